	.target	sm_80

	.elftype	@"ET_EXEC"


//--------------------- .note.nv.tkinfo           --------------------------
	.section	.note.nv.tkinfo,"",@"SHT_NOTE"
	.sectionflags	@"SHF_NOTE_NV_TKINFO"
	.tkinfo
        /*0018*/ 	.word	0x00000002
        /*0030*/ 	.string	""
        /*0030*/ 	.string	"ptxas"
        /*0030*/ 	.string	"Cuda compilation tools, release 13.0, V13.0.88"
        /*0030*/ 	.string	"Build cuda_13.0.r13.0/compiler.36424714_0"
        /*0030*/ 	.string	"-arch sm_80 -m 64 "



//--------------------- .note.nv.cuinfo           --------------------------
	.section	.note.nv.cuinfo,"",@"SHT_NOTE"
	.sectionflags	@"SHF_NOTE_NV_CUINFO"
        /*0018*/ 	.short	0x0002
        /*001a*/ 	.short	0x0050
        /*001c*/ 	.short	0x0082
	.zero		2


//--------------------- .nv.info                  --------------------------
	.section	.nv.info,"",@"SHT_CUDA_INFO"
	.align	4


	//----- nvinfo : EIATTR_REGCOUNT
	.align		4
        /*0000*/ 	.byte	0x04, 0x2f
        /*0002*/ 	.short	(.L_12 - .L_11)
	.align		4
.L_11:
        /*0004*/ 	.word	index@(_ZN7cutlass13device_kernelIN5flash22FlashAttnBwdPreprocessIN4cute5tupleIJNS3_1CILi64EEENS5_ILi128EEEEEENS_6half_tEfNS_4arch4Sm80ELb1ELb1EEEEEvNT_6ParamsE)
        /*0008*/ 	.word	0x00000040


	//----- nvinfo : EIATTR_FRAME_SIZE
	.align		4
.L_12:
        /*000c*/ 	.byte	0x04, 0x11
        /*000e*/ 	.short	(.L_14 - .L_13)
	.align		4
.L_13:
        /*0010*/ 	.word	index@(_ZN7cutlass13device_kernelIN5flash22FlashAttnBwdPreprocessIN4cute5tupleIJNS3_1CILi64EEENS5_ILi128EEEEEENS_6half_tEfNS_4arch4Sm80ELb1ELb1EEEEEvNT_6ParamsE)
        /*0014*/ 	.word	0x00000000


	//----- nvinfo : EIATTR_REGCOUNT
	.align		4
.L_14:
        /*0018*/ 	.byte	0x04, 0x2f
        /*001a*/ 	.short	(.L_16 - .L_15)
	.align		4
.L_15:
        /*001c*/ 	.word	index@(_ZN7cutlass13device_kernelIN5flash19enable_sm80_to_sm89INS1_16FlashAttnBwdSm80INS1_25CollectiveMainloopBwdSm80ILi2ELi2EN4cute5tupleIJNS5_1CILi64EEENS7_ILi128EEES9_EEENS_6half_tEfNS_4arch4Sm80ELb1ELb0ELb0ELb1ELb1ELb0ELb0ELb0ELi2ELi2ELi2ELi2ELb0EEENS1_24CollectiveEpilogueBwdGQAISA_fSD_Li256ELb1ELb1EEENS1_25SingleTileBwdLPTSchedulerILb1ELi128ELb1EEEEEEEEEvNT_6ParamsE)
        /*0020*/ 	.word	0x000000ff


	//----- nvinfo : EIATTR_FRAME_SIZE
	.align		4
.L_16:
        /*0024*/ 	.byte	0x04, 0x11
        /*0026*/ 	.short	(.L_18 - .L_17)
	.align		4
.L_17:
        /*0028*/ 	.word	index@($__internal_11_$__cuda_sm70_warpsync)
        /*002c*/ 	.word	0x00000000


	//----- nvinfo : EIATTR_FRAME_SIZE
	.align		4
.L_18:
        /*0030*/ 	.byte	0x04, 0x11
        /*0032*/ 	.short	(.L_20 - .L_19)
	.align		4
.L_19:
        /*0034*/ 	.word	index@(_ZN7cutlass13device_kernelIN5flash19enable_sm80_to_sm89INS1_16FlashAttnBwdSm80INS1_25CollectiveMainloopBwdSm80ILi2ELi2EN4cute5tupleIJNS5_1CILi64EEENS7_ILi128EEES9_EEENS_6half_tEfNS_4arch4Sm80ELb1ELb0ELb0ELb1ELb1ELb0ELb0ELb0ELi2ELi2ELi2ELi2ELb0EEENS1_24CollectiveEpilogueBwdGQAISA_fSD_Li256ELb1ELb1EEENS1_25SingleTileBwdLPTSchedulerILb1ELi128ELb1EEEEEEEEEvNT_6ParamsE)
        /*0038*/ 	.word	0x00000060


	//----- nvinfo : EIATTR_REGCOUNT
	.align		4
.L_20:
        /*003c*/ 	.byte	0x04, 0x2f
        /*003e*/ 	.short	(.L_22 - .L_21)
	.align		4
.L_21:
        /*0040*/ 	.word	index@(_ZN7cutlass13device_kernelIN5flash32FlashAttnBwdPostprocessConvertdQIN4cute5tupleIJNS3_1CILi64EEENS5_ILi128EEEEEENS_6half_tEfNS_4arch4Sm80ELi256ENS3_8TiledMMAINS3_8MMA_AtomIJNS3_28SM80_16x8x16_F32F16F16F32_TNEEEENS3_6LayoutINS4_IJNS5_ILi2EEENS5_ILi4EEENS5_ILi1EEEEEENS4_IJSJ_SH_NS5_ILi0EEEEEEEENS4_IJNS5_ILi32EEES6_NS5_ILi16EEEEEEEELb0EEEEEvNT_6ParamsE)
        /*0044*/ 	.word	0x00000037


	//----- nvinfo : EIATTR_FRAME_SIZE
	.align		4
.L_22:
        /*0048*/ 	.byte	0x04, 0x11
        /*004a*/ 	.short	(.L_24 - .L_23)
	.align		4
.L_23:
        /*004c*/ 	.word	index@(_ZN7cutlass13device_kernelIN5flash32FlashAttnBwdPostprocessConvertdQIN4cute5tupleIJNS3_1CILi64EEENS5_ILi128EEEEEENS_6half_tEfNS_4arch4Sm80ELi256ENS3_8TiledMMAINS3_8MMA_AtomIJNS3_28SM80_16x8x16_F32F16F16F32_TNEEEENS3_6LayoutINS4_IJNS5_ILi2EEENS5_ILi4EEENS5_ILi1EEEEEENS4_IJSJ_SH_NS5_ILi0EEEEEEEENS4_IJNS5_ILi32EEES6_NS5_ILi16EEEEEEEELb0EEEEEvNT_6ParamsE)
        /*0050*/ 	.word	0x00000000


	//----- nvinfo : EIATTR_REGCOUNT
	.align		4
.L_24:
        /*0054*/ 	.byte	0x04, 0x2f
        /*0056*/ 	.short	(.L_26 - .L_25)
	.align		4
.L_25:
        /*0058*/ 	.word	index@(_ZN7cutlass13device_kernelIN5flash32FlashAttnBwdPostprocessConvertdQIN4cute5tupleIJNS3_1CILi128EEES6_EEENS_6half_tEfNS_4arch4Sm80ELi256ENS3_8TiledMMAINS3_8MMA_AtomIJNS3_28SM80_16x8x16_F32F16F16F32_TNEEEENS3_6LayoutINS4_IJNS5_ILi2EEENS5_ILi4EEENS5_ILi1EEEEEENS4_IJSI_SG_NS5_ILi0EEEEEEEENS4_IJNS5_ILi32EEENS5_ILi64EEENS5_ILi16EEEEEEEELb0EEEEEvNT_6ParamsE)
        /*005c*/ 	.word	0x0000005a


	//----- nvinfo : EIATTR_FRAME_SIZE
	.align		4
.L_26:
        /*0060*/ 	.byte	0x04, 0x11
        /*0062*/ 	.short	(.L_28 - .L_27)
	.align		4
.L_27:
        /*0064*/ 	.word	index@(_ZN7cutlass13device_kernelIN5flash32FlashAttnBwdPostprocessConvertdQIN4cute5tupleIJNS3_1CILi128EEES6_EEENS_6half_tEfNS_4arch4Sm80ELi256ENS3_8TiledMMAINS3_8MMA_AtomIJNS3_28SM80_16x8x16_F32F16F16F32_TNEEEENS3_6LayoutINS4_IJNS5_ILi2EEENS5_ILi4EEENS5_ILi1EEEEEENS4_IJSI_SG_NS5_ILi0EEEEEEEENS4_IJNS5_ILi32EEENS5_ILi64EEENS5_ILi16EEEEEEEELb0EEEEEvNT_6ParamsE)
        /*0068*/ 	.word	0x00000000


	//----- nvinfo : EIATTR_REGCOUNT
	.align		4
.L_28:
        /*006c*/ 	.byte	0x04, 0x2f
        /*006e*/ 	.short	(.L_30 - .L_29)
	.align		4
.L_29:
        /*0070*/ 	.word	index@(_ZN7cutlass13device_kernelIN5flash19enable_sm80_to_sm89INS1_16FlashAttnBwdSm80INS1_25CollectiveMainloopBwdSm80ILi2ELi2EN4cute5tupleIJNS5_1CILi64EEENS7_ILi128EEES9_EEENS_6half_tEfNS_4arch4Sm80ELb1ELb0ELb0ELb1ELb0ELb0ELb0ELb0ELi2ELi2ELi2ELi2ELb0EEENS1_24CollectiveEpilogueBwdGQAISA_fSD_Li256ELb1ELb0EEENS1_25SingleTileBwdLPTSchedulerILb1ELi128ELb0EEEEEEEEEvNT_6ParamsE)
        /*0074*/ 	.word	0x000000ff


	//----- nvinfo : EIATTR_FRAME_SIZE
	.align		4
.L_30:
        /*0078*/ 	.byte	0x04, 0x11
        /*007a*/ 	.short	(.L_32 - .L_31)
	.align		4
.L_31:
        /*007c*/ 	.word	index@(_ZN7cutlass13device_kernelIN5flash19enable_sm80_to_sm89INS1_16FlashAttnBwdSm80INS1_25CollectiveMainloopBwdSm80ILi2ELi2EN4cute5tupleIJNS5_1CILi64EEENS7_ILi128EEES9_EEENS_6half_tEfNS_4arch4Sm80ELb1ELb0ELb0ELb1ELb0ELb0ELb0ELb0ELi2ELi2ELi2ELi2ELb0EEENS1_24CollectiveEpilogueBwdGQAISA_fSD_Li256ELb1ELb0EEENS1_25SingleTileBwdLPTSchedulerILb1ELi128ELb0EEEEEEEEEvNT_6ParamsE)
        /*0080*/ 	.word	0x00000068


	//----- nvinfo : EIATTR_REGCOUNT
	.align		4
.L_32:
        /*0084*/ 	.byte	0x04, 0x2f
        /*0086*/ 	.short	(.L_34 - .L_33)
	.align		4
.L_33:
        /*0088*/ 	.word	index@(_ZN7cutlass13device_kernelIN5flash19enable_sm80_to_sm89INS1_16FlashAttnBwdSm80INS1_25CollectiveMainloopBwdSm80ILi2ELi2EN4cute5tupleIJNS5_1CILi64EEENS7_ILi128EEES9_EEENS_6half_tEfNS_4arch4Sm80ELb1ELb0ELb0ELb1ELb1ELb0ELb0ELb0ELi2ELi2ELi2ELi2ELb0EEENS1_21CollectiveEpilogueBwdISA_SB_SD_Li256ELb1ELb0ELi4EEENS1_25SingleTileBwdLPTSchedulerILb1ELi128ELb1EEEEEEEEEvNT_6ParamsE)
        /*008c*/ 	.word	0x000000ff


	//----- nvinfo : EIATTR_FRAME_SIZE
	.align		4
.L_34:
        /*0090*/ 	.byte	0x04, 0x11
        /*0092*/ 	.short	(.L_36 - .L_35)
	.align		4
.L_35:
        /*0094*/ 	.word	index@(_ZN7cutlass13device_kernelIN5flash19enable_sm80_to_sm89INS1_16FlashAttnBwdSm80INS1_25CollectiveMainloopBwdSm80ILi2ELi2EN4cute5tupleIJNS5_1CILi64EEENS7_ILi128EEES9_EEENS_6half_tEfNS_4arch4Sm80ELb1ELb0ELb0ELb1ELb1ELb0ELb0ELb0ELi2ELi2ELi2ELi2ELb0EEENS1_21CollectiveEpilogueBwdISA_SB_SD_Li256ELb1ELb0ELi4EEENS1_25SingleTileBwdLPTSchedulerILb1ELi128ELb1EEEEEEEEEvNT_6ParamsE)
        /*0098*/ 	.word	0x00000068


	//----- nvinfo : EIATTR_REGCOUNT
	.align		4
.L_36:
        /*009c*/ 	.byte	0x04, 0x2f
        /*009e*/ 	.short	(.L_38 - .L_37)
	.align		4
.L_37:
        /*00a0*/ 	.word	index@(_ZN7cutlass13device_kernelIN5flash19enable_sm80_to_sm89INS1_16FlashAttnBwdSm80INS1_25CollectiveMainloopBwdSm80ILi2ELi2EN4cute5tupleIJNS5_1CILi64EEENS7_ILi128EEES9_EEENS_6half_tEfNS_4arch4Sm80ELb1ELb0ELb0ELb1ELb0ELb0ELb0ELb0ELi2ELi2ELi2ELi2ELb0EEENS1_21CollectiveEpilogueBwdISA_SB_SD_Li256ELb1ELb0ELi4EEENS1_25SingleTileBwdLPTSchedulerILb1ELi128ELb0EEEEEEEEEvNT_6ParamsE)
        /*00a4*/ 	.word	0x000000ff


	//----- nvinfo : EIATTR_FRAME_SIZE
	.align		4
.L_38:
        /*00a8*/ 	.byte	0x04, 0x11
        /*00aa*/ 	.short	(.L_40 - .L_39)
	.align		4
.L_39:
        /*00ac*/ 	.word	index@(_ZN7cutlass13device_kernelIN5flash19enable_sm80_to_sm89INS1_16FlashAttnBwdSm80INS1_25CollectiveMainloopBwdSm80ILi2ELi2EN4cute5tupleIJNS5_1CILi64EEENS7_ILi128EEES9_EEENS_6half_tEfNS_4arch4Sm80ELb1ELb0ELb0ELb1ELb0ELb0ELb0ELb0ELi2ELi2ELi2ELi2ELb0EEENS1_21CollectiveEpilogueBwdISA_SB_SD_Li256ELb1ELb0ELi4EEENS1_25SingleTileBwdLPTSchedulerILb1ELi128ELb0EEEEEEEEEvNT_6ParamsE)
        /*00b0*/ 	.word	0x00000060


	//----- nvinfo : EIATTR_REGCOUNT
	.align		4
.L_40:
        /*00b4*/ 	.byte	0x04, 0x2f
        /*00b6*/ 	.short	(.L_42 - .L_41)
	.align		4
.L_41:
        /*00b8*/ 	.word	index@(_ZN7cutlass13device_kernelIN5flash22FlashAttnBwdPreprocessIN4cute5tupleIJNS3_1CILi64EEENS5_ILi128EEEEEENS_6half_tEfNS_4arch4Sm80ELb1ELb0EEEEEvNT_6ParamsE)
        /*00bc*/ 	.word	0x0000003e


	//----- nvinfo : EIATTR_FRAME_SIZE
	.align		4
.L_42:
        /*00c0*/ 	.byte	0x04, 0x11
        /*00c2*/ 	.short	(.L_44 - .L_43)
	.align		4
.L_43:
        /*00c4*/ 	.word	index@(_ZN7cutlass13device_kernelIN5flash22FlashAttnBwdPreprocessIN4cute5tupleIJNS3_1CILi64EEENS5_ILi128EEEEEENS_6half_tEfNS_4arch4Sm80ELb1ELb0EEEEEvNT_6ParamsE)
        /*00c8*/ 	.word	0x00000000


	//----- nvinfo : EIATTR_REGCOUNT
	.align		4
.L_44:
        /*00cc*/ 	.byte	0x04, 0x2f
        /*00ce*/ 	.short	(.L_46 - .L_45)
	.align		4
.L_45:
        /*00d0*/ 	.word	index@(_ZN7cutlass13device_kernelIN5flash19enable_sm80_to_sm89INS1_16FlashAttnBwdSm80INS1_25CollectiveMainloopBwdSm80ILi2ELi2EN4cute5tupleIJNS5_1CILi64EEENS7_ILi128EEES9_EEENS_6half_tEfNS_4arch4Sm80ELb1ELb0ELb0ELb0ELb1ELb0ELb0ELb0ELi2ELi2ELi2ELi2ELb0EEENS1_24CollectiveEpilogueBwdGQAISA_fSD_Li256ELb0ELb1EEENS1_25SingleTileBwdLPTSchedulerILb0ELi128ELb1EEEEEEEEEvNT_6ParamsE)
        /*00d4*/ 	.word	0x000000ff


	//----- nvinfo : EIATTR_FRAME_SIZE
	.align		4
.L_46:
        /*00d8*/ 	.byte	0x04, 0x11
        /*00da*/ 	.short	(.L_48 - .L_47)
	.align		4
.L_47:
        /*00dc*/ 	.word	index@($__internal_10_$__cuda_sm70_warpsync)
        /*00e0*/ 	.word	0x00000000


	//----- nvinfo : EIATTR_FRAME_SIZE
	.align		4
.L_48:
        /*00e4*/ 	.byte	0x04, 0x11
        /*00e6*/ 	.short	(.L_50 - .L_49)
	.align		4
.L_49:
        /*00e8*/ 	.word	index@(_ZN7cutlass13device_kernelIN5flash19enable_sm80_to_sm89INS1_16FlashAttnBwdSm80INS1_25CollectiveMainloopBwdSm80ILi2ELi2EN4cute5tupleIJNS5_1CILi64EEENS7_ILi128EEES9_EEENS_6half_tEfNS_4arch4Sm80ELb1ELb0ELb0ELb0ELb1ELb0ELb0ELb0ELi2ELi2ELi2ELi2ELb0EEENS1_24CollectiveEpilogueBwdGQAISA_fSD_Li256ELb0ELb1EEENS1_25SingleTileBwdLPTSchedulerILb0ELi128ELb1EEEEEEEEEvNT_6ParamsE)
        /*00ec*/ 	.word	0x00000048


	//----- nvinfo : EIATTR_REGCOUNT
	.align		4
.L_50:
        /*00f0*/ 	.byte	0x04, 0x2f
        /*00f2*/ 	.short	(.L_52 - .L_51)
	.align		4
.L_51:
        /*00f4*/ 	.word	index@(_ZN7cutlass13device_kernelIN5flash19enable_sm80_to_sm89INS1_16FlashAttnBwdSm80INS1_25CollectiveMainloopBwdSm80ILi2ELi2EN4cute5tupleIJNS5_1CILi64EEENS7_ILi128EEES9_EEENS_6half_tEfNS_4arch4Sm80ELb1ELb0ELb0ELb0ELb0ELb0ELb0ELb0ELi2ELi2ELi2ELi2ELb0EEENS1_24CollectiveEpilogueBwdGQAISA_fSD_Li256ELb0ELb0EEENS1_25SingleTileBwdLPTSchedulerILb0ELi128ELb0EEEEEEEEEvNT_6ParamsE)
        /*00f8*/ 	.word	0x000000ff


	//----- nvinfo : EIATTR_FRAME_SIZE
	.align		4
.L_52:
        /*00fc*/ 	.byte	0x04, 0x11
        /*00fe*/ 	.short	(.L_54 - .L_53)
	.align		4
.L_53:
        /*0100*/ 	.word	index@(_ZN7cutlass13device_kernelIN5flash19enable_sm80_to_sm89INS1_16FlashAttnBwdSm80INS1_25CollectiveMainloopBwdSm80ILi2ELi2EN4cute5tupleIJNS5_1CILi64EEENS7_ILi128EEES9_EEENS_6half_tEfNS_4arch4Sm80ELb1ELb0ELb0ELb0ELb0ELb0ELb0ELb0ELi2ELi2ELi2ELi2ELb0EEENS1_24CollectiveEpilogueBwdGQAISA_fSD_Li256ELb0ELb0EEENS1_25SingleTileBwdLPTSchedulerILb0ELi128ELb0EEEEEEEEEvNT_6ParamsE)
        /*0104*/ 	.word	0x00000068


	//----- nvinfo : EIATTR_REGCOUNT
	.align		4
.L_54:
        /*0108*/ 	.byte	0x04, 0x2f
        /*010a*/ 	.short	(.L_56 - .L_55)
	.align		4
.L_55:
        /*010c*/ 	.word	index@(_ZN7cutlass13device_kernelIN5flash19enable_sm80_to_sm89INS1_16FlashAttnBwdSm80INS1_25CollectiveMainloopBwdSm80ILi2ELi2EN4cute5tupleIJNS5_1CILi64EEENS7_ILi128EEES9_EEENS_6half_tEfNS_4arch4Sm80ELb1ELb0ELb0ELb0ELb1ELb0ELb0ELb0ELi2ELi2ELi2ELi2ELb0EEENS1_21CollectiveEpilogueBwdISA_SB_SD_Li256ELb0ELb0ELi4EEENS1_25SingleTileBwdLPTSchedulerILb0ELi128ELb1EEEEEEEEEvNT_6ParamsE)
        /*0110*/ 	.word	0x000000ff


	//----- nvinfo : EIATTR_FRAME_SIZE
	.align		4
.L_56:
        /*0114*/ 	.byte	0x04, 0x11
        /*0116*/ 	.short	(.L_58 - .L_57)
	.align		4
.L_57:
        /*0118*/ 	.word	index@(_ZN7cutlass13device_kernelIN5flash19enable_sm80_to_sm89INS1_16FlashAttnBwdSm80INS1_25CollectiveMainloopBwdSm80ILi2ELi2EN4cute5tupleIJNS5_1CILi64EEENS7_ILi128EEES9_EEENS_6half_tEfNS_4arch4Sm80ELb1ELb0ELb0ELb0ELb1ELb0ELb0ELb0ELi2ELi2ELi2ELi2ELb0EEENS1_21CollectiveEpilogueBwdISA_SB_SD_Li256ELb0ELb0ELi4EEENS1_25SingleTileBwdLPTSchedulerILb0ELi128ELb1EEEEEEEEEvNT_6ParamsE)
        /*011c*/ 	.word	0x00000048


	//----- nvinfo : EIATTR_REGCOUNT
	.align		4
.L_58:
        /*0120*/ 	.byte	0x04, 0x2f
        /*0122*/ 	.short	(.L_60 - .L_59)
	.align		4
.L_59:
        /*0124*/ 	.word	index@(_ZN7cutlass13device_kernelIN5flash19enable_sm80_to_sm89INS1_16FlashAttnBwdSm80INS1_25CollectiveMainloopBwdSm80ILi2ELi2EN4cute5tupleIJNS5_1CILi64EEENS7_ILi128EEES9_EEENS_6half_tEfNS_4arch4Sm80ELb1ELb0ELb0ELb0ELb0ELb0ELb0ELb0ELi2ELi2ELi2ELi2ELb0EEENS1_21CollectiveEpilogueBwdISA_SB_SD_Li256ELb0ELb0ELi4EEENS1_25SingleTileBwdLPTSchedulerILb0ELi128ELb0EEEEEEEEEvNT_6ParamsE)
        /*0128*/ 	.word	0x000000ff


	//----- nvinfo : EIATTR_FRAME_SIZE
	.align		4
.L_60:
        /*012c*/ 	.byte	0x04, 0x11
        /*012e*/ 	.short	(.L_62 - .L_61)
	.align		4
.L_61:
        /*0130*/ 	.word	index@(_ZN7cutlass13device_kernelIN5flash19enable_sm80_to_sm89INS1_16FlashAttnBwdSm80INS1_25CollectiveMainloopBwdSm80ILi2ELi2EN4cute5tupleIJNS5_1CILi64EEENS7_ILi128EEES9_EEENS_6half_tEfNS_4arch4Sm80ELb1ELb0ELb0ELb0ELb0ELb0ELb0ELb0ELi2ELi2ELi2ELi2ELb0EEENS1_21CollectiveEpilogueBwdISA_SB_SD_Li256ELb0ELb0ELi4EEENS1_25SingleTileBwdLPTSchedulerILb0ELi128ELb0EEEEEEEEEvNT_6ParamsE)
        /*0134*/ 	.word	0x00000048


	//----- nvinfo : EIATTR_REGCOUNT
	.align		4
.L_62:
        /*0138*/ 	.byte	0x04, 0x2f
        /*013a*/ 	.short	(.L_64 - .L_63)
	.align		4
.L_63:
        /*013c*/ 	.word	index@(_ZN7cutlass13device_kernelIN5flash19enable_sm80_to_sm89INS1_16FlashAttnBwdSm80INS1_25CollectiveMainloopBwdSm80ILi2ELi2EN4cute5tupleIJNS5_1CILi64EEENS7_ILi128EEES9_EEENS_6half_tEfNS_4arch4Sm80ELb0ELb1ELb0ELb1ELb1ELb0ELb0ELb0ELi2ELi2ELi2ELi2ELb0EEENS1_24CollectiveEpilogueBwdGQAISA_fSD_Li256ELb1ELb1EEENS1_19SingleTileSchedulerILb1ELb0ELb0ELi128EEEEEEEEEvNT_6ParamsE)
        /*0140*/ 	.word	0x000000ff


	//----- nvinfo : EIATTR_FRAME_SIZE
	.align		4
.L_64:
        /*0144*/ 	.byte	0x04, 0x11
        /*0146*/ 	.short	(.L_66 - .L_65)
	.align		4
.L_65:
        /*0148*/ 	.word	index@($__internal_9_$__cuda_sm70_warpsync)
        /*014c*/ 	.word	0x00000000


	//----- nvinfo : EIATTR_FRAME_SIZE
	.align		4
.L_66:
        /*0150*/ 	.byte	0x04, 0x11
        /*0152*/ 	.short	(.L_68 - .L_67)
	.align		4
.L_67:
        /*0154*/ 	.word	index@(_ZN7cutlass13device_kernelIN5flash19enable_sm80_to_sm89INS1_16FlashAttnBwdSm80INS1_25CollectiveMainloopBwdSm80ILi2ELi2EN4cute5tupleIJNS5_1CILi64EEENS7_ILi128EEES9_EEENS_6half_tEfNS_4arch4Sm80ELb0ELb1ELb0ELb1ELb1ELb0ELb0ELb0ELi2ELi2ELi2ELi2ELb0EEENS1_24CollectiveEpilogueBwdGQAISA_fSD_Li256ELb1ELb1EEENS1_19SingleTileSchedulerILb1ELb0ELb0ELi128EEEEEEEEEvNT_6ParamsE)
        /*0158*/ 	.word	0x00000070


	//----- nvinfo : EIATTR_REGCOUNT
	.align		4
.L_68:
        /*015c*/ 	.byte	0x04, 0x2f
        /*015e*/ 	.short	(.L_70 - .L_69)
	.align		4
.L_69:
        /*0160*/ 	.word	index@(_ZN7cutlass13device_kernelIN5flash19enable_sm80_to_sm89INS1_16FlashAttnBwdSm80INS1_25CollectiveMainloopBwdSm80ILi2ELi2EN4cute5tupleIJNS5_1CILi64EEENS7_ILi128EEES9_EEENS_6half_tEfNS_4arch4Sm80ELb0ELb1ELb0ELb1ELb0ELb0ELb0ELb0ELi2ELi2ELi2ELi2ELb0EEENS1_24CollectiveEpilogueBwdGQAISA_fSD_Li256ELb1ELb0EEENS1_19SingleTileSchedulerILb1ELb0ELb0ELi128EEEEEEEEEvNT_6ParamsE)
        /*0164*/ 	.word	0x000000ff


	//----- nvinfo : EIATTR_FRAME_SIZE
	.align		4
.L_70:
        /*0168*/ 	.byte	0x04, 0x11
        /*016a*/ 	.short	(.L_72 - .L_71)
	.align		4
.L_71:
        /*016c*/ 	.word	index@(_ZN7cutlass13device_kernelIN5flash19enable_sm80_to_sm89INS1_16FlashAttnBwdSm80INS1_25CollectiveMainloopBwdSm80ILi2ELi2EN4cute5tupleIJNS5_1CILi64EEENS7_ILi128EEES9_EEENS_6half_tEfNS_4arch4Sm80ELb0ELb1ELb0ELb1ELb0ELb0ELb0ELb0ELi2ELi2ELi2ELi2ELb0EEENS1_24CollectiveEpilogueBwdGQAISA_fSD_Li256ELb1ELb0EEENS1_19SingleTileSchedulerILb1ELb0ELb0ELi128EEEEEEEEEvNT_6ParamsE)
        /*0170*/ 	.word	0x00000070


	//----- nvinfo : EIATTR_REGCOUNT
	.align		4
.L_72:
        /*0174*/ 	.byte	0x04, 0x2f
        /*0176*/ 	.short	(.L_74 - .L_73)
	.align		4
.L_73:
        /*0178*/ 	.word	index@(_ZN7cutlass13device_kernelIN5flash19enable_sm80_to_sm89INS1_16FlashAttnBwdSm80INS1_25CollectiveMainloopBwdSm80ILi2ELi2EN4cute5tupleIJNS5_1CILi64EEENS7_ILi128EEES9_EEENS_6half_tEfNS_4arch4Sm80ELb0ELb1ELb0ELb1ELb1ELb0ELb0ELb0ELi2ELi2ELi2ELi2ELb0EEENS1_21CollectiveEpilogueBwdISA_SB_SD_Li256ELb1ELb0ELi4EEENS1_19SingleTileSchedulerILb1ELb0ELb0ELi128EEEEEEEEEvNT_6ParamsE)
        /*017c*/ 	.word	0x000000ff


	//----- nvinfo : EIATTR_FRAME_SIZE
	.align		4
.L_74:
        /*0180*/ 	.byte	0x04, 0x11
        /*0182*/ 	.short	(.L_76 - .L_75)
	.align		4
.L_75:
        /*0184*/ 	.word	index@(_ZN7cutlass13device_kernelIN5flash19enable_sm80_to_sm89INS1_16FlashAttnBwdSm80INS1_25CollectiveMainloopBwdSm80ILi2ELi2EN4cute5tupleIJNS5_1CILi64EEENS7_ILi128EEES9_EEENS_6half_tEfNS_4arch4Sm80ELb0ELb1ELb0ELb1ELb1ELb0ELb0ELb0ELi2ELi2ELi2ELi2ELb0EEENS1_21CollectiveEpilogueBwdISA_SB_SD_Li256ELb1ELb0ELi4EEENS1_19SingleTileSchedulerILb1ELb0ELb0ELi128EEEEEEEEEvNT_6ParamsE)
        /*0188*/ 	.word	0x00000070


	//----- nvinfo : EIATTR_REGCOUNT
	.align		4
.L_76:
        /*018c*/ 	.byte	0x04, 0x2f
        /*018e*/ 	.short	(.L_78 - .L_77)
	.align		4
.L_77:
        /*0190*/ 	.word	index@(_ZN7cutlass13device_kernelIN5flash19enable_sm80_to_sm89INS1_16FlashAttnBwdSm80INS1_25CollectiveMainloopBwdSm80ILi2ELi2EN4cute5tupleIJNS5_1CILi64EEENS7_ILi128EEES9_EEENS_6half_tEfNS_4arch4Sm80ELb0ELb1ELb0ELb1ELb0ELb0ELb0ELb0ELi2ELi2ELi2ELi2ELb0EEENS1_21CollectiveEpilogueBwdISA_SB_SD_Li256ELb1ELb0ELi4EEENS1_19SingleTileSchedulerILb1ELb0ELb0ELi128EEEEEEEEEvNT_6ParamsE)
        /*0194*/ 	.word	0x000000ff


	//----- nvinfo : EIATTR_FRAME_SIZE
	.align		4
.L_78:
        /*0198*/ 	.byte	0x04, 0x11
        /*019a*/ 	.short	(.L_80 - .L_79)
	.align		4
.L_79:
        /*019c*/ 	.word	index@(_ZN7cutlass13device_kernelIN5flash19enable_sm80_to_sm89INS1_16FlashAttnBwdSm80INS1_25CollectiveMainloopBwdSm80ILi2ELi2EN4cute5tupleIJNS5_1CILi64EEENS7_ILi128EEES9_EEENS_6half_tEfNS_4arch4Sm80ELb0ELb1ELb0ELb1ELb0ELb0ELb0ELb0ELi2ELi2ELi2ELi2ELb0EEENS1_21CollectiveEpilogueBwdISA_SB_SD_Li256ELb1ELb0ELi4EEENS1_19SingleTileSchedulerILb1ELb0ELb0ELi128EEEEEEEEEvNT_6ParamsE)
        /*01a0*/ 	.word	0x00000070


	//----- nvinfo : EIATTR_REGCOUNT
	.align		4
.L_80:
        /*01a4*/ 	.byte	0x04, 0x2f
        /*01a6*/ 	.short	(.L_82 - .L_81)
	.align		4
.L_81:
        /*01a8*/ 	.word	index@(_ZN7cutlass13device_kernelIN5flash19enable_sm80_to_sm89INS1_16FlashAttnBwdSm80INS1_25CollectiveMainloopBwdSm80ILi2ELi2EN4cute5tupleIJNS5_1CILi64EEENS7_ILi128EEES9_EEENS_6half_tEfNS_4arch4Sm80ELb0ELb1ELb0ELb0ELb1ELb0ELb0ELb0ELi2ELi2ELi2ELi2ELb0EEENS1_24CollectiveEpilogueBwdGQAISA_fSD_Li256ELb0ELb1EEENS1_19SingleTileSchedulerILb0ELb0ELb0ELi128EEEEEEEEEvNT_6ParamsE)
        /*01ac*/ 	.word	0x000000ff


	//----- nvinfo : EIATTR_FRAME_SIZE
	.align		4
.L_82:
        /*01b0*/ 	.byte	0x04, 0x11
        /*01b2*/ 	.short	(.L_84 - .L_83)
	.align		4
.L_83:
        /*01b4*/ 	.word	index@($__internal_8_$__cuda_sm70_warpsync)
        /*01b8*/ 	.word	0x00000000


	//----- nvinfo : EIATTR_FRAME_SIZE
	.align		4
.L_84:
        /*01bc*/ 	.byte	0x04, 0x11
        /*01be*/ 	.short	(.L_86 - .L_85)
	.align		4
.L_85:
        /*01c0*/ 	.word	index@(_ZN7cutlass13device_kernelIN5flash19enable_sm80_to_sm89INS1_16FlashAttnBwdSm80INS1_25CollectiveMainloopBwdSm80ILi2ELi2EN4cute5tupleIJNS5_1CILi64EEENS7_ILi128EEES9_EEENS_6half_tEfNS_4arch4Sm80ELb0ELb1ELb0ELb0ELb1ELb0ELb0ELb0ELi2ELi2ELi2ELi2ELb0EEENS1_24CollectiveEpilogueBwdGQAISA_fSD_Li256ELb0ELb1EEENS1_19SingleTileSchedulerILb0ELb0ELb0ELi128EEEEEEEEEvNT_6ParamsE)
        /*01c4*/ 	.word	0x00000050


	//----- nvinfo : EIATTR_REGCOUNT
	.align		4
.L_86:
        /*01c8*/ 	.byte	0x04, 0x2f
        /*01ca*/ 	.short	(.L_88 - .L_87)
	.align		4
.L_87:
        /*01cc*/ 	.word	index@(_ZN7cutlass13device_kernelIN5flash19enable_sm80_to_sm89INS1_16FlashAttnBwdSm80INS1_25CollectiveMainloopBwdSm80ILi2ELi2EN4cute5tupleIJNS5_1CILi64EEENS7_ILi128EEES9_EEENS_6half_tEfNS_4arch4Sm80ELb0ELb1ELb0ELb0ELb0ELb0ELb0ELb0ELi2ELi2ELi2ELi2ELb0EEENS1_24CollectiveEpilogueBwdGQAISA_fSD_Li256ELb0ELb0EEENS1_19SingleTileSchedulerILb0ELb0ELb0ELi128EEEEEEEEEvNT_6ParamsE)
        /*01d0*/ 	.word	0x000000ff


	//----- nvinfo : EIATTR_FRAME_SIZE
	.align		4
.L_88:
        /*01d4*/ 	.byte	0x04, 0x11
        /*01d6*/ 	.short	(.L_90 - .L_89)
	.align		4
.L_89:
        /*01d8*/ 	.word	index@(_ZN7cutlass13device_kernelIN5flash19enable_sm80_to_sm89INS1_16FlashAttnBwdSm80INS1_25CollectiveMainloopBwdSm80ILi2ELi2EN4cute5tupleIJNS5_1CILi64EEENS7_ILi128EEES9_EEENS_6half_tEfNS_4arch4Sm80ELb0ELb1ELb0ELb0ELb0ELb0ELb0ELb0ELi2ELi2ELi2ELi2ELb0EEENS1_24CollectiveEpilogueBwdGQAISA_fSD_Li256ELb0ELb0EEENS1_19SingleTileSchedulerILb0ELb0ELb0ELi128EEEEEEEEEvNT_6ParamsE)
        /*01dc*/ 	.word	0x00000048


	//----- nvinfo : EIATTR_REGCOUNT
	.align		4
.L_90:
        /*01e0*/ 	.byte	0x04, 0x2f
        /*01e2*/ 	.short	(.L_92 - .L_91)
	.align		4
.L_91:
        /*01e4*/ 	.word	index@(_ZN7cutlass13device_kernelIN5flash19enable_sm80_to_sm89INS1_16FlashAttnBwdSm80INS1_25CollectiveMainloopBwdSm80ILi2ELi2EN4cute5tupleIJNS5_1CILi64EEENS7_ILi128EEES9_EEENS_6half_tEfNS_4arch4Sm80ELb0ELb1ELb0ELb0ELb1ELb0ELb0ELb0ELi2ELi2ELi2ELi2ELb0EEENS1_21CollectiveEpilogueBwdISA_SB_SD_Li256ELb0ELb0ELi4EEENS1_19SingleTileSchedulerILb0ELb0ELb0ELi128EEEEEEEEEvNT_6ParamsE)
        /*01e8*/ 	.word	0x000000ff


	//----- nvinfo : EIATTR_FRAME_SIZE
	.align		4
.L_92:
        /*01ec*/ 	.byte	0x04, 0x11
        /*01ee*/ 	.short	(.L_94 - .L_93)
	.align		4
.L_93:
        /*01f0*/ 	.word	index@(_ZN7cutlass13device_kernelIN5flash19enable_sm80_to_sm89INS1_16FlashAttnBwdSm80INS1_25CollectiveMainloopBwdSm80ILi2ELi2EN4cute5tupleIJNS5_1CILi64EEENS7_ILi128EEES9_EEENS_6half_tEfNS_4arch4Sm80ELb0ELb1ELb0ELb0ELb1ELb0ELb0ELb0ELi2ELi2ELi2ELi2ELb0EEENS1_21CollectiveEpilogueBwdISA_SB_SD_Li256ELb0ELb0ELi4EEENS1_19SingleTileSchedulerILb0ELb0ELb0ELi128EEEEEEEEEvNT_6ParamsE)
        /*01f4*/ 	.word	0x00000050


	//----- nvinfo : EIATTR_REGCOUNT
	.align		4
.L_94:
        /*01f8*/ 	.byte	0x04, 0x2f
        /*01fa*/ 	.short	(.L_96 - .L_95)
	.align		4
.L_95:
        /*01fc*/ 	.word	index@(_ZN7cutlass13device_kernelIN5flash19enable_sm80_to_sm89INS1_16FlashAttnBwdSm80INS1_25CollectiveMainloopBwdSm80ILi2ELi2EN4cute5tupleIJNS5_1CILi64EEENS7_ILi128EEES9_EEENS_6half_tEfNS_4arch4Sm80ELb0ELb1ELb0ELb0ELb0ELb0ELb0ELb0ELi2ELi2ELi2ELi2ELb0EEENS1_21CollectiveEpilogueBwdISA_SB_SD_Li256ELb0ELb0ELi4EEENS1_19SingleTileSchedulerILb0ELb0ELb0ELi128EEEEEEEEEvNT_6ParamsE)
        /*0200*/ 	.word	0x000000ff


	//----- nvinfo : EIATTR_FRAME_SIZE
	.align		4
.L_96:
        /*0204*/ 	.byte	0x04, 0x11
        /*0206*/ 	.short	(.L_98 - .L_97)
	.align		4
.L_97:
        /*0208*/ 	.word	index@(_ZN7cutlass13device_kernelIN5flash19enable_sm80_to_sm89INS1_16FlashAttnBwdSm80INS1_25CollectiveMainloopBwdSm80ILi2ELi2EN4cute5tupleIJNS5_1CILi64EEENS7_ILi128EEES9_EEENS_6half_tEfNS_4arch4Sm80ELb0ELb1ELb0ELb0ELb0ELb0ELb0ELb0ELi2ELi2ELi2ELi2ELb0EEENS1_21CollectiveEpilogueBwdISA_SB_SD_Li256ELb0ELb0ELi4EEENS1_19SingleTileSchedulerILb0ELb0ELb0ELi128EEEEEEEEEvNT_6ParamsE)
        /*020c*/ 	.word	0x00000050


	//----- nvinfo : EIATTR_REGCOUNT
	.align		4
.L_98:
        /*0210*/ 	.byte	0x04, 0x2f
        /*0212*/ 	.short	(.L_100 - .L_99)
	.align		4
.L_99:
        /*0214*/ 	.word	index@(_ZN7cutlass13device_kernelIN5flash19enable_sm80_to_sm89INS1_16FlashAttnBwdSm80INS1_25CollectiveMainloopBwdSm80ILi2ELi2EN4cute5tupleIJNS5_1CILi64EEENS7_ILi128EEES9_EEENS_6half_tEfNS_4arch4Sm80ELb0ELb0ELb0ELb1ELb1ELb0ELb0ELb0ELi2ELi2ELi2ELi2ELb0EEENS1_24CollectiveEpilogueBwdGQAISA_fSD_Li256ELb1ELb1EEENS1_19SingleTileSchedulerILb1ELb0ELb0ELi128EEEEEEEEEvNT_6ParamsE)
        /*0218*/ 	.word	0x000000ff


	//----- nvinfo : EIATTR_FRAME_SIZE
	.align		4
.L_100:
        /*021c*/ 	.byte	0x04, 0x11
        /*021e*/ 	.short	(.L_102 - .L_101)
	.align		4
.L_101:
        /*0220*/ 	.word	index@($__internal_7_$__cuda_sm70_warpsync)
        /*0224*/ 	.word	0x00000000


	//----- nvinfo : EIATTR_FRAME_SIZE
	.align		4
.L_102:
        /*0228*/ 	.byte	0x04, 0x11
        /*022a*/ 	.short	(.L_104 - .L_103)
	.align		4
.L_103:
        /*022c*/ 	.word	index@(_ZN7cutlass13device_kernelIN5flash19enable_sm80_to_sm89INS1_16FlashAttnBwdSm80INS1_25CollectiveMainloopBwdSm80ILi2ELi2EN4cute5tupleIJNS5_1CILi64EEENS7_ILi128EEES9_EEENS_6half_tEfNS_4arch4Sm80ELb0ELb0ELb0ELb1ELb1ELb0ELb0ELb0ELi2ELi2ELi2ELi2ELb0EEENS1_24CollectiveEpilogueBwdGQAISA_fSD_Li256ELb1ELb1EEENS1_19SingleTileSchedulerILb1ELb0ELb0ELi128EEEEEEEEEvNT_6ParamsE)
        /*0230*/ 	.word	0x00000048


	//----- nvinfo : EIATTR_REGCOUNT
	.align		4
.L_104:
        /*0234*/ 	.byte	0x04, 0x2f
        /*0236*/ 	.short	(.L_106 - .L_105)
	.align		4
.L_105:
        /*0238*/ 	.word	index@(_ZN7cutlass13device_kernelIN5flash19enable_sm80_to_sm89INS1_16FlashAttnBwdSm80INS1_25CollectiveMainloopBwdSm80ILi2ELi2EN4cute5tupleIJNS5_1CILi64EEENS7_ILi128EEES9_EEENS_6half_tEfNS_4arch4Sm80ELb0ELb0ELb0ELb1ELb0ELb0ELb0ELb0ELi2ELi2ELi2ELi2ELb0EEENS1_24CollectiveEpilogueBwdGQAISA_fSD_Li256ELb1ELb0EEENS1_19SingleTileSchedulerILb1ELb0ELb0ELi128EEEEEEEEEvNT_6ParamsE)
        /*023c*/ 	.word	0x000000ff


	//----- nvinfo : EIATTR_FRAME_SIZE
	.align		4
.L_106:
        /*0240*/ 	.byte	0x04, 0x11
        /*0242*/ 	.short	(.L_108 - .L_107)
	.align		4
.L_107:
        /*0244*/ 	.word	index@(_ZN7cutlass13device_kernelIN5flash19enable_sm80_to_sm89INS1_16FlashAttnBwdSm80INS1_25CollectiveMainloopBwdSm80ILi2ELi2EN4cute5tupleIJNS5_1CILi64EEENS7_ILi128EEES9_EEENS_6half_tEfNS_4arch4Sm80ELb0ELb0ELb0ELb1ELb0ELb0ELb0ELb0ELi2ELi2ELi2ELi2ELb0EEENS1_24CollectiveEpilogueBwdGQAISA_fSD_Li256ELb1ELb0EEENS1_19SingleTileSchedulerILb1ELb0ELb0ELi128EEEEEEEEEvNT_6ParamsE)
        /*0248*/ 	.word	0x00000048


	//----- nvinfo : EIATTR_REGCOUNT
	.align		4
.L_108:
        /*024c*/ 	.byte	0x04, 0x2f
        /*024e*/ 	.short	(.L_110 - .L_109)
	.align		4
.L_109:
        /*0250*/ 	.word	index@(_ZN7cutlass13device_kernelIN5flash19enable_sm80_to_sm89INS1_16FlashAttnBwdSm80INS1_25CollectiveMainloopBwdSm80ILi2ELi2EN4cute5tupleIJNS5_1CILi64EEENS7_ILi128EEES9_EEENS_6half_tEfNS_4arch4Sm80ELb0ELb0ELb0ELb1ELb1ELb0ELb0ELb0ELi2ELi2ELi2ELi2ELb0EEENS1_21CollectiveEpilogueBwdISA_SB_SD_Li256ELb1ELb0ELi4EEENS1_19SingleTileSchedulerILb1ELb0ELb0ELi128EEEEEEEEEvNT_6ParamsE)
        /*0254*/ 	.word	0x000000ff


	//----- nvinfo : EIATTR_FRAME_SIZE
	.align		4
.L_110:
        /*0258*/ 	.byte	0x04, 0x11
        /*025a*/ 	.short	(.L_112 - .L_111)
	.align		4
.L_111:
        /*025c*/ 	.word	index@(_ZN7cutlass13device_kernelIN5flash19enable_sm80_to_sm89INS1_16FlashAttnBwdSm80INS1_25CollectiveMainloopBwdSm80ILi2ELi2EN4cute5tupleIJNS5_1CILi64EEENS7_ILi128EEES9_EEENS_6half_tEfNS_4arch4Sm80ELb0ELb0ELb0ELb1ELb1ELb0ELb0ELb0ELi2ELi2ELi2ELi2ELb0EEENS1_21CollectiveEpilogueBwdISA_SB_SD_Li256ELb1ELb0ELi4EEENS1_19SingleTileSchedulerILb1ELb0ELb0ELi128EEEEEEEEEvNT_6ParamsE)
        /*0260*/ 	.word	0x00000048


	//----- nvinfo : EIATTR_REGCOUNT
	.align		4
.L_112:
        /*0264*/ 	.byte	0x04, 0x2f
        /*0266*/ 	.short	(.L_114 - .L_113)
	.align		4
.L_113:
        /*0268*/ 	.word	index@(_ZN7cutlass13device_kernelIN5flash19enable_sm80_to_sm89INS1_16FlashAttnBwdSm80INS1_25CollectiveMainloopBwdSm80ILi2ELi2EN4cute5tupleIJNS5_1CILi64EEENS7_ILi128EEES9_EEENS_6half_tEfNS_4arch4Sm80ELb0ELb0ELb0ELb1ELb0ELb0ELb0ELb0ELi2ELi2ELi2ELi2ELb0EEENS1_21CollectiveEpilogueBwdISA_SB_SD_Li256ELb1ELb0ELi4EEENS1_19SingleTileSchedulerILb1ELb0ELb0ELi128EEEEEEEEEvNT_6ParamsE)
        /*026c*/ 	.word	0x000000ff


	//----- nvinfo : EIATTR_FRAME_SIZE
	.align		4
.L_114:
        /*0270*/ 	.byte	0x04, 0x11
        /*0272*/ 	.short	(.L_116 - .L_115)
	.align		4
.L_115:
        /*0274*/ 	.word	index@(_ZN7cutlass13device_kernelIN5flash19enable_sm80_to_sm89INS1_16FlashAttnBwdSm80INS1_25CollectiveMainloopBwdSm80ILi2ELi2EN4cute5tupleIJNS5_1CILi64EEENS7_ILi128EEES9_EEENS_6half_tEfNS_4arch4Sm80ELb0ELb0ELb0ELb1ELb0ELb0ELb0ELb0ELi2ELi2ELi2ELi2ELb0EEENS1_21CollectiveEpilogueBwdISA_SB_SD_Li256ELb1ELb0ELi4EEENS1_19SingleTileSchedulerILb1ELb0ELb0ELi128EEEEEEEEEvNT_6ParamsE)
        /*0278*/ 	.word	0x00000048


	//----- nvinfo : EIATTR_REGCOUNT
	.align		4
.L_116:
        /*027c*/ 	.byte	0x04, 0x2f
        /*027e*/ 	.short	(.L_118 - .L_117)
	.align		4
.L_117:
        /*0280*/ 	.word	index@(_ZN7cutlass13device_kernelIN5flash19enable_sm80_to_sm89INS1_16FlashAttnBwdSm80INS1_25CollectiveMainloopBwdSm80ILi2ELi2EN4cute5tupleIJNS5_1CILi64EEENS7_ILi128EEES9_EEENS_6half_tEfNS_4arch4Sm80ELb0ELb0ELb0ELb0ELb1ELb0ELb0ELb0ELi2ELi2ELi2ELi2ELb0EEENS1_24CollectiveEpilogueBwdGQAISA_fSD_Li256ELb0ELb1EEENS1_19SingleTileSchedulerILb0ELb0ELb0ELi128EEEEEEEEEvNT_6ParamsE)
        /*0284*/ 	.word	0x000000ff


	//----- nvinfo : EIATTR_FRAME_SIZE
	.align		4
.L_118:
        /*0288*/ 	.byte	0x04, 0x11
        /*028a*/ 	.short	(.L_120 - .L_119)
	.align		4
.L_119:
        /*028c*/ 	.word	index@($__internal_6_$__cuda_sm70_warpsync)
        /*0290*/ 	.word	0x00000000


	//----- nvinfo : EIATTR_FRAME_SIZE
	.align		4
.L_120:
        /*0294*/ 	.byte	0x04, 0x11
        /*0296*/ 	.short	(.L_122 - .L_121)
	.align		4
.L_121:
        /*0298*/ 	.word	index@(_ZN7cutlass13device_kernelIN5flash19enable_sm80_to_sm89INS1_16FlashAttnBwdSm80INS1_25CollectiveMainloopBwdSm80ILi2ELi2EN4cute5tupleIJNS5_1CILi64EEENS7_ILi128EEES9_EEENS_6half_tEfNS_4arch4Sm80ELb0ELb0ELb0ELb0ELb1ELb0ELb0ELb0ELi2ELi2ELi2ELi2ELb0EEENS1_24CollectiveEpilogueBwdGQAISA_fSD_Li256ELb0ELb1EEENS1_19SingleTileSchedulerILb0ELb0ELb0ELi128EEEEEEEEEvNT_6ParamsE)
        /*029c*/ 	.word	0x00000028


	//----- nvinfo : EIATTR_REGCOUNT
	.align		4
.L_122:
        /*02a0*/ 	.byte	0x04, 0x2f
        /*02a2*/ 	.short	(.L_124 - .L_123)
	.align		4
.L_123:
        /*02a4*/ 	.word	index@(_ZN7cutlass13device_kernelIN5flash19enable_sm80_to_sm89INS1_16FlashAttnBwdSm80INS1_25CollectiveMainloopBwdSm80ILi2ELi2EN4cute5tupleIJNS5_1CILi64EEENS7_ILi128EEES9_EEENS_6half_tEfNS_4arch4Sm80ELb0ELb0ELb0ELb0ELb0ELb0ELb0ELb0ELi2ELi2ELi2ELi2ELb0EEENS1_24CollectiveEpilogueBwdGQAISA_fSD_Li256ELb0ELb0EEENS1_19SingleTileSchedulerILb0ELb0ELb0ELi128EEEEEEEEEvNT_6ParamsE)
        /*02a8*/ 	.word	0x000000ff


	//----- nvinfo : EIATTR_FRAME_SIZE
	.align		4
.L_124:
        /*02ac*/ 	.byte	0x04, 0x11
        /*02ae*/ 	.short	(.L_126 - .L_125)
	.align		4
.L_125:
        /*02b0*/ 	.word	index@(_ZN7cutlass13device_kernelIN5flash19enable_sm80_to_sm89INS1_16FlashAttnBwdSm80INS1_25CollectiveMainloopBwdSm80ILi2ELi2EN4cute5tupleIJNS5_1CILi64EEENS7_ILi128EEES9_EEENS_6half_tEfNS_4arch4Sm80ELb0ELb0ELb0ELb0ELb0ELb0ELb0ELb0ELi2ELi2ELi2ELi2ELb0EEENS1_24CollectiveEpilogueBwdGQAISA_fSD_Li256ELb0ELb0EEENS1_19SingleTileSchedulerILb0ELb0ELb0ELi128EEEEEEEEEvNT_6ParamsE)
        /*02b4*/ 	.word	0x00000028


	//----- nvinfo : EIATTR_REGCOUNT
	.align		4
.L_126:
        /*02b8*/ 	.byte	0x04, 0x2f
        /*02ba*/ 	.short	(.L_128 - .L_127)
	.align		4
.L_127:
        /*02bc*/ 	.word	index@(_ZN7cutlass13device_kernelIN5flash19enable_sm80_to_sm89INS1_16FlashAttnBwdSm80INS1_25CollectiveMainloopBwdSm80ILi2ELi2EN4cute5tupleIJNS5_1CILi64EEENS7_ILi128EEES9_EEENS_6half_tEfNS_4arch4Sm80ELb0ELb0ELb0ELb0ELb1ELb0ELb0ELb0ELi2ELi2ELi2ELi2ELb0EEENS1_21CollectiveEpilogueBwdISA_SB_SD_Li256ELb0ELb0ELi4EEENS1_19SingleTileSchedulerILb0ELb0ELb0ELi128EEEEEEEEEvNT_6ParamsE)
        /*02c0*/ 	.word	0x000000ff


	//----- nvinfo : EIATTR_FRAME_SIZE
	.align		4
.L_128:
        /*02c4*/ 	.byte	0x04, 0x11
        /*02c6*/ 	.short	(.L_130 - .L_129)
	.align		4
.L_129:
        /*02c8*/ 	.word	index@(_ZN7cutlass13device_kernelIN5flash19enable_sm80_to_sm89INS1_16FlashAttnBwdSm80INS1_25CollectiveMainloopBwdSm80ILi2ELi2EN4cute5tupleIJNS5_1CILi64EEENS7_ILi128EEES9_EEENS_6half_tEfNS_4arch4Sm80ELb0ELb0ELb0ELb0ELb1ELb0ELb0ELb0ELi2ELi2ELi2ELi2ELb0EEENS1_21CollectiveEpilogueBwdISA_SB_SD_Li256ELb0ELb0ELi4EEENS1_19SingleTileSchedulerILb0ELb0ELb0ELi128EEEEEEEEEvNT_6ParamsE)
        /*02cc*/ 	.word	0x00000000


	//----- nvinfo : EIATTR_REGCOUNT
	.align		4
.L_130:
        /*02d0*/ 	.byte	0x04, 0x2f
        /*02d2*/ 	.short	(.L_132 - .L_131)
	.align		4
.L_131:
        /*02d4*/ 	.word	index@(_ZN7cutlass13device_kernelIN5flash19enable_sm80_to_sm89INS1_16FlashAttnBwdSm80INS1_25CollectiveMainloopBwdSm80ILi2ELi2EN4cute5tupleIJNS5_1CILi64EEENS7_ILi128EEES9_EEENS_6half_tEfNS_4arch4Sm80ELb0ELb0ELb0ELb0ELb0ELb0ELb0ELb0ELi2ELi2ELi2ELi2ELb0EEENS1_21CollectiveEpilogueBwdISA_SB_SD_Li256ELb0ELb0ELi4EEENS1_19SingleTileSchedulerILb0ELb0ELb0ELi128EEEEEEEEEvNT_6ParamsE)
        /*02d8*/ 	.word	0x000000ff


	//----- nvinfo : EIATTR_FRAME_SIZE
	.align		4
.L_132:
        /*02dc*/ 	.byte	0x04, 0x11
        /*02de*/ 	.short	(.L_134 - .L_133)
	.align		4
.L_133:
        /*02e0*/ 	.word	index@(_ZN7cutlass13device_kernelIN5flash19enable_sm80_to_sm89INS1_16FlashAttnBwdSm80INS1_25CollectiveMainloopBwdSm80ILi2ELi2EN4cute5tupleIJNS5_1CILi64EEENS7_ILi128EEES9_EEENS_6half_tEfNS_4arch4Sm80ELb0ELb0ELb0ELb0ELb0ELb0ELb0ELb0ELi2ELi2ELi2ELi2ELb0EEENS1_21CollectiveEpilogueBwdISA_SB_SD_Li256ELb0ELb0ELi4EEENS1_19SingleTileSchedulerILb0ELb0ELb0ELi128EEEEEEEEEvNT_6ParamsE)
        /*02e4*/ 	.word	0x00000000


	//----- nvinfo : EIATTR_REGCOUNT
	.align		4
.L_134:
        /*02e8*/ 	.byte	0x04, 0x2f
        /*02ea*/ 	.short	(.L_136 - .L_135)
	.align		4
.L_135:
        /*02ec*/ 	.word	index@(_ZN7cutlass13device_kernelIN5flash19enable_sm80_to_sm89INS1_16FlashAttnBwdSm80INS1_25CollectiveMainloopBwdSm80ILi2ELi1EN4cute5tupleIJNS5_1CILi64EEENS7_ILi96EEENS7_ILi128EEEEEENS_6half_tEfNS_4arch4Sm80ELb1ELb0ELb0ELb1ELb1ELb0ELb0ELb0ELi2ELi2ELi2ELi2ELb1EEENS1_24CollectiveEpilogueBwdGQAISB_fSE_Li256ELb1ELb1EEENS1_25SingleTileBwdLPTSchedulerILb1ELi96ELb1EEEEEEEEEvNT_6ParamsE)
        /*02f0*/ 	.word	0x000000ff


	//----- nvinfo : EIATTR_FRAME_SIZE
	.align		4
.L_136:
        /*02f4*/ 	.byte	0x04, 0x11
        /*02f6*/ 	.short	(.L_138 - .L_137)
	.align		4
.L_137:
        /*02f8*/ 	.word	index@($__internal_5_$__cuda_sm70_warpsync)
        /*02fc*/ 	.word	0x00000000


	//----- nvinfo : EIATTR_FRAME_SIZE
	.align		4
.L_138:
        /*0300*/ 	.byte	0x04, 0x11
        /*0302*/ 	.short	(.L_140 - .L_139)
	.align		4
.L_139:
        /*0304*/ 	.word	index@(_ZN7cutlass13device_kernelIN5flash19enable_sm80_to_sm89INS1_16FlashAttnBwdSm80INS1_25CollectiveMainloopBwdSm80ILi2ELi1EN4cute5tupleIJNS5_1CILi64EEENS7_ILi96EEENS7_ILi128EEEEEENS_6half_tEfNS_4arch4Sm80ELb1ELb0ELb0ELb1ELb1ELb0ELb0ELb0ELi2ELi2ELi2ELi2ELb1EEENS1_24CollectiveEpilogueBwdGQAISB_fSE_Li256ELb1ELb1EEENS1_25SingleTileBwdLPTSchedulerILb1ELi96ELb1EEEEEEEEEvNT_6ParamsE)
        /*0308*/ 	.word	0x00000038


	//----- nvinfo : EIATTR_REGCOUNT
	.align		4
.L_140:
        /*030c*/ 	.byte	0x04, 0x2f
        /*030e*/ 	.short	(.L_142 - .L_141)
	.align		4
.L_141:
        /*0310*/ 	.word	index@(_ZN7cutlass13device_kernelIN5flash32FlashAttnBwdPostprocessConvertdQIN4cute5tupleIJNS3_1CILi96EEENS5_ILi128EEEEEENS_6half_tEfNS_4arch4Sm80ELi256ENS3_8TiledMMAINS3_8MMA_AtomIJNS3_28SM80_16x8x16_F32F16F16F32_TNEEEENS3_6LayoutINS4_IJNS5_ILi2EEENS5_ILi4EEENS5_ILi1EEEEEENS4_IJSJ_SH_NS5_ILi0EEEEEEEENS4_IJNS5_ILi32EEENS5_ILi64EEENS5_ILi16EEEEEEEELb0EEEEEvNT_6ParamsE)
        /*0314*/ 	.word	0x00000045


	//----- nvinfo : EIATTR_FRAME_SIZE
	.align		4
.L_142:
        /*0318*/ 	.byte	0x04, 0x11
        /*031a*/ 	.short	(.L_144 - .L_143)
	.align		4
.L_143:
        /*031c*/ 	.word	index@(_ZN7cutlass13device_kernelIN5flash32FlashAttnBwdPostprocessConvertdQIN4cute5tupleIJNS3_1CILi96EEENS5_ILi128EEEEEENS_6half_tEfNS_4arch4Sm80ELi256ENS3_8TiledMMAINS3_8MMA_AtomIJNS3_28SM80_16x8x16_F32F16F16F32_TNEEEENS3_6LayoutINS4_IJNS5_ILi2EEENS5_ILi4EEENS5_ILi1EEEEEENS4_IJSJ_SH_NS5_ILi0EEEEEEEENS4_IJNS5_ILi32EEENS5_ILi64EEENS5_ILi16EEEEEEEELb0EEEEEvNT_6ParamsE)
        /*0320*/ 	.word	0x00000000


	//----- nvinfo : EIATTR_REGCOUNT
	.align		4
.L_144:
        /*0324*/ 	.byte	0x04, 0x2f
        /*0326*/ 	.short	(.L_146 - .L_145)
	.align		4
.L_145:
        /*0328*/ 	.word	index@(_ZN7cutlass13device_kernelIN5flash19enable_sm80_to_sm89INS1_16FlashAttnBwdSm80INS1_25CollectiveMainloopBwdSm80ILi2ELi1EN4cute5tupleIJNS5_1CILi64EEENS7_ILi96EEENS7_ILi128EEEEEENS_6half_tEfNS_4arch4Sm80ELb1ELb0ELb0ELb1ELb0ELb0ELb0ELb0ELi2ELi2ELi2ELi2ELb1EEENS1_24CollectiveEpilogueBwdGQAISB_fSE_Li256ELb1ELb0EEENS1_25SingleTileBwdLPTSchedulerILb1ELi96ELb0EEEEEEEEEvNT_6ParamsE)
        /*032c*/ 	.word	0x000000ff


	//----- nvinfo : EIATTR_FRAME_SIZE
	.align		4
.L_146:
        /*0330*/ 	.byte	0x04, 0x11
        /*0332*/ 	.short	(.L_148 - .L_147)
	.align		4
.L_147:
        /*0334*/ 	.word	index@(_ZN7cutlass13device_kernelIN5flash19enable_sm80_to_sm89INS1_16FlashAttnBwdSm80INS1_25CollectiveMainloopBwdSm80ILi2ELi1EN4cute5tupleIJNS5_1CILi64EEENS7_ILi96EEENS7_ILi128EEEEEENS_6half_tEfNS_4arch4Sm80ELb1ELb0ELb0ELb1ELb0ELb0ELb0ELb0ELi2ELi2ELi2ELi2ELb1EEENS1_24CollectiveEpilogueBwdGQAISB_fSE_Li256ELb1ELb0EEENS1_25SingleTileBwdLPTSchedulerILb1ELi96ELb0EEEEEEEEEvNT_6ParamsE)
        /*0338*/ 	.word	0x00000028


	//----- nvinfo : EIATTR_REGCOUNT
	.align		4
.L_148:
        /*033c*/ 	.byte	0x04, 0x2f
        /*033e*/ 	.short	(.L_150 - .L_149)
	.align		4
.L_149:
        /*0340*/ 	.word	index@(_ZN7cutlass13device_kernelIN5flash19enable_sm80_to_sm89INS1_16FlashAttnBwdSm80INS1_25CollectiveMainloopBwdSm80ILi2ELi1EN4cute5tupleIJNS5_1CILi64EEENS7_ILi96EEENS7_ILi128EEEEEENS_6half_tEfNS_4arch4Sm80ELb1ELb0ELb0ELb1ELb1ELb0ELb0ELb0ELi2ELi2ELi2ELi2ELb1EEENS1_21CollectiveEpilogueBwdISB_SC_SE_Li256ELb1ELb0ELi4EEENS1_25SingleTileBwdLPTSchedulerILb1ELi96ELb1EEEEEEEEEvNT_6ParamsE)
        /*0344*/ 	.word	0x000000ff


	//----- nvinfo : EIATTR_FRAME_SIZE
	.align		4
.L_150:
        /*0348*/ 	.byte	0x04, 0x11
        /*034a*/ 	.short	(.L_152 - .L_151)
	.align		4
.L_151:
        /*034c*/ 	.word	index@(_ZN7cutlass13device_kernelIN5flash19enable_sm80_to_sm89INS1_16FlashAttnBwdSm80INS1_25CollectiveMainloopBwdSm80ILi2ELi1EN4cute5tupleIJNS5_1CILi64EEENS7_ILi96EEENS7_ILi128EEEEEENS_6half_tEfNS_4arch4Sm80ELb1ELb0ELb0ELb1ELb1ELb0ELb0ELb0ELi2ELi2ELi2ELi2ELb1EEENS1_21CollectiveEpilogueBwdISB_SC_SE_Li256ELb1ELb0ELi4EEENS1_25SingleTileBwdLPTSchedulerILb1ELi96ELb1EEEEEEEEEvNT_6ParamsE)
        /*0350*/ 	.word	0x00000048


	//----- nvinfo : EIATTR_REGCOUNT
	.align		4
.L_152:
        /*0354*/ 	.byte	0x04, 0x2f
        /*0356*/ 	.short	(.L_154 - .L_153)
	.align		4
.L_153:
        /*0358*/ 	.word	index@(_ZN7cutlass13device_kernelIN5flash19enable_sm80_to_sm89INS1_16FlashAttnBwdSm80INS1_25CollectiveMainloopBwdSm80ILi2ELi1EN4cute5tupleIJNS5_1CILi64EEENS7_ILi96EEENS7_ILi128EEEEEENS_6half_tEfNS_4arch4Sm80ELb1ELb0ELb0ELb1ELb0ELb0ELb0ELb0ELi2ELi2ELi2ELi2ELb1EEENS1_21CollectiveEpilogueBwdISB_SC_SE_Li256ELb1ELb0ELi4EEENS1_25SingleTileBwdLPTSchedulerILb1ELi96ELb0EEEEEEEEEvNT_6ParamsE)
        /*035c*/ 	.word	0x000000ff


	//----- nvinfo : EIATTR_FRAME_SIZE
	.align		4
.L_154:
        /*0360*/ 	.byte	0x04, 0x11
        /*0362*/ 	.short	(.L_156 - .L_155)
	.align		4
.L_155:
        /*0364*/ 	.word	index@(_ZN7cutlass13device_kernelIN5flash19enable_sm80_to_sm89INS1_16FlashAttnBwdSm80INS1_25CollectiveMainloopBwdSm80ILi2ELi1EN4cute5tupleIJNS5_1CILi64EEENS7_ILi96EEENS7_ILi128EEEEEENS_6half_tEfNS_4arch4Sm80ELb1ELb0ELb0ELb1ELb0ELb0ELb0ELb0ELi2ELi2ELi2ELi2ELb1EEENS1_21CollectiveEpilogueBwdISB_SC_SE_Li256ELb1ELb0ELi4EEENS1_25SingleTileBwdLPTSchedulerILb1ELi96ELb0EEEEEEEEEvNT_6ParamsE)
        /*0368*/ 	.word	0x00000040


	//----- nvinfo : EIATTR_REGCOUNT
	.align		4
.L_156:
        /*036c*/ 	.byte	0x04, 0x2f
        /*036e*/ 	.short	(.L_158 - .L_157)
	.align		4
.L_157:
        /*0370*/ 	.word	index@(_ZN7cutlass13device_kernelIN5flash19enable_sm80_to_sm89INS1_16FlashAttnBwdSm80INS1_25CollectiveMainloopBwdSm80ILi2ELi1EN4cute5tupleIJNS5_1CILi64EEENS7_ILi96EEENS7_ILi128EEEEEENS_6half_tEfNS_4arch4Sm80ELb1ELb0ELb0ELb0ELb1ELb0ELb0ELb0ELi2ELi2ELi2ELi2ELb1EEENS1_24CollectiveEpilogueBwdGQAISB_fSE_Li256ELb0ELb1EEENS1_25SingleTileBwdLPTSchedulerILb0ELi96ELb1EEEEEEEEEvNT_6ParamsE)
        /*0374*/ 	.word	0x000000ff


	//----- nvinfo : EIATTR_FRAME_SIZE
	.align		4
.L_158:
        /*0378*/ 	.byte	0x04, 0x11
        /*037a*/ 	.short	(.L_160 - .L_159)
	.align		4
.L_159:
        /*037c*/ 	.word	index@($__internal_4_$__cuda_sm70_warpsync)
        /*0380*/ 	.word	0x00000000


	//----- nvinfo : EIATTR_FRAME_SIZE
	.align		4
.L_160:
        /*0384*/ 	.byte	0x04, 0x11
        /*0386*/ 	.short	(.L_162 - .L_161)
	.align		4
.L_161:
        /*0388*/ 	.word	index@(_ZN7cutlass13device_kernelIN5flash19enable_sm80_to_sm89INS1_16FlashAttnBwdSm80INS1_25CollectiveMainloopBwdSm80ILi2ELi1EN4cute5tupleIJNS5_1CILi64EEENS7_ILi96EEENS7_ILi128EEEEEENS_6half_tEfNS_4arch4Sm80ELb1ELb0ELb0ELb0ELb1ELb0ELb0ELb0ELi2ELi2ELi2ELi2ELb1EEENS1_24CollectiveEpilogueBwdGQAISB_fSE_Li256ELb0ELb1EEENS1_25SingleTileBwdLPTSchedulerILb0ELi96ELb1EEEEEEEEEvNT_6ParamsE)
        /*038c*/ 	.word	0x00000028


	//----- nvinfo : EIATTR_REGCOUNT
	.align		4
.L_162:
        /*0390*/ 	.byte	0x04, 0x2f
        /*0392*/ 	.short	(.L_164 - .L_163)
	.align		4
.L_163:
        /*0394*/ 	.word	index@(_ZN7cutlass13device_kernelIN5flash19enable_sm80_to_sm89INS1_16FlashAttnBwdSm80INS1_25CollectiveMainloopBwdSm80ILi2ELi1EN4cute5tupleIJNS5_1CILi64EEENS7_ILi96EEENS7_ILi128EEEEEENS_6half_tEfNS_4arch4Sm80ELb1ELb0ELb0ELb0ELb0ELb0ELb0ELb0ELi2ELi2ELi2ELi2ELb1EEENS1_24CollectiveEpilogueBwdGQAISB_fSE_Li256ELb0ELb0EEENS1_25SingleTileBwdLPTSchedulerILb0ELi96ELb0EEEEEEEEEvNT_6ParamsE)
        /*0398*/ 	.word	0x000000ff


	//----- nvinfo : EIATTR_FRAME_SIZE
	.align		4
.L_164:
        /*039c*/ 	.byte	0x04, 0x11
        /*039e*/ 	.short	(.L_166 - .L_165)
	.align		4
.L_165:
        /*03a0*/ 	.word	index@(_ZN7cutlass13device_kernelIN5flash19enable_sm80_to_sm89INS1_16FlashAttnBwdSm80INS1_25CollectiveMainloopBwdSm80ILi2ELi1EN4cute5tupleIJNS5_1CILi64EEENS7_ILi96EEENS7_ILi128EEEEEENS_6half_tEfNS_4arch4Sm80ELb1ELb0ELb0ELb0ELb0ELb0ELb0ELb0ELi2ELi2ELi2ELi2ELb1EEENS1_24CollectiveEpilogueBwdGQAISB_fSE_Li256ELb0ELb0EEENS1_25SingleTileBwdLPTSchedulerILb0ELi96ELb0EEEEEEEEEvNT_6ParamsE)
        /*03a4*/ 	.word	0x00000020


	//----- nvinfo : EIATTR_REGCOUNT
	.align		4
.L_166:
        /*03a8*/ 	.byte	0x04, 0x2f
        /*03aa*/ 	.short	(.L_168 - .L_167)
	.align		4
.L_167:
        /*03ac*/ 	.word	index@(_ZN7cutlass13device_kernelIN5flash19enable_sm80_to_sm89INS1_16FlashAttnBwdSm80INS1_25CollectiveMainloopBwdSm80ILi2ELi1EN4cute5tupleIJNS5_1CILi64EEENS7_ILi96EEENS7_ILi128EEEEEENS_6half_tEfNS_4arch4Sm80ELb1ELb0ELb0ELb0ELb1ELb0ELb0ELb0ELi2ELi2ELi2ELi2ELb1EEENS1_21CollectiveEpilogueBwdISB_SC_SE_Li256ELb0ELb0ELi4EEENS1_25SingleTileBwdLPTSchedulerILb0ELi96ELb1EEEEEEEEEvNT_6ParamsE)
        /*03b0*/ 	.word	0x000000ff


	//----- nvinfo : EIATTR_FRAME_SIZE
	.align		4
.L_168:
        /*03b4*/ 	.byte	0x04, 0x11
        /*03b6*/ 	.short	(.L_170 - .L_169)
	.align		4
.L_169:
        /*03b8*/ 	.word	index@(_ZN7cutlass13device_kernelIN5flash19enable_sm80_to_sm89INS1_16FlashAttnBwdSm80INS1_25CollectiveMainloopBwdSm80ILi2ELi1EN4cute5tupleIJNS5_1CILi64EEENS7_ILi96EEENS7_ILi128EEEEEENS_6half_tEfNS_4arch4Sm80ELb1ELb0ELb0ELb0ELb1ELb0ELb0ELb0ELi2ELi2ELi2ELi2ELb1EEENS1_21CollectiveEpilogueBwdISB_SC_SE_Li256ELb0ELb0ELi4EEENS1_25SingleTileBwdLPTSchedulerILb0ELi96ELb1EEEEEEEEEvNT_6ParamsE)
        /*03bc*/ 	.word	0x00000040


	//----- nvinfo : EIATTR_REGCOUNT
	.align		4
.L_170:
        /*03c0*/ 	.byte	0x04, 0x2f
        /*03c2*/ 	.short	(.L_172 - .L_171)
	.align		4
.L_171:
        /*03c4*/ 	.word	index@(_ZN7cutlass13device_kernelIN5flash19enable_sm80_to_sm89INS1_16FlashAttnBwdSm80INS1_25CollectiveMainloopBwdSm80ILi2ELi1EN4cute5tupleIJNS5_1CILi64EEENS7_ILi96EEENS7_ILi128EEEEEENS_6half_tEfNS_4arch4Sm80ELb1ELb0ELb0ELb0ELb0ELb0ELb0ELb0ELi2ELi2ELi2ELi2ELb1EEENS1_21CollectiveEpilogueBwdISB_SC_SE_Li256ELb0ELb0ELi4EEENS1_25SingleTileBwdLPTSchedulerILb0ELi96ELb0EEEEEEEEEvNT_6ParamsE)
        /*03c8*/ 	.word	0x000000ff


	//----- nvinfo : EIATTR_FRAME_SIZE
	.align		4
.L_172:
        /*03cc*/ 	.byte	0x04, 0x11
        /*03ce*/ 	.short	(.L_174 - .L_173)
	.align		4
.L_173:
        /*03d0*/ 	.word	index@(_ZN7cutlass13device_kernelIN5flash19enable_sm80_to_sm89INS1_16FlashAttnBwdSm80INS1_25CollectiveMainloopBwdSm80ILi2ELi1EN4cute5tupleIJNS5_1CILi64EEENS7_ILi96EEENS7_ILi128EEEEEENS_6half_tEfNS_4arch4Sm80ELb1ELb0ELb0ELb0ELb0ELb0ELb0ELb0ELi2ELi2ELi2ELi2ELb1EEENS1_21CollectiveEpilogueBwdISB_SC_SE_Li256ELb0ELb0ELi4EEENS1_25SingleTileBwdLPTSchedulerILb0ELi96ELb0EEEEEEEEEvNT_6ParamsE)
        /*03d4*/ 	.word	0x00000020


	//----- nvinfo : EIATTR_REGCOUNT
	.align		4
.L_174:
        /*03d8*/ 	.byte	0x04, 0x2f
        /*03da*/ 	.short	(.L_176 - .L_175)
	.align		4
.L_175:
        /*03dc*/ 	.word	index@(_ZN7cutlass13device_kernelIN5flash19enable_sm80_to_sm89INS1_16FlashAttnBwdSm80INS1_25CollectiveMainloopBwdSm80ILi2ELi1EN4cute5tupleIJNS5_1CILi64EEENS7_ILi96EEENS7_ILi128EEEEEENS_6half_tEfNS_4arch4Sm80ELb0ELb1ELb0ELb1ELb1ELb0ELb0ELb0ELi2ELi2ELi2ELi2ELb1EEENS1_24CollectiveEpilogueBwdGQAISB_fSE_Li256ELb1ELb1EEENS1_19SingleTileSchedulerILb1ELb0ELb0ELi96EEEEEEEEEvNT_6ParamsE)
        /*03e0*/ 	.word	0x000000ff


	//----- nvinfo : EIATTR_FRAME_SIZE
	.align		4
.L_176:
        /*03e4*/ 	.byte	0x04, 0x11
        /*03e6*/ 	.short	(.L_178 - .L_177)
	.align		4
.L_177:
        /*03e8*/ 	.word	index@($__internal_3_$__cuda_sm70_warpsync)
        /*03ec*/ 	.word	0x00000000


	//----- nvinfo : EIATTR_FRAME_SIZE
	.align		4
.L_178:
        /*03f0*/ 	.byte	0x04, 0x11
        /*03f2*/ 	.short	(.L_180 - .L_179)
	.align		4
.L_179:
        /*03f4*/ 	.word	index@(_ZN7cutlass13device_kernelIN5flash19enable_sm80_to_sm89INS1_16FlashAttnBwdSm80INS1_25CollectiveMainloopBwdSm80ILi2ELi1EN4cute5tupleIJNS5_1CILi64EEENS7_ILi96EEENS7_ILi128EEEEEENS_6half_tEfNS_4arch4Sm80ELb0ELb1ELb0ELb1ELb1ELb0ELb0ELb0ELi2ELi2ELi2ELi2ELb1EEENS1_24CollectiveEpilogueBwdGQAISB_fSE_Li256ELb1ELb1EEENS1_19SingleTileSchedulerILb1ELb0ELb0ELi96EEEEEEEEEvNT_6ParamsE)
        /*03f8*/ 	.word	0x00000018


	//----- nvinfo : EIATTR_REGCOUNT
	.align		4
.L_180:
        /*03fc*/ 	.byte	0x04, 0x2f
        /*03fe*/ 	.short	(.L_182 - .L_181)
	.align		4
.L_181:
        /*0400*/ 	.word	index@(_ZN7cutlass13device_kernelIN5flash19enable_sm80_to_sm89INS1_16FlashAttnBwdSm80INS1_25CollectiveMainloopBwdSm80ILi2ELi1EN4cute5tupleIJNS5_1CILi64EEENS7_ILi96EEENS7_ILi128EEEEEENS_6half_tEfNS_4arch4Sm80ELb0ELb1ELb0ELb1ELb0ELb0ELb0ELb0ELi2ELi2ELi2ELi2ELb1EEENS1_24CollectiveEpilogueBwdGQAISB_fSE_Li256ELb1ELb0EEENS1_19SingleTileSchedulerILb1ELb0ELb0ELi96EEEEEEEEEvNT_6ParamsE)
        /*0404*/ 	.word	0x000000ff


	//----- nvinfo : EIATTR_FRAME_SIZE
	.align		4
.L_182:
        /*0408*/ 	.byte	0x04, 0x11
        /*040a*/ 	.short	(.L_184 - .L_183)
	.align		4
.L_183:
        /*040c*/ 	.word	index@(_ZN7cutlass13device_kernelIN5flash19enable_sm80_to_sm89INS1_16FlashAttnBwdSm80INS1_25CollectiveMainloopBwdSm80ILi2ELi1EN4cute5tupleIJNS5_1CILi64EEENS7_ILi96EEENS7_ILi128EEEEEENS_6half_tEfNS_4arch4Sm80ELb0ELb1ELb0ELb1ELb0ELb0ELb0ELb0ELi2ELi2ELi2ELi2ELb1EEENS1_24CollectiveEpilogueBwdGQAISB_fSE_Li256ELb1ELb0EEENS1_19SingleTileSchedulerILb1ELb0ELb0ELi96EEEEEEEEEvNT_6ParamsE)
        /*0410*/ 	.word	0x00000018


	//----- nvinfo : EIATTR_REGCOUNT
	.align		4
.L_184:
        /*0414*/ 	.byte	0x04, 0x2f
        /*0416*/ 	.short	(.L_186 - .L_185)
	.align		4
.L_185:
        /*0418*/ 	.word	index@(_ZN7cutlass13device_kernelIN5flash19enable_sm80_to_sm89INS1_16FlashAttnBwdSm80INS1_25CollectiveMainloopBwdSm80ILi2ELi1EN4cute5tupleIJNS5_1CILi64EEENS7_ILi96EEENS7_ILi128EEEEEENS_6half_tEfNS_4arch4Sm80ELb0ELb1ELb0ELb1ELb1ELb0ELb0ELb0ELi2ELi2ELi2ELi2ELb1EEENS1_21CollectiveEpilogueBwdISB_SC_SE_Li256ELb1ELb0ELi4EEENS1_19SingleTileSchedulerILb1ELb0ELb0ELi96EEEEEEEEEvNT_6ParamsE)
        /*041c*/ 	.word	0x000000ff


	//----- nvinfo : EIATTR_FRAME_SIZE
	.align		4
.L_186:
        /*0420*/ 	.byte	0x04, 0x11
        /*0422*/ 	.short	(.L_188 - .L_187)
	.align		4
.L_187:
        /*0424*/ 	.word	index@(_ZN7cutlass13device_kernelIN5flash19enable_sm80_to_sm89INS1_16FlashAttnBwdSm80INS1_25CollectiveMainloopBwdSm80ILi2ELi1EN4cute5tupleIJNS5_1CILi64EEENS7_ILi96EEENS7_ILi128EEEEEENS_6half_tEfNS_4arch4Sm80ELb0ELb1ELb0ELb1ELb1ELb0ELb0ELb0ELi2ELi2ELi2ELi2ELb1EEENS1_21CollectiveEpilogueBwdISB_SC_SE_Li256ELb1ELb0ELi4EEENS1_19SingleTileSchedulerILb1ELb0ELb0ELi96EEEEEEEEEvNT_6ParamsE)
        /*0428*/ 	.word	0x00000028


	//----- nvinfo : EIATTR_REGCOUNT
	.align		4
.L_188:
        /*042c*/ 	.byte	0x04, 0x2f
        /*042e*/ 	.short	(.L_190 - .L_189)
	.align		4
.L_189:
        /*0430*/ 	.word	index@(_ZN7cutlass13device_kernelIN5flash19enable_sm80_to_sm89INS1_16FlashAttnBwdSm80INS1_25CollectiveMainloopBwdSm80ILi2ELi1EN4cute5tupleIJNS5_1CILi64EEENS7_ILi96EEENS7_ILi128EEEEEENS_6half_tEfNS_4arch4Sm80ELb0ELb1ELb0ELb1ELb0ELb0ELb0ELb0ELi2ELi2ELi2ELi2ELb1EEENS1_21CollectiveEpilogueBwdISB_SC_SE_Li256ELb1ELb0ELi4EEENS1_19SingleTileSchedulerILb1ELb0ELb0ELi96EEEEEEEEEvNT_6ParamsE)
        /*0434*/ 	.word	0x000000ff


	//----- nvinfo : EIATTR_FRAME_SIZE
	.align		4
.L_190:
        /*0438*/ 	.byte	0x04, 0x11
        /*043a*/ 	.short	(.L_192 - .L_191)
	.align		4
.L_191:
        /*043c*/ 	.word	index@(_ZN7cutlass13device_kernelIN5flash19enable_sm80_to_sm89INS1_16FlashAttnBwdSm80INS1_25CollectiveMainloopBwdSm80ILi2ELi1EN4cute5tupleIJNS5_1CILi64EEENS7_ILi96EEENS7_ILi128EEEEEENS_6half_tEfNS_4arch4Sm80ELb0ELb1ELb0ELb1ELb0ELb0ELb0ELb0ELi2ELi2ELi2ELi2ELb1EEENS1_21CollectiveEpilogueBwdISB_SC_SE_Li256ELb1ELb0ELi4EEENS1_19SingleTileSchedulerILb1ELb0ELb0ELi96EEEEEEEEEvNT_6ParamsE)
        /*0440*/ 	.word	0x00000028


	//----- nvinfo : EIATTR_REGCOUNT
	.align		4
.L_192:
        /*0444*/ 	.byte	0x04, 0x2f
        /*0446*/ 	.short	(.L_194 - .L_193)
	.align		4
.L_193:
        /*0448*/ 	.word	index@(_ZN7cutlass13device_kernelIN5flash19enable_sm80_to_sm89INS1_16FlashAttnBwdSm80INS1_25CollectiveMainloopBwdSm80ILi2ELi1EN4cute5tupleIJNS5_1CILi64EEENS7_ILi96EEENS7_ILi128EEEEEENS_6half_tEfNS_4arch4Sm80ELb0ELb1ELb0ELb0ELb1ELb0ELb0ELb0ELi2ELi2ELi2ELi2ELb1EEENS1_24CollectiveEpilogueBwdGQAISB_fSE_Li256ELb0ELb1EEENS1_19SingleTileSchedulerILb0ELb0ELb0ELi96EEEEEEEEEvNT_6ParamsE)
        /*044c*/ 	.word	0x000000ff


	//----- nvinfo : EIATTR_FRAME_SIZE
	.align		4
.L_194:
        /*0450*/ 	.byte	0x04, 0x11
        /*0452*/ 	.short	(.L_196 - .L_195)
	.align		4
.L_195:
        /*0454*/ 	.word	index@($__internal_2_$__cuda_sm70_warpsync)
        /*0458*/ 	.word	0x00000000


	//----- nvinfo : EIATTR_FRAME_SIZE
	.align		4
.L_196:
        /*045c*/ 	.byte	0x04, 0x11
        /*045e*/ 	.short	(.L_198 - .L_197)
	.align		4
.L_197:
        /*0460*/ 	.word	index@(_ZN7cutlass13device_kernelIN5flash19enable_sm80_to_sm89INS1_16FlashAttnBwdSm80INS1_25CollectiveMainloopBwdSm80ILi2ELi1EN4cute5tupleIJNS5_1CILi64EEENS7_ILi96EEENS7_ILi128EEEEEENS_6half_tEfNS_4arch4Sm80ELb0ELb1ELb0ELb0ELb1ELb0ELb0ELb0ELi2ELi2ELi2ELi2ELb1EEENS1_24CollectiveEpilogueBwdGQAISB_fSE_Li256ELb0ELb1EEENS1_19SingleTileSchedulerILb0ELb0ELb0ELi96EEEEEEEEEvNT_6ParamsE)
        /*0464*/ 	.word	0x00000018


	//----- nvinfo : EIATTR_REGCOUNT
	.align		4
.L_198:
        /*0468*/ 	.byte	0x04, 0x2f
        /*046a*/ 	.short	(.L_200 - .L_199)
	.align		4
.L_199:
        /*046c*/ 	.word	index@(_ZN7cutlass13device_kernelIN5flash19enable_sm80_to_sm89INS1_16FlashAttnBwdSm80INS1_25CollectiveMainloopBwdSm80ILi2ELi1EN4cute5tupleIJNS5_1CILi64EEENS7_ILi96EEENS7_ILi128EEEEEENS_6half_tEfNS_4arch4Sm80ELb0ELb1ELb0ELb0ELb0ELb0ELb0ELb0ELi2ELi2ELi2ELi2ELb1EEENS1_24CollectiveEpilogueBwdGQAISB_fSE_Li256ELb0ELb0EEENS1_19SingleTileSchedulerILb0ELb0ELb0ELi96EEEEEEEEEvNT_6ParamsE)
        /*0470*/ 	.word	0x000000ff


	//----- nvinfo : EIATTR_FRAME_SIZE
	.align		4
.L_200:
        /*0474*/ 	.byte	0x04, 0x11
        /*0476*/ 	.short	(.L_202 - .L_201)
	.align		4
.L_201:
        /*0478*/ 	.word	index@(_ZN7cutlass13device_kernelIN5flash19enable_sm80_to_sm89INS1_16FlashAttnBwdSm80INS1_25CollectiveMainloopBwdSm80ILi2ELi1EN4cute5tupleIJNS5_1CILi64EEENS7_ILi96EEENS7_ILi128EEEEEENS_6half_tEfNS_4arch4Sm80ELb0ELb1ELb0ELb0ELb0ELb0ELb0ELb0ELi2ELi2ELi2ELi2ELb1EEENS1_24CollectiveEpilogueBwdGQAISB_fSE_Li256ELb0ELb0EEENS1_19SingleTileSchedulerILb0ELb0ELb0ELi96EEEEEEEEEvNT_6ParamsE)
        /*047c*/ 	.word	0x00000028


	//----- nvinfo : EIATTR_REGCOUNT
	.align		4
.L_202:
        /*0480*/ 	.byte	0x04, 0x2f
        /*0482*/ 	.short	(.L_204 - .L_203)
	.align		4
.L_203:
        /*0484*/ 	.word	index@(_ZN7cutlass13device_kernelIN5flash19enable_sm80_to_sm89INS1_16FlashAttnBwdSm80INS1_25CollectiveMainloopBwdSm80ILi2ELi1EN4cute5tupleIJNS5_1CILi64EEENS7_ILi96EEENS7_ILi128EEEEEENS_6half_tEfNS_4arch4Sm80ELb0ELb1ELb0ELb0ELb1ELb0ELb0ELb0ELi2ELi2ELi2ELi2ELb1EEENS1_21CollectiveEpilogueBwdISB_SC_SE_Li256ELb0ELb0ELi4EEENS1_19SingleTileSchedulerILb0ELb0ELb0ELi96EEEEEEEEEvNT_6ParamsE)
        /*0488*/ 	.word	0x000000ff


	//----- nvinfo : EIATTR_FRAME_SIZE
	.align		4
.L_204:
        /*048c*/ 	.byte	0x04, 0x11
        /*048e*/ 	.short	(.L_206 - .L_205)
	.align		4
.L_205:
        /*0490*/ 	.word	index@(_ZN7cutlass13device_kernelIN5flash19enable_sm80_to_sm89INS1_16FlashAttnBwdSm80INS1_25CollectiveMainloopBwdSm80ILi2ELi1EN4cute5tupleIJNS5_1CILi64EEENS7_ILi96EEENS7_ILi128EEEEEENS_6half_tEfNS_4arch4Sm80ELb0ELb1ELb0ELb0ELb1ELb0ELb0ELb0ELi2ELi2ELi2ELi2ELb1EEENS1_21CollectiveEpilogueBwdISB_SC_SE_Li256ELb0ELb0ELi4EEENS1_19SingleTileSchedulerILb0ELb0ELb0ELi96EEEEEEEEEvNT_6ParamsE)
        /*0494*/ 	.word	0x00000018


	//----- nvinfo : EIATTR_REGCOUNT
	.align		4
.L_206:
        /*0498*/ 	.byte	0x04, 0x2f
        /*049a*/ 	.short	(.L_208 - .L_207)
	.align		4
.L_207:
        /*049c*/ 	.word	index@(_ZN7cutlass13device_kernelIN5flash19enable_sm80_to_sm89INS1_16FlashAttnBwdSm80INS1_25CollectiveMainloopBwdSm80ILi2ELi1EN4cute5tupleIJNS5_1CILi64EEENS7_ILi96EEENS7_ILi128EEEEEENS_6half_tEfNS_4arch4Sm80ELb0ELb1ELb0ELb0ELb0ELb0ELb0ELb0ELi2ELi2ELi2ELi2ELb1EEENS1_21CollectiveEpilogueBwdISB_SC_SE_Li256ELb0ELb0ELi4EEENS1_19SingleTileSchedulerILb0ELb0ELb0ELi96EEEEEEEEEvNT_6ParamsE)
        /*04a0*/ 	.word	0x000000ff


	//----- nvinfo : EIATTR_FRAME_SIZE
	.align		4
.L_208:
        /*04a4*/ 	.byte	0x04, 0x11
        /*04a6*/ 	.short	(.L_210 - .L_209)
	.align		4
.L_209:
        /*04a8*/ 	.word	index@(_ZN7cutlass13device_kernelIN5flash19enable_sm80_to_sm89INS1_16FlashAttnBwdSm80INS1_25CollectiveMainloopBwdSm80ILi2ELi1EN4cute5tupleIJNS5_1CILi64EEENS7_ILi96EEENS7_ILi128EEEEEENS_6half_tEfNS_4arch4Sm80ELb0ELb1ELb0ELb0ELb0ELb0ELb0ELb0ELi2ELi2ELi2ELi2ELb1EEENS1_21CollectiveEpilogueBwdISB_SC_SE_Li256ELb0ELb0ELi4EEENS1_19SingleTileSchedulerILb0ELb0ELb0ELi96EEEEEEEEEvNT_6ParamsE)
        /*04ac*/ 	.word	0x00000018


	//----- nvinfo : EIATTR_REGCOUNT
	.align		4
.L_210:
        /*04b0*/ 	.byte	0x04, 0x2f
        /*04b2*/ 	.short	(.L_212 - .L_211)
	.align		4
.L_211:
        /*04b4*/ 	.word	index@(_ZN7cutlass13device_kernelIN5flash19enable_sm80_to_sm89INS1_16FlashAttnBwdSm80INS1_25CollectiveMainloopBwdSm80ILi2ELi1EN4cute5tupleIJNS5_1CILi64EEENS7_ILi96EEENS7_ILi128EEEEEENS_6half_tEfNS_4arch4Sm80ELb0ELb0ELb0ELb1ELb1ELb0ELb0ELb0ELi2ELi2ELi2ELi2ELb1EEENS1_24CollectiveEpilogueBwdGQAISB_fSE_Li256ELb1ELb1EEENS1_19SingleTileSchedulerILb1ELb0ELb0ELi96EEEEEEEEEvNT_6ParamsE)
        /*04b8*/ 	.word	0x000000ff


	//----- nvinfo : EIATTR_FRAME_SIZE
	.align		4
.L_212:
        /*04bc*/ 	.byte	0x04, 0x11
        /*04be*/ 	.short	(.L_214 - .L_213)
	.align		4
.L_213:
        /*04c0*/ 	.word	index@($__internal_1_$__cuda_sm70_warpsync)
        /*04c4*/ 	.word	0x00000000


	//----- nvinfo : EIATTR_FRAME_SIZE
	.align		4
.L_214:
        /*04c8*/ 	.byte	0x04, 0x11
        /*04ca*/ 	.short	(.L_216 - .L_215)
	.align		4
.L_215:
        /*04cc*/ 	.word	index@(_ZN7cutlass13device_kernelIN5flash19enable_sm80_to_sm89INS1_16FlashAttnBwdSm80INS1_25CollectiveMainloopBwdSm80ILi2ELi1EN4cute5tupleIJNS5_1CILi64EEENS7_ILi96EEENS7_ILi128EEEEEENS_6half_tEfNS_4arch4Sm80ELb0ELb0ELb0ELb1ELb1ELb0ELb0ELb0ELi2ELi2ELi2ELi2ELb1EEENS1_24CollectiveEpilogueBwdGQAISB_fSE_Li256ELb1ELb1EEENS1_19SingleTileSchedulerILb1ELb0ELb0ELi96EEEEEEEEEvNT_6ParamsE)
        /*04d0*/ 	.word	0x00000020


	//----- nvinfo : EIATTR_REGCOUNT
	.align		4
.L_216:
        /*04d4*/ 	.byte	0x04, 0x2f
        /*04d6*/ 	.short	(.L_218 - .L_217)
	.align		4
.L_217:
        /*04d8*/ 	.word	index@(_ZN7cutlass13device_kernelIN5flash19enable_sm80_to_sm89INS1_16FlashAttnBwdSm80INS1_25CollectiveMainloopBwdSm80ILi2ELi1EN4cute5tupleIJNS5_1CILi64EEENS7_ILi96EEENS7_ILi128EEEEEENS_6half_tEfNS_4arch4Sm80ELb0ELb0ELb0ELb1ELb0ELb0ELb0ELb0ELi2ELi2ELi2ELi2ELb1EEENS1_24CollectiveEpilogueBwdGQAISB_fSE_Li256ELb1ELb0EEENS1_19SingleTileSchedulerILb1ELb0ELb0ELi96EEEEEEEEEvNT_6ParamsE)
        /*04dc*/ 	.word	0x000000ff


	//----- nvinfo : EIATTR_FRAME_SIZE
	.align		4
.L_218:
        /*04e0*/ 	.byte	0x04, 0x11
        /*04e2*/ 	.short	(.L_220 - .L_219)
	.align		4
.L_219:
        /*04e4*/ 	.word	index@(_ZN7cutlass13device_kernelIN5flash19enable_sm80_to_sm89INS1_16FlashAttnBwdSm80INS1_25CollectiveMainloopBwdSm80ILi2ELi1EN4cute5tupleIJNS5_1CILi64EEENS7_ILi96EEENS7_ILi128EEEEEENS_6half_tEfNS_4arch4Sm80ELb0ELb0ELb0ELb1ELb0ELb0ELb0ELb0ELi2ELi2ELi2ELi2ELb1EEENS1_24CollectiveEpilogueBwdGQAISB_fSE_Li256ELb1ELb0EEENS1_19SingleTileSchedulerILb1ELb0ELb0ELi96EEEEEEEEEvNT_6ParamsE)
        /*04e8*/ 	.word	0x00000020


	//----- nvinfo : EIATTR_REGCOUNT
	.align		4
.L_220:
        /*04ec*/ 	.byte	0x04, 0x2f
        /*04ee*/ 	.short	(.L_222 - .L_221)
	.align		4
.L_221:
        /*04f0*/ 	.word	index@(_ZN7cutlass13device_kernelIN5flash19enable_sm80_to_sm89INS1_16FlashAttnBwdSm80INS1_25CollectiveMainloopBwdSm80ILi2ELi1EN4cute5tupleIJNS5_1CILi64EEENS7_ILi96EEENS7_ILi128EEEEEENS_6half_tEfNS_4arch4Sm80ELb0ELb0ELb0ELb1ELb1ELb0ELb0ELb0ELi2ELi2ELi2ELi2ELb1EEENS1_21CollectiveEpilogueBwdISB_SC_SE_Li256ELb1ELb0ELi4EEENS1_19SingleTileSchedulerILb1ELb0ELb0ELi96EEEEEEEEEvNT_6ParamsE)
        /*04f4*/ 	.word	0x000000ff


	//----- nvinfo : EIATTR_FRAME_SIZE
	.align		4
.L_222:
        /*04f8*/ 	.byte	0x04, 0x11
        /*04fa*/ 	.short	(.L_224 - .L_223)
	.align		4
.L_223:
        /*04fc*/ 	.word	index@(_ZN7cutlass13device_kernelIN5flash19enable_sm80_to_sm89INS1_16FlashAttnBwdSm80INS1_25CollectiveMainloopBwdSm80ILi2ELi1EN4cute5tupleIJNS5_1CILi64EEENS7_ILi96EEENS7_ILi128EEEEEENS_6half_tEfNS_4arch4Sm80ELb0ELb0ELb0ELb1ELb1ELb0ELb0ELb0ELi2ELi2ELi2ELi2ELb1EEENS1_21CollectiveEpilogueBwdISB_SC_SE_Li256ELb1ELb0ELi4EEENS1_19SingleTileSchedulerILb1ELb0ELb0ELi96EEEEEEEEEvNT_6ParamsE)
        /*0500*/ 	.word	0x00000020


	//----- nvinfo : EIATTR_REGCOUNT
	.align		4
.L_224:
        /*0504*/ 	.byte	0x04, 0x2f
        /*0506*/ 	.short	(.L_226 - .L_225)
	.align		4
.L_225:
        /*0508*/ 	.word	index@(_ZN7cutlass13device_kernelIN5flash19enable_sm80_to_sm89INS1_16FlashAttnBwdSm80INS1_25CollectiveMainloopBwdSm80ILi2ELi1EN4cute5tupleIJNS5_1CILi64EEENS7_ILi96EEENS7_ILi128EEEEEENS_6half_tEfNS_4arch4Sm80ELb0ELb0ELb0ELb1ELb0ELb0ELb0ELb0ELi2ELi2ELi2ELi2ELb1EEENS1_21CollectiveEpilogueBwdISB_SC_SE_Li256ELb1ELb0ELi4EEENS1_19SingleTileSchedulerILb1ELb0ELb0ELi96EEEEEEEEEvNT_6ParamsE)
        /*050c*/ 	.word	0x000000ff


	//----- nvinfo : EIATTR_FRAME_SIZE
	.align		4
.L_226:
        /*0510*/ 	.byte	0x04, 0x11
        /*0512*/ 	.short	(.L_228 - .L_227)
	.align		4
.L_227:
        /*0514*/ 	.word	index@(_ZN7cutlass13device_kernelIN5flash19enable_sm80_to_sm89INS1_16FlashAttnBwdSm80INS1_25CollectiveMainloopBwdSm80ILi2ELi1EN4cute5tupleIJNS5_1CILi64EEENS7_ILi96EEENS7_ILi128EEEEEENS_6half_tEfNS_4arch4Sm80ELb0ELb0ELb0ELb1ELb0ELb0ELb0ELb0ELi2ELi2ELi2ELi2ELb1EEENS1_21CollectiveEpilogueBwdISB_SC_SE_Li256ELb1ELb0ELi4EEENS1_19SingleTileSchedulerILb1ELb0ELb0ELi96EEEEEEEEEvNT_6ParamsE)
        /*0518*/ 	.word	0x00000020


	//----- nvinfo : EIATTR_REGCOUNT
	.align		4
.L_228:
        /*051c*/ 	.byte	0x04, 0x2f
        /*051e*/ 	.short	(.L_230 - .L_229)
	.align		4
.L_229:
        /*0520*/ 	.word	index@(_ZN7cutlass13device_kernelIN5flash19enable_sm80_to_sm89INS1_16FlashAttnBwdSm80INS1_25CollectiveMainloopBwdSm80ILi2ELi1EN4cute5tupleIJNS5_1CILi64EEENS7_ILi96EEENS7_ILi128EEEEEENS_6half_tEfNS_4arch4Sm80ELb0ELb0ELb0ELb0ELb1ELb0ELb0ELb0ELi2ELi2ELi2ELi2ELb1EEENS1_24CollectiveEpilogueBwdGQAISB_fSE_Li256ELb0ELb1EEENS1_19SingleTileSchedulerILb0ELb0ELb0ELi96EEEEEEEEEvNT_6ParamsE)
        /*0524*/ 	.word	0x000000ff


	//----- nvinfo : EIATTR_FRAME_SIZE
	.align		4
.L_230:
        /*0528*/ 	.byte	0x04, 0x11
        /*052a*/ 	.short	(.L_232 - .L_231)
	.align		4
.L_231:
        /*052c*/ 	.word	index@($__internal_0_$__cuda_sm70_warpsync)
        /*0530*/ 	.word	0x00000000


	//----- nvinfo : EIATTR_FRAME_SIZE
	.align		4
.L_232:
        /*0534*/ 	.byte	0x04, 0x11
        /*0536*/ 	.short	(.L_234 - .L_233)
	.align		4
.L_233:
        /*0538*/ 	.word	index@(_ZN7cutlass13device_kernelIN5flash19enable_sm80_to_sm89INS1_16FlashAttnBwdSm80INS1_25CollectiveMainloopBwdSm80ILi2ELi1EN4cute5tupleIJNS5_1CILi64EEENS7_ILi96EEENS7_ILi128EEEEEENS_6half_tEfNS_4arch4Sm80ELb0ELb0ELb0ELb0ELb1ELb0ELb0ELb0ELi2ELi2ELi2ELi2ELb1EEENS1_24CollectiveEpilogueBwdGQAISB_fSE_Li256ELb0ELb1EEENS1_19SingleTileSchedulerILb0ELb0ELb0ELi96EEEEEEEEEvNT_6ParamsE)
        /*053c*/ 	.word	0x00000008


	//----- nvinfo : EIATTR_REGCOUNT
	.align		4
.L_234:
        /*0540*/ 	.byte	0x04, 0x2f
        /*0542*/ 	.short	(.L_236 - .L_235)
	.align		4
.L_235:
        /*0544*/ 	.word	index@(_ZN7cutlass13device_kernelIN5flash19enable_sm80_to_sm89INS1_16FlashAttnBwdSm80INS1_25CollectiveMainloopBwdSm80ILi2ELi1EN4cute5tupleIJNS5_1CILi64EEENS7_ILi96EEENS7_ILi128EEEEEENS_6half_tEfNS_4arch4Sm80ELb0ELb0ELb0ELb0ELb0ELb0ELb0ELb0ELi2ELi2ELi2ELi2ELb1EEENS1_24CollectiveEpilogueBwdGQAISB_fSE_Li256ELb0ELb0EEENS1_19SingleTileSchedulerILb0ELb0ELb0ELi96EEEEEEEEEvNT_6ParamsE)
        /*0548*/ 	.word	0x000000ff


	//----- nvinfo : EIATTR_FRAME_SIZE
	.align		4
.L_236:
        /*054c*/ 	.byte	0x04, 0x11
        /*054e*/ 	.short	(.L_238 - .L_237)
	.align		4
.L_237:
        /*0550*/ 	.word	index@(_ZN7cutlass13device_kernelIN5flash19enable_sm80_to_sm89INS1_16FlashAttnBwdSm80INS1_25CollectiveMainloopBwdSm80ILi2ELi1EN4cute5tupleIJNS5_1CILi64EEENS7_ILi96EEENS7_ILi128EEEEEENS_6half_tEfNS_4arch4Sm80ELb0ELb0ELb0ELb0ELb0ELb0ELb0ELb0ELi2ELi2ELi2ELi2ELb1EEENS1_24CollectiveEpilogueBwdGQAISB_fSE_Li256ELb0ELb0EEENS1_19SingleTileSchedulerILb0ELb0ELb0ELi96EEEEEEEEEvNT_6ParamsE)
        /*0554*/ 	.word	0x00000008


	//----- nvinfo : EIATTR_REGCOUNT
	.align		4
.L_238:
        /*0558*/ 	.byte	0x04, 0x2f
        /*055a*/ 	.short	(.L_240 - .L_239)
	.align		4
.L_239:
        /*055c*/ 	.word	index@(_ZN7cutlass13device_kernelIN5flash19enable_sm80_to_sm89INS1_16FlashAttnBwdSm80INS1_25CollectiveMainloopBwdSm80ILi2ELi1EN4cute5tupleIJNS5_1CILi64EEENS7_ILi96EEENS7_ILi128EEEEEENS_6half_tEfNS_4arch4Sm80ELb0ELb0ELb0ELb0ELb1ELb0ELb0ELb0ELi2ELi2ELi2ELi2ELb1EEENS1_21CollectiveEpilogueBwdISB_SC_SE_Li256ELb0ELb0ELi4EEENS1_19SingleTileSchedulerILb0ELb0ELb0ELi96EEEEEEEEEvNT_6ParamsE)
        /*0560*/ 	.word	0x000000ff


	//----- nvinfo : EIATTR_FRAME_SIZE
	.align		4
.L_240:
        /*0564*/ 	.byte	0x04, 0x11
        /*0566*/ 	.short	(.L_242 - .L_241)
	.align		4
.L_241:
        /*0568*/ 	.word	index@(_ZN7cutlass13device_kernelIN5flash19enable_sm80_to_sm89INS1_16FlashAttnBwdSm80INS1_25CollectiveMainloopBwdSm80ILi2ELi1EN4cute5tupleIJNS5_1CILi64EEENS7_ILi96EEENS7_ILi128EEEEEENS_6half_tEfNS_4arch4Sm80ELb0ELb0ELb0ELb0ELb1ELb0ELb0ELb0ELi2ELi2ELi2ELi2ELb1EEENS1_21CollectiveEpilogueBwdISB_SC_SE_Li256ELb0ELb0ELi4EEENS1_19SingleTileSchedulerILb0ELb0ELb0ELi96EEEEEEEEEvNT_6ParamsE)
        /*056c*/ 	.word	0x00000028


	//----- nvinfo : EIATTR_REGCOUNT
	.align		4
.L_242:
        /*0570*/ 	.byte	0x04, 0x2f
        /*0572*/ 	.short	(.L_244 - .L_243)
	.align		4
.L_243:
        /*0574*/ 	.word	index@(_ZN7cutlass13device_kernelIN5flash19enable_sm80_to_sm89INS1_16FlashAttnBwdSm80INS1_25CollectiveMainloopBwdSm80ILi2ELi1EN4cute5tupleIJNS5_1CILi64EEENS7_ILi96EEENS7_ILi128EEEEEENS_6half_tEfNS_4arch4Sm80ELb0ELb0ELb0ELb0ELb0ELb0ELb0ELb0ELi2ELi2ELi2ELi2ELb1EEENS1_21CollectiveEpilogueBwdISB_SC_SE_Li256ELb0ELb0ELi4EEENS1_19SingleTileSchedulerILb0ELb0ELb0ELi96EEEEEEEEEvNT_6ParamsE)
        /*0578*/ 	.word	0x000000ff


	//----- nvinfo : EIATTR_FRAME_SIZE
	.align		4
.L_244:
        /*057c*/ 	.byte	0x04, 0x11
        /*057e*/ 	.short	(.L_246 - .L_245)
	.align		4
.L_245:
        /*0580*/ 	.word	index@(_ZN7cutlass13device_kernelIN5flash19enable_sm80_to_sm89INS1_16FlashAttnBwdSm80INS1_25CollectiveMainloopBwdSm80ILi2ELi1EN4cute5tupleIJNS5_1CILi64EEENS7_ILi96EEENS7_ILi128EEEEEENS_6half_tEfNS_4arch4Sm80ELb0ELb0ELb0ELb0ELb0ELb0ELb0ELb0ELi2ELi2ELi2ELi2ELb1EEENS1_21CollectiveEpilogueBwdISB_SC_SE_Li256ELb0ELb0ELi4EEENS1_19SingleTileSchedulerILb0ELb0ELb0ELi96EEEEEEEEEvNT_6ParamsE)
        /*0584*/ 	.word	0x00000028


	//----- nvinfo : EIATTR_MIN_STACK_SIZE
	.align		4
.L_246:
        /*0588*/ 	.byte	0x04, 0x12
        /*058a*/ 	.short	(.L_248 - .L_247)
	.align		4
.L_247:
        /*058c*/ 	.word	index@(_ZN7cutlass13device_kernelIN5flash19enable_sm80_to_sm89INS1_16FlashAttnBwdSm80INS1_25CollectiveMainloopBwdSm80ILi2ELi1EN4cute5tupleIJNS5_1CILi64EEENS7_ILi96EEENS7_ILi128EEEEEENS_6half_tEfNS_4arch4Sm80ELb0ELb0ELb0ELb0ELb0ELb0ELb0ELb0ELi2ELi2ELi2ELi2ELb1EEENS1_21CollectiveEpilogueBwdISB_SC_SE_Li256ELb0ELb0ELi4EEENS1_19SingleTileSchedulerILb0ELb0ELb0ELi96EEEEEEEEEvNT_6ParamsE)
        /*0590*/ 	.word	0x00000028


	//----- nvinfo : EIATTR_MIN_STACK_SIZE
	.align		4
.L_248:
        /*0594*/ 	.byte	0x04, 0x12
        /*0596*/ 	.short	(.L_250 - .L_249)
	.align		4
.L_249:
        /*0598*/ 	.word	index@(_ZN7cutlass13device_kernelIN5flash19enable_sm80_to_sm89INS1_16FlashAttnBwdSm80INS1_25CollectiveMainloopBwdSm80ILi2ELi1EN4cute5tupleIJNS5_1CILi64EEENS7_ILi96EEENS7_ILi128EEEEEENS_6half_tEfNS_4arch4Sm80ELb0ELb0ELb0ELb0ELb1ELb0ELb0ELb0ELi2ELi2ELi2ELi2ELb1EEENS1_21CollectiveEpilogueBwdISB_SC_SE_Li256ELb0ELb0ELi4EEENS1_19SingleTileSchedulerILb0ELb0ELb0ELi96EEEEEEEEEvNT_6ParamsE)
        /*059c*/ 	.word	0x00000028


	//----- nvinfo : EIATTR_MIN_STACK_SIZE
	.align		4
.L_250:
        /*05a0*/ 	.byte	0x04, 0x12
        /*05a2*/ 	.short	(.L_252 - .L_251)
	.align		4
.L_251:
        /*05a4*/ 	.word	index@(_ZN7cutlass13device_kernelIN5flash19enable_sm80_to_sm89INS1_16FlashAttnBwdSm80INS1_25CollectiveMainloopBwdSm80ILi2ELi1EN4cute5tupleIJNS5_1CILi64EEENS7_ILi96EEENS7_ILi128EEEEEENS_6half_tEfNS_4arch4Sm80ELb0ELb0ELb0ELb0ELb0ELb0ELb0ELb0ELi2ELi2ELi2ELi2ELb1EEENS1_24CollectiveEpilogueBwdGQAISB_fSE_Li256ELb0ELb0EEENS1_19SingleTileSchedulerILb0ELb0ELb0ELi96EEEEEEEEEvNT_6ParamsE)
        /*05a8*/ 	.word	0x00000008


	//----- nvinfo : EIATTR_MIN_STACK_SIZE
	.align		4
.L_252:
        /*05ac*/ 	.byte	0x04, 0x12
        /*05ae*/ 	.short	(.L_254 - .L_253)
	.align		4
.L_253:
        /*05b0*/ 	.word	index@(_ZN7cutlass13device_kernelIN5flash19enable_sm80_to_sm89INS1_16FlashAttnBwdSm80INS1_25CollectiveMainloopBwdSm80ILi2ELi1EN4cute5tupleIJNS5_1CILi64EEENS7_ILi96EEENS7_ILi128EEEEEENS_6half_tEfNS_4arch4Sm80ELb0ELb0ELb0ELb0ELb1ELb0ELb0ELb0ELi2ELi2ELi2ELi2ELb1EEENS1_24CollectiveEpilogueBwdGQAISB_fSE_Li256ELb0ELb1EEENS1_19SingleTileSchedulerILb0ELb0ELb0ELi96EEEEEEEEEvNT_6ParamsE)
        /*05b4*/ 	.word	0x00000008


	//----- nvinfo : EIATTR_MIN_STACK_SIZE
	.align		4
.L_254:
        /*05b8*/ 	.byte	0x04, 0x12
        /*05ba*/ 	.short	(.L_256 - .L_255)
	.align		4
.L_255:
        /*05bc*/ 	.word	index@(_ZN7cutlass13device_kernelIN5flash19enable_sm80_to_sm89INS1_16FlashAttnBwdSm80INS1_25CollectiveMainloopBwdSm80ILi2ELi1EN4cute5tupleIJNS5_1CILi64EEENS7_ILi96EEENS7_ILi128EEEEEENS_6half_tEfNS_4arch4Sm80ELb0ELb0ELb0ELb1ELb0ELb0ELb0ELb0ELi2ELi2ELi2ELi2ELb1EEENS1_21CollectiveEpilogueBwdISB_SC_SE_Li256ELb1ELb0ELi4EEENS1_19SingleTileSchedulerILb1ELb0ELb0ELi96EEEEEEEEEvNT_6ParamsE)
        /*05c0*/ 	.word	0x00000020


	//----- nvinfo : EIATTR_MIN_STACK_SIZE
	.align		4
.L_256:
        /*05c4*/ 	.byte	0x04, 0x12
        /*05c6*/ 	.short	(.L_258 - .L_257)
	.align		4
.L_257:
        /*05c8*/ 	.word	index@(_ZN7cutlass13device_kernelIN5flash19enable_sm80_to_sm89INS1_16FlashAttnBwdSm80INS1_25CollectiveMainloopBwdSm80ILi2ELi1EN4cute5tupleIJNS5_1CILi64EEENS7_ILi96EEENS7_ILi128EEEEEENS_6half_tEfNS_4arch4Sm80ELb0ELb0ELb0ELb1ELb1ELb0ELb0ELb0ELi2ELi2ELi2ELi2ELb1EEENS1_21CollectiveEpilogueBwdISB_SC_SE_Li256ELb1ELb0ELi4EEENS1_19SingleTileSchedulerILb1ELb0ELb0ELi96EEEEEEEEEvNT_6ParamsE)
        /*05cc*/ 	.word	0x00000020


	//----- nvinfo : EIATTR_MIN_STACK_SIZE
	.align		4
.L_258:
        /*05d0*/ 	.byte	0x04, 0x12
        /*05d2*/ 	.short	(.L_260 - .L_259)
	.align		4
.L_259:
        /*05d4*/ 	.word	index@(_ZN7cutlass13device_kernelIN5flash19enable_sm80_to_sm89INS1_16FlashAttnBwdSm80INS1_25CollectiveMainloopBwdSm80ILi2ELi1EN4cute5tupleIJNS5_1CILi64EEENS7_ILi96EEENS7_ILi128EEEEEENS_6half_tEfNS_4arch4Sm80ELb0ELb0ELb0ELb1ELb0ELb0ELb0ELb0ELi2ELi2ELi2ELi2ELb1EEENS1_24CollectiveEpilogueBwdGQAISB_fSE_Li256ELb1ELb0EEENS1_19SingleTileSchedulerILb1ELb0ELb0ELi96EEEEEEEEEvNT_6ParamsE)
        /*05d8*/ 	.word	0x00000020


	//----- nvinfo : EIATTR_MIN_STACK_SIZE
	.align		4
.L_260:
        /*05dc*/ 	.byte	0x04, 0x12
        /*05de*/ 	.short	(.L_262 - .L_261)
	.align		4
.L_261:
        /*05e0*/ 	.word	index@(_ZN7cutlass13device_kernelIN5flash19enable_sm80_to_sm89INS1_16FlashAttnBwdSm80INS1_25CollectiveMainloopBwdSm80ILi2ELi1EN4cute5tupleIJNS5_1CILi64EEENS7_ILi96EEENS7_ILi128EEEEEENS_6half_tEfNS_4arch4Sm80ELb0ELb0ELb0ELb1ELb1ELb0ELb0ELb0ELi2ELi2ELi2ELi2ELb1EEENS1_24CollectiveEpilogueBwdGQAISB_fSE_Li256ELb1ELb1EEENS1_19SingleTileSchedulerILb1ELb0ELb0ELi96EEEEEEEEEvNT_6ParamsE)
        /*05e4*/ 	.word	0x00000020


	//----- nvinfo : EIATTR_MIN_STACK_SIZE
	.align		4
.L_262:
        /*05e8*/ 	.byte	0x04, 0x12
        /*05ea*/ 	.short	(.L_264 - .L_263)
	.align		4
.L_263:
        /*05ec*/ 	.word	index@(_ZN7cutlass13device_kernelIN5flash19enable_sm80_to_sm89INS1_16FlashAttnBwdSm80INS1_25CollectiveMainloopBwdSm80ILi2ELi1EN4cute5tupleIJNS5_1CILi64EEENS7_ILi96EEENS7_ILi128EEEEEENS_6half_tEfNS_4arch4Sm80ELb0ELb1ELb0ELb0ELb0ELb0ELb0ELb0ELi2ELi2ELi2ELi2ELb1EEENS1_21CollectiveEpilogueBwdISB_SC_SE_Li256ELb0ELb0ELi4EEENS1_19SingleTileSchedulerILb0ELb0ELb0ELi96EEEEEEEEEvNT_6ParamsE)
        /*05f0*/ 	.word	0x00000018


	//----- nvinfo : EIATTR_MIN_STACK_SIZE
	.align		4
.L_264:
        /*05f4*/ 	.byte	0x04, 0x12
        /*05f6*/ 	.short	(.L_266 - .L_265)
	.align		4
.L_265:
        /*05f8*/ 	.word	index@(_ZN7cutlass13device_kernelIN5flash19enable_sm80_to_sm89INS1_16FlashAttnBwdSm80INS1_25CollectiveMainloopBwdSm80ILi2ELi1EN4cute5tupleIJNS5_1CILi64EEENS7_ILi96EEENS7_ILi128EEEEEENS_6half_tEfNS_4arch4Sm80ELb0ELb1ELb0ELb0ELb1ELb0ELb0ELb0ELi2ELi2ELi2ELi2ELb1EEENS1_21CollectiveEpilogueBwdISB_SC_SE_Li256ELb0ELb0ELi4EEENS1_19SingleTileSchedulerILb0ELb0ELb0ELi96EEEEEEEEEvNT_6ParamsE)
        /*05fc*/ 	.word	0x00000018


	//----- nvinfo : EIATTR_MIN_STACK_SIZE
	.align		4
.L_266:
        /*0600*/ 	.byte	0x04, 0x12
        /*0602*/ 	.short	(.L_268 - .L_267)
	.align		4
.L_267:
        /*0604*/ 	.word	index@(_ZN7cutlass13device_kernelIN5flash19enable_sm80_to_sm89INS1_16FlashAttnBwdSm80INS1_25CollectiveMainloopBwdSm80ILi2ELi1EN4cute5tupleIJNS5_1CILi64EEENS7_ILi96EEENS7_ILi128EEEEEENS_6half_tEfNS_4arch4Sm80ELb0ELb1ELb0ELb0ELb0ELb0ELb0ELb0ELi2ELi2ELi2ELi2ELb1EEENS1_24CollectiveEpilogueBwdGQAISB_fSE_Li256ELb0ELb0EEENS1_19SingleTileSchedulerILb0ELb0ELb0ELi96EEEEEEEEEvNT_6ParamsE)
        /*0608*/ 	.word	0x00000028


	//----- nvinfo : EIATTR_MIN_STACK_SIZE
	.align		4
.L_268:
        /*060c*/ 	.byte	0x04, 0x12
        /*060e*/ 	.short	(.L_270 - .L_269)
	.align		4
.L_269:
        /*0610*/ 	.word	index@(_ZN7cutlass13device_kernelIN5flash19enable_sm80_to_sm89INS1_16FlashAttnBwdSm80INS1_25CollectiveMainloopBwdSm80ILi2ELi1EN4cute5tupleIJNS5_1CILi64EEENS7_ILi96EEENS7_ILi128EEEEEENS_6half_tEfNS_4arch4Sm80ELb0ELb1ELb0ELb0ELb1ELb0ELb0ELb0ELi2ELi2ELi2ELi2ELb1EEENS1_24CollectiveEpilogueBwdGQAISB_fSE_Li256ELb0ELb1EEENS1_19SingleTileSchedulerILb0ELb0ELb0ELi96EEEEEEEEEvNT_6ParamsE)
        /*0614*/ 	.word	0x00000018


	//----- nvinfo : EIATTR_MIN_STACK_SIZE
	.align		4
.L_270:
        /*0618*/ 	.byte	0x04, 0x12
        /*061a*/ 	.short	(.L_272 - .L_271)
	.align		4
.L_271:
        /*061c*/ 	.word	index@(_ZN7cutlass13device_kernelIN5flash19enable_sm80_to_sm89INS1_16FlashAttnBwdSm80INS1_25CollectiveMainloopBwdSm80ILi2ELi1EN4cute5tupleIJNS5_1CILi64EEENS7_ILi96EEENS7_ILi128EEEEEENS_6half_tEfNS_4arch4Sm80ELb0ELb1ELb0ELb1ELb0ELb0ELb0ELb0ELi2ELi2ELi2ELi2ELb1EEENS1_21CollectiveEpilogueBwdISB_SC_SE_Li256ELb1ELb0ELi4EEENS1_19SingleTileSchedulerILb1ELb0ELb0ELi96EEEEEEEEEvNT_6ParamsE)
        /*0620*/ 	.word	0x00000028


	//----- nvinfo : EIATTR_MIN_STACK_SIZE
	.align		4
.L_272:
        /*0624*/ 	.byte	0x04, 0x12
        /*0626*/ 	.short	(.L_274 - .L_273)
	.align		4
.L_273:
        /*0628*/ 	.word	index@(_ZN7cutlass13device_kernelIN5flash19enable_sm80_to_sm89INS1_16FlashAttnBwdSm80INS1_25CollectiveMainloopBwdSm80ILi2ELi1EN4cute5tupleIJNS5_1CILi64EEENS7_ILi96EEENS7_ILi128EEEEEENS_6half_tEfNS_4arch4Sm80ELb0ELb1ELb0ELb1ELb1ELb0ELb0ELb0ELi2ELi2ELi2ELi2ELb1EEENS1_21CollectiveEpilogueBwdISB_SC_SE_Li256ELb1ELb0ELi4EEENS1_19SingleTileSchedulerILb1ELb0ELb0ELi96EEEEEEEEEvNT_6ParamsE)
        /*062c*/ 	.word	0x00000028


	//----- nvinfo : EIATTR_MIN_STACK_SIZE
	.align		4
.L_274:
        /*0630*/ 	.byte	0x04, 0x12
        /*0632*/ 	.short	(.L_276 - .L_275)
	.align		4
.L_275:
        /*0634*/ 	.word	index@(_ZN7cutlass13device_kernelIN5flash19enable_sm80_to_sm89INS1_16FlashAttnBwdSm80INS1_25CollectiveMainloopBwdSm80ILi2ELi1EN4cute5tupleIJNS5_1CILi64EEENS7_ILi96EEENS7_ILi128EEEEEENS_6half_tEfNS_4arch4Sm80ELb0ELb1ELb0ELb1ELb0ELb0ELb0ELb0ELi2ELi2ELi2ELi2ELb1EEENS1_24CollectiveEpilogueBwdGQAISB_fSE_Li256ELb1ELb0EEENS1_19SingleTileSchedulerILb1ELb0ELb0ELi96EEEEEEEEEvNT_6ParamsE)
        /*0638*/ 	.word	0x00000018


	//----- nvinfo : EIATTR_MIN_STACK_SIZE
	.align		4
.L_276:
        /*063c*/ 	.byte	0x04, 0x12
        /*063e*/ 	.short	(.L_278 - .L_277)
	.align		4
.L_277:
        /*0640*/ 	.word	index@(_ZN7cutlass13device_kernelIN5flash19enable_sm80_to_sm89INS1_16FlashAttnBwdSm80INS1_25CollectiveMainloopBwdSm80ILi2ELi1EN4cute5tupleIJNS5_1CILi64EEENS7_ILi96EEENS7_ILi128EEEEEENS_6half_tEfNS_4arch4Sm80ELb0ELb1ELb0ELb1ELb1ELb0ELb0ELb0ELi2ELi2ELi2ELi2ELb1EEENS1_24CollectiveEpilogueBwdGQAISB_fSE_Li256ELb1ELb1EEENS1_19SingleTileSchedulerILb1ELb0ELb0ELi96EEEEEEEEEvNT_6ParamsE)
        /*0644*/ 	.word	0x00000018


	//----- nvinfo : EIATTR_MIN_STACK_SIZE
	.align		4
.L_278:
        /*0648*/ 	.byte	0x04, 0x12
        /*064a*/ 	.short	(.L_280 - .L_279)
	.align		4
.L_279:
        /*064c*/ 	.word	index@(_ZN7cutlass13device_kernelIN5flash19enable_sm80_to_sm89INS1_16FlashAttnBwdSm80INS1_25CollectiveMainloopBwdSm80ILi2ELi1EN4cute5tupleIJNS5_1CILi64EEENS7_ILi96EEENS7_ILi128EEEEEENS_6half_tEfNS_4arch4Sm80ELb1ELb0ELb0ELb0ELb0ELb0ELb0ELb0ELi2ELi2ELi2ELi2ELb1EEENS1_21CollectiveEpilogueBwdISB_SC_SE_Li256ELb0ELb0ELi4EEENS1_25SingleTileBwdLPTSchedulerILb0ELi96ELb0EEEEEEEEEvNT_6ParamsE)
        /*0650*/ 	.word	0x00000020


	//----- nvinfo : EIATTR_MIN_STACK_SIZE
	.align		4
.L_280:
        /*0654*/ 	.byte	0x04, 0x12
        /*0656*/ 	.short	(.L_282 - .L_281)
	.align		4
.L_281:
        /*0658*/ 	.word	index@(_ZN7cutlass13device_kernelIN5flash19enable_sm80_to_sm89INS1_16FlashAttnBwdSm80INS1_25CollectiveMainloopBwdSm80ILi2ELi1EN4cute5tupleIJNS5_1CILi64EEENS7_ILi96EEENS7_ILi128EEEEEENS_6half_tEfNS_4arch4Sm80ELb1ELb0ELb0ELb0ELb1ELb0ELb0ELb0ELi2ELi2ELi2ELi2ELb1EEENS1_21CollectiveEpilogueBwdISB_SC_SE_Li256ELb0ELb0ELi4EEENS1_25SingleTileBwdLPTSchedulerILb0ELi96ELb1EEEEEEEEEvNT_6ParamsE)
        /*065c*/ 	.word	0x00000040


	//----- nvinfo : EIATTR_MIN_STACK_SIZE
	.align		4
.L_282:
        /*0660*/ 	.byte	0x04, 0x12
        /*0662*/ 	.short	(.L_284 - .L_283)
	.align		4
.L_283:
        /*0664*/ 	.word	index@(_ZN7cutlass13device_kernelIN5flash19enable_sm80_to_sm89INS1_16FlashAttnBwdSm80INS1_25CollectiveMainloopBwdSm80ILi2ELi1EN4cute5tupleIJNS5_1CILi64EEENS7_ILi96EEENS7_ILi128EEEEEENS_6half_tEfNS_4arch4Sm80ELb1ELb0ELb0ELb0ELb0ELb0ELb0ELb0ELi2ELi2ELi2ELi2ELb1EEENS1_24CollectiveEpilogueBwdGQAISB_fSE_Li256ELb0ELb0EEENS1_25SingleTileBwdLPTSchedulerILb0ELi96ELb0EEEEEEEEEvNT_6ParamsE)
        /*0668*/ 	.word	0x00000020


	//----- nvinfo : EIATTR_MIN_STACK_SIZE
	.align		4
.L_284:
        /*066c*/ 	.byte	0x04, 0x12
        /*066e*/ 	.short	(.L_286 - .L_285)
	.align		4
.L_285:
        /*0670*/ 	.word	index@(_ZN7cutlass13device_kernelIN5flash19enable_sm80_to_sm89INS1_16FlashAttnBwdSm80INS1_25CollectiveMainloopBwdSm80ILi2ELi1EN4cute5tupleIJNS5_1CILi64EEENS7_ILi96EEENS7_ILi128EEEEEENS_6half_tEfNS_4arch4Sm80ELb1ELb0ELb0ELb0ELb1ELb0ELb0ELb0ELi2ELi2ELi2ELi2ELb1EEENS1_24CollectiveEpilogueBwdGQAISB_fSE_Li256ELb0ELb1EEENS1_25SingleTileBwdLPTSchedulerILb0ELi96ELb1EEEEEEEEEvNT_6ParamsE)
        /*0674*/ 	.word	0x00000028


	//----- nvinfo : EIATTR_MIN_STACK_SIZE
	.align		4
.L_286:
        /*0678*/ 	.byte	0x04, 0x12
        /*067a*/ 	.short	(.L_288 - .L_287)
	.align		4
.L_287:
        /*067c*/ 	.word	index@(_ZN7cutlass13device_kernelIN5flash19enable_sm80_to_sm89INS1_16FlashAttnBwdSm80INS1_25CollectiveMainloopBwdSm80ILi2ELi1EN4cute5tupleIJNS5_1CILi64EEENS7_ILi96EEENS7_ILi128EEEEEENS_6half_tEfNS_4arch4Sm80ELb1ELb0ELb0ELb1ELb0ELb0ELb0ELb0ELi2ELi2ELi2ELi2ELb1EEENS1_21CollectiveEpilogueBwdISB_SC_SE_Li256ELb1ELb0ELi4EEENS1_25SingleTileBwdLPTSchedulerILb1ELi96ELb0EEEEEEEEEvNT_6ParamsE)
        /*0680*/ 	.word	0x00000040


	//----- nvinfo : EIATTR_MIN_STACK_SIZE
	.align		4
.L_288:
        /*0684*/ 	.byte	0x04, 0x12
        /*0686*/ 	.short	(.L_290 - .L_289)
	.align		4
.L_289:
        /*0688*/ 	.word	index@(_ZN7cutlass13device_kernelIN5flash19enable_sm80_to_sm89INS1_16FlashAttnBwdSm80INS1_25CollectiveMainloopBwdSm80ILi2ELi1EN4cute5tupleIJNS5_1CILi64EEENS7_ILi96EEENS7_ILi128EEEEEENS_6half_tEfNS_4arch4Sm80ELb1ELb0ELb0ELb1ELb1ELb0ELb0ELb0ELi2ELi2ELi2ELi2ELb1EEENS1_21CollectiveEpilogueBwdISB_SC_SE_Li256ELb1ELb0ELi4EEENS1_25SingleTileBwdLPTSchedulerILb1ELi96ELb1EEEEEEEEEvNT_6ParamsE)
        /*068c*/ 	.word	0x00000048


	//----- nvinfo : EIATTR_MIN_STACK_SIZE
	.align		4
.L_290:
        /*0690*/ 	.byte	0x04, 0x12
        /*0692*/ 	.short	(.L_292 - .L_291)
	.align		4
.L_291:
        /*0694*/ 	.word	index@(_ZN7cutlass13device_kernelIN5flash19enable_sm80_to_sm89INS1_16FlashAttnBwdSm80INS1_25CollectiveMainloopBwdSm80ILi2ELi1EN4cute5tupleIJNS5_1CILi64EEENS7_ILi96EEENS7_ILi128EEEEEENS_6half_tEfNS_4arch4Sm80ELb1ELb0ELb0ELb1ELb0ELb0ELb0ELb0ELi2ELi2ELi2ELi2ELb1EEENS1_24CollectiveEpilogueBwdGQAISB_fSE_Li256ELb1ELb0EEENS1_25SingleTileBwdLPTSchedulerILb1ELi96ELb0EEEEEEEEEvNT_6ParamsE)
        /*0698*/ 	.word	0x00000028


	//----- nvinfo : EIATTR_MIN_STACK_SIZE
	.align		4
.L_292:
        /*069c*/ 	.byte	0x04, 0x12
        /*069e*/ 	.short	(.L_294 - .L_293)
	.align		4
.L_293:
        /*06a0*/ 	.word	index@(_ZN7cutlass13device_kernelIN5flash32FlashAttnBwdPostprocessConvertdQIN4cute5tupleIJNS3_1CILi96EEENS5_ILi128EEEEEENS_6half_tEfNS_4arch4Sm80ELi256ENS3_8TiledMMAINS3_8MMA_AtomIJNS3_28SM80_16x8x16_F32F16F16F32_TNEEEENS3_6LayoutINS4_IJNS5_ILi2EEENS5_ILi4EEENS5_ILi1EEEEEENS4_IJSJ_SH_NS5_ILi0EEEEEEEENS4_IJNS5_ILi32EEENS5_ILi64EEENS5_ILi16EEEEEEEELb0EEEEEvNT_6ParamsE)
        /*06a4*/ 	.word	0x00000000


	//----- nvinfo : EIATTR_MIN_STACK_SIZE
	.align		4
.L_294:
        /*06a8*/ 	.byte	0x04, 0x12
        /*06aa*/ 	.short	(.L_296 - .L_295)
	.align		4
.L_295:
        /*06ac*/ 	.word	index@(_ZN7cutlass13device_kernelIN5flash19enable_sm80_to_sm89INS1_16FlashAttnBwdSm80INS1_25CollectiveMainloopBwdSm80ILi2ELi1EN4cute5tupleIJNS5_1CILi64EEENS7_ILi96EEENS7_ILi128EEEEEENS_6half_tEfNS_4arch4Sm80ELb1ELb0ELb0ELb1ELb1ELb0ELb0ELb0ELi2ELi2ELi2ELi2ELb1EEENS1_24CollectiveEpilogueBwdGQAISB_fSE_Li256ELb1ELb1EEENS1_25SingleTileBwdLPTSchedulerILb1ELi96ELb1EEEEEEEEEvNT_6ParamsE)
        /*06b0*/ 	.word	0x00000038


	//----- nvinfo : EIATTR_MIN_STACK_SIZE
	.align		4
.L_296:
        /*06b4*/ 	.byte	0x04, 0x12
        /*06b6*/ 	.short	(.L_298 - .L_297)
	.align		4
.L_297:
        /*06b8*/ 	.word	index@(_ZN7cutlass13device_kernelIN5flash19enable_sm80_to_sm89INS1_16FlashAttnBwdSm80INS1_25CollectiveMainloopBwdSm80ILi2ELi2EN4cute5tupleIJNS5_1CILi64EEENS7_ILi128EEES9_EEENS_6half_tEfNS_4arch4Sm80ELb0ELb0ELb0ELb0ELb0ELb0ELb0ELb0ELi2ELi2ELi2ELi2ELb0EEENS1_21CollectiveEpilogueBwdISA_SB_SD_Li256ELb0ELb0ELi4EEENS1_19SingleTileSchedulerILb0ELb0ELb0ELi128EEEEEEEEEvNT_6ParamsE)
        /*06bc*/ 	.word	0x00000000


	//----- nvinfo : EIATTR_MIN_STACK_SIZE
	.align		4
.L_298:
        /*06c0*/ 	.byte	0x04, 0x12
        /*06c2*/ 	.short	(.L_300 - .L_299)
	.align		4
.L_299:
        /*06c4*/ 	.word	index@(_ZN7cutlass13device_kernelIN5flash19enable_sm80_to_sm89INS1_16FlashAttnBwdSm80INS1_25CollectiveMainloopBwdSm80ILi2ELi2EN4cute5tupleIJNS5_1CILi64EEENS7_ILi128EEES9_EEENS_6half_tEfNS_4arch4Sm80ELb0ELb0ELb0ELb0ELb1ELb0ELb0ELb0ELi2ELi2ELi2ELi2ELb0EEENS1_21CollectiveEpilogueBwdISA_SB_SD_Li256ELb0ELb0ELi4EEENS1_19SingleTileSchedulerILb0ELb0ELb0ELi128EEEEEEEEEvNT_6ParamsE)
        /*06c8*/ 	.word	0x00000000


	//----- nvinfo : EIATTR_MIN_STACK_SIZE
	.align		4
.L_300:
        /*06cc*/ 	.byte	0x04, 0x12
        /*06ce*/ 	.short	(.L_302 - .L_301)
	.align		4
.L_301:
        /*06d0*/ 	.word	index@(_ZN7cutlass13device_kernelIN5flash19enable_sm80_to_sm89INS1_16FlashAttnBwdSm80INS1_25CollectiveMainloopBwdSm80ILi2ELi2EN4cute5tupleIJNS5_1CILi64EEENS7_ILi128EEES9_EEENS_6half_tEfNS_4arch4Sm80ELb0ELb0ELb0ELb0ELb0ELb0ELb0ELb0ELi2ELi2ELi2ELi2ELb0EEENS1_24CollectiveEpilogueBwdGQAISA_fSD_Li256ELb0ELb0EEENS1_19SingleTileSchedulerILb0ELb0ELb0ELi128EEEEEEEEEvNT_6ParamsE)
        /*06d4*/ 	.word	0x00000028


	//----- nvinfo : EIATTR_MIN_STACK_SIZE
	.align		4
.L_302:
        /*06d8*/ 	.byte	0x04, 0x12
        /*06da*/ 	.short	(.L_304 - .L_303)
	.align		4
.L_303:
        /*06dc*/ 	.word	index@(_ZN7cutlass13device_kernelIN5flash19enable_sm80_to_sm89INS1_16FlashAttnBwdSm80INS1_25CollectiveMainloopBwdSm80ILi2ELi2EN4cute5tupleIJNS5_1CILi64EEENS7_ILi128EEES9_EEENS_6half_tEfNS_4arch4Sm80ELb0ELb0ELb0ELb0ELb1ELb0ELb0ELb0ELi2ELi2ELi2ELi2ELb0EEENS1_24CollectiveEpilogueBwdGQAISA_fSD_Li256ELb0ELb1EEENS1_19SingleTileSchedulerILb0ELb0ELb0ELi128EEEEEEEEEvNT_6ParamsE)
        /*06e0*/ 	.word	0x00000028


	//----- nvinfo : EIATTR_MIN_STACK_SIZE
	.align		4
.L_304:
        /*06e4*/ 	.byte	0x04, 0x12
        /*06e6*/ 	.short	(.L_306 - .L_305)
	.align		4
.L_305:
        /*06e8*/ 	.word	index@(_ZN7cutlass13device_kernelIN5flash19enable_sm80_to_sm89INS1_16FlashAttnBwdSm80INS1_25CollectiveMainloopBwdSm80ILi2ELi2EN4cute5tupleIJNS5_1CILi64EEENS7_ILi128EEES9_EEENS_6half_tEfNS_4arch4Sm80ELb0ELb0ELb0ELb1ELb0ELb0ELb0ELb0ELi2ELi2ELi2ELi2ELb0EEENS1_21CollectiveEpilogueBwdISA_SB_SD_Li256ELb1ELb0ELi4EEENS1_19SingleTileSchedulerILb1ELb0ELb0ELi128EEEEEEEEEvNT_6ParamsE)
        /*06ec*/ 	.word	0x00000048


	//----- nvinfo : EIATTR_MIN_STACK_SIZE
	.align		4
.L_306:
        /*06f0*/ 	.byte	0x04, 0x12
        /*06f2*/ 	.short	(.L_308 - .L_307)
	.align		4
.L_307:
        /*06f4*/ 	.word	index@(_ZN7cutlass13device_kernelIN5flash19enable_sm80_to_sm89INS1_16FlashAttnBwdSm80INS1_25CollectiveMainloopBwdSm80ILi2ELi2EN4cute5tupleIJNS5_1CILi64EEENS7_ILi128EEES9_EEENS_6half_tEfNS_4arch4Sm80ELb0ELb0ELb0ELb1ELb1ELb0ELb0ELb0ELi2ELi2ELi2ELi2ELb0EEENS1_21CollectiveEpilogueBwdISA_SB_SD_Li256ELb1ELb0ELi4EEENS1_19SingleTileSchedulerILb1ELb0ELb0ELi128EEEEEEEEEvNT_6ParamsE)
        /*06f8*/ 	.word	0x00000048


	//----- nvinfo : EIATTR_MIN_STACK_SIZE
	.align		4
.L_308:
        /*06fc*/ 	.byte	0x04, 0x12
        /*06fe*/ 	.short	(.L_310 - .L_309)
	.align		4
.L_309:
        /*0700*/ 	.word	index@(_ZN7cutlass13device_kernelIN5flash19enable_sm80_to_sm89INS1_16FlashAttnBwdSm80INS1_25CollectiveMainloopBwdSm80ILi2ELi2EN4cute5tupleIJNS5_1CILi64EEENS7_ILi128EEES9_EEENS_6half_tEfNS_4arch4Sm80ELb0ELb0ELb0ELb1ELb0ELb0ELb0ELb0ELi2ELi2ELi2ELi2ELb0EEENS1_24CollectiveEpilogueBwdGQAISA_fSD_Li256ELb1ELb0EEENS1_19SingleTileSchedulerILb1ELb0ELb0ELi128EEEEEEEEEvNT_6ParamsE)
        /*0704*/ 	.word	0x00000048


	//----- nvinfo : EIATTR_MIN_STACK_SIZE
	.align		4
.L_310:
        /*0708*/ 	.byte	0x04, 0x12
        /*070a*/ 	.short	(.L_312 - .L_311)
	.align		4
.L_311:
        /*070c*/ 	.word	index@(_ZN7cutlass13device_kernelIN5flash19enable_sm80_to_sm89INS1_16FlashAttnBwdSm80INS1_25CollectiveMainloopBwdSm80ILi2ELi2EN4cute5tupleIJNS5_1CILi64EEENS7_ILi128EEES9_EEENS_6half_tEfNS_4arch4Sm80ELb0ELb0ELb0ELb1ELb1ELb0ELb0ELb0ELi2ELi2ELi2ELi2ELb0EEENS1_24CollectiveEpilogueBwdGQAISA_fSD_Li256ELb1ELb1EEENS1_19SingleTileSchedulerILb1ELb0ELb0ELi128EEEEEEEEEvNT_6ParamsE)
        /*0710*/ 	.word	0x00000048


	//----- nvinfo : EIATTR_MIN_STACK_SIZE
	.align		4
.L_312:
        /*0714*/ 	.byte	0x04, 0x12
        /*0716*/ 	.short	(.L_314 - .L_313)
	.align		4
.L_313:
        /*0718*/ 	.word	index@(_ZN7cutlass13device_kernelIN5flash19enable_sm80_to_sm89INS1_16FlashAttnBwdSm80INS1_25CollectiveMainloopBwdSm80ILi2ELi2EN4cute5tupleIJNS5_1CILi64EEENS7_ILi128EEES9_EEENS_6half_tEfNS_4arch4Sm80ELb0ELb1ELb0ELb0ELb0ELb0ELb0ELb0ELi2ELi2ELi2ELi2ELb0EEENS1_21CollectiveEpilogueBwdISA_SB_SD_Li256ELb0ELb0ELi4EEENS1_19SingleTileSchedulerILb0ELb0ELb0ELi128EEEEEEEEEvNT_6ParamsE)
        /*071c*/ 	.word	0x00000050


	//----- nvinfo : EIATTR_MIN_STACK_SIZE
	.align		4
.L_314:
        /*0720*/ 	.byte	0x04, 0x12
        /*0722*/ 	.short	(.L_316 - .L_315)
	.align		4
.L_315:
        /*0724*/ 	.word	index@(_ZN7cutlass13device_kernelIN5flash19enable_sm80_to_sm89INS1_16FlashAttnBwdSm80INS1_25CollectiveMainloopBwdSm80ILi2ELi2EN4cute5tupleIJNS5_1CILi64EEENS7_ILi128EEES9_EEENS_6half_tEfNS_4arch4Sm80ELb0ELb1ELb0ELb0ELb1ELb0ELb0ELb0ELi2ELi2ELi2ELi2ELb0EEENS1_21CollectiveEpilogueBwdISA_SB_SD_Li256ELb0ELb0ELi4EEENS1_19SingleTileSchedulerILb0ELb0ELb0ELi128EEEEEEEEEvNT_6ParamsE)
        /*0728*/ 	.word	0x00000050


	//----- nvinfo : EIATTR_MIN_STACK_SIZE
	.align		4
.L_316:
        /*072c*/ 	.byte	0x04, 0x12
        /*072e*/ 	.short	(.L_318 - .L_317)
	.align		4
.L_317:
        /*0730*/ 	.word	index@(_ZN7cutlass13device_kernelIN5flash19enable_sm80_to_sm89INS1_16FlashAttnBwdSm80INS1_25CollectiveMainloopBwdSm80ILi2ELi2EN4cute5tupleIJNS5_1CILi64EEENS7_ILi128EEES9_EEENS_6half_tEfNS_4arch4Sm80ELb0ELb1ELb0ELb0ELb0ELb0ELb0ELb0ELi2ELi2ELi2ELi2ELb0EEENS1_24CollectiveEpilogueBwdGQAISA_fSD_Li256ELb0ELb0EEENS1_19SingleTileSchedulerILb0ELb0ELb0ELi128EEEEEEEEEvNT_6ParamsE)
        /*0734*/ 	.word	0x00000048


	//----- nvinfo : EIATTR_MIN_STACK_SIZE
	.align		4
.L_318:
        /*0738*/ 	.byte	0x04, 0x12
        /*073a*/ 	.short	(.L_320 - .L_319)
	.align		4
.L_319:
        /*073c*/ 	.word	index@(_ZN7cutlass13device_kernelIN5flash19enable_sm80_to_sm89INS1_16FlashAttnBwdSm80INS1_25CollectiveMainloopBwdSm80ILi2ELi2EN4cute5tupleIJNS5_1CILi64EEENS7_ILi128EEES9_EEENS_6half_tEfNS_4arch4Sm80ELb0ELb1ELb0ELb0ELb1ELb0ELb0ELb0ELi2ELi2ELi2ELi2ELb0EEENS1_24CollectiveEpilogueBwdGQAISA_fSD_Li256ELb0ELb1EEENS1_19SingleTileSchedulerILb0ELb0ELb0ELi128EEEEEEEEEvNT_6ParamsE)
        /*0740*/ 	.word	0x00000050


	//----- nvinfo : EIATTR_MIN_STACK_SIZE
	.align		4
.L_320:
        /*0744*/ 	.byte	0x04, 0x12
        /*0746*/ 	.short	(.L_322 - .L_321)
	.align		4
.L_321:
        /*0748*/ 	.word	index@(_ZN7cutlass13device_kernelIN5flash19enable_sm80_to_sm89INS1_16FlashAttnBwdSm80INS1_25CollectiveMainloopBwdSm80ILi2ELi2EN4cute5tupleIJNS5_1CILi64EEENS7_ILi128EEES9_EEENS_6half_tEfNS_4arch4Sm80ELb0ELb1ELb0ELb1ELb0ELb0ELb0ELb0ELi2ELi2ELi2ELi2ELb0EEENS1_21CollectiveEpilogueBwdISA_SB_SD_Li256ELb1ELb0ELi4EEENS1_19SingleTileSchedulerILb1ELb0ELb0ELi128EEEEEEEEEvNT_6ParamsE)
        /*074c*/ 	.word	0x00000070


	//----- nvinfo : EIATTR_MIN_STACK_SIZE
	.align		4
.L_322:
        /*0750*/ 	.byte	0x04, 0x12
        /*0752*/ 	.short	(.L_324 - .L_323)
	.align		4
.L_323:
        /*0754*/ 	.word	index@(_ZN7cutlass13device_kernelIN5flash19enable_sm80_to_sm89INS1_16FlashAttnBwdSm80INS1_25CollectiveMainloopBwdSm80ILi2ELi2EN4cute5tupleIJNS5_1CILi64EEENS7_ILi128EEES9_EEENS_6half_tEfNS_4arch4Sm80ELb0ELb1ELb0ELb1ELb1ELb0ELb0ELb0ELi2ELi2ELi2ELi2ELb0EEENS1_21CollectiveEpilogueBwdISA_SB_SD_Li256ELb1ELb0ELi4EEENS1_19SingleTileSchedulerILb1ELb0ELb0ELi128EEEEEEEEEvNT_6ParamsE)
        /*0758*/ 	.word	0x00000070


	//----- nvinfo : EIATTR_MIN_STACK_SIZE
	.align		4
.L_324:
        /*075c*/ 	.byte	0x04, 0x12
        /*075e*/ 	.short	(.L_326 - .L_325)
	.align		4
.L_325:
        /*0760*/ 	.word	index@(_ZN7cutlass13device_kernelIN5flash19enable_sm80_to_sm89INS1_16FlashAttnBwdSm80INS1_25CollectiveMainloopBwdSm80ILi2ELi2EN4cute5tupleIJNS5_1CILi64EEENS7_ILi128EEES9_EEENS_6half_tEfNS_4arch4Sm80ELb0ELb1ELb0ELb1ELb0ELb0ELb0ELb0ELi2ELi2ELi2ELi2ELb0EEENS1_24CollectiveEpilogueBwdGQAISA_fSD_Li256ELb1ELb0EEENS1_19SingleTileSchedulerILb1ELb0ELb0ELi128EEEEEEEEEvNT_6ParamsE)
        /*0764*/ 	.word	0x00000070


	//----- nvinfo : EIATTR_MIN_STACK_SIZE
	.align		4
.L_326:
        /*0768*/ 	.byte	0x04, 0x12
        /*076a*/ 	.short	(.L_328 - .L_327)
	.align		4
.L_327:
        /*076c*/ 	.word	index@(_ZN7cutlass13device_kernelIN5flash19enable_sm80_to_sm89INS1_16FlashAttnBwdSm80INS1_25CollectiveMainloopBwdSm80ILi2ELi2EN4cute5tupleIJNS5_1CILi64EEENS7_ILi128EEES9_EEENS_6half_tEfNS_4arch4Sm80ELb0ELb1ELb0ELb1ELb1ELb0ELb0ELb0ELi2ELi2ELi2ELi2ELb0EEENS1_24CollectiveEpilogueBwdGQAISA_fSD_Li256ELb1ELb1EEENS1_19SingleTileSchedulerILb1ELb0ELb0ELi128EEEEEEEEEvNT_6ParamsE)
        /*0770*/ 	.word	0x00000070


	//----- nvinfo : EIATTR_MIN_STACK_SIZE
	.align		4
.L_328:
        /*0774*/ 	.byte	0x04, 0x12
        /*0776*/ 	.short	(.L_330 - .L_329)
	.align		4
.L_329:
        /*0778*/ 	.word	index@(_ZN7cutlass13device_kernelIN5flash19enable_sm80_to_sm89INS1_16FlashAttnBwdSm80INS1_25CollectiveMainloopBwdSm80ILi2ELi2EN4cute5tupleIJNS5_1CILi64EEENS7_ILi128EEES9_EEENS_6half_tEfNS_4arch4Sm80ELb1ELb0ELb0ELb0ELb0ELb0ELb0ELb0ELi2ELi2ELi2ELi2ELb0EEENS1_21CollectiveEpilogueBwdISA_SB_SD_Li256ELb0ELb0ELi4EEENS1_25SingleTileBwdLPTSchedulerILb0ELi128ELb0EEEEEEEEEvNT_6ParamsE)
        /*077c*/ 	.word	0x00000048


	//----- nvinfo : EIATTR_MIN_STACK_SIZE
	.align		4
.L_330:
        /*0780*/ 	.byte	0x04, 0x12
        /*0782*/ 	.short	(.L_332 - .L_331)
	.align		4
.L_331:
        /*0784*/ 	.word	index@(_ZN7cutlass13device_kernelIN5flash19enable_sm80_to_sm89INS1_16FlashAttnBwdSm80INS1_25CollectiveMainloopBwdSm80ILi2ELi2EN4cute5tupleIJNS5_1CILi64EEENS7_ILi128EEES9_EEENS_6half_tEfNS_4arch4Sm80ELb1ELb0ELb0ELb0ELb1ELb0ELb0ELb0ELi2ELi2ELi2ELi2ELb0EEENS1_21CollectiveEpilogueBwdISA_SB_SD_Li256ELb0ELb0ELi4EEENS1_25SingleTileBwdLPTSchedulerILb0ELi128ELb1EEEEEEEEEvNT_6ParamsE)
        /*0788*/ 	.word	0x00000048


	//----- nvinfo : EIATTR_MIN_STACK_SIZE
	.align		4
.L_332:
        /*078c*/ 	.byte	0x04, 0x12
        /*078e*/ 	.short	(.L_334 - .L_333)
	.align		4
.L_333:
        /*0790*/ 	.word	index@(_ZN7cutlass13device_kernelIN5flash19enable_sm80_to_sm89INS1_16FlashAttnBwdSm80INS1_25CollectiveMainloopBwdSm80ILi2ELi2EN4cute5tupleIJNS5_1CILi64EEENS7_ILi128EEES9_EEENS_6half_tEfNS_4arch4Sm80ELb1ELb0ELb0ELb0ELb0ELb0ELb0ELb0ELi2ELi2ELi2ELi2ELb0EEENS1_24CollectiveEpilogueBwdGQAISA_fSD_Li256ELb0ELb0EEENS1_25SingleTileBwdLPTSchedulerILb0ELi128ELb0EEEEEEEEEvNT_6ParamsE)
        /*0794*/ 	.word	0x00000068


	//----- nvinfo : EIATTR_MIN_STACK_SIZE
	.align		4
.L_334:
        /*0798*/ 	.byte	0x04, 0x12
        /*079a*/ 	.short	(.L_336 - .L_335)
	.align		4
.L_335:
        /*079c*/ 	.word	index@(_ZN7cutlass13device_kernelIN5flash19enable_sm80_to_sm89INS1_16FlashAttnBwdSm80INS1_25CollectiveMainloopBwdSm80ILi2ELi2EN4cute5tupleIJNS5_1CILi64EEENS7_ILi128EEES9_EEENS_6half_tEfNS_4arch4Sm80ELb1ELb0ELb0ELb0ELb1ELb0ELb0ELb0ELi2ELi2ELi2ELi2ELb0EEENS1_24CollectiveEpilogueBwdGQAISA_fSD_Li256ELb0ELb1EEENS1_25SingleTileBwdLPTSchedulerILb0ELi128ELb1EEEEEEEEEvNT_6ParamsE)
        /*07a0*/ 	.word	0x00000048


	//----- nvinfo : EIATTR_MIN_STACK_SIZE
	.align		4
.L_336:
        /*07a4*/ 	.byte	0x04, 0x12
        /*07a6*/ 	.short	(.L_338 - .L_337)
	.align		4
.L_337:
        /*07a8*/ 	.word	index@(_ZN7cutlass13device_kernelIN5flash22FlashAttnBwdPreprocessIN4cute5tupleIJNS3_1CILi64EEENS5_ILi128EEEEEENS_6half_tEfNS_4arch4Sm80ELb1ELb0EEEEEvNT_6ParamsE)
        /*07ac*/ 	.word	0x00000000


	//----- nvinfo : EIATTR_MIN_STACK_SIZE
	.align		4
.L_338:
        /*07b0*/ 	.byte	0x04, 0x12
        /*07b2*/ 	.short	(.L_340 - .L_339)
	.align		4
.L_339:
        /*07b4*/ 	.word	index@(_ZN7cutlass13device_kernelIN5flash19enable_sm80_to_sm89INS1_16FlashAttnBwdSm80INS1_25CollectiveMainloopBwdSm80ILi2ELi2EN4cute5tupleIJNS5_1CILi64EEENS7_ILi128EEES9_EEENS_6half_tEfNS_4arch4Sm80ELb1ELb0ELb0ELb1ELb0ELb0ELb0ELb0ELi2ELi2ELi2ELi2ELb0EEENS1_21CollectiveEpilogueBwdISA_SB_SD_Li256ELb1ELb0ELi4EEENS1_25SingleTileBwdLPTSchedulerILb1ELi128ELb0EEEEEEEEEvNT_6ParamsE)
        /*07b8*/ 	.word	0x00000060


	//----- nvinfo : EIATTR_MIN_STACK_SIZE
	.align		4
.L_340:
        /*07bc*/ 	.byte	0x04, 0x12
        /*07be*/ 	.short	(.L_342 - .L_341)
	.align		4
.L_341:
        /*07c0*/ 	.word	index@(_ZN7cutlass13device_kernelIN5flash19enable_sm80_to_sm89INS1_16FlashAttnBwdSm80INS1_25CollectiveMainloopBwdSm80ILi2ELi2EN4cute5tupleIJNS5_1CILi64EEENS7_ILi128EEES9_EEENS_6half_tEfNS_4arch4Sm80ELb1ELb0ELb0ELb1ELb1ELb0ELb0ELb0ELi2ELi2ELi2ELi2ELb0EEENS1_21CollectiveEpilogueBwdISA_SB_SD_Li256ELb1ELb0ELi4EEENS1_25SingleTileBwdLPTSchedulerILb1ELi128ELb1EEEEEEEEEvNT_6ParamsE)
        /*07c4*/ 	.word	0x00000068


	//----- nvinfo : EIATTR_MIN_STACK_SIZE
	.align		4
.L_342:
        /*07c8*/ 	.byte	0x04, 0x12
        /*07ca*/ 	.short	(.L_344 - .L_343)
	.align		4
.L_343:
        /*07cc*/ 	.word	index@(_ZN7cutlass13device_kernelIN5flash19enable_sm80_to_sm89INS1_16FlashAttnBwdSm80INS1_25CollectiveMainloopBwdSm80ILi2ELi2EN4cute5tupleIJNS5_1CILi64EEENS7_ILi128EEES9_EEENS_6half_tEfNS_4arch4Sm80ELb1ELb0ELb0ELb1ELb0ELb0ELb0ELb0ELi2ELi2ELi2ELi2ELb0EEENS1_24CollectiveEpilogueBwdGQAISA_fSD_Li256ELb1ELb0EEENS1_25SingleTileBwdLPTSchedulerILb1ELi128ELb0EEEEEEEEEvNT_6ParamsE)
        /*07d0*/ 	.word	0x00000068


	//----- nvinfo : EIATTR_MIN_STACK_SIZE
	.align		4
.L_344:
        /*07d4*/ 	.byte	0x04, 0x12
        /*07d6*/ 	.short	(.L_346 - .L_345)
	.align		4
.L_345:
        /*07d8*/ 	.word	index@(_ZN7cutlass13device_kernelIN5flash32FlashAttnBwdPostprocessConvertdQIN4cute5tupleIJNS3_1CILi128EEES6_EEENS_6half_tEfNS_4arch4Sm80ELi256ENS3_8TiledMMAINS3_8MMA_AtomIJNS3_28SM80_16x8x16_F32F16F16F32_TNEEEENS3_6LayoutINS4_IJNS5_ILi2EEENS5_ILi4EEENS5_ILi1EEEEEENS4_IJSI_SG_NS5_ILi0EEEEEEEENS4_IJNS5_ILi32EEENS5_ILi64EEENS5_ILi16EEEEEEEELb0EEEEEvNT_6ParamsE)
        /*07dc*/ 	.word	0x00000000


	//----- nvinfo : EIATTR_MIN_STACK_SIZE
	.align		4
.L_346:
        /*07e0*/ 	.byte	0x04, 0x12
        /*07e2*/ 	.short	(.L_348 - .L_347)
	.align		4
.L_347:
        /*07e4*/ 	.word	index@(_ZN7cutlass13device_kernelIN5flash32FlashAttnBwdPostprocessConvertdQIN4cute5tupleIJNS3_1CILi64EEENS5_ILi128EEEEEENS_6half_tEfNS_4arch4Sm80ELi256ENS3_8TiledMMAINS3_8MMA_AtomIJNS3_28SM80_16x8x16_F32F16F16F32_TNEEEENS3_6LayoutINS4_IJNS5_ILi2EEENS5_ILi4EEENS5_ILi1EEEEEENS4_IJSJ_SH_NS5_ILi0EEEEEEEENS4_IJNS5_ILi32EEES6_NS5_ILi16EEEEEEEELb0EEEEEvNT_6ParamsE)
        /*07e8*/ 	.word	0x00000000


	//----- nvinfo : EIATTR_MIN_STACK_SIZE
	.align		4
.L_348:
        /*07ec*/ 	.byte	0x04, 0x12
        /*07ee*/ 	.short	(.L_350 - .L_349)
	.align		4
.L_349:
        /*07f0*/ 	.word	index@(_ZN7cutlass13device_kernelIN5flash19enable_sm80_to_sm89INS1_16FlashAttnBwdSm80INS1_25CollectiveMainloopBwdSm80ILi2ELi2EN4cute5tupleIJNS5_1CILi64EEENS7_ILi128EEES9_EEENS_6half_tEfNS_4arch4Sm80ELb1ELb0ELb0ELb1ELb1ELb0ELb0ELb0ELi2ELi2ELi2ELi2ELb0EEENS1_24CollectiveEpilogueBwdGQAISA_fSD_Li256ELb1ELb1EEENS1_25SingleTileBwdLPTSchedulerILb1ELi128ELb1EEEEEEEEEvNT_6ParamsE)
        /*07f4*/ 	.word	0x00000060


	//----- nvinfo : EIATTR_MIN_STACK_SIZE
	.align		4
.L_350:
        /*07f8*/ 	.byte	0x04, 0x12
        /*07fa*/ 	.short	(.L_352 - .L_351)
	.align		4
.L_351:
        /*07fc*/ 	.word	index@(_ZN7cutlass13device_kernelIN5flash22FlashAttnBwdPreprocessIN4cute5tupleIJNS3_1CILi64EEENS5_ILi128EEEEEENS_6half_tEfNS_4arch4Sm80ELb1ELb1EEEEEvNT_6ParamsE)
        /*0800*/ 	.word	0x00000000
.L_352:


//--------------------- .nv.info._ZN7cutlass13device_kernelIN5flash19enable_sm80_to_sm89INS1_16FlashAttnBwdSm80INS1_25CollectiveMainloopBwdSm80ILi2ELi1EN4cute5tupleIJNS5_1CILi64EEENS7_ILi96EEENS7_ILi128EEEEEENS_6half_tEfNS_4arch4Sm80ELb0ELb0ELb0ELb0ELb0ELb0ELb0ELb0ELi2ELi2ELi2ELi2ELb1EEENS1_21CollectiveEpilogueBwdISB_SC_SE_Li256ELb0ELb0ELi4EEENS1_19SingleTileSchedulerILb0ELb0ELb0ELi96EEEEEEEEEvNT_6ParamsE --------------------------
	.section	.nv.info._ZN7cutlass13device_kernelIN5flash19enable_sm80_to_sm89INS1_16FlashAttnBwdSm80INS1_25CollectiveMainloopBwdSm80ILi2ELi1EN4cute5tupleIJNS5_1CILi64EEENS7_ILi96EEENS7_ILi128EEEEEENS_6half_tEfNS_4arch4Sm80ELb0ELb0ELb0ELb0ELb0ELb0ELb0ELb0ELi2ELi2ELi2ELi2ELb1EEENS1_21CollectiveEpilogueBwdISB_SC_SE_Li256ELb0ELb0ELi4EEENS1_19SingleTileSchedulerILb0ELb0ELb0ELi96EEEEEEEEEvNT_6ParamsE,"",@"SHT_CUDA_INFO"
	.sectionflags	@""
	.align	4


	//----- nvinfo : EIATTR_CUDA_API_VERSION
	.align		4
        /*0000*/ 	.byte	0x04, 0x37
        /*0002*/ 	.short	(.L_354 - .L_353)
.L_353:
        /*0004*/ 	.word	0x00000082


	//----- nvinfo : EIATTR_SW2861232_WAR
	.align		4
.L_354:
        /*0008*/ 	.byte	0x01, 0x35
	.zero		2


	//----- nvinfo : EIATTR_PARAM_CBANK
	.align		4
        /*000c*/ 	.byte	0x04, 0x0a
        /*000e*/ 	.short	(.L_356 - .L_355)
	.align		4
.L_355:
        /*0010*/ 	.word	index@(.nv.constant0._ZN7cutlass13device_kernelIN5flash19enable_sm80_to_sm89INS1_16FlashAttnBwdSm80INS1_25CollectiveMainloopBwdSm80ILi2ELi1EN4cute5tupleIJNS5_1CILi64EEENS7_ILi96EEENS7_ILi128EEEEEENS_6half_tEfNS_4arch4Sm80ELb0ELb0ELb0ELb0ELb0ELb0ELb0ELb0ELi2ELi2ELi2ELi2ELb1EEENS1_21CollectiveEpilogueBwdISB_SC_SE_Li256ELb0ELb0ELi4EEENS1_19SingleTileSchedulerILb0ELb0ELb0ELi96EEEEEEEEEvNT_6ParamsE)
        /*0014*/ 	.short	0x0160
        /*0016*/ 	.short	0x0270


	//----- nvinfo : EIATTR_CBANK_PARAM_SIZE
	.align		4
.L_356:
        /*0018*/ 	.byte	0x03, 0x19
        /*001a*/ 	.short	0x0270


	//----- nvinfo : EIATTR_KPARAM_INFO
	.align		4
        /*001c*/ 	.byte	0x04, 0x17
        /*001e*/ 	.short	(.L_358 - .L_357)
.L_357:
        /*0020*/ 	.word	0x00000000
        /*0024*/ 	.short	0x0000
        /*0026*/ 	.short	0x0000
        /*0028*/ 	.byte	0x00, 0xf0, 0xc1, 0x09


	//----- nvinfo : EIATTR_MAXREG_COUNT
	.align		4
.L_358:
        /*002c*/ 	.byte	0x03, 0x1b
        /*002e*/ 	.short	0x00ff


	//----- nvinfo : EIATTR_NUM_BARRIERS
	.align		4
        /*0030*/ 	.byte	0x02, 0x4c
        /*0032*/ 	.byte	0x02
	.zero		1


	//----- nvinfo : EIATTR_ANNOTATIONS
	.align		4
        /*0034*/ 	.byte	0x04, 0x55
        /*0036*/ 	.short	(.L_360 - .L_359)


	//   ....[0]....
.L_359:
        /*0038*/ 	.word	0x00000001
        /*003c*/ 	.byte	0x60, 0x02, 0x00, 0x00, 0x01, 0x00, 0x00, 0x00, 0x70, 0x11, 0x00, 0x00, 0x01, 0x00, 0x00, 0x00
        /*004c*/ 	.byte	0x50, 0x16, 0x00, 0x00, 0x01, 0x00, 0x00, 0x00, 0x80, 0x16, 0x00, 0x00, 0x01, 0x00, 0x00, 0x00
        /*005c*/ 	.byte	0x90, 0x1b, 0x00, 0x00, 0x01, 0x00, 0x00, 0x00, 0x90, 0x1c, 0x00, 0x00, 0x01, 0x00, 0x00, 0x00
        /*006c*/ 	.byte	0xd0, 0x1c, 0x00, 0x00, 0x01, 0x00, 0x00, 0x00, 0x70, 0x29, 0x00, 0x00, 0x01, 0x00, 0x00, 0x00
        /*007c*/ 	.byte	0x50, 0x31, 0x00, 0x00, 0x01, 0x00, 0x00, 0x00, 0x00, 0x33, 0x00, 0x00, 0x01, 0x00, 0x00, 0x00
        /*008c*/ 	.byte	0xa0, 0x41, 0x00, 0x00, 0x01, 0x00, 0x00, 0x00, 0x00, 0x45, 0x00, 0x00, 0x01, 0x00, 0x00, 0x00
        /*009c*/ 	.byte	0x30, 0x45, 0x00, 0x00, 0x01, 0x00, 0x00, 0x00, 0x90, 0x50, 0x00, 0x00, 0x01, 0x00, 0x00, 0x00
        /*00ac*/ 	.byte	0xd0, 0x50, 0x00, 0x00, 0x01, 0x00, 0x00, 0x00, 0x00, 0x51, 0x00, 0x00


	//----- nvinfo : EIATTR_MERCURY_ISA_VERSION
	.align		4
.L_360:
        /*00b8*/ 	.byte	0x03, 0x5f
        /*00ba*/ 	.short	0x0000


	//----- nvinfo : EIATTR_EXIT_INSTR_OFFSETS
	.align		4
        /*00bc*/ 	.byte	0x04, 0x1c
        /*00be*/ 	.short	(.L_362 - .L_361)


	//   ....[0]....
.L_361:
        /*00c0*/ 	.word	0x00000040


	//   ....[1]....
        /*00c4*/ 	.word	0x00006a40


	//   ....[2]....
        /*00c8*/ 	.word	0x00006b00


	//----- nvinfo : EIATTR_CTAIDZ_USED
	.align		4
.L_362:
        /*00cc*/ 	.byte	0x01, 0x04
	.zero		2


	//----- nvinfo : EIATTR_MAX_THREADS
	.align		4
        /*00d0*/ 	.byte	0x04, 0x05
        /*00d2*/ 	.short	(.L_364 - .L_363)
.L_363:
        /*00d4*/ 	.word	0x00000100
        /*00d8*/ 	.word	0x00000001
        /*00dc*/ 	.word	0x00000001


	//----- nvinfo : EIATTR_CRS_STACK_SIZE
	.align		4
.L_364:
        /*00e0*/ 	.byte	0x04, 0x1e
        /*00e2*/ 	.short	(.L_366 - .L_365)
.L_365:
        /*00e4*/ 	.word	0x00000000
.L_366:


//--------------------- .nv.info._ZN7cutlass13device_kernelIN5flash19enable_sm80_to_sm89INS1_16FlashAttnBwdSm80INS1_25CollectiveMainloopBwdSm80ILi2ELi1EN4cute5tupleIJNS5_1CILi64EEENS7_ILi96EEENS7_ILi128EEEEEENS_6half_tEfNS_4arch4Sm80ELb0ELb0ELb0ELb0ELb1ELb0ELb0ELb0ELi2ELi2ELi2ELi2ELb1EEENS1_21CollectiveEpilogueBwdISB_SC_SE_Li256ELb0ELb0ELi4EEENS1_19SingleTileSchedulerILb0ELb0ELb0ELi96EEEEEEEEEvNT_6ParamsE --------------------------
	.section	.nv.info._ZN7cutlass13device_kernelIN5flash19enable_sm80_to_sm89INS1_16FlashAttnBwdSm80INS1_25CollectiveMainloopBwdSm80ILi2ELi1EN4cute5tupleIJNS5_1CILi64EEENS7_ILi96EEENS7_ILi128EEEEEENS_6half_tEfNS_4arch4Sm80ELb0ELb0ELb0ELb0ELb1ELb0ELb0ELb0ELi2ELi2ELi2ELi2ELb1EEENS1_21CollectiveEpilogueBwdISB_SC_SE_Li256ELb0ELb0ELi4EEENS1_19SingleTileSchedulerILb0ELb0ELb0ELi96EEEEEEEEEvNT_6ParamsE,"",@"SHT_CUDA_INFO"
	.sectionflags	@""
	.align	4


	//----- nvinfo : EIATTR_CUDA_API_VERSION
	.align		4
        /*0000*/ 	.byte	0x04, 0x37
        /*0002*/ 	.short	(.L_368 - .L_367)
.L_367:
        /*0004*/ 	.word	0x00000082


	//----- nvinfo : EIATTR_SW2861232_WAR
	.align		4
.L_368:
        /*0008*/ 	.byte	0x01, 0x35
	.zero		2


	//----- nvinfo : EIATTR_PARAM_CBANK
	.align		4
        /*000c*/ 	.byte	0x04, 0x0a
        /*000e*/ 	.short	(.L_370 - .L_369)
	.align		4
.L_369:
        /*0010*/ 	.word	index@(.nv.constant0._ZN7cutlass13device_kernelIN5flash19enable_sm80_to_sm89INS1_16FlashAttnBwdSm80INS1_25CollectiveMainloopBwdSm80ILi2ELi1EN4cute5tupleIJNS5_1CILi64EEENS7_ILi96EEENS7_ILi128EEEEEENS_6half_tEfNS_4arch4Sm80ELb0ELb0ELb0ELb0ELb1ELb0ELb0ELb0ELi2ELi2ELi2ELi2ELb1EEENS1_21CollectiveEpilogueBwdISB_SC_SE_Li256ELb0ELb0ELi4EEENS1_19SingleTileSchedulerILb0ELb0ELb0ELi96EEEEEEEEEvNT_6ParamsE)
        /*0014*/ 	.short	0x0160
        /*0016*/ 	.short	0x0270


	//----- nvinfo : EIATTR_CBANK_PARAM_SIZE
	.align		4
.L_370:
        /*0018*/ 	.byte	0x03, 0x19
        /*001a*/ 	.short	0x0270


	//----- nvinfo : EIATTR_KPARAM_INFO
	.align		4
        /*001c*/ 	.byte	0x04, 0x17
        /*001e*/ 	.short	(.L_372 - .L_371)
.L_371:
        /*0020*/ 	.word	0x00000000
        /*0024*/ 	.short	0x0000
        /*0026*/ 	.short	0x0000
        /*0028*/ 	.byte	0x00, 0xf0, 0xc1, 0x09


	//----- nvinfo : EIATTR_MAXREG_COUNT
	.align		4
.L_372:
        /*002c*/ 	.byte	0x03, 0x1b
        /*002e*/ 	.short	0x00ff


	//----- nvinfo : EIATTR_NUM_BARRIERS
	.align		4
        /*0030*/ 	.byte	0x02, 0x4c
        /*0032*/ 	.byte	0x02
	.zero		1


	//----- nvinfo : EIATTR_ANNOTATIONS
	.align		4
        /*0034*/ 	.byte	0x04, 0x55
        /*0036*/ 	.short	(.L_374 - .L_373)


	//   ....[0]....
.L_373:
        /* <DEDUP_REMOVED lines=9> */


	//----- nvinfo : EIATTR_MERCURY_ISA_VERSION
	.align		4
.L_374:
        /*00b8*/ 	.byte	0x03, 0x5f
        /*00ba*/ 	.short	0x0000


	//----- nvinfo : EIATTR_EXIT_INSTR_OFFSETS
	.align		4
        /*00bc*/ 	.byte	0x04, 0x1c
        /*00be*/ 	.short	(.L_376 - .L_375)


	//   ....[0]....
.L_375:
        /*00c0*/ 	.word	0x00000040


	//   ....[1]....
        /*00c4*/ 	.word	0x00006a40


	//   ....[2]....
        /*00c8*/ 	.word	0x00006b00


	//----- nvinfo : EIATTR_CTAIDZ_USED
	.align		4
.L_376:
        /*00cc*/ 	.byte	0x01, 0x04
	.zero		2


	//----- nvinfo : EIATTR_MAX_THREADS
	.align		4
        /*00d0*/ 	.byte	0x04, 0x05
        /*00d2*/ 	.short	(.L_378 - .L_377)
.L_377:
        /*00d4*/ 	.word	0x00000100
        /*00d8*/ 	.word	0x00000001
        /*00dc*/ 	.word	0x00000001


	//----- nvinfo : EIATTR_CRS_STACK_SIZE
	.align		4
.L_378:
        /*00e0*/ 	.byte	0x04, 0x1e
        /*00e2*/ 	.short	(.L_380 - .L_379)
.L_379:
        /*00e4*/ 	.word	0x00000000
.L_380:


//--------------------- .nv.info._ZN7cutlass13device_kernelIN5flash19enable_sm80_to_sm89INS1_16FlashAttnBwdSm80INS1_25CollectiveMainloopBwdSm80ILi2ELi1EN4cute5tupleIJNS5_1CILi64EEENS7_ILi96EEENS7_ILi128EEEEEENS_6half_tEfNS_4arch4Sm80ELb0ELb0ELb0ELb0ELb0ELb0ELb0ELb0ELi2ELi2ELi2ELi2ELb1EEENS1_24CollectiveEpilogueBwdGQAISB_fSE_Li256ELb0ELb0EEENS1_19SingleTileSchedulerILb0ELb0ELb0ELi96EEEEEEEEEvNT_6ParamsE --------------------------
	.section	.nv.info._ZN7cutlass13device_kernelIN5flash19enable_sm80_to_sm89INS1_16FlashAttnBwdSm80INS1_25CollectiveMainloopBwdSm80ILi2ELi1EN4cute5tupleIJNS5_1CILi64EEENS7_ILi96EEENS7_ILi128EEEEEENS_6half_tEfNS_4arch4Sm80ELb0ELb0ELb0ELb0ELb0ELb0ELb0ELb0ELi2ELi2ELi2ELi2ELb1EEENS1_24CollectiveEpilogueBwdGQAISB_fSE_Li256ELb0ELb0EEENS1_19SingleTileSchedulerILb0ELb0ELb0ELi96EEEEEEEEEvNT_6ParamsE,"",@"SHT_CUDA_INFO"
	.sectionflags	@""
	.align	4


	//----- nvinfo : EIATTR_CUDA_API_VERSION
	.align		4
        /*0000*/ 	.byte	0x04, 0x37
        /*0002*/ 	.short	(.L_382 - .L_381)
.L_381:
        /*0004*/ 	.word	0x00000082


	//----- nvinfo : EIATTR_SW2861232_WAR
	.align		4
.L_382:
        /*0008*/ 	.byte	0x01, 0x35
	.zero		2


	//----- nvinfo : EIATTR_PARAM_CBANK
	.align		4
        /*000c*/ 	.byte	0x04, 0x0a
        /*000e*/ 	.short	(.L_384 - .L_383)
	.align		4
.L_383:
        /*0010*/ 	.word	index@(.nv.constant0._ZN7cutlass13device_kernelIN5flash19enable_sm80_to_sm89INS1_16FlashAttnBwdSm80INS1_25CollectiveMainloopBwdSm80ILi2ELi1EN4cute5tupleIJNS5_1CILi64EEENS7_ILi96EEENS7_ILi128EEEEEENS_6half_tEfNS_4arch4Sm80ELb0ELb0ELb0ELb0ELb0ELb0ELb0ELb0ELi2ELi2ELi2ELi2ELb1EEENS1_24CollectiveEpilogueBwdGQAISB_fSE_Li256ELb0ELb0EEENS1_19SingleTileSchedulerILb0ELb0ELb0ELi96EEEEEEEEEvNT_6ParamsE)
        /*0014*/ 	.short	0x0160
        /*0016*/ 	.short	0x0278


	//----- nvinfo : EIATTR_CBANK_PARAM_SIZE
	.align		4
.L_384:
        /*0018*/ 	.byte	0x03, 0x19
        /*001a*/ 	.short	0x0278


	//----- nvinfo : EIATTR_KPARAM_INFO
	.align		4
        /*001c*/ 	.byte	0x04, 0x17
        /*001e*/ 	.short	(.L_386 - .L_385)
.L_385:
        /*0020*/ 	.word	0x00000000
        /*0024*/ 	.short	0x0000
        /*0026*/ 	.short	0x0000
        /*0028*/ 	.byte	0x00, 0xf0, 0xe1, 0x09


	//----- nvinfo : EIATTR_MAXREG_COUNT
	.align		4
.L_386:
        /*002c*/ 	.byte	0x03, 0x1b
        /*002e*/ 	.short	0x00ff


	//----- nvinfo : EIATTR_NUM_BARRIERS
	.align		4
        /*0030*/ 	.byte	0x02, 0x4c
        /*0032*/ 	.byte	0x02
	.zero		1


	//----- nvinfo : EIATTR_ANNOTATIONS
	.align		4
        /*0034*/ 	.byte	0x04, 0x55
        /*0036*/ 	.short	(.L_388 - .L_387)


	//   ....[0]....
.L_387:
        /*0038*/ 	.word	0x00000001
        /*003c*/ 	.byte	0x50, 0x1c, 0x00, 0x00, 0x01, 0x00, 0x00, 0x00, 0x10, 0x47, 0x00, 0x00


	//----- nvinfo : EIATTR_MERCURY_ISA_VERSION
	.align		4
.L_388:
        /*0048*/ 	.byte	0x03, 0x5f
        /*004a*/ 	.short	0x0000


	//----- nvinfo : EIATTR_EXIT_INSTR_OFFSETS
	.align		4
        /*004c*/ 	.byte	0x04, 0x1c
        /*004e*/ 	.short	(.L_390 - .L_389)


	//   ....[0]....
.L_389:
        /*0050*/ 	.word	0x00000040


	//   ....[1]....
        /*0054*/ 	.word	0x00005ae0


	//----- nvinfo : EIATTR_CTAIDZ_USED
	.align		4
.L_390:
        /*0058*/ 	.byte	0x01, 0x04
	.zero		2


	//----- nvinfo : EIATTR_MAX_THREADS
	.align		4
        /*005c*/ 	.byte	0x04, 0x05
        /*005e*/ 	.short	(.L_392 - .L_391)
.L_391:
        /*0060*/ 	.word	0x00000100
        /*0064*/ 	.word	0x00000001
        /*0068*/ 	.word	0x00000001
.L_392:


//--------------------- .nv.info._ZN7cutlass13device_kernelIN5flash19enable_sm80_to_sm89INS1_16FlashAttnBwdSm80INS1_25CollectiveMainloopBwdSm80ILi2ELi1EN4cute5tupleIJNS5_1CILi64EEENS7_ILi96EEENS7_ILi128EEEEEENS_6half_tEfNS_4arch4Sm80ELb0ELb0ELb0ELb0ELb1ELb0ELb0ELb0ELi2ELi2ELi2ELi2ELb1EEENS1_24CollectiveEpilogueBwdGQAISB_fSE_Li256ELb0ELb1EEENS1_19SingleTileSchedulerILb0ELb0ELb0ELi96EEEEEEEEEvNT_6ParamsE --------------------------
	.section	.nv.info._ZN7cutlass13device_kernelIN5flash19enable_sm80_to_sm89INS1_16FlashAttnBwdSm80INS1_25CollectiveMainloopBwdSm80ILi2ELi1EN4cute5tupleIJNS5_1CILi64EEENS7_ILi96EEENS7_ILi128EEEEEENS_6half_tEfNS_4arch4Sm80ELb0ELb0ELb0ELb0ELb1ELb0ELb0ELb0ELi2ELi2ELi2ELi2ELb1EEENS1_24CollectiveEpilogueBwdGQAISB_fSE_Li256ELb0ELb1EEENS1_19SingleTileSchedulerILb0ELb0ELb0ELi96EEEEEEEEEvNT_6ParamsE,"",@"SHT_CUDA_INFO"
	.sectionflags	@""
	.align	4


	//----- nvinfo : EIATTR_CUDA_API_VERSION
	.align		4
        /*0000*/ 	.byte	0x04, 0x37
        /*0002*/ 	.short	(.L_394 - .L_393)
.L_393:
        /*0004*/ 	.word	0x00000082


	//----- nvinfo : EIATTR_SW2861232_WAR
	.align		4
.L_394:
        /*0008*/ 	.byte	0x01, 0x35
	.zero		2


	//----- nvinfo : EIATTR_PARAM_CBANK
	.align		4
        /*000c*/ 	.byte	0x04, 0x0a
        /*000e*/ 	.short	(.L_396 - .L_395)
	.align		4
.L_395:
        /*0010*/ 	.word	index@(.nv.constant0._ZN7cutlass13device_kernelIN5flash19enable_sm80_to_sm89INS1_16FlashAttnBwdSm80INS1_25CollectiveMainloopBwdSm80ILi2ELi1EN4cute5tupleIJNS5_1CILi64EEENS7_ILi96EEENS7_ILi128EEEEEENS_6half_tEfNS_4arch4Sm80ELb0ELb0ELb0ELb0ELb1ELb0ELb0ELb0ELi2ELi2ELi2ELi2ELb1EEENS1_24CollectiveEpilogueBwdGQAISB_fSE_Li256ELb0ELb1EEENS1_19SingleTileSchedulerILb0ELb0ELb0ELi96EEEEEEEEEvNT_6ParamsE)
        /*0014*/ 	.short	0x0160
        /*0016*/ 	.short	0x0278


	//----- nvinfo : EIATTR_CBANK_PARAM_SIZE
	.align		4
.L_396:
        /*0018*/ 	.byte	0x03, 0x19
        /*001a*/ 	.short	0x0278


	//----- nvinfo : EIATTR_KPARAM_INFO
	.align		4
        /*001c*/ 	.byte	0x04, 0x17
        /*001e*/ 	.short	(.L_398 - .L_397)
.L_397:
        /*0020*/ 	.word	0x00000000
        /*0024*/ 	.short	0x0000
        /*0026*/ 	.short	0x0000
        /*0028*/ 	.byte	0x00, 0xf0, 0xe1, 0x09


	//----- nvinfo : EIATTR_MAXREG_COUNT
	.align		4
.L_398:
        /*002c*/ 	.byte	0x03, 0x1b
        /*002e*/ 	.short	0x00ff


	//----- nvinfo : EIATTR_NUM_BARRIERS
	.align		4
        /*0030*/ 	.byte	0x02, 0x4c
        /*0032*/ 	.byte	0x02
	.zero		1


	//----- nvinfo : EIATTR_ANNOTATIONS
	.align		4
        /*0034*/ 	.byte	0x04, 0x55
        /*0036*/ 	.short	(.L_400 - .L_399)


	//   ....[0]....
.L_399:
        /*0038*/ 	.word	0x00000001
        /*003c*/ 	.byte	0x70, 0x1b, 0x00, 0x00, 0x01, 0x00, 0x00, 0x00, 0x00, 0x46, 0x00, 0x00


	//----- nvinfo : EIATTR_MERCURY_ISA_VERSION
	.align		4
.L_400:
        /*0048*/ 	.byte	0x03, 0x5f
        /*004a*/ 	.short	0x0000


	//----- nvinfo : EIATTR_COOP_GROUP_MASK_REGIDS
	.align		4
        /*004c*/ 	.byte	0x04, 0x29
        /*004e*/ 	.short	(.L_402 - .L_401)


	//   ....[0]....
.L_401:
        /*0050*/ 	.word	0xffffffff


	//   ....[1]....
        /*0054*/ 	.word	0xffffffff


	//   ....[2]....
        /*0058*/ 	.word	0xffffffff


	//   ....[3]....
        /*005c*/ 	.word	0xffffffff


	//   ....[4]....
        /*0060*/ 	.word	0xffffffff


	//   ....[5]....
        /*0064*/ 	.word	0xffffffff


	//   ....[6]....
        /*0068*/ 	.word	0xffffffff


	//   ....[7]....
        /*006c*/ 	.word	0xffffffff


	//----- nvinfo : EIATTR_COOP_GROUP_INSTR_OFFSETS
	.align		4
.L_402:
        /*0070*/ 	.byte	0x04, 0x28
        /*0072*/ 	.short	(.L_404 - .L_403)


	//   ....[0]....
.L_403:
        /*0074*/ 	.word	0x000053d0


	//   ....[1]....
        /*0078*/ 	.word	0x00005400


	//   ....[2]....
        /*007c*/ 	.word	0x000057f0


	//   ....[3]....
        /*0080*/ 	.word	0x00005800


	//   ....[4]....
        /*0084*/ 	.word	0x00005990


	//   ....[5]....
        /*0088*/ 	.word	0x000059e0


	//   ....[6]....
        /*008c*/ 	.word	0x00005d90


	//   ....[7]....
        /*0090*/ 	.word	0x00005da0


	//----- nvinfo : EIATTR_EXIT_INSTR_OFFSETS
	.align		4
.L_404:
        /*0094*/ 	.byte	0x04, 0x1c
        /*0096*/ 	.short	(.L_406 - .L_405)


	//   ....[0]....
.L_405:
        /*0098*/ 	.word	0x00000040


	//   ....[1]....
        /*009c*/ 	.word	0x00005db0


	//   ....[2]....
        /*00a0*/ 	.word	0x00005e50


	//----- nvinfo : EIATTR_CTAIDZ_USED
	.align		4
.L_406:
        /*00a4*/ 	.byte	0x01, 0x04
	.zero		2


	//----- nvinfo : EIATTR_MAX_THREADS
	.align		4
        /*00a8*/ 	.byte	0x04, 0x05
        /*00aa*/ 	.short	(.L_408 - .L_407)
.L_407:
        /*00ac*/ 	.word	0x00000100
        /*00b0*/ 	.word	0x00000001
        /*00b4*/ 	.word	0x00000001


	//----- nvinfo : EIATTR_CRS_STACK_SIZE
	.align		4
.L_408:
        /*00b8*/ 	.byte	0x04, 0x1e
        /*00ba*/ 	.short	(.L_410 - .L_409)
.L_409:
        /*00bc*/ 	.word	0x00000000
.L_410:


//--------------------- .nv.info._ZN7cutlass13device_kernelIN5flash19enable_sm80_to_sm89INS1_16FlashAttnBwdSm80INS1_25CollectiveMainloopBwdSm80ILi2ELi1EN4cute5tupleIJNS5_1CILi64EEENS7_ILi96EEENS7_ILi128EEEEEENS_6half_tEfNS_4arch4Sm80ELb0ELb0ELb0ELb1ELb0ELb0ELb0ELb0ELi2ELi2ELi2ELi2ELb1EEENS1_21CollectiveEpilogueBwdISB_SC_SE_Li256ELb1ELb0ELi4EEENS1_19SingleTileSchedulerILb1ELb0ELb0ELi96EEEEEEEEEvNT_6ParamsE --------------------------
	.section	.nv.info._ZN7cutlass13device_kernelIN5flash19enable_sm80_to_sm89INS1_16FlashAttnBwdSm80INS1_25CollectiveMainloopBwdSm80ILi2ELi1EN4cute5tupleIJNS5_1CILi64EEENS7_ILi96EEENS7_ILi128EEEEEENS_6half_tEfNS_4arch4Sm80ELb0ELb0ELb0ELb1ELb0ELb0ELb0ELb0ELi2ELi2ELi2ELi2ELb1EEENS1_21CollectiveEpilogueBwdISB_SC_SE_Li256ELb1ELb0ELi4EEENS1_19SingleTileSchedulerILb1ELb0ELb0ELi96EEEEEEEEEvNT_6ParamsE,"",@"SHT_CUDA_INFO"
	.sectionflags	@""
	.align	4


	//----- nvinfo : EIATTR_CUDA_API_VERSION
	.align		4
        /*0000*/ 	.byte	0x04, 0x37
        /*0002*/ 	.short	(.L_412 - .L_411)
.L_411:
        /*0004*/ 	.word	0x00000082


	//----- nvinfo : EIATTR_SW2861232_WAR
	.align		4
.L_412:
        /*0008*/ 	.byte	0x01, 0x35
	.zero		2


	//----- nvinfo : EIATTR_PARAM_CBANK
	.align		4
        /*000c*/ 	.byte	0x04, 0x0a
        /*000e*/ 	.short	(.L_414 - .L_413)
	.align		4
.L_413:
        /*0010*/ 	.word	index@(.nv.constant0._ZN7cutlass13device_kernelIN5flash19enable_sm80_to_sm89INS1_16FlashAttnBwdSm80INS1_25CollectiveMainloopBwdSm80ILi2ELi1EN4cute5tupleIJNS5_1CILi64EEENS7_ILi96EEENS7_ILi128EEEEEENS_6half_tEfNS_4arch4Sm80ELb0ELb0ELb0ELb1ELb0ELb0ELb0ELb0ELi2ELi2ELi2ELi2ELb1EEENS1_21CollectiveEpilogueBwdISB_SC_SE_Li256ELb1ELb0ELi4EEENS1_19SingleTileSchedulerILb1ELb0ELb0ELi96EEEEEEEEEvNT_6ParamsE)
        /*0014*/ 	.short	0x0160
        /*0016*/ 	.short	0x0270


	//----- nvinfo : EIATTR_CBANK_PARAM_SIZE
	.align		4
.L_414:
        /*0018*/ 	.byte	0x03, 0x19
        /*001a*/ 	.short	0x0270


	//----- nvinfo : EIATTR_KPARAM_INFO
	.align		4
        /*001c*/ 	.byte	0x04, 0x17
        /*001e*/ 	.short	(.L_416 - .L_415)
.L_415:
        /*0020*/ 	.word	0x00000000
        /*0024*/ 	.short	0x0000
        /*0026*/ 	.short	0x0000
        /*0028*/ 	.byte	0x00, 0xf0, 0xc1, 0x09


	//----- nvinfo : EIATTR_MAXREG_COUNT
	.align		4
.L_416:
        /*002c*/ 	.byte	0x03, 0x1b
        /*002e*/ 	.short	0x00ff


	//----- nvinfo : EIATTR_NUM_BARRIERS
	.align		4
        /*0030*/ 	.byte	0x02, 0x4c
        /*0032*/ 	.byte	0x02
	.zero		1


	//----- nvinfo : EIATTR_ANNOTATIONS
	.align		4
        /*0034*/ 	.byte	0x04, 0x55
        /*0036*/ 	.short	(.L_418 - .L_417)


	//   ....[0]....
.L_417:
        /*0038*/ 	.word	0x00000001
        /*003c*/ 	.byte	0xe0, 0x01, 0x00, 0x00, 0x01, 0x00, 0x00, 0x00, 0x10, 0x03, 0x00, 0x00, 0x01, 0x00, 0x00, 0x00
        /*004c*/ 	.byte	0x20, 0x03, 0x00, 0x00, 0x01, 0x00, 0x00, 0x00, 0xf0, 0x12, 0x00, 0x00, 0x01, 0x00, 0x00, 0x00
        /*005c*/ 	.byte	0x30, 0x13, 0x00, 0x00, 0x01, 0x00, 0x00, 0x00, 0x60, 0x20, 0x00, 0x00, 0x01, 0x00, 0x00, 0x00
        /*006c*/ 	.byte	0xa0, 0x2d, 0x00, 0x00, 0x01, 0x00, 0x00, 0x00, 0x40, 0x44, 0x00, 0x00, 0x01, 0x00, 0x00, 0x00
        /*007c*/ 	.byte	0x70, 0x46, 0x00, 0x00, 0x01, 0x00, 0x00, 0x00, 0xe0, 0x54, 0x00, 0x00, 0x01, 0x00, 0x00, 0x00
        /*008c*/ 	.byte	0x20, 0x6d, 0x00, 0x00


	//----- nvinfo : EIATTR_MERCURY_ISA_VERSION
	.align		4
.L_418:
        /*0090*/ 	.byte	0x03, 0x5f
        /*0092*/ 	.short	0x0000


	//----- nvinfo : EIATTR_COOP_GROUP_MASK_REGIDS
	.align		4
        /*0094*/ 	.byte	0x04, 0x29
        /*0096*/ 	.short	(.L_420 - .L_419)


	//   ....[0]....
.L_419:
        /*0098*/ 	.word	0xffffffff


	//----- nvinfo : EIATTR_COOP_GROUP_INSTR_OFFSETS
	.align		4
.L_420:
        /*009c*/ 	.byte	0x04, 0x28
        /*009e*/ 	.short	(.L_422 - .L_421)


	//   ....[0]....
.L_421:
        /*00a0*/ 	.word	0x000000a0


	//----- nvinfo : EIATTR_EXIT_INSTR_OFFSETS
	.align		4
.L_422:
        /*00a4*/ 	.byte	0x04, 0x1c
        /*00a6*/ 	.short	(.L_424 - .L_423)


	//   ....[0]....
.L_423:
        /*00a8*/ 	.word	0x00000340


	//   ....[1]....
        /*00ac*/ 	.word	0x00006c50


	//   ....[2]....
        /*00b0*/ 	.word	0x00006d10


	//   ....[3]....
        /*00b4*/ 	.word	0x00007b10


	//   ....[4]....
        /*00b8*/ 	.word	0x00007bc0


	//----- nvinfo : EIATTR_CTAIDZ_USED
	.align		4
.L_424:
        /*00bc*/ 	.byte	0x01, 0x04
	.zero		2


	//----- nvinfo : EIATTR_MAX_THREADS
	.align		4
        /*00c0*/ 	.byte	0x04, 0x05
        /*00c2*/ 	.short	(.L_426 - .L_425)
.L_425:
        /*00c4*/ 	.word	0x00000100
        /*00c8*/ 	.word	0x00000001
        /*00cc*/ 	.word	0x00000001


	//----- nvinfo : EIATTR_CRS_STACK_SIZE
	.align		4
.L_426:
        /*00d0*/ 	.byte	0x04, 0x1e
        /*00d2*/ 	.short	(.L_428 - .L_427)
.L_427:
        /*00d4*/ 	.word	0x00000000
.L_428:


//--------------------- .nv.info._ZN7cutlass13device_kernelIN5flash19enable_sm80_to_sm89INS1_16FlashAttnBwdSm80INS1_25CollectiveMainloopBwdSm80ILi2ELi1EN4cute5tupleIJNS5_1CILi64EEENS7_ILi96EEENS7_ILi128EEEEEENS_6half_tEfNS_4arch4Sm80ELb0ELb0ELb0ELb1ELb1ELb0ELb0ELb0ELi2ELi2ELi2ELi2ELb1EEENS1_21CollectiveEpilogueBwdISB_SC_SE_Li256ELb1ELb0ELi4EEENS1_19SingleTileSchedulerILb1ELb0ELb0ELi96EEEEEEEEEvNT_6ParamsE --------------------------
	.section	.nv.info._ZN7cutlass13device_kernelIN5flash19enable_sm80_to_sm89INS1_16FlashAttnBwdSm80INS1_25CollectiveMainloopBwdSm80ILi2ELi1EN4cute5tupleIJNS5_1CILi64EEENS7_ILi96EEENS7_ILi128EEEEEENS_6half_tEfNS_4arch4Sm80ELb0ELb0ELb0ELb1ELb1ELb0ELb0ELb0ELi2ELi2ELi2ELi2ELb1EEENS1_21CollectiveEpilogueBwdISB_SC_SE_Li256ELb1ELb0ELi4EEENS1_19SingleTileSchedulerILb1ELb0ELb0ELi96EEEEEEEEEvNT_6ParamsE,"",@"SHT_CUDA_INFO"
	.sectionflags	@""
	.align	4


	//----- nvinfo : EIATTR_CUDA_API_VERSION
	.align		4
        /*0000*/ 	.byte	0x04, 0x37
        /*0002*/ 	.short	(.L_430 - .L_429)
.L_429:
        /*0004*/ 	.word	0x00000082


	//----- nvinfo : EIATTR_SW2861232_WAR
	.align		4
.L_430:
        /*0008*/ 	.byte	0x01, 0x35
	.zero		2


	//----- nvinfo : EIATTR_PARAM_CBANK
	.align		4
        /*000c*/ 	.byte	0x04, 0x0a
        /*000e*/ 	.short	(.L_432 - .L_431)
	.align		4
.L_431:
        /*0010*/ 	.word	index@(.nv.constant0._ZN7cutlass13device_kernelIN5flash19enable_sm80_to_sm89INS1_16FlashAttnBwdSm80INS1_25CollectiveMainloopBwdSm80ILi2ELi1EN4cute5tupleIJNS5_1CILi64EEENS7_ILi96EEENS7_ILi128EEEEEENS_6half_tEfNS_4arch4Sm80ELb0ELb0ELb0ELb1ELb1ELb0ELb0ELb0ELi2ELi2ELi2ELi2ELb1EEENS1_21CollectiveEpilogueBwdISB_SC_SE_Li256ELb1ELb0ELi4EEENS1_19SingleTileSchedulerILb1ELb0ELb0ELi96EEEEEEEEEvNT_6ParamsE)
        /*0014*/ 	.short	0x0160
        /*0016*/ 	.short	0x0270


	//----- nvinfo : EIATTR_CBANK_PARAM_SIZE
	.align		4
.L_432:
        /*0018*/ 	.byte	0x03, 0x19
        /*001a*/ 	.short	0x0270


	//----- nvinfo : EIATTR_KPARAM_INFO
	.align		4
        /*001c*/ 	.byte	0x04, 0x17
        /*001e*/ 	.short	(.L_434 - .L_433)
.L_433:
        /*0020*/ 	.word	0x00000000
        /*0024*/ 	.short	0x0000
        /*0026*/ 	.short	0x0000
        /*0028*/ 	.byte	0x00, 0xf0, 0xc1, 0x09


	//----- nvinfo : EIATTR_MAXREG_COUNT
	.align		4
.L_434:
        /*002c*/ 	.byte	0x03, 0x1b
        /*002e*/ 	.short	0x00ff


	//----- nvinfo : EIATTR_NUM_BARRIERS
	.align		4
        /*0030*/ 	.byte	0x02, 0x4c
        /*0032*/ 	.byte	0x02
	.zero		1


	//----- nvinfo : EIATTR_ANNOTATIONS
	.align		4
        /*0034*/ 	.byte	0x04, 0x55
        /*0036*/ 	.short	(.L_436 - .L_435)


	//   ....[0]....
.L_435:
        /*0038*/ 	.word	0x00000001
        /*003c*/ 	.byte	0xe0, 0x01, 0x00, 0x00, 0x01, 0x00, 0x00, 0x00, 0x10, 0x03, 0x00, 0x00, 0x01, 0x00, 0x00, 0x00
        /*004c*/ 	.byte	0x20, 0x03, 0x00, 0x00, 0x01, 0x00, 0x00, 0x00, 0xf0, 0x12, 0x00, 0x00, 0x01, 0x00, 0x00, 0x00
        /*005c*/ 	.byte	0x30, 0x13, 0x00, 0x00, 0x01, 0x00, 0x00, 0x00, 0x60, 0x20, 0x00, 0x00, 0x01, 0x00, 0x00, 0x00
        /*006c*/ 	.byte	0xa0, 0x2d, 0x00, 0x00, 0x01, 0x00, 0x00, 0x00, 0x40, 0x44, 0x00, 0x00, 0x01, 0x00, 0x00, 0x00
        /*007c*/ 	.byte	0x70, 0x46, 0x00, 0x00, 0x01, 0x00, 0x00, 0x00, 0xe0, 0x54, 0x00, 0x00, 0x01, 0x00, 0x00, 0x00
        /*008c*/ 	.byte	0x20, 0x6d, 0x00, 0x00


	//----- nvinfo : EIATTR_MERCURY_ISA_VERSION
	.align		4
.L_436:
        /*0090*/ 	.byte	0x03, 0x5f
        /*0092*/ 	.short	0x0000


	//----- nvinfo : EIATTR_COOP_GROUP_MASK_REGIDS
	.align		4
        /*0094*/ 	.byte	0x04, 0x29
        /*0096*/ 	.short	(.L_438 - .L_437)


	//   ....[0]....
.L_437:
        /*0098*/ 	.word	0xffffffff


	//----- nvinfo : EIATTR_COOP_GROUP_INSTR_OFFSETS
	.align		4
.L_438:
        /*009c*/ 	.byte	0x04, 0x28
        /*009e*/ 	.short	(.L_440 - .L_439)


	//   ....[0]....
.L_439:
        /*00a0*/ 	.word	0x000000a0


	//----- nvinfo : EIATTR_EXIT_INSTR_OFFSETS
	.align		4
.L_440:
        /*00a4*/ 	.byte	0x04, 0x1c
        /*00a6*/ 	.short	(.L_442 - .L_441)


	//   ....[0]....
.L_441:
        /*00a8*/ 	.word	0x00000340


	//   ....[1]....
        /*00ac*/ 	.word	0x00006c50


	//   ....[2]....
        /*00b0*/ 	.word	0x00006d10


	//   ....[3]....
        /*00b4*/ 	.word	0x00007b10


	//   ....[4]....
        /*00b8*/ 	.word	0x00007bc0


	//----- nvinfo : EIATTR_CTAIDZ_USED
	.align		4
.L_442:
        /*00bc*/ 	.byte	0x01, 0x04
	.zero		2


	//----- nvinfo : EIATTR_MAX_THREADS
	.align		4
        /*00c0*/ 	.byte	0x04, 0x05
        /*00c2*/ 	.short	(.L_444 - .L_443)
.L_443:
        /*00c4*/ 	.word	0x00000100
        /*00c8*/ 	.word	0x00000001
        /*00cc*/ 	.word	0x00000001


	//----- nvinfo : EIATTR_CRS_STACK_SIZE
	.align		4
.L_444:
        /*00d0*/ 	.byte	0x04, 0x1e
        /*00d2*/ 	.short	(.L_446 - .L_445)
.L_445:
        /*00d4*/ 	.word	0x00000000
.L_446:


//--------------------- .nv.info._ZN7cutlass13device_kernelIN5flash19enable_sm80_to_sm89INS1_16FlashAttnBwdSm80INS1_25CollectiveMainloopBwdSm80ILi2ELi1EN4cute5tupleIJNS5_1CILi64EEENS7_ILi96EEENS7_ILi128EEEEEENS_6half_tEfNS_4arch4Sm80ELb0ELb0ELb0ELb1ELb0ELb0ELb0ELb0ELi2ELi2ELi2ELi2ELb1EEENS1_24CollectiveEpilogueBwdGQAISB_fSE_Li256ELb1ELb0EEENS1_19SingleTileSchedulerILb1ELb0ELb0ELi96EEEEEEEEEvNT_6ParamsE --------------------------
	.section	.nv.info._ZN7cutlass13device_kernelIN5flash19enable_sm80_to_sm89INS1_16FlashAttnBwdSm80INS1_25CollectiveMainloopBwdSm80ILi2ELi1EN4cute5tupleIJNS5_1CILi64EEENS7_ILi96EEENS7_ILi128EEEEEENS_6half_tEfNS_4arch4Sm80ELb0ELb0ELb0ELb1ELb0ELb0ELb0ELb0ELi2ELi2ELi2ELi2ELb1EEENS1_24CollectiveEpilogueBwdGQAISB_fSE_Li256ELb1ELb0EEENS1_19SingleTileSchedulerILb1ELb0ELb0ELi96EEEEEEEEEvNT_6ParamsE,"",@"SHT_CUDA_INFO"
	.sectionflags	@""
	.align	4


	//----- nvinfo : EIATTR_CUDA_API_VERSION
	.align		4
        /*0000*/ 	.byte	0x04, 0x37
        /*0002*/ 	.short	(.L_448 - .L_447)
.L_447:
        /*0004*/ 	.word	0x00000082


	//----- nvinfo : EIATTR_SW2861232_WAR
	.align		4
.L_448:
        /*0008*/ 	.byte	0x01, 0x35
	.zero		2


	//----- nvinfo : EIATTR_PARAM_CBANK
	.align		4
        /*000c*/ 	.byte	0x04, 0x0a
        /*000e*/ 	.short	(.L_450 - .L_449)
	.align		4
.L_449:
        /*0010*/ 	.word	index@(.nv.constant0._ZN7cutlass13device_kernelIN5flash19enable_sm80_to_sm89INS1_16FlashAttnBwdSm80INS1_25CollectiveMainloopBwdSm80ILi2ELi1EN4cute5tupleIJNS5_1CILi64EEENS7_ILi96EEENS7_ILi128EEEEEENS_6half_tEfNS_4arch4Sm80ELb0ELb0ELb0ELb1ELb0ELb0ELb0ELb0ELi2ELi2ELi2ELi2ELb1EEENS1_24CollectiveEpilogueBwdGQAISB_fSE_Li256ELb1ELb0EEENS1_19SingleTileSchedulerILb1ELb0ELb0ELi96EEEEEEEEEvNT_6ParamsE)
        /*0014*/ 	.short	0x0160
        /*0016*/ 	.short	0x0278


	//----- nvinfo : EIATTR_CBANK_PARAM_SIZE
	.align		4
.L_450:
        /*0018*/ 	.byte	0x03, 0x19
        /*001a*/ 	.short	0x0278


	//----- nvinfo : EIATTR_KPARAM_INFO
	.align		4
        /*001c*/ 	.byte	0x04, 0x17
        /*001e*/ 	.short	(.L_452 - .L_451)
.L_451:
        /*0020*/ 	.word	0x00000000
        /*0024*/ 	.short	0x0000
        /*0026*/ 	.short	0x0000
        /*0028*/ 	.byte	0x00, 0xf0, 0xe1, 0x09


	//----- nvinfo : EIATTR_MAXREG_COUNT
	.align		4
.L_452:
        /*002c*/ 	.byte	0x03, 0x1b
        /*002e*/ 	.short	0x00ff


	//----- nvinfo : EIATTR_NUM_BARRIERS
	.align		4
        /*0030*/ 	.byte	0x02, 0x4c
        /*0032*/ 	.byte	0x02
	.zero		1


	//----- nvinfo : EIATTR_ANNOTATIONS
	.align		4
        /*0034*/ 	.byte	0x04, 0x55
        /*0036*/ 	.short	(.L_454 - .L_453)


	//   ....[0]....
.L_453:
        /*0038*/ 	.word	0x00000001
        /*003c*/ 	.byte	0xe0, 0x01, 0x00, 0x00, 0x01, 0x00, 0x00, 0x00, 0x10, 0x03, 0x00, 0x00, 0x01, 0x00, 0x00, 0x00
        /*004c*/ 	.byte	0x20, 0x03, 0x00, 0x00, 0x01, 0x00, 0x00, 0x00, 0x20, 0x12, 0x00, 0x00, 0x01, 0x00, 0x00, 0x00
        /*005c*/ 	.byte	0x20, 0x13, 0x00, 0x00, 0x01, 0x00, 0x00, 0x00, 0x20, 0x20, 0x00, 0x00, 0x01, 0x00, 0x00, 0x00
        /*006c*/ 	.byte	0x80, 0x25, 0x00, 0x00, 0x01, 0x00, 0x00, 0x00, 0xe0, 0x2d, 0x00, 0x00, 0x01, 0x00, 0x00, 0x00
        /*007c*/ 	.byte	0x50, 0x44, 0x00, 0x00, 0x01, 0x00, 0x00, 0x00, 0x80, 0x46, 0x00, 0x00, 0x01, 0x00, 0x00, 0x00
        /*008c*/ 	.byte	0xb0, 0x46, 0x00, 0x00, 0x01, 0x00, 0x00, 0x00, 0x10, 0x55, 0x00, 0x00


	//----- nvinfo : EIATTR_MERCURY_ISA_VERSION
	.align		4
.L_454:
        /*0098*/ 	.byte	0x03, 0x5f
        /*009a*/ 	.short	0x0000


	//----- nvinfo : EIATTR_COOP_GROUP_MASK_REGIDS
	.align		4
        /*009c*/ 	.byte	0x04, 0x29
        /*009e*/ 	.short	(.L_456 - .L_455)


	//   ....[0]....
.L_455:
        /*00a0*/ 	.word	0xffffffff


	//----- nvinfo : EIATTR_COOP_GROUP_INSTR_OFFSETS
	.align		4
.L_456:
        /*00a4*/ 	.byte	0x04, 0x28
        /*00a6*/ 	.short	(.L_458 - .L_457)


	//   ....[0]....
.L_457:
        /*00a8*/ 	.word	0x000000a0


	//----- nvinfo : EIATTR_EXIT_INSTR_OFFSETS
	.align		4
.L_458:
        /*00ac*/ 	.byte	0x04, 0x1c
        /*00ae*/ 	.short	(.L_460 - .L_459)


	//   ....[0]....
.L_459:
        /*00b0*/ 	.word	0x00000340


	//   ....[1]....
        /*00b4*/ 	.word	0x00005500


	//   ....[2]....
        /*00b8*/ 	.word	0x00005e40


	//----- nvinfo : EIATTR_CTAIDZ_USED
	.align		4
.L_460:
        /*00bc*/ 	.byte	0x01, 0x04
	.zero		2


	//----- nvinfo : EIATTR_MAX_THREADS
	.align		4
        /*00c0*/ 	.byte	0x04, 0x05
        /*00c2*/ 	.short	(.L_462 - .L_461)
.L_461:
        /*00c4*/ 	.word	0x00000100
        /*00c8*/ 	.word	0x00000001
        /*00cc*/ 	.word	0x00000001
.L_462:


//--------------------- .nv.info._ZN7cutlass13device_kernelIN5flash19enable_sm80_to_sm89INS1_16FlashAttnBwdSm80INS1_25CollectiveMainloopBwdSm80ILi2ELi1EN4cute5tupleIJNS5_1CILi64EEENS7_ILi96EEENS7_ILi128EEEEEENS_6half_tEfNS_4arch4Sm80ELb0ELb0ELb0ELb1ELb1ELb0ELb0ELb0ELi2ELi2ELi2ELi2ELb1EEENS1_24CollectiveEpilogueBwdGQAISB_fSE_Li256ELb1ELb1EEENS1_19SingleTileSchedulerILb1ELb0ELb0ELi96EEEEEEEEEvNT_6ParamsE --------------------------
	.section	.nv.info._ZN7cutlass13device_kernelIN5flash19enable_sm80_to_sm89INS1_16FlashAttnBwdSm80INS1_25CollectiveMainloopBwdSm80ILi2ELi1EN4cute5tupleIJNS5_1CILi64EEENS7_ILi96EEENS7_ILi128EEEEEENS_6half_tEfNS_4arch4Sm80ELb0ELb0ELb0ELb1ELb1ELb0ELb0ELb0ELi2ELi2ELi2ELi2ELb1EEENS1_24CollectiveEpilogueBwdGQAISB_fSE_Li256ELb1ELb1EEENS1_19SingleTileSchedulerILb1ELb0ELb0ELi96EEEEEEEEEvNT_6ParamsE,"",@"SHT_CUDA_INFO"
	.sectionflags	@""
	.align	4


	//----- nvinfo : EIATTR_CUDA_API_VERSION
	.align		4
        /*0000*/ 	.byte	0x04, 0x37
        /*0002*/ 	.short	(.L_464 - .L_463)
.L_463:
        /*0004*/ 	.word	0x00000082


	//----- nvinfo : EIATTR_SW2861232_WAR
	.align		4
.L_464:
        /*0008*/ 	.byte	0x01, 0x35
	.zero		2


	//----- nvinfo : EIATTR_PARAM_CBANK
	.align		4
        /*000c*/ 	.byte	0x04, 0x0a
        /*000e*/ 	.short	(.L_466 - .L_465)
	.align		4
.L_465:
        /*0010*/ 	.word	index@(.nv.constant0._ZN7cutlass13device_kernelIN5flash19enable_sm80_to_sm89INS1_16FlashAttnBwdSm80INS1_25CollectiveMainloopBwdSm80ILi2ELi1EN4cute5tupleIJNS5_1CILi64EEENS7_ILi96EEENS7_ILi128EEEEEENS_6half_tEfNS_4arch4Sm80ELb0ELb0ELb0ELb1ELb1ELb0ELb0ELb0ELi2ELi2ELi2ELi2ELb1EEENS1_24CollectiveEpilogueBwdGQAISB_fSE_Li256ELb1ELb1EEENS1_19SingleTileSchedulerILb1ELb0ELb0ELi96EEEEEEEEEvNT_6ParamsE)
        /*0014*/ 	.short	0x0160
        /*0016*/ 	.short	0x0278


	//----- nvinfo : EIATTR_CBANK_PARAM_SIZE
	.align		4
.L_466:
        /*0018*/ 	.byte	0x03, 0x19
        /*001a*/ 	.short	0x0278


	//----- nvinfo : EIATTR_KPARAM_INFO
	.align		4
        /*001c*/ 	.byte	0x04, 0x17
        /*001e*/ 	.short	(.L_468 - .L_467)
.L_467:
        /*0020*/ 	.word	0x00000000
        /*0024*/ 	.short	0x0000
        /*0026*/ 	.short	0x0000
        /*0028*/ 	.byte	0x00, 0xf0, 0xe1, 0x09


	//----- nvinfo : EIATTR_MAXREG_COUNT
	.align		4
.L_468:
        /*002c*/ 	.byte	0x03, 0x1b
        /*002e*/ 	.short	0x00ff


	//----- nvinfo : EIATTR_NUM_BARRIERS
	.align		4
        /*0030*/ 	.byte	0x02, 0x4c
        /*0032*/ 	.byte	0x02
	.zero		1


	//----- nvinfo : EIATTR_ANNOTATIONS
	.align		4
        /*0034*/ 	.byte	0x04, 0x55
        /*0036*/ 	.short	(.L_470 - .L_469)


	//   ....[0]....
.L_469:
        /*0038*/ 	.word	0x00000001
        /*003c*/ 	.byte	0xe0, 0x01, 0x00, 0x00, 0x01, 0x00, 0x00, 0x00, 0x10, 0x03, 0x00, 0x00, 0x01, 0x00, 0x00, 0x00
        /*004c*/ 	.byte	0x20, 0x03, 0x00, 0x00, 0x01, 0x00, 0x00, 0x00, 0x20, 0x12, 0x00, 0x00, 0x01, 0x00, 0x00, 0x00
        /*005c*/ 	.byte	0x20, 0x13, 0x00, 0x00, 0x01, 0x00, 0x00, 0x00, 0x20, 0x20, 0x00, 0x00, 0x01, 0x00, 0x00, 0x00
        /*006c*/ 	.byte	0x80, 0x25, 0x00, 0x00, 0x01, 0x00, 0x00, 0x00, 0xe0, 0x2d, 0x00, 0x00, 0x01, 0x00, 0x00, 0x00
        /*007c*/ 	.byte	0x50, 0x44, 0x00, 0x00, 0x01, 0x00, 0x00, 0x00, 0x80, 0x46, 0x00, 0x00, 0x01, 0x00, 0x00, 0x00
        /*008c*/ 	.byte	0xb0, 0x46, 0x00, 0x00, 0x01, 0x00, 0x00, 0x00, 0x10, 0x55, 0x00, 0x00


	//----- nvinfo : EIATTR_MERCURY_ISA_VERSION
	.align		4
.L_470:
        /*0098*/ 	.byte	0x03, 0x5f
        /*009a*/ 	.short	0x0000


	//----- nvinfo : EIATTR_COOP_GROUP_MASK_REGIDS
	.align		4
        /*009c*/ 	.byte	0x04, 0x29
        /*009e*/ 	.short	(.L_472 - .L_471)


	//   ....[0]....
.L_471:
        /*00a0*/ 	.word	0xffffffff


	//   ....[1]....
        /*00a4*/ 	.word	0xffffffff


	//   ....[2]....
        /*00a8*/ 	.word	0xffffffff


	//   ....[3]....
        /*00ac*/ 	.word	0xffffffff


	//   ....[4]....
        /*00b0*/ 	.word	0xffffffff


	//   ....[5]....
        /*00b4*/ 	.word	0xffffffff


	//   ....[6]....
        /*00b8*/ 	.word	0xffffffff


	//   ....[7]....
        /*00bc*/ 	.word	0xffffffff


	//   ....[8]....
        /*00c0*/ 	.word	0xffffffff


	//----- nvinfo : EIATTR_COOP_GROUP_INSTR_OFFSETS
	.align		4
.L_472:
        /*00c4*/ 	.byte	0x04, 0x28
        /*00c6*/ 	.short	(.L_474 - .L_473)


	//   ....[0]....
.L_473:
        /*00c8*/ 	.word	0x000000a0


	//   ....[1]....
        /*00cc*/ 	.word	0x00005860


	//   ....[2]....
        /*00d0*/ 	.word	0x00005890


	//   ....[3]....
        /*00d4*/ 	.word	0x00005ca0


	//   ....[4]....
        /*00d8*/ 	.word	0x00005cb0


	//   ....[5]....
        /*00dc*/ 	.word	0x00005e40


	//   ....[6]....
        /*00e0*/ 	.word	0x00005e90


	//   ....[7]....
        /*00e4*/ 	.word	0x00006240


	//   ....[8]....
        /*00e8*/ 	.word	0x00006250


	//----- nvinfo : EIATTR_EXIT_INSTR_OFFSETS
	.align		4
.L_474:
        /*00ec*/ 	.byte	0x04, 0x1c
        /*00ee*/ 	.short	(.L_476 - .L_475)


	//   ....[0]....
.L_475:
        /*00f0*/ 	.word	0x00000340


	//   ....[1]....
        /*00f4*/ 	.word	0x00005500


	//   ....[2]....
        /*00f8*/ 	.word	0x00006260


	//   ....[3]....
        /*00fc*/ 	.word	0x00006300


	//----- nvinfo : EIATTR_CTAIDZ_USED
	.align		4
.L_476:
        /*0100*/ 	.byte	0x01, 0x04
	.zero		2


	//----- nvinfo : EIATTR_MAX_THREADS
	.align		4
        /*0104*/ 	.byte	0x04, 0x05
        /*0106*/ 	.short	(.L_478 - .L_477)
.L_477:
        /*0108*/ 	.word	0x00000100
        /*010c*/ 	.word	0x00000001
        /*0110*/ 	.word	0x00000001


	//----- nvinfo : EIATTR_CRS_STACK_SIZE
	.align		4
.L_478:
        /*0114*/ 	.byte	0x04, 0x1e
        /*0116*/ 	.short	(.L_480 - .L_479)
.L_479:
        /*0118*/ 	.word	0x00000000
.L_480:


//--------------------- .nv.info._ZN7cutlass13device_kernelIN5flash19enable_sm80_to_sm89INS1_16FlashAttnBwdSm80INS1_25CollectiveMainloopBwdSm80ILi2ELi1EN4cute5tupleIJNS5_1CILi64EEENS7_ILi96EEENS7_ILi128EEEEEENS_6half_tEfNS_4arch4Sm80ELb0ELb1ELb0ELb0ELb0ELb0ELb0ELb0ELi2ELi2ELi2ELi2ELb1EEENS1_21CollectiveEpilogueBwdISB_SC_SE_Li256ELb0ELb0ELi4EEENS1_19SingleTileSchedulerILb0ELb0ELb0ELi96EEEEEEEEEvNT_6ParamsE --------------------------
	.section	.nv.info._ZN7cutlass13device_kernelIN5flash19enable_sm80_to_sm89INS1_16FlashAttnBwdSm80INS1_25CollectiveMainloopBwdSm80ILi2ELi1EN4cute5tupleIJNS5_1CILi64EEENS7_ILi96EEENS7_ILi128EEEEEENS_6half_tEfNS_4arch4Sm80ELb0ELb1ELb0ELb0ELb0ELb0ELb0ELb0ELi2ELi2ELi2ELi2ELb1EEENS1_21CollectiveEpilogueBwdISB_SC_SE_Li256ELb0ELb0ELi4EEENS1_19SingleTileSchedulerILb0ELb0ELb0ELi96EEEEEEEEEvNT_6ParamsE,"",@"SHT_CUDA_INFO"
	.sectionflags	@""
	.align	4


	//----- nvinfo : EIATTR_CUDA_API_VERSION
	.align		4
        /*0000*/ 	.byte	0x04, 0x37
        /*0002*/ 	.short	(.L_482 - .L_481)
.L_481:
        /*0004*/ 	.word	0x00000082


	//----- nvinfo : EIATTR_SW2861232_WAR
	.align		4
.L_482:
        /*0008*/ 	.byte	0x01, 0x35
	.zero		2


	//----- nvinfo : EIATTR_PARAM_CBANK
	.align		4
        /*000c*/ 	.byte	0x04, 0x0a
        /*000e*/ 	.short	(.L_484 - .L_483)
	.align		4
.L_483:
        /*0010*/ 	.word	index@(.nv.constant0._ZN7cutlass13device_kernelIN5flash19enable_sm80_to_sm89INS1_16FlashAttnBwdSm80INS1_25CollectiveMainloopBwdSm80ILi2ELi1EN4cute5tupleIJNS5_1CILi64EEENS7_ILi96EEENS7_ILi128EEEEEENS_6half_tEfNS_4arch4Sm80ELb0ELb1ELb0ELb0ELb0ELb0ELb0ELb0ELi2ELi2ELi2ELi2ELb1EEENS1_21CollectiveEpilogueBwdISB_SC_SE_Li256ELb0ELb0ELi4EEENS1_19SingleTileSchedulerILb0ELb0ELb0ELi96EEEEEEEEEvNT_6ParamsE)
        /*0014*/ 	.short	0x0160
        /*0016*/ 	.short	0x0270


	//----- nvinfo : EIATTR_CBANK_PARAM_SIZE
	.align		4
.L_484:
        /*0018*/ 	.byte	0x03, 0x19
        /*001a*/ 	.short	0x0270


	//----- nvinfo : EIATTR_KPARAM_INFO
	.align		4
        /*001c*/ 	.byte	0x04, 0x17
        /*001e*/ 	.short	(.L_486 - .L_485)
.L_485:
        /*0020*/ 	.word	0x00000000
        /*0024*/ 	.short	0x0000
        /*0026*/ 	.short	0x0000
        /*0028*/ 	.byte	0x00, 0xf0, 0xc1, 0x09


	//----- nvinfo : EIATTR_MAXREG_COUNT
	.align		4
.L_486:
        /*002c*/ 	.byte	0x03, 0x1b
        /*002e*/ 	.short	0x00ff


	//----- nvinfo : EIATTR_NUM_BARRIERS
	.align		4
        /*0030*/ 	.byte	0x02, 0x4c
        /*0032*/ 	.byte	0x02
	.zero		1


	//----- nvinfo : EIATTR_ANNOTATIONS
	.align		4
        /*0034*/ 	.byte	0x04, 0x55
        /*0036*/ 	.short	(.L_488 - .L_487)


	//   ....[0]....
.L_487:
        /*0038*/ 	.word	0x00000001
        /*003c*/ 	.byte	0xd0, 0x1c, 0x00, 0x00, 0x01, 0x00, 0x00, 0x00, 0xf0, 0x23, 0x00, 0x00, 0x01, 0x00, 0x00, 0x00
        /*004c*/ 	.byte	0x10, 0x25, 0x00, 0x00, 0x01, 0x00, 0x00, 0x00, 0x20, 0x25, 0x00, 0x00, 0x01, 0x00, 0x00, 0x00
        /*005c*/ 	.byte	0xc0, 0x35, 0x00, 0x00, 0x01, 0x00, 0x00, 0x00, 0xe0, 0x51, 0x00, 0x00, 0x01, 0x00, 0x00, 0x00
        /*006c*/ 	.byte	0x30, 0x55, 0x00, 0x00, 0x01, 0x00, 0x00, 0x00, 0x20, 0x57, 0x00, 0x00


	//----- nvinfo : EIATTR_MERCURY_ISA_VERSION
	.align		4
.L_488:
        /*0078*/ 	.byte	0x03, 0x5f
        /*007a*/ 	.short	0x0000


	//----- nvinfo : EIATTR_EXIT_INSTR_OFFSETS
	.align		4
        /*007c*/ 	.byte	0x04, 0x1c
        /*007e*/ 	.short	(.L_490 - .L_489)


	//   ....[0]....
.L_489:
        /*0080*/ 	.word	0x00000040


	//   ....[1]....
        /*0084*/ 	.word	0x000079f0


	//   ....[2]....
        /*0088*/ 	.word	0x00007ab0


	//   ....[3]....
        /*008c*/ 	.word	0x00008760


	//   ....[4]....
        /*0090*/ 	.word	0x00008810


	//----- nvinfo : EIATTR_CTAIDZ_USED
	.align		4
.L_490:
        /*0094*/ 	.byte	0x01, 0x04
	.zero		2


	//----- nvinfo : EIATTR_MAX_THREADS
	.align		4
        /*0098*/ 	.byte	0x04, 0x05
        /*009a*/ 	.short	(.L_492 - .L_491)
.L_491:
        /*009c*/ 	.word	0x00000100
        /*00a0*/ 	.word	0x00000001
        /*00a4*/ 	.word	0x00000001


	//----- nvinfo : EIATTR_CRS_STACK_SIZE
	.align		4
.L_492:
        /*00a8*/ 	.byte	0x04, 0x1e
        /*00aa*/ 	.short	(.L_494 - .L_493)
.L_493:
        /*00ac*/ 	.word	0x00000000
.L_494:


//--------------------- .nv.info._ZN7cutlass13device_kernelIN5flash19enable_sm80_to_sm89INS1_16FlashAttnBwdSm80INS1_25CollectiveMainloopBwdSm80ILi2ELi1EN4cute5tupleIJNS5_1CILi64EEENS7_ILi96EEENS7_ILi128EEEEEENS_6half_tEfNS_4arch4Sm80ELb0ELb1ELb0ELb0ELb1ELb0ELb0ELb0ELi2ELi2ELi2ELi2ELb1EEENS1_21CollectiveEpilogueBwdISB_SC_SE_Li256ELb0ELb0ELi4EEENS1_19SingleTileSchedulerILb0ELb0ELb0ELi96EEEEEEEEEvNT_6ParamsE --------------------------
	.section	.nv.info._ZN7cutlass13device_kernelIN5flash19enable_sm80_to_sm89INS1_16FlashAttnBwdSm80INS1_25CollectiveMainloopBwdSm80ILi2ELi1EN4cute5tupleIJNS5_1CILi64EEENS7_ILi96EEENS7_ILi128EEEEEENS_6half_tEfNS_4arch4Sm80ELb0ELb1ELb0ELb0ELb1ELb0ELb0ELb0ELi2ELi2ELi2ELi2ELb1EEENS1_21CollectiveEpilogueBwdISB_SC_SE_Li256ELb0ELb0ELi4EEENS1_19SingleTileSchedulerILb0ELb0ELb0ELi96EEEEEEEEEvNT_6ParamsE,"",@"SHT_CUDA_INFO"
	.sectionflags	@""
	.align	4


	//----- nvinfo : EIATTR_CUDA_API_VERSION
	.align		4
        /*0000*/ 	.byte	0x04, 0x37
        /*0002*/ 	.short	(.L_496 - .L_495)
.L_495:
        /*0004*/ 	.word	0x00000082


	//----- nvinfo : EIATTR_SW2861232_WAR
	.align		4
.L_496:
        /*0008*/ 	.byte	0x01, 0x35
	.zero		2


	//----- nvinfo : EIATTR_PARAM_CBANK
	.align		4
        /*000c*/ 	.byte	0x04, 0x0a
        /*000e*/ 	.short	(.L_498 - .L_497)
	.align		4
.L_497:
        /*0010*/ 	.word	index@(.nv.constant0._ZN7cutlass13device_kernelIN5flash19enable_sm80_to_sm89INS1_16FlashAttnBwdSm80INS1_25CollectiveMainloopBwdSm80ILi2ELi1EN4cute5tupleIJNS5_1CILi64EEENS7_ILi96EEENS7_ILi128EEEEEENS_6half_tEfNS_4arch4Sm80ELb0ELb1ELb0ELb0ELb1ELb0ELb0ELb0ELi2ELi2ELi2ELi2ELb1EEENS1_21CollectiveEpilogueBwdISB_SC_SE_Li256ELb0ELb0ELi4EEENS1_19SingleTileSchedulerILb0ELb0ELb0ELi96EEEEEEEEEvNT_6ParamsE)
        /*0014*/ 	.short	0x0160
        /*0016*/ 	.short	0x0270


	//----- nvinfo : EIATTR_CBANK_PARAM_SIZE
	.align		4
.L_498:
        /*0018*/ 	.byte	0x03, 0x19
        /*001a*/ 	.short	0x0270


	//----- nvinfo : EIATTR_KPARAM_INFO
	.align		4
        /*001c*/ 	.byte	0x04, 0x17
        /*001e*/ 	.short	(.L_500 - .L_499)
.L_499:
        /*0020*/ 	.word	0x00000000
        /*0024*/ 	.short	0x0000
        /*0026*/ 	.short	0x0000
        /*0028*/ 	.byte	0x00, 0xf0, 0xc1, 0x09


	//----- nvinfo : EIATTR_MAXREG_COUNT
	.align		4
.L_500:
        /*002c*/ 	.byte	0x03, 0x1b
        /*002e*/ 	.short	0x00ff


	//----- nvinfo : EIATTR_NUM_BARRIERS
	.align		4
        /*0030*/ 	.byte	0x02, 0x4c
        /*0032*/ 	.byte	0x02
	.zero		1


	//----- nvinfo : EIATTR_ANNOTATIONS
	.align		4
        /*0034*/ 	.byte	0x04, 0x55
        /*0036*/ 	.short	(.L_502 - .L_501)


	//   ....[0]....
.L_501:
        /*0038*/ 	.word	0x00000001
        /*003c*/ 	.byte	0xd0, 0x1c, 0x00, 0x00, 0x01, 0x00, 0x00, 0x00, 0xf0, 0x23, 0x00, 0x00, 0x01, 0x00, 0x00, 0x00
        /*004c*/ 	.byte	0x10, 0x25, 0x00, 0x00, 0x01, 0x00, 0x00, 0x00, 0x20, 0x25, 0x00, 0x00, 0x01, 0x00, 0x00, 0x00
        /*005c*/ 	.byte	0xc0, 0x35, 0x00, 0x00, 0x01, 0x00, 0x00, 0x00, 0xe0, 0x51, 0x00, 0x00, 0x01, 0x00, 0x00, 0x00
        /*006c*/ 	.byte	0x30, 0x55, 0x00, 0x00, 0x01, 0x00, 0x00, 0x00, 0x20, 0x57, 0x00, 0x00


	//----- nvinfo : EIATTR_MERCURY_ISA_VERSION
	.align		4
.L_502:
        /*0078*/ 	.byte	0x03, 0x5f
        /*007a*/ 	.short	0x0000


	//----- nvinfo : EIATTR_EXIT_INSTR_OFFSETS
	.align		4
        /*007c*/ 	.byte	0x04, 0x1c
        /*007e*/ 	.short	(.L_504 - .L_503)


	//   ....[0]....
.L_503:
        /*0080*/ 	.word	0x00000040


	//   ....[1]....
        /*0084*/ 	.word	0x000079f0


	//   ....[2]....
        /*0088*/ 	.word	0x00007ab0


	//   ....[3]....
        /*008c*/ 	.word	0x00008760


	//   ....[4]....
        /*0090*/ 	.word	0x00008810


	//----- nvinfo : EIATTR_CTAIDZ_USED
	.align		4
.L_504:
        /*0094*/ 	.byte	0x01, 0x04
	.zero		2


	//----- nvinfo : EIATTR_MAX_THREADS
	.align		4
        /*0098*/ 	.byte	0x04, 0x05
        /*009a*/ 	.short	(.L_506 - .L_505)
.L_505:
        /*009c*/ 	.word	0x00000100
        /*00a0*/ 	.word	0x00000001
        /*00a4*/ 	.word	0x00000001


	//----- nvinfo : EIATTR_CRS_STACK_SIZE
	.align		4
.L_506:
        /*00a8*/ 	.byte	0x04, 0x1e
        /*00aa*/ 	.short	(.L_508 - .L_507)
.L_507:
        /*00ac*/ 	.word	0x00000000
.L_508:


//--------------------- .nv.info._ZN7cutlass13device_kernelIN5flash19enable_sm80_to_sm89INS1_16FlashAttnBwdSm80INS1_25CollectiveMainloopBwdSm80ILi2ELi1EN4cute5tupleIJNS5_1CILi64EEENS7_ILi96EEENS7_ILi128EEEEEENS_6half_tEfNS_4arch4Sm80ELb0ELb1ELb0ELb0ELb0ELb0ELb0ELb0ELi2ELi2ELi2ELi2ELb1EEENS1_24CollectiveEpilogueBwdGQAISB_fSE_Li256ELb0ELb0EEENS1_19SingleTileSchedulerILb0ELb0ELb0ELi96EEEEEEEEEvNT_6ParamsE --------------------------
	.section	.nv.info._ZN7cutlass13device_kernelIN5flash19enable_sm80_to_sm89INS1_16FlashAttnBwdSm80INS1_25CollectiveMainloopBwdSm80ILi2ELi1EN4cute5tupleIJNS5_1CILi64EEENS7_ILi96EEENS7_ILi128EEEEEENS_6half_tEfNS_4arch4Sm80ELb0ELb1ELb0ELb0ELb0ELb0ELb0ELb0ELi2ELi2ELi2ELi2ELb1EEENS1_24CollectiveEpilogueBwdGQAISB_fSE_Li256ELb0ELb0EEENS1_19SingleTileSchedulerILb0ELb0ELb0ELi96EEEEEEEEEvNT_6ParamsE,"",@"SHT_CUDA_INFO"
	.sectionflags	@""
	.align	4


	//----- nvinfo : EIATTR_CUDA_API_VERSION
	.align		4
        /*0000*/ 	.byte	0x04, 0x37
        /*0002*/ 	.short	(.L_510 - .L_509)
.L_509:
        /*0004*/ 	.word	0x00000082


	//----- nvinfo : EIATTR_SW2861232_WAR
	.align		4
.L_510:
        /*0008*/ 	.byte	0x01, 0x35
	.zero		2


	//----- nvinfo : EIATTR_PARAM_CBANK
	.align		4
        /*000c*/ 	.byte	0x04, 0x0a
        /*000e*/ 	.short	(.L_512 - .L_511)
	.align		4
.L_511:
        /*0010*/ 	.word	index@(.nv.constant0._ZN7cutlass13device_kernelIN5flash19enable_sm80_to_sm89INS1_16FlashAttnBwdSm80INS1_25CollectiveMainloopBwdSm80ILi2ELi1EN4cute5tupleIJNS5_1CILi64EEENS7_ILi96EEENS7_ILi128EEEEEENS_6half_tEfNS_4arch4Sm80ELb0ELb1ELb0ELb0ELb0ELb0ELb0ELb0ELi2ELi2ELi2ELi2ELb1EEENS1_24CollectiveEpilogueBwdGQAISB_fSE_Li256ELb0ELb0EEENS1_19SingleTileSchedulerILb0ELb0ELb0ELi96EEEEEEEEEvNT_6ParamsE)
        /*0014*/ 	.short	0x0160
        /*0016*/ 	.short	0x0278


	//----- nvinfo : EIATTR_CBANK_PARAM_SIZE
	.align		4
.L_512:
        /*0018*/ 	.byte	0x03, 0x19
        /*001a*/ 	.short	0x0278


	//----- nvinfo : EIATTR_KPARAM_INFO
	.align		4
        /*001c*/ 	.byte	0x04, 0x17
        /*001e*/ 	.short	(.L_514 - .L_513)
.L_513:
        /*0020*/ 	.word	0x00000000
        /*0024*/ 	.short	0x0000
        /*0026*/ 	.short	0x0000
        /*0028*/ 	.byte	0x00, 0xf0, 0xe1, 0x09


	//----- nvinfo : EIATTR_MAXREG_COUNT
	.align		4
.L_514:
        /*002c*/ 	.byte	0x03, 0x1b
        /*002e*/ 	.short	0x00ff


	//----- nvinfo : EIATTR_NUM_BARRIERS
	.align		4
        /*0030*/ 	.byte	0x02, 0x4c
        /*0032*/ 	.byte	0x02
	.zero		1


	//----- nvinfo : EIATTR_ANNOTATIONS
	.align		4
        /*0034*/ 	.byte	0x04, 0x55
        /*0036*/ 	.short	(.L_516 - .L_515)


	//   ....[0]....
.L_515:
        /*0038*/ 	.word	0x00000001
        /*003c*/ 	.byte	0x20, 0x12, 0x00, 0x00, 0x01, 0x00, 0x00, 0x00, 0x60, 0x12, 0x00, 0x00, 0x01, 0x00, 0x00, 0x00
        /*004c*/ 	.byte	0xa0, 0x12, 0x00, 0x00, 0x01, 0x00, 0x00, 0x00, 0x80, 0x1a, 0x00, 0x00, 0x01, 0x00, 0x00, 0x00
        /*005c*/ 	.byte	0x80, 0x25, 0x00, 0x00, 0x01, 0x00, 0x00, 0x00, 0xb0, 0x25, 0x00, 0x00, 0x01, 0x00, 0x00, 0x00
        /*006c*/ 	.byte	0xd0, 0x35, 0x00, 0x00, 0x01, 0x00, 0x00, 0x00, 0x10, 0x36, 0x00, 0x00, 0x01, 0x00, 0x00, 0x00
        /*007c*/ 	.byte	0x90, 0x51, 0x00, 0x00, 0x01, 0x00, 0x00, 0x00, 0xd0, 0x51, 0x00, 0x00, 0x01, 0x00, 0x00, 0x00
        /*008c*/ 	.byte	0xf0, 0x54, 0x00, 0x00, 0x01, 0x00, 0x00, 0x00, 0x20, 0x55, 0x00, 0x00


	//----- nvinfo : EIATTR_MERCURY_ISA_VERSION
	.align		4
.L_516:
        /*0098*/ 	.byte	0x03, 0x5f
        /*009a*/ 	.short	0x0000


	//----- nvinfo : EIATTR_EXIT_INSTR_OFFSETS
	.align		4
        /*009c*/ 	.byte	0x04, 0x1c
        /*009e*/ 	.short	(.L_518 - .L_517)


	//   ....[0]....
.L_517:
        /*00a0*/ 	.word	0x00000040


	//   ....[1]....
        /*00a4*/ 	.word	0x00006390


	//   ....[2]....
        /*00a8*/ 	.word	0x00006bc0


	//----- nvinfo : EIATTR_CTAIDZ_USED
	.align		4
.L_518:
        /*00ac*/ 	.byte	0x01, 0x04
	.zero		2


	//----- nvinfo : EIATTR_MAX_THREADS
	.align		4
        /*00b0*/ 	.byte	0x04, 0x05
        /*00b2*/ 	.short	(.L_520 - .L_519)
.L_519:
        /*00b4*/ 	.word	0x00000100
        /*00b8*/ 	.word	0x00000001
        /*00bc*/ 	.word	0x00000001


	//----- nvinfo : EIATTR_CRS_STACK_SIZE
	.align		4
.L_520:
        /*00c0*/ 	.byte	0x04, 0x1e
        /*00c2*/ 	.short	(.L_522 - .L_521)
.L_521:
        /*00c4*/ 	.word	0x00000000
.L_522:


//--------------------- .nv.info._ZN7cutlass13device_kernelIN5flash19enable_sm80_to_sm89INS1_16FlashAttnBwdSm80INS1_25CollectiveMainloopBwdSm80ILi2ELi1EN4cute5tupleIJNS5_1CILi64EEENS7_ILi96EEENS7_ILi128EEEEEENS_6half_tEfNS_4arch4Sm80ELb0ELb1ELb0ELb0ELb1ELb0ELb0ELb0ELi2ELi2ELi2ELi2ELb1EEENS1_24CollectiveEpilogueBwdGQAISB_fSE_Li256ELb0ELb1EEENS1_19SingleTileSchedulerILb0ELb0ELb0ELi96EEEEEEEEEvNT_6ParamsE --------------------------
	.section	.nv.info._ZN7cutlass13device_kernelIN5flash19enable_sm80_to_sm89INS1_16FlashAttnBwdSm80INS1_25CollectiveMainloopBwdSm80ILi2ELi1EN4cute5tupleIJNS5_1CILi64EEENS7_ILi96EEENS7_ILi128EEEEEENS_6half_tEfNS_4arch4Sm80ELb0ELb1ELb0ELb0ELb1ELb0ELb0ELb0ELi2ELi2ELi2ELi2ELb1EEENS1_24CollectiveEpilogueBwdGQAISB_fSE_Li256ELb0ELb1EEENS1_19SingleTileSchedulerILb0ELb0ELb0ELi96EEEEEEEEEvNT_6ParamsE,"",@"SHT_CUDA_INFO"
	.sectionflags	@""
	.align	4


	//----- nvinfo : EIATTR_CUDA_API_VERSION
	.align		4
        /*0000*/ 	.byte	0x04, 0x37
        /*0002*/ 	.short	(.L_524 - .L_523)
.L_523:
        /*0004*/ 	.word	0x00000082


	//----- nvinfo : EIATTR_SW2861232_WAR
	.align		4
.L_524:
        /*0008*/ 	.byte	0x01, 0x35
	.zero		2


	//----- nvinfo : EIATTR_PARAM_CBANK
	.align		4
        /*000c*/ 	.byte	0x04, 0x0a
        /*000e*/ 	.short	(.L_526 - .L_525)
	.align		4
.L_525:
        /*0010*/ 	.word	index@(.nv.constant0._ZN7cutlass13device_kernelIN5flash19enable_sm80_to_sm89INS1_16FlashAttnBwdSm80INS1_25CollectiveMainloopBwdSm80ILi2ELi1EN4cute5tupleIJNS5_1CILi64EEENS7_ILi96EEENS7_ILi128EEEEEENS_6half_tEfNS_4arch4Sm80ELb0ELb1ELb0ELb0ELb1ELb0ELb0ELb0ELi2ELi2ELi2ELi2ELb1EEENS1_24CollectiveEpilogueBwdGQAISB_fSE_Li256ELb0ELb1EEENS1_19SingleTileSchedulerILb0ELb0ELb0ELi96EEEEEEEEEvNT_6ParamsE)
        /*0014*/ 	.short	0x0160
        /*0016*/ 	.short	0x0278


	//----- nvinfo : EIATTR_CBANK_PARAM_SIZE
	.align		4
.L_526:
        /*0018*/ 	.byte	0x03, 0x19
        /*001a*/ 	.short	0x0278


	//----- nvinfo : EIATTR_KPARAM_INFO
	.align		4
        /*001c*/ 	.byte	0x04, 0x17
        /*001e*/ 	.short	(.L_528 - .L_527)
.L_527:
        /*0020*/ 	.word	0x00000000
        /*0024*/ 	.short	0x0000
        /*0026*/ 	.short	0x0000
        /*0028*/ 	.byte	0x00, 0xf0, 0xe1, 0x09


	//----- nvinfo : EIATTR_MAXREG_COUNT
	.align		4
.L_528:
        /*002c*/ 	.byte	0x03, 0x1b
        /*002e*/ 	.short	0x00ff


	//----- nvinfo : EIATTR_NUM_BARRIERS
	.align		4
        /*0030*/ 	.byte	0x02, 0x4c
        /*0032*/ 	.byte	0x02
	.zero		1


	//----- nvinfo : EIATTR_ANNOTATIONS
	.align		4
        /*0034*/ 	.byte	0x04, 0x55
        /*0036*/ 	.short	(.L_530 - .L_529)


	//   ....[0]....
.L_529:
        /*0038*/ 	.word	0x00000001
        /*003c*/ 	.byte	0x10, 0x1c, 0x00, 0x00, 0x01, 0x00, 0x00, 0x00, 0x30, 0x23, 0x00, 0x00, 0x01, 0x00, 0x00, 0x00
        /*004c*/ 	.byte	0x50, 0x24, 0x00, 0x00, 0x01, 0x00, 0x00, 0x00, 0x60, 0x24, 0x00, 0x00, 0x01, 0x00, 0x00, 0x00
        /*005c*/ 	.byte	0x00, 0x35, 0x00, 0x00, 0x01, 0x00, 0x00, 0x00, 0x20, 0x51, 0x00, 0x00, 0x01, 0x00, 0x00, 0x00
        /*006c*/ 	.byte	0x70, 0x54, 0x00, 0x00, 0x01, 0x00, 0x00, 0x00, 0x60, 0x56, 0x00, 0x00


	//----- nvinfo : EIATTR_MERCURY_ISA_VERSION
	.align		4
.L_530:
        /*0078*/ 	.byte	0x03, 0x5f
        /*007a*/ 	.short	0x0000


	//----- nvinfo : EIATTR_COOP_GROUP_MASK_REGIDS
	.align		4
        /*007c*/ 	.byte	0x04, 0x29
        /*007e*/ 	.short	(.L_532 - .L_531)


	//   ....[0]....
.L_531:
        /*0080*/ 	.word	0xffffffff


	//   ....[1]....
        /*0084*/ 	.word	0xffffffff


	//   ....[2]....
        /*0088*/ 	.word	0xffffffff


	//   ....[3]....
        /*008c*/ 	.word	0xffffffff


	//   ....[4]....
        /*0090*/ 	.word	0xffffffff


	//   ....[5]....
        /*0094*/ 	.word	0xffffffff


	//   ....[6]....
        /*0098*/ 	.word	0xffffffff


	//   ....[7]....
        /*009c*/ 	.word	0xffffffff


	//----- nvinfo : EIATTR_COOP_GROUP_INSTR_OFFSETS
	.align		4
.L_532:
        /*00a0*/ 	.byte	0x04, 0x28
        /*00a2*/ 	.short	(.L_534 - .L_533)


	//   ....[0]....
.L_533:
        /*00a4*/ 	.word	0x00006580


	//   ....[1]....
        /*00a8*/ 	.word	0x000065b0


	//   ....[2]....
        /*00ac*/ 	.word	0x000069a0


	//   ....[3]....
        /*00b0*/ 	.word	0x000069b0


	//   ....[4]....
        /*00b4*/ 	.word	0x00006b40


	//   ....[5]....
        /*00b8*/ 	.word	0x00006b90


	//   ....[6]....
        /*00bc*/ 	.word	0x00006f40


	//   ....[7]....
        /*00c0*/ 	.word	0x00006f50


	//----- nvinfo : EIATTR_EXIT_INSTR_OFFSETS
	.align		4
.L_534:
        /*00c4*/ 	.byte	0x04, 0x1c
        /*00c6*/ 	.short	(.L_536 - .L_535)


	//   ....[0]....
.L_535:
        /*00c8*/ 	.word	0x00000040


	//   ....[1]....
        /*00cc*/ 	.word	0x00006310


	//   ....[2]....
        /*00d0*/ 	.word	0x00006f60


	//   ....[3]....
        /*00d4*/ 	.word	0x00007000


	//----- nvinfo : EIATTR_CTAIDZ_USED
	.align		4
.L_536:
        /*00d8*/ 	.byte	0x01, 0x04
	.zero		2


	//----- nvinfo : EIATTR_MAX_THREADS
	.align		4
        /*00dc*/ 	.byte	0x04, 0x05
        /*00de*/ 	.short	(.L_538 - .L_537)
.L_537:
        /*00e0*/ 	.word	0x00000100
        /*00e4*/ 	.word	0x00000001
        /*00e8*/ 	.word	0x00000001


	//----- nvinfo : EIATTR_CRS_STACK_SIZE
	.align		4
.L_538:
        /*00ec*/ 	.byte	0x04, 0x1e
        /*00ee*/ 	.short	(.L_540 - .L_539)
.L_539:
        /*00f0*/ 	.word	0x00000000
.L_540:


//--------------------- .nv.info._ZN7cutlass13device_kernelIN5flash19enable_sm80_to_sm89INS1_16FlashAttnBwdSm80INS1_25CollectiveMainloopBwdSm80ILi2ELi1EN4cute5tupleIJNS5_1CILi64EEENS7_ILi96EEENS7_ILi128EEEEEENS_6half_tEfNS_4arch4Sm80ELb0ELb1ELb0ELb1ELb0ELb0ELb0ELb0ELi2ELi2ELi2ELi2ELb1EEENS1_21CollectiveEpilogueBwdISB_SC_SE_Li256ELb1ELb0ELi4EEENS1_19SingleTileSchedulerILb1ELb0ELb0ELi96EEEEEEEEEvNT_6ParamsE --------------------------
	.section	.nv.info._ZN7cutlass13device_kernelIN5flash19enable_sm80_to_sm89INS1_16FlashAttnBwdSm80INS1_25CollectiveMainloopBwdSm80ILi2ELi1EN4cute5tupleIJNS5_1CILi64EEENS7_ILi96EEENS7_ILi128EEEEEENS_6half_tEfNS_4arch4Sm80ELb0ELb1ELb0ELb1ELb0ELb0ELb0ELb0ELi2ELi2ELi2ELi2ELb1EEENS1_21CollectiveEpilogueBwdISB_SC_SE_Li256ELb1ELb0ELi4EEENS1_19SingleTileSchedulerILb1ELb0ELb0ELi96EEEEEEEEEvNT_6ParamsE,"",@"SHT_CUDA_INFO"
	.sectionflags	@""
	.align	4


	//----- nvinfo : EIATTR_CUDA_API_VERSION
	.align		4
        /*0000*/ 	.byte	0x04, 0x37
        /*0002*/ 	.short	(.L_542 - .L_541)
.L_541:
        /*0004*/ 	.word	0x00000082


	//----- nvinfo : EIATTR_SW2861232_WAR
	.align		4
.L_542:
        /*0008*/ 	.byte	0x01, 0x35
	.zero		2


	//----- nvinfo : EIATTR_PARAM_CBANK
	.align		4
        /*000c*/ 	.byte	0x04, 0x0a
        /*000e*/ 	.short	(.L_544 - .L_543)
	.align		4
.L_543:
        /*0010*/ 	.word	index@(.nv.constant0._ZN7cutlass13device_kernelIN5flash19enable_sm80_to_sm89INS1_16FlashAttnBwdSm80INS1_25CollectiveMainloopBwdSm80ILi2ELi1EN4cute5tupleIJNS5_1CILi64EEENS7_ILi96EEENS7_ILi128EEEEEENS_6half_tEfNS_4arch4Sm80ELb0ELb1ELb0ELb1ELb0ELb0ELb0ELb0ELi2ELi2ELi2ELi2ELb1EEENS1_21CollectiveEpilogueBwdISB_SC_SE_Li256ELb1ELb0ELi4EEENS1_19SingleTileSchedulerILb1ELb0ELb0ELi96EEEEEEEEEvNT_6ParamsE)
        /*0014*/ 	.short	0x0160
        /*0016*/ 	.short	0x0270


	//----- nvinfo : EIATTR_CBANK_PARAM_SIZE
	.align		4
.L_544:
        /*0018*/ 	.byte	0x03, 0x19
        /*001a*/ 	.short	0x0270


	//----- nvinfo : EIATTR_KPARAM_INFO
	.align		4
        /*001c*/ 	.byte	0x04, 0x17
        /*001e*/ 	.short	(.L_546 - .L_545)
.L_545:
        /*0020*/ 	.word	0x00000000
        /*0024*/ 	.short	0x0000
        /*0026*/ 	.short	0x0000
        /*0028*/ 	.byte	0x00, 0xf0, 0xc1, 0x09


	//----- nvinfo : EIATTR_MAXREG_COUNT
	.align		4
.L_546:
        /*002c*/ 	.byte	0x03, 0x1b
        /*002e*/ 	.short	0x00ff


	//----- nvinfo : EIATTR_NUM_BARRIERS
	.align		4
        /*0030*/ 	.byte	0x02, 0x4c
        /*0032*/ 	.byte	0x02
	.zero		1


	//----- nvinfo : EIATTR_ANNOTATIONS
	.align		4
        /*0034*/ 	.byte	0x04, 0x55
        /*0036*/ 	.short	(.L_548 - .L_547)


	//   ....[0]....
.L_547:
        /*0038*/ 	.word	0x00000001
        /*003c*/ 	.byte	0x20, 0x21, 0x00, 0x00, 0x01, 0x00, 0x00, 0x00, 0x50, 0x21, 0x00, 0x00, 0x01, 0x00, 0x00, 0x00
        /*004c*/ 	.byte	0x00, 0x26, 0x00, 0x00, 0x01, 0x00, 0x00, 0x00, 0x80, 0x26, 0x00, 0x00, 0x01, 0x00, 0x00, 0x00
        /*005c*/ 	.byte	0xf0, 0x28, 0x00, 0x00, 0x01, 0x00, 0x00, 0x00, 0xb0, 0x2c, 0x00, 0x00, 0x01, 0x00, 0x00, 0x00
        /*006c*/ 	.byte	0xc0, 0x2c, 0x00, 0x00, 0x01, 0x00, 0x00, 0x00, 0x20, 0x3c, 0x00, 0x00, 0x01, 0x00, 0x00, 0x00
        /*007c*/ 	.byte	0x60, 0x3c, 0x00, 0x00, 0x01, 0x00, 0x00, 0x00, 0xa0, 0x3c, 0x00, 0x00, 0x01, 0x00, 0x00, 0x00
        /*008c*/ 	.byte	0xa0, 0x57, 0x00, 0x00, 0x01, 0x00, 0x00, 0x00, 0xe0, 0x57, 0x00, 0x00, 0x01, 0x00, 0x00, 0x00
        /*009c*/ 	.byte	0x70, 0x5a, 0x00, 0x00, 0x01, 0x00, 0x00, 0x00, 0xb0, 0x5a, 0x00, 0x00


	//----- nvinfo : EIATTR_MERCURY_ISA_VERSION
	.align		4
.L_548:
        /*00a8*/ 	.byte	0x03, 0x5f
        /*00aa*/ 	.short	0x0000


	//----- nvinfo : EIATTR_COOP_GROUP_MASK_REGIDS
	.align		4
        /*00ac*/ 	.byte	0x04, 0x29
        /*00ae*/ 	.short	(.L_550 - .L_549)


	//   ....[0]....
.L_549:
        /*00b0*/ 	.word	0xffffffff


	//----- nvinfo : EIATTR_COOP_GROUP_INSTR_OFFSETS
	.align		4
.L_550:
        /*00b4*/ 	.byte	0x04, 0x28
        /*00b6*/ 	.short	(.L_552 - .L_551)


	//   ....[0]....
.L_551:
        /*00b8*/ 	.word	0x000000b0


	//----- nvinfo : EIATTR_EXIT_INSTR_OFFSETS
	.align		4
.L_552:
        /*00bc*/ 	.byte	0x04, 0x1c
        /*00be*/ 	.short	(.L_554 - .L_553)


	//   ....[0]....
.L_553:
        /*00c0*/ 	.word	0x00000420


	//   ....[1]....
        /*00c4*/ 	.word	0x00008170


	//   ....[2]....
        /*00c8*/ 	.word	0x00008230


	//   ....[3]....
        /*00cc*/ 	.word	0x00009120


	//   ....[4]....
        /*00d0*/ 	.word	0x000091d0


	//----- nvinfo : EIATTR_CTAIDZ_USED
	.align		4
.L_554:
        /*00d4*/ 	.byte	0x01, 0x04
	.zero		2


	//----- nvinfo : EIATTR_MAX_THREADS
	.align		4
        /*00d8*/ 	.byte	0x04, 0x05
        /*00da*/ 	.short	(.L_556 - .L_555)
.L_555:
        /*00dc*/ 	.word	0x00000100
        /*00e0*/ 	.word	0x00000001
        /*00e4*/ 	.word	0x00000001


	//----- nvinfo : EIATTR_CRS_STACK_SIZE
	.align		4
.L_556:
        /*00e8*/ 	.byte	0x04, 0x1e
        /*00ea*/ 	.short	(.L_558 - .L_557)
.L_557:
        /*00ec*/ 	.word	0x00000000
.L_558:


//--------------------- .nv.info._ZN7cutlass13device_kernelIN5flash19enable_sm80_to_sm89INS1_16FlashAttnBwdSm80INS1_25CollectiveMainloopBwdSm80ILi2ELi1EN4cute5tupleIJNS5_1CILi64EEENS7_ILi96EEENS7_ILi128EEEEEENS_6half_tEfNS_4arch4Sm80ELb0ELb1ELb0ELb1ELb1ELb0ELb0ELb0ELi2ELi2ELi2ELi2ELb1EEENS1_21CollectiveEpilogueBwdISB_SC_SE_Li256ELb1ELb0ELi4EEENS1_19SingleTileSchedulerILb1ELb0ELb0ELi96EEEEEEEEEvNT_6ParamsE --------------------------
	.section	.nv.info._ZN7cutlass13device_kernelIN5flash19enable_sm80_to_sm89INS1_16FlashAttnBwdSm80INS1_25CollectiveMainloopBwdSm80ILi2ELi1EN4cute5tupleIJNS5_1CILi64EEENS7_ILi96EEENS7_ILi128EEEEEENS_6half_tEfNS_4arch4Sm80ELb0ELb1ELb0ELb1ELb1ELb0ELb0ELb0ELi2ELi2ELi2ELi2ELb1EEENS1_21CollectiveEpilogueBwdISB_SC_SE_Li256ELb1ELb0ELi4EEENS1_19SingleTileSchedulerILb1ELb0ELb0ELi96EEEEEEEEEvNT_6ParamsE,"",@"SHT_CUDA_INFO"
	.sectionflags	@""
	.align	4


	//----- nvinfo : EIATTR_CUDA_API_VERSION
	.align		4
        /*0000*/ 	.byte	0x04, 0x37
        /*0002*/ 	.short	(.L_560 - .L_559)
.L_559:
        /*0004*/ 	.word	0x00000082


	//----- nvinfo : EIATTR_SW2861232_WAR
	.align		4
.L_560:
        /*0008*/ 	.byte	0x01, 0x35
	.zero		2


	//----- nvinfo : EIATTR_PARAM_CBANK
	.align		4
        /*000c*/ 	.byte	0x04, 0x0a
        /*000e*/ 	.short	(.L_562 - .L_561)
	.align		4
.L_561:
        /*0010*/ 	.word	index@(.nv.constant0._ZN7cutlass13device_kernelIN5flash19enable_sm80_to_sm89INS1_16FlashAttnBwdSm80INS1_25CollectiveMainloopBwdSm80ILi2ELi1EN4cute5tupleIJNS5_1CILi64EEENS7_ILi96EEENS7_ILi128EEEEEENS_6half_tEfNS_4arch4Sm80ELb0ELb1ELb0ELb1ELb1ELb0ELb0ELb0ELi2ELi2ELi2ELi2ELb1EEENS1_21CollectiveEpilogueBwdISB_SC_SE_Li256ELb1ELb0ELi4EEENS1_19SingleTileSchedulerILb1ELb0ELb0ELi96EEEEEEEEEvNT_6ParamsE)
        /*0014*/ 	.short	0x0160
        /*0016*/ 	.short	0x0270


	//----- nvinfo : EIATTR_CBANK_PARAM_SIZE
	.align		4
.L_562:
        /*0018*/ 	.byte	0x03, 0x19
        /*001a*/ 	.short	0x0270


	//----- nvinfo : EIATTR_KPARAM_INFO
	.align		4
        /*001c*/ 	.byte	0x04, 0x17
        /*001e*/ 	.short	(.L_564 - .L_563)
.L_563:
        /*0020*/ 	.word	0x00000000
        /*0024*/ 	.short	0x0000
        /*0026*/ 	.short	0x0000
        /*0028*/ 	.byte	0x00, 0xf0, 0xc1, 0x09


	//----- nvinfo : EIATTR_MAXREG_COUNT
	.align		4
.L_564:
        /*002c*/ 	.byte	0x03, 0x1b
        /*002e*/ 	.short	0x00ff


	//----- nvinfo : EIATTR_NUM_BARRIERS
	.align		4
        /*0030*/ 	.byte	0x02, 0x4c
        /*0032*/ 	.byte	0x02
	.zero		1


	//----- nvinfo : EIATTR_ANNOTATIONS
	.align		4
        /*0034*/ 	.byte	0x04, 0x55
        /*0036*/ 	.short	(.L_566 - .L_565)


	//   ....[0]....
.L_565:
        /* <DEDUP_REMOVED lines=8> */


	//----- nvinfo : EIATTR_MERCURY_ISA_VERSION
	.align		4
.L_566:
        /*00a8*/ 	.byte	0x03, 0x5f
        /*00aa*/ 	.short	0x0000


	//----- nvinfo : EIATTR_COOP_GROUP_MASK_REGIDS
	.align		4
        /*00ac*/ 	.byte	0x04, 0x29
        /*00ae*/ 	.short	(.L_568 - .L_567)


	//   ....[0]....
.L_567:
        /*00b0*/ 	.word	0xffffffff


	//----- nvinfo : EIATTR_COOP_GROUP_INSTR_OFFSETS
	.align		4
.L_568:
        /*00b4*/ 	.byte	0x04, 0x28
        /*00b6*/ 	.short	(.L_570 - .L_569)


	//   ....[0]....
.L_569:
        /*00b8*/ 	.word	0x000000b0


	//----- nvinfo : EIATTR_EXIT_INSTR_OFFSETS
	.align		4
.L_570:
        /*00bc*/ 	.byte	0x04, 0x1c
        /*00be*/ 	.short	(.L_572 - .L_571)


	//   ....[0]....
.L_571:
        /*00c0*/ 	.word	0x00000420


	//   ....[1]....
        /*00c4*/ 	.word	0x00008170


	//   ....[2]....
        /*00c8*/ 	.word	0x00008230


	//   ....[3]....
        /*00cc*/ 	.word	0x00009120


	//   ....[4]....
        /*00d0*/ 	.word	0x000091d0


	//----- nvinfo : EIATTR_CTAIDZ_USED
	.align		4
.L_572:
        /*00d4*/ 	.byte	0x01, 0x04
	.zero		2


	//----- nvinfo : EIATTR_MAX_THREADS
	.align		4
        /*00d8*/ 	.byte	0x04, 0x05
        /*00da*/ 	.short	(.L_574 - .L_573)
.L_573:
        /*00dc*/ 	.word	0x00000100
        /*00e0*/ 	.word	0x00000001
        /*00e4*/ 	.word	0x00000001


	//----- nvinfo : EIATTR_CRS_STACK_SIZE
	.align		4
.L_574:
        /*00e8*/ 	.byte	0x04, 0x1e
        /*00ea*/ 	.short	(.L_576 - .L_575)
.L_575:
        /*00ec*/ 	.word	0x00000000
.L_576:


//--------------------- .nv.info._ZN7cutlass13device_kernelIN5flash19enable_sm80_to_sm89INS1_16FlashAttnBwdSm80INS1_25CollectiveMainloopBwdSm80ILi2ELi1EN4cute5tupleIJNS5_1CILi64EEENS7_ILi96EEENS7_ILi128EEEEEENS_6half_tEfNS_4arch4Sm80ELb0ELb1ELb0ELb1ELb0ELb0ELb0ELb0ELi2ELi2ELi2ELi2ELb1EEENS1_24CollectiveEpilogueBwdGQAISB_fSE_Li256ELb1ELb0EEENS1_19SingleTileSchedulerILb1ELb0ELb0ELi96EEEEEEEEEvNT_6ParamsE --------------------------
	.section	.nv.info._ZN7cutlass13device_kernelIN5flash19enable_sm80_to_sm89INS1_16FlashAttnBwdSm80INS1_25CollectiveMainloopBwdSm80ILi2ELi1EN4cute5tupleIJNS5_1CILi64EEENS7_ILi96EEENS7_ILi128EEEEEENS_6half_tEfNS_4arch4Sm80ELb0ELb1ELb0ELb1ELb0ELb0ELb0ELb0ELi2ELi2ELi2ELi2ELb1EEENS1_24CollectiveEpilogueBwdGQAISB_fSE_Li256ELb1ELb0EEENS1_19SingleTileSchedulerILb1ELb0ELb0ELi96EEEEEEEEEvNT_6ParamsE,"",@"SHT_CUDA_INFO"
	.sectionflags	@""
	.align	4


	//----- nvinfo : EIATTR_CUDA_API_VERSION
	.align		4
        /*0000*/ 	.byte	0x04, 0x37
        /*0002*/ 	.short	(.L_578 - .L_577)
.L_577:
        /*0004*/ 	.word	0x00000082


	//----- nvinfo : EIATTR_SW2861232_WAR
	.align		4
.L_578:
        /*0008*/ 	.byte	0x01, 0x35
	.zero		2


	//----- nvinfo : EIATTR_PARAM_CBANK
	.align		4
        /*000c*/ 	.byte	0x04, 0x0a
        /*000e*/ 	.short	(.L_580 - .L_579)
	.align		4
.L_579:
        /*0010*/ 	.word	index@(.nv.constant0._ZN7cutlass13device_kernelIN5flash19enable_sm80_to_sm89INS1_16FlashAttnBwdSm80INS1_25CollectiveMainloopBwdSm80ILi2ELi1EN4cute5tupleIJNS5_1CILi64EEENS7_ILi96EEENS7_ILi128EEEEEENS_6half_tEfNS_4arch4Sm80ELb0ELb1ELb0ELb1ELb0ELb0ELb0ELb0ELi2ELi2ELi2ELi2ELb1EEENS1_24CollectiveEpilogueBwdGQAISB_fSE_Li256ELb1ELb0EEENS1_19SingleTileSchedulerILb1ELb0ELb0ELi96EEEEEEEEEvNT_6ParamsE)
        /*0014*/ 	.short	0x0160
        /*0016*/ 	.short	0x0278


	//----- nvinfo : EIATTR_CBANK_PARAM_SIZE
	.align		4
.L_580:
        /*0018*/ 	.byte	0x03, 0x19
        /*001a*/ 	.short	0x0278


	//----- nvinfo : EIATTR_KPARAM_INFO
	.align		4
        /*001c*/ 	.byte	0x04, 0x17
        /*001e*/ 	.short	(.L_582 - .L_581)
.L_581:
        /*0020*/ 	.word	0x00000000
        /*0024*/ 	.short	0x0000
        /*0026*/ 	.short	0x0000
        /*0028*/ 	.byte	0x00, 0xf0, 0xe1, 0x09


	//----- nvinfo : EIATTR_MAXREG_COUNT
	.align		4
.L_582:
        /*002c*/ 	.byte	0x03, 0x1b
        /*002e*/ 	.short	0x00ff


	//----- nvinfo : EIATTR_NUM_BARRIERS
	.align		4
        /*0030*/ 	.byte	0x02, 0x4c
        /*0032*/ 	.byte	0x02
	.zero		1


	//----- nvinfo : EIATTR_ANNOTATIONS
	.align		4
        /*0034*/ 	.byte	0x04, 0x55
        /*0036*/ 	.short	(.L_584 - .L_583)


	//   ....[0]....
.L_583:
        /*0038*/ 	.word	0x00000001
        /*003c*/ 	.byte	0xe0, 0x25, 0x00, 0x00, 0x01, 0x00, 0x00, 0x00, 0x60, 0x26, 0x00, 0x00, 0x01, 0x00, 0x00, 0x00
        /*004c*/ 	.byte	0x70, 0x2c, 0x00, 0x00, 0x01, 0x00, 0x00, 0x00, 0x80, 0x2c, 0x00, 0x00, 0x01, 0x00, 0x00, 0x00
        /*005c*/ 	.byte	0x60, 0x3c, 0x00, 0x00, 0x01, 0x00, 0x00, 0x00, 0xa0, 0x3c, 0x00, 0x00, 0x01, 0x00, 0x00, 0x00
        /*006c*/ 	.byte	0x70, 0x5a, 0x00, 0x00, 0x01, 0x00, 0x00, 0x00, 0x00, 0x5c, 0x00, 0x00


	//----- nvinfo : EIATTR_MERCURY_ISA_VERSION
	.align		4
.L_584:
        /*0078*/ 	.byte	0x03, 0x5f
        /*007a*/ 	.short	0x0000


	//----- nvinfo : EIATTR_COOP_GROUP_MASK_REGIDS
	.align		4
        /*007c*/ 	.byte	0x04, 0x29
        /*007e*/ 	.short	(.L_586 - .L_585)


	//   ....[0]....
.L_585:
        /*0080*/ 	.word	0xffffffff


	//----- nvinfo : EIATTR_COOP_GROUP_INSTR_OFFSETS
	.align		4
.L_586:
        /*0084*/ 	.byte	0x04, 0x28
        /*0086*/ 	.short	(.L_588 - .L_587)


	//   ....[0]....
.L_587:
        /*0088*/ 	.word	0x000000b0


	//----- nvinfo : EIATTR_EXIT_INSTR_OFFSETS
	.align		4
.L_588:
        /*008c*/ 	.byte	0x04, 0x1c
        /*008e*/ 	.short	(.L_590 - .L_589)


	//   ....[0]....
.L_589:
        /*0090*/ 	.word	0x00000420


	//   ....[1]....
        /*0094*/ 	.word	0x00006910


	//   ....[2]....
        /*0098*/ 	.word	0x00007310


	//----- nvinfo : EIATTR_CTAIDZ_USED
	.align		4
.L_590:
        /*009c*/ 	.byte	0x01, 0x04
	.zero		2


	//----- nvinfo : EIATTR_MAX_THREADS
	.align		4
        /*00a0*/ 	.byte	0x04, 0x05
        /*00a2*/ 	.short	(.L_592 - .L_591)
.L_591:
        /*00a4*/ 	.word	0x00000100
        /*00a8*/ 	.word	0x00000001
        /*00ac*/ 	.word	0x00000001


	//----- nvinfo : EIATTR_CRS_STACK_SIZE
	.align		4
.L_592:
        /*00b0*/ 	.byte	0x04, 0x1e
        /*00b2*/ 	.short	(.L_594 - .L_593)
.L_593:
        /*00b4*/ 	.word	0x00000000
.L_594:


//--------------------- .nv.info._ZN7cutlass13device_kernelIN5flash19enable_sm80_to_sm89INS1_16FlashAttnBwdSm80INS1_25CollectiveMainloopBwdSm80ILi2ELi1EN4cute5tupleIJNS5_1CILi64EEENS7_ILi96EEENS7_ILi128EEEEEENS_6half_tEfNS_4arch4Sm80ELb0ELb1ELb0ELb1ELb1ELb0ELb0ELb0ELi2ELi2ELi2ELi2ELb1EEENS1_24CollectiveEpilogueBwdGQAISB_fSE_Li256ELb1ELb1EEENS1_19SingleTileSchedulerILb1ELb0ELb0ELi96EEEEEEEEEvNT_6ParamsE --------------------------
	.section	.nv.info._ZN7cutlass13device_kernelIN5flash19enable_sm80_to_sm89INS1_16FlashAttnBwdSm80INS1_25CollectiveMainloopBwdSm80ILi2ELi1EN4cute5tupleIJNS5_1CILi64EEENS7_ILi96EEENS7_ILi128EEEEEENS_6half_tEfNS_4arch4Sm80ELb0ELb1ELb0ELb1ELb1ELb0ELb0ELb0ELi2ELi2ELi2ELi2ELb1EEENS1_24CollectiveEpilogueBwdGQAISB_fSE_Li256ELb1ELb1EEENS1_19SingleTileSchedulerILb1ELb0ELb0ELi96EEEEEEEEEvNT_6ParamsE,"",@"SHT_CUDA_INFO"
	.sectionflags	@""
	.align	4


	//----- nvinfo : EIATTR_CUDA_API_VERSION
	.align		4
        /*0000*/ 	.byte	0x04, 0x37
        /*0002*/ 	.short	(.L_596 - .L_595)
.L_595:
        /*0004*/ 	.word	0x00000082


	//----- nvinfo : EIATTR_SW2861232_WAR
	.align		4
.L_596:
        /*0008*/ 	.byte	0x01, 0x35
	.zero		2


	//----- nvinfo : EIATTR_PARAM_CBANK
	.align		4
        /*000c*/ 	.byte	0x04, 0x0a
        /*000e*/ 	.short	(.L_598 - .L_597)
	.align		4
.L_597:
        /*0010*/ 	.word	index@(.nv.constant0._ZN7cutlass13device_kernelIN5flash19enable_sm80_to_sm89INS1_16FlashAttnBwdSm80INS1_25CollectiveMainloopBwdSm80ILi2ELi1EN4cute5tupleIJNS5_1CILi64EEENS7_ILi96EEENS7_ILi128EEEEEENS_6half_tEfNS_4arch4Sm80ELb0ELb1ELb0ELb1ELb1ELb0ELb0ELb0ELi2ELi2ELi2ELi2ELb1EEENS1_24CollectiveEpilogueBwdGQAISB_fSE_Li256ELb1ELb1EEENS1_19SingleTileSchedulerILb1ELb0ELb0ELi96EEEEEEEEEvNT_6ParamsE)
        /*0014*/ 	.short	0x0160
        /*0016*/ 	.short	0x0278


	//----- nvinfo : EIATTR_CBANK_PARAM_SIZE
	.align		4
.L_598:
        /*0018*/ 	.byte	0x03, 0x19
        /*001a*/ 	.short	0x0278


	//----- nvinfo : EIATTR_KPARAM_INFO
	.align		4
        /*001c*/ 	.byte	0x04, 0x17
        /*001e*/ 	.short	(.L_600 - .L_599)
.L_599:
        /*0020*/ 	.word	0x00000000
        /*0024*/ 	.short	0x0000
        /*0026*/ 	.short	0x0000
        /*0028*/ 	.byte	0x00, 0xf0, 0xe1, 0x09


	//----- nvinfo : EIATTR_MAXREG_COUNT
	.align		4
.L_600:
        /*002c*/ 	.byte	0x03, 0x1b
        /*002e*/ 	.short	0x00ff


	//----- nvinfo : EIATTR_NUM_BARRIERS
	.align		4
        /*0030*/ 	.byte	0x02, 0x4c
        /*0032*/ 	.byte	0x02
	.zero		1


	//----- nvinfo : EIATTR_ANNOTATIONS
	.align		4
        /*0034*/ 	.byte	0x04, 0x55
        /*0036*/ 	.short	(.L_602 - .L_601)


	//   ....[0]....
.L_601:
        /*0038*/ 	.word	0x00000001
        /*003c*/ 	.byte	0xe0, 0x25, 0x00, 0x00, 0x01, 0x00, 0x00, 0x00, 0x60, 0x26, 0x00, 0x00, 0x01, 0x00, 0x00, 0x00
        /*004c*/ 	.byte	0x70, 0x2c, 0x00, 0x00, 0x01, 0x00, 0x00, 0x00, 0x80, 0x2c, 0x00, 0x00, 0x01, 0x00, 0x00, 0x00
        /*005c*/ 	.byte	0x60, 0x3c, 0x00, 0x00, 0x01, 0x00, 0x00, 0x00, 0xa0, 0x3c, 0x00, 0x00, 0x01, 0x00, 0x00, 0x00
        /*006c*/ 	.byte	0x80, 0x5a, 0x00, 0x00, 0x01, 0x00, 0x00, 0x00, 0x10, 0x5c, 0x00, 0x00


	//----- nvinfo : EIATTR_MERCURY_ISA_VERSION
	.align		4
.L_602:
        /*0078*/ 	.byte	0x03, 0x5f
        /*007a*/ 	.short	0x0000


	//----- nvinfo : EIATTR_COOP_GROUP_MASK_REGIDS
	.align		4
        /*007c*/ 	.byte	0x04, 0x29
        /*007e*/ 	.short	(.L_604 - .L_603)


	//   ....[0]....
.L_603:
        /*0080*/ 	.word	0xffffffff


	//   ....[1]....
        /*0084*/ 	.word	0xffffffff


	//   ....[2]....
        /*0088*/ 	.word	0xffffffff


	//   ....[3]....
        /*008c*/ 	.word	0xffffffff


	//   ....[4]....
        /*0090*/ 	.word	0xffffffff


	//   ....[5]....
        /*0094*/ 	.word	0xffffffff


	//   ....[6]....
        /*0098*/ 	.word	0xffffffff


	//   ....[7]....
        /*009c*/ 	.word	0xffffffff


	//   ....[8]....
        /*00a0*/ 	.word	0xffffffff


	//----- nvinfo : EIATTR_COOP_GROUP_INSTR_OFFSETS
	.align		4
.L_604:
        /*00a4*/ 	.byte	0x04, 0x28
        /*00a6*/ 	.short	(.L_606 - .L_605)


	//   ....[0]....
.L_605:
        /*00a8*/ 	.word	0x000000b0


	//   ....[1]....
        /*00ac*/ 	.word	0x00006d30


	//   ....[2]....
        /*00b0*/ 	.word	0x00006d70


	//   ....[3]....
        /*00b4*/ 	.word	0x000071d0


	//   ....[4]....
        /*00b8*/ 	.word	0x000071e0


	//   ....[5]....
        /*00bc*/ 	.word	0x000073a0


	//   ....[6]....
        /*00c0*/ 	.word	0x000074a0


	//   ....[7]....
        /*00c4*/ 	.word	0x000077d0


	//   ....[8]....
        /*00c8*/ 	.word	0x000077e0


	//----- nvinfo : EIATTR_EXIT_INSTR_OFFSETS
	.align		4
.L_606:
        /*00cc*/ 	.byte	0x04, 0x1c
        /*00ce*/ 	.short	(.L_608 - .L_607)


	//   ....[0]....
.L_607:
        /*00d0*/ 	.word	0x00000420


	//   ....[1]....
        /*00d4*/ 	.word	0x00006920


	//   ....[2]....
        /*00d8*/ 	.word	0x000077f0


	//   ....[3]....
        /*00dc*/ 	.word	0x00007890


	//----- nvinfo : EIATTR_CTAIDZ_USED
	.align		4
.L_608:
        /*00e0*/ 	.byte	0x01, 0x04
	.zero		2


	//----- nvinfo : EIATTR_MAX_THREADS
	.align		4
        /*00e4*/ 	.byte	0x04, 0x05
        /*00e6*/ 	.short	(.L_610 - .L_609)
.L_609:
        /*00e8*/ 	.word	0x00000100
        /*00ec*/ 	.word	0x00000001
        /*00f0*/ 	.word	0x00000001


	//----- nvinfo : EIATTR_CRS_STACK_SIZE
	.align		4
.L_610:
        /*00f4*/ 	.byte	0x04, 0x1e
        /*00f6*/ 	.short	(.L_612 - .L_611)
.L_611:
        /*00f8*/ 	.word	0x00000000
.L_612:


//--------------------- .nv.info._ZN7cutlass13device_kernelIN5flash19enable_sm80_to_sm89INS1_16FlashAttnBwdSm80INS1_25CollectiveMainloopBwdSm80ILi2ELi1EN4cute5tupleIJNS5_1CILi64EEENS7_ILi96EEENS7_ILi128EEEEEENS_6half_tEfNS_4arch4Sm80ELb1ELb0ELb0ELb0ELb0ELb0ELb0ELb0ELi2ELi2ELi2ELi2ELb1EEENS1_21CollectiveEpilogueBwdISB_SC_SE_Li256ELb0ELb0ELi4EEENS1_25SingleTileBwdLPTSchedulerILb0ELi96ELb0EEEEEEEEEvNT_6ParamsE --------------------------
	.section	.nv.info._ZN7cutlass13device_kernelIN5flash19enable_sm80_to_sm89INS1_16FlashAttnBwdSm80INS1_25CollectiveMainloopBwdSm80ILi2ELi1EN4cute5tupleIJNS5_1CILi64EEENS7_ILi96EEENS7_ILi128EEEEEENS_6half_tEfNS_4arch4Sm80ELb1ELb0ELb0ELb0ELb0ELb0ELb0ELb0ELi2ELi2ELi2ELi2ELb1EEENS1_21CollectiveEpilogueBwdISB_SC_SE_Li256ELb0ELb0ELi4EEENS1_25SingleTileBwdLPTSchedulerILb0ELi96ELb0EEEEEEEEEvNT_6ParamsE,"",@"SHT_CUDA_INFO"
	.sectionflags	@""
	.align	4


	//----- nvinfo : EIATTR_CUDA_API_VERSION
	.align		4
        /*0000*/ 	.byte	0x04, 0x37
        /*0002*/ 	.short	(.L_614 - .L_613)
.L_613:
        /*0004*/ 	.word	0x00000082


	//----- nvinfo : EIATTR_SW2861232_WAR
	.align		4
.L_614:
        /*0008*/ 	.byte	0x01, 0x35
	.zero		2


	//----- nvinfo : EIATTR_PARAM_CBANK
	.align		4
        /*000c*/ 	.byte	0x04, 0x0a
        /*000e*/ 	.short	(.L_616 - .L_615)
	.align		4
.L_615:
        /*0010*/ 	.word	index@(.nv.constant0._ZN7cutlass13device_kernelIN5flash19enable_sm80_to_sm89INS1_16FlashAttnBwdSm80INS1_25CollectiveMainloopBwdSm80ILi2ELi1EN4cute5tupleIJNS5_1CILi64EEENS7_ILi96EEENS7_ILi128EEEEEENS_6half_tEfNS_4arch4Sm80ELb1ELb0ELb0ELb0ELb0ELb0ELb0ELb0ELi2ELi2ELi2ELi2ELb1EEENS1_21CollectiveEpilogueBwdISB_SC_SE_Li256ELb0ELb0ELi4EEENS1_25SingleTileBwdLPTSchedulerILb0ELi96ELb0EEEEEEEEEvNT_6ParamsE)
        /*0014*/ 	.short	0x0160
        /*0016*/ 	.short	0x0288


	//----- nvinfo : EIATTR_CBANK_PARAM_SIZE
	.align		4
.L_616:
        /*0018*/ 	.byte	0x03, 0x19
        /*001a*/ 	.short	0x0288


	//----- nvinfo : EIATTR_KPARAM_INFO
	.align		4
        /*001c*/ 	.byte	0x04, 0x17
        /*001e*/ 	.short	(.L_618 - .L_617)
.L_617:
        /*0020*/ 	.word	0x00000000
        /*0024*/ 	.short	0x0000
        /*0026*/ 	.short	0x0000
        /*0028*/ 	.byte	0x00, 0xf0, 0x21, 0x0a


	//----- nvinfo : EIATTR_MAXREG_COUNT
	.align		4
.L_618:
        /*002c*/ 	.byte	0x03, 0x1b
        /*002e*/ 	.short	0x00ff


	//----- nvinfo : EIATTR_NUM_BARRIERS
	.align		4
        /*0030*/ 	.byte	0x02, 0x4c
        /*0032*/ 	.byte	0x02
	.zero		1


	//----- nvinfo : EIATTR_ANNOTATIONS
	.align		4
        /*0034*/ 	.byte	0x04, 0x55
        /*0036*/ 	.short	(.L_620 - .L_619)


	//   ....[0]....
.L_619:
        /*0038*/ 	.word	0x00000001
        /*003c*/ 	.byte	0xc0, 0x0c, 0x00, 0x00, 0x01, 0x00, 0x00, 0x00, 0x50, 0x18, 0x00, 0x00, 0x01, 0x00, 0x00, 0x00
        /*004c*/ 	.byte	0x80, 0x18, 0x00, 0x00, 0x01, 0x00, 0x00, 0x00, 0xc0, 0x18, 0x00, 0x00, 0x01, 0x00, 0x00, 0x00
        /*005c*/ 	.byte	0x00, 0x2d, 0x00, 0x00, 0x01, 0x00, 0x00, 0x00, 0x40, 0x2d, 0x00, 0x00, 0x01, 0x00, 0x00, 0x00
        /*006c*/ 	.byte	0x20, 0x46, 0x00, 0x00, 0x01, 0x00, 0x00, 0x00, 0x60, 0x46, 0x00, 0x00, 0x01, 0x00, 0x00, 0x00
        /*007c*/ 	.byte	0xa0, 0x46, 0x00, 0x00


	//----- nvinfo : EIATTR_MERCURY_ISA_VERSION
	.align		4
.L_620:
        /*0080*/ 	.byte	0x03, 0x5f
        /*0082*/ 	.short	0x0000


	//----- nvinfo : EIATTR_COOP_GROUP_MASK_REGIDS
	.align		4
        /*0084*/ 	.byte	0x04, 0x29
        /*0086*/ 	.short	(.L_622 - .L_621)


	//   ....[0]....
.L_621:
        /*0088*/ 	.word	0xffffffff


	//----- nvinfo : EIATTR_COOP_GROUP_INSTR_OFFSETS
	.align		4
.L_622:
        /*008c*/ 	.byte	0x04, 0x28
        /*008e*/ 	.short	(.L_624 - .L_623)


	//   ....[0]....
.L_623:
        /*0090*/ 	.word	0x00000050


	//----- nvinfo : EIATTR_EXIT_INSTR_OFFSETS
	.align		4
.L_624:
        /*0094*/ 	.byte	0x04, 0x1c
        /*0096*/ 	.short	(.L_626 - .L_625)


	//   ....[0]....
.L_625:
        /*0098*/ 	.word	0x00000480


	//   ....[1]....
        /*009c*/ 	.word	0x00006e00


	//   ....[2]....
        /*00a0*/ 	.word	0x00006ec0


	//   ....[3]....
        /*00a4*/ 	.word	0x00007b50


	//   ....[4]....
        /*00a8*/ 	.word	0x00007c10


	//----- nvinfo : EIATTR_MAX_THREADS
	.align		4
.L_626:
        /*00ac*/ 	.byte	0x04, 0x05
        /*00ae*/ 	.short	(.L_628 - .L_627)
.L_627:
        /*00b0*/ 	.word	0x00000100
        /*00b4*/ 	.word	0x00000001
        /*00b8*/ 	.word	0x00000001


	//----- nvinfo : EIATTR_CRS_STACK_SIZE
	.align		4
.L_628:
        /*00bc*/ 	.byte	0x04, 0x1e
        /*00be*/ 	.short	(.L_630 - .L_629)
.L_629:
        /*00c0*/ 	.word	0x00000000
.L_630:


//--------------------- .nv.info._ZN7cutlass13device_kernelIN5flash19enable_sm80_to_sm89INS1_16FlashAttnBwdSm80INS1_25CollectiveMainloopBwdSm80ILi2ELi1EN4cute5tupleIJNS5_1CILi64EEENS7_ILi96EEENS7_ILi128EEEEEENS_6half_tEfNS_4arch4Sm80ELb1ELb0ELb0ELb0ELb1ELb0ELb0ELb0ELi2ELi2ELi2ELi2ELb1EEENS1_21CollectiveEpilogueBwdISB_SC_SE_Li256ELb0ELb0ELi4EEENS1_25SingleTileBwdLPTSchedulerILb0ELi96ELb1EEEEEEEEEvNT_6ParamsE --------------------------
	.section	.nv.info._ZN7cutlass13device_kernelIN5flash19enable_sm80_to_sm89INS1_16FlashAttnBwdSm80INS1_25CollectiveMainloopBwdSm80ILi2ELi1EN4cute5tupleIJNS5_1CILi64EEENS7_ILi96EEENS7_ILi128EEEEEENS_6half_tEfNS_4arch4Sm80ELb1ELb0ELb0ELb0ELb1ELb0ELb0ELb0ELi2ELi2ELi2ELi2ELb1EEENS1_21CollectiveEpilogueBwdISB_SC_SE_Li256ELb0ELb0ELi4EEENS1_25SingleTileBwdLPTSchedulerILb0ELi96ELb1EEEEEEEEEvNT_6ParamsE,"",@"SHT_CUDA_INFO"
	.sectionflags	@""
	.align	4


	//----- nvinfo : EIATTR_CUDA_API_VERSION
	.align		4
        /*0000*/ 	.byte	0x04, 0x37
        /*0002*/ 	.short	(.L_632 - .L_631)
.L_631:
        /*0004*/ 	.word	0x00000082


	//----- nvinfo : EIATTR_SW2861232_WAR
	.align		4
.L_632:
        /*0008*/ 	.byte	0x01, 0x35
	.zero		2


	//----- nvinfo : EIATTR_PARAM_CBANK
	.align		4
        /*000c*/ 	.byte	0x04, 0x0a
        /*000e*/ 	.short	(.L_634 - .L_633)
	.align		4
.L_633:
        /*0010*/ 	.word	index@(.nv.constant0._ZN7cutlass13device_kernelIN5flash19enable_sm80_to_sm89INS1_16FlashAttnBwdSm80INS1_25CollectiveMainloopBwdSm80ILi2ELi1EN4cute5tupleIJNS5_1CILi64EEENS7_ILi96EEENS7_ILi128EEEEEENS_6half_tEfNS_4arch4Sm80ELb1ELb0ELb0ELb0ELb1ELb0ELb0ELb0ELi2ELi2ELi2ELi2ELb1EEENS1_21CollectiveEpilogueBwdISB_SC_SE_Li256ELb0ELb0ELi4EEENS1_25SingleTileBwdLPTSchedulerILb0ELi96ELb1EEEEEEEEEvNT_6ParamsE)
        /*0014*/ 	.short	0x0160
        /*0016*/ 	.short	0x0288


	//----- nvinfo : EIATTR_CBANK_PARAM_SIZE
	.align		4
.L_634:
        /*0018*/ 	.byte	0x03, 0x19
        /*001a*/ 	.short	0x0288


	//----- nvinfo : EIATTR_KPARAM_INFO
	.align		4
        /*001c*/ 	.byte	0x04, 0x17
        /*001e*/ 	.short	(.L_636 - .L_635)
.L_635:
        /*0020*/ 	.word	0x00000000
        /*0024*/ 	.short	0x0000
        /*0026*/ 	.short	0x0000
        /*0028*/ 	.byte	0x00, 0xf0, 0x21, 0x0a


	//----- nvinfo : EIATTR_MAXREG_COUNT
	.align		4
.L_636:
        /*002c*/ 	.byte	0x03, 0x1b
        /*002e*/ 	.short	0x00ff


	//----- nvinfo : EIATTR_NUM_BARRIERS
	.align		4
        /*0030*/ 	.byte	0x02, 0x4c
        /*0032*/ 	.byte	0x02
	.zero		1


	//----- nvinfo : EIATTR_ANNOTATIONS
	.align		4
        /*0034*/ 	.byte	0x04, 0x55
        /*0036*/ 	.short	(.L_638 - .L_637)


	//   ....[0]....
.L_637:
        /* <DEDUP_REMOVED lines=14> */
        /*010c*/ 	.byte	0x80, 0x6f, 0x00, 0x00


	//----- nvinfo : EIATTR_MERCURY_ISA_VERSION
	.align		4
.L_638:
        /*0110*/ 	.byte	0x03, 0x5f
        /*0112*/ 	.short	0x0000


	//----- nvinfo : EIATTR_COOP_GROUP_MASK_REGIDS
	.align		4
        /*0114*/ 	.byte	0x04, 0x29
        /*0116*/ 	.short	(.L_640 - .L_639)


	//   ....[0]....
.L_639:
        /*0118*/ 	.word	0xffffffff


	//----- nvinfo : EIATTR_COOP_GROUP_INSTR_OFFSETS
	.align		4
.L_640:
        /*011c*/ 	.byte	0x04, 0x28
        /*011e*/ 	.short	(.L_642 - .L_641)


	//   ....[0]....
.L_641:
        /*0120*/ 	.word	0x00000050


	//----- nvinfo : EIATTR_EXIT_INSTR_OFFSETS
	.align		4
.L_642:
        /*0124*/ 	.byte	0x04, 0x1c
        /*0126*/ 	.short	(.L_644 - .L_643)


	//   ....[0]....
.L_643:
        /*0128*/ 	.word	0x000004e0


	//   ....[1]....
        /*012c*/ 	.word	0x00006eb0


	//   ....[2]....
        /*0130*/ 	.word	0x00006f70


	//   ....[3]....
        /*0134*/ 	.word	0x00007c00


	//   ....[4]....
        /*0138*/ 	.word	0x00007cb0


	//----- nvinfo : EIATTR_MAX_THREADS
	.align		4
.L_644:
        /*013c*/ 	.byte	0x04, 0x05
        /*013e*/ 	.short	(.L_646 - .L_645)
.L_645:
        /*0140*/ 	.word	0x00000100
        /*0144*/ 	.word	0x00000001
        /*0148*/ 	.word	0x00000001


	//----- nvinfo : EIATTR_CRS_STACK_SIZE
	.align		4
.L_646:
        /*014c*/ 	.byte	0x04, 0x1e
        /*014e*/ 	.short	(.L_648 - .L_647)
.L_647:
        /*0150*/ 	.word	0x00000000
.L_648:


//--------------------- .nv.info._ZN7cutlass13device_kernelIN5flash19enable_sm80_to_sm89INS1_16FlashAttnBwdSm80INS1_25CollectiveMainloopBwdSm80ILi2ELi1EN4cute5tupleIJNS5_1CILi64EEENS7_ILi96EEENS7_ILi128EEEEEENS_6half_tEfNS_4arch4Sm80ELb1ELb0ELb0ELb0ELb0ELb0ELb0ELb0ELi2ELi2ELi2ELi2ELb1EEENS1_24CollectiveEpilogueBwdGQAISB_fSE_Li256ELb0ELb0EEENS1_25SingleTileBwdLPTSchedulerILb0ELi96ELb0EEEEEEEEEvNT_6ParamsE --------------------------
	.section	.nv.info._ZN7cutlass13device_kernelIN5flash19enable_sm80_to_sm89INS1_16FlashAttnBwdSm80INS1_25CollectiveMainloopBwdSm80ILi2ELi1EN4cute5tupleIJNS5_1CILi64EEENS7_ILi96EEENS7_ILi128EEEEEENS_6half_tEfNS_4arch4Sm80ELb1ELb0ELb0ELb0ELb0ELb0ELb0ELb0ELi2ELi2ELi2ELi2ELb1EEENS1_24CollectiveEpilogueBwdGQAISB_fSE_Li256ELb0ELb0EEENS1_25SingleTileBwdLPTSchedulerILb0ELi96ELb0EEEEEEEEEvNT_6ParamsE,"",@"SHT_CUDA_INFO"
	.sectionflags	@""
	.align	4


	//----- nvinfo : EIATTR_CUDA_API_VERSION
	.align		4
        /*0000*/ 	.byte	0x04, 0x37
        /*0002*/ 	.short	(.L_650 - .L_649)
.L_649:
        /*0004*/ 	.word	0x00000082


	//----- nvinfo : EIATTR_SW2861232_WAR
	.align		4
.L_650:
        /*0008*/ 	.byte	0x01, 0x35
	.zero		2


	//----- nvinfo : EIATTR_PARAM_CBANK
	.align		4
        /*000c*/ 	.byte	0x04, 0x0a
        /*000e*/ 	.short	(.L_652 - .L_651)
	.align		4
.L_651:
        /*0010*/ 	.word	index@(.nv.constant0._ZN7cutlass13device_kernelIN5flash19enable_sm80_to_sm89INS1_16FlashAttnBwdSm80INS1_25CollectiveMainloopBwdSm80ILi2ELi1EN4cute5tupleIJNS5_1CILi64EEENS7_ILi96EEENS7_ILi128EEEEEENS_6half_tEfNS_4arch4Sm80ELb1ELb0ELb0ELb0ELb0ELb0ELb0ELb0ELi2ELi2ELi2ELi2ELb1EEENS1_24CollectiveEpilogueBwdGQAISB_fSE_Li256ELb0ELb0EEENS1_25SingleTileBwdLPTSchedulerILb0ELi96ELb0EEEEEEEEEvNT_6ParamsE)
        /*0014*/ 	.short	0x0160
        /*0016*/ 	.short	0x0290


	//----- nvinfo : EIATTR_CBANK_PARAM_SIZE
	.align		4
.L_652:
        /*0018*/ 	.byte	0x03, 0x19
        /*001a*/ 	.short	0x0290


	//----- nvinfo : EIATTR_KPARAM_INFO
	.align		4
        /*001c*/ 	.byte	0x04, 0x17
        /*001e*/ 	.short	(.L_654 - .L_653)
.L_653:
        /*0020*/ 	.word	0x00000000
        /*0024*/ 	.short	0x0000
        /*0026*/ 	.short	0x0000
        /*0028*/ 	.byte	0x00, 0xf0, 0x41, 0x0a


	//----- nvinfo : EIATTR_MAXREG_COUNT
	.align		4
.L_654:
        /*002c*/ 	.byte	0x03, 0x1b
        /*002e*/ 	.short	0x00ff


	//----- nvinfo : EIATTR_NUM_BARRIERS
	.align		4
        /*0030*/ 	.byte	0x02, 0x4c
        /*0032*/ 	.byte	0x02
	.zero		1


	//----- nvinfo : EIATTR_ANNOTATIONS
	.align		4
        /*0034*/ 	.byte	0x04, 0x55
        /*0036*/ 	.short	(.L_656 - .L_655)


	//   ....[0]....
.L_655:
        /*0038*/ 	.word	0x00000001
        /*003c*/ 	.byte	0x30, 0x0b, 0x00, 0x00, 0x01, 0x00, 0x00, 0x00, 0x20, 0x1f, 0x00, 0x00, 0x01, 0x00, 0x00, 0x00
        /*004c*/ 	.byte	0x30, 0x1f, 0x00, 0x00, 0x01, 0x00, 0x00, 0x00, 0x20, 0x22, 0x00, 0x00, 0x01, 0x00, 0x00, 0x00
        /*005c*/ 	.byte	0x20, 0x28, 0x00, 0x00, 0x01, 0x00, 0x00, 0x00, 0x70, 0x30, 0x00, 0x00, 0x01, 0x00, 0x00, 0x00
        /*006c*/ 	.byte	0xb0, 0x30, 0x00, 0x00, 0x01, 0x00, 0x00, 0x00, 0xf0, 0x30, 0x00, 0x00, 0x01, 0x00, 0x00, 0x00
        /*007c*/ 	.byte	0x30, 0x31, 0x00, 0x00, 0x01, 0x00, 0x00, 0x00, 0x60, 0x49, 0x00, 0x00


	//----- nvinfo : EIATTR_MERCURY_ISA_VERSION
	.align		4
.L_656:
        /*0088*/ 	.byte	0x03, 0x5f
        /*008a*/ 	.short	0x0000


	//----- nvinfo : EIATTR_COOP_GROUP_MASK_REGIDS
	.align		4
        /*008c*/ 	.byte	0x04, 0x29
        /*008e*/ 	.short	(.L_658 - .L_657)


	//   ....[0]....
.L_657:
        /*0090*/ 	.word	0xffffffff


	//----- nvinfo : EIATTR_COOP_GROUP_INSTR_OFFSETS
	.align		4
.L_658:
        /*0094*/ 	.byte	0x04, 0x28
        /*0096*/ 	.short	(.L_660 - .L_659)


	//   ....[0]....
.L_659:
        /*0098*/ 	.word	0x00000050


	//----- nvinfo : EIATTR_EXIT_INSTR_OFFSETS
	.align		4
.L_660:
        /*009c*/ 	.byte	0x04, 0x1c
        /*009e*/ 	.short	(.L_662 - .L_661)


	//   ....[0]....
.L_661:
        /*00a0*/ 	.word	0x00000540


	//   ....[1]....
        /*00a4*/ 	.word	0x00005b50


	//   ....[2]....
        /*00a8*/ 	.word	0x000063f0


	//----- nvinfo : EIATTR_MAX_THREADS
	.align		4
.L_662:
        /*00ac*/ 	.byte	0x04, 0x05
        /*00ae*/ 	.short	(.L_664 - .L_663)
.L_663:
        /*00b0*/ 	.word	0x00000100
        /*00b4*/ 	.word	0x00000001
        /*00b8*/ 	.word	0x00000001
.L_664:


//--------------------- .nv.info._ZN7cutlass13device_kernelIN5flash19enable_sm80_to_sm89INS1_16FlashAttnBwdSm80INS1_25CollectiveMainloopBwdSm80ILi2ELi1EN4cute5tupleIJNS5_1CILi64EEENS7_ILi96EEENS7_ILi128EEEEEENS_6half_tEfNS_4arch4Sm80ELb1ELb0ELb0ELb0ELb1ELb0ELb0ELb0ELi2ELi2ELi2ELi2ELb1EEENS1_24CollectiveEpilogueBwdGQAISB_fSE_Li256ELb0ELb1EEENS1_25SingleTileBwdLPTSchedulerILb0ELi96ELb1EEEEEEEEEvNT_6ParamsE --------------------------
	.section	.nv.info._ZN7cutlass13device_kernelIN5flash19enable_sm80_to_sm89INS1_16FlashAttnBwdSm80INS1_25CollectiveMainloopBwdSm80ILi2ELi1EN4cute5tupleIJNS5_1CILi64EEENS7_ILi96EEENS7_ILi128EEEEEENS_6half_tEfNS_4arch4Sm80ELb1ELb0ELb0ELb0ELb1ELb0ELb0ELb0ELi2ELi2ELi2ELi2ELb1EEENS1_24CollectiveEpilogueBwdGQAISB_fSE_Li256ELb0ELb1EEENS1_25SingleTileBwdLPTSchedulerILb0ELi96ELb1EEEEEEEEEvNT_6ParamsE,"",@"SHT_CUDA_INFO"
	.sectionflags	@""
	.align	4


	//----- nvinfo : EIATTR_CUDA_API_VERSION
	.align		4
        /*0000*/ 	.byte	0x04, 0x37
        /*0002*/ 	.short	(.L_666 - .L_665)
.L_665:
        /*0004*/ 	.word	0x00000082


	//----- nvinfo : EIATTR_SW2861232_WAR
	.align		4
.L_666:
        /*0008*/ 	.byte	0x01, 0x35
	.zero		2


	//----- nvinfo : EIATTR_PARAM_CBANK
	.align		4
        /*000c*/ 	.byte	0x04, 0x0a
        /*000e*/ 	.short	(.L_668 - .L_667)
	.align		4
.L_667:
        /*0010*/ 	.word	index@(.nv.constant0._ZN7cutlass13device_kernelIN5flash19enable_sm80_to_sm89INS1_16FlashAttnBwdSm80INS1_25CollectiveMainloopBwdSm80ILi2ELi1EN4cute5tupleIJNS5_1CILi64EEENS7_ILi96EEENS7_ILi128EEEEEENS_6half_tEfNS_4arch4Sm80ELb1ELb0ELb0ELb0ELb1ELb0ELb0ELb0ELi2ELi2ELi2ELi2ELb1EEENS1_24CollectiveEpilogueBwdGQAISB_fSE_Li256ELb0ELb1EEENS1_25SingleTileBwdLPTSchedulerILb0ELi96ELb1EEEEEEEEEvNT_6ParamsE)
        /*0014*/ 	.short	0x0160
        /*0016*/ 	.short	0x0290


	//----- nvinfo : EIATTR_CBANK_PARAM_SIZE
	.align		4
.L_668:
        /*0018*/ 	.byte	0x03, 0x19
        /*001a*/ 	.short	0x0290


	//----- nvinfo : EIATTR_KPARAM_INFO
	.align		4
        /*001c*/ 	.byte	0x04, 0x17
        /*001e*/ 	.short	(.L_670 - .L_669)
.L_669:
        /*0020*/ 	.word	0x00000000
        /*0024*/ 	.short	0x0000
        /*0026*/ 	.short	0x0000
        /*0028*/ 	.byte	0x00, 0xf0, 0x41, 0x0a


	//----- nvinfo : EIATTR_MAXREG_COUNT
	.align		4
.L_670:
        /*002c*/ 	.byte	0x03, 0x1b
        /*002e*/ 	.short	0x00ff


	//----- nvinfo : EIATTR_NUM_BARRIERS
	.align		4
        /*0030*/ 	.byte	0x02, 0x4c
        /*0032*/ 	.byte	0x02
	.zero		1


	//----- nvinfo : EIATTR_ANNOTATIONS
	.align		4
        /*0034*/ 	.byte	0x04, 0x55
        /*0036*/ 	.short	(.L_672 - .L_671)


	//   ....[0]....
.L_671:
        /* <DEDUP_REMOVED lines=10> */


	//----- nvinfo : EIATTR_MERCURY_ISA_VERSION
	.align		4
.L_672:
        /*00c8*/ 	.byte	0x03, 0x5f
        /*00ca*/ 	.short	0x0000


	//----- nvinfo : EIATTR_COOP_GROUP_MASK_REGIDS
	.align		4
        /*00cc*/ 	.byte	0x04, 0x29
        /*00ce*/ 	.short	(.L_674 - .L_673)


	//   ....[0]....
.L_673:
        /*00d0*/ 	.word	0xffffffff


	//   ....[1]....
        /*00d4*/ 	.word	0xffffffff


	//   ....[2]....
        /*00d8*/ 	.word	0xffffffff


	//   ....[3]....
        /*00dc*/ 	.word	0xffffffff


	//   ....[4]....
        /*00e0*/ 	.word	0xffffffff


	//   ....[5]....
        /*00e4*/ 	.word	0xffffffff


	//   ....[6]....
        /*00e8*/ 	.word	0xffffffff


	//   ....[7]....
        /*00ec*/ 	.word	0xffffffff


	//   ....[8]....
        /*00f0*/ 	.word	0xffffffff


	//----- nvinfo : EIATTR_COOP_GROUP_INSTR_OFFSETS
	.align		4
.L_674:
        /*00f4*/ 	.byte	0x04, 0x28
        /*00f6*/ 	.short	(.L_676 - .L_675)


	//   ....[0]....
.L_675:
        /*00f8*/ 	.word	0x00000050


	//   ....[1]....
        /*00fc*/ 	.word	0x00005a20


	//   ....[2]....
        /*0100*/ 	.word	0x00005a50


	//   ....[3]....
        /*0104*/ 	.word	0x00005e50


	//   ....[4]....
        /*0108*/ 	.word	0x00005e60


	//   ....[5]....
        /*010c*/ 	.word	0x00005ff0


	//   ....[6]....
        /*0110*/ 	.word	0x00006040


	//   ....[7]....
        /*0114*/ 	.word	0x000063f0


	//   ....[8]....
        /*0118*/ 	.word	0x00006400


	//----- nvinfo : EIATTR_EXIT_INSTR_OFFSETS
	.align		4
.L_676:
        /*011c*/ 	.byte	0x04, 0x1c
        /*011e*/ 	.short	(.L_678 - .L_677)


	//   ....[0]....
.L_677:
        /*0120*/ 	.word	0x000004e0


	//   ....[1]....
        /*0124*/ 	.word	0x000057f0


	//   ....[2]....
        /*0128*/ 	.word	0x00006410


	//   ....[3]....
        /*012c*/ 	.word	0x000064b0


	//----- nvinfo : EIATTR_MAX_THREADS
	.align		4
.L_678:
        /*0130*/ 	.byte	0x04, 0x05
        /*0132*/ 	.short	(.L_680 - .L_679)
.L_679:
        /*0134*/ 	.word	0x00000100
        /*0138*/ 	.word	0x00000001
        /*013c*/ 	.word	0x00000001


	//----- nvinfo : EIATTR_CRS_STACK_SIZE
	.align		4
.L_680:
        /*0140*/ 	.byte	0x04, 0x1e
        /*0142*/ 	.short	(.L_682 - .L_681)
.L_681:
        /*0144*/ 	.word	0x00000000
.L_682:


//--------------------- .nv.info._ZN7cutlass13device_kernelIN5flash19enable_sm80_to_sm89INS1_16FlashAttnBwdSm80INS1_25CollectiveMainloopBwdSm80ILi2ELi1EN4cute5tupleIJNS5_1CILi64EEENS7_ILi96EEENS7_ILi128EEEEEENS_6half_tEfNS_4arch4Sm80ELb1ELb0ELb0ELb1ELb0ELb0ELb0ELb0ELi2ELi2ELi2ELi2ELb1EEENS1_21CollectiveEpilogueBwdISB_SC_SE_Li256ELb1ELb0ELi4EEENS1_25SingleTileBwdLPTSchedulerILb1ELi96ELb0EEEEEEEEEvNT_6ParamsE --------------------------
	.section	.nv.info._ZN7cutlass13device_kernelIN5flash19enable_sm80_to_sm89INS1_16FlashAttnBwdSm80INS1_25CollectiveMainloopBwdSm80ILi2ELi1EN4cute5tupleIJNS5_1CILi64EEENS7_ILi96EEENS7_ILi128EEEEEENS_6half_tEfNS_4arch4Sm80ELb1ELb0ELb0ELb1ELb0ELb0ELb0ELb0ELi2ELi2ELi2ELi2ELb1EEENS1_21CollectiveEpilogueBwdISB_SC_SE_Li256ELb1ELb0ELi4EEENS1_25SingleTileBwdLPTSchedulerILb1ELi96ELb0EEEEEEEEEvNT_6ParamsE,"",@"SHT_CUDA_INFO"
	.sectionflags	@""
	.align	4


	//----- nvinfo : EIATTR_CUDA_API_VERSION
	.align		4
        /*0000*/ 	.byte	0x04, 0x37
        /*0002*/ 	.short	(.L_684 - .L_683)
.L_683:
        /*0004*/ 	.word	0x00000082


	//----- nvinfo : EIATTR_SW2861232_WAR
	.align		4
.L_684:
        /*0008*/ 	.byte	0x01, 0x35
	.zero		2


	//----- nvinfo : EIATTR_PARAM_CBANK
	.align		4
        /*000c*/ 	.byte	0x04, 0x0a
        /*000e*/ 	.short	(.L_686 - .L_685)
	.align		4
.L_685:
        /*0010*/ 	.word	index@(.nv.constant0._ZN7cutlass13device_kernelIN5flash19enable_sm80_to_sm89INS1_16FlashAttnBwdSm80INS1_25CollectiveMainloopBwdSm80ILi2ELi1EN4cute5tupleIJNS5_1CILi64EEENS7_ILi96EEENS7_ILi128EEEEEENS_6half_tEfNS_4arch4Sm80ELb1ELb0ELb0ELb1ELb0ELb0ELb0ELb0ELi2ELi2ELi2ELi2ELb1EEENS1_21CollectiveEpilogueBwdISB_SC_SE_Li256ELb1ELb0ELi4EEENS1_25SingleTileBwdLPTSchedulerILb1ELi96ELb0EEEEEEEEEvNT_6ParamsE)
        /*0014*/ 	.short	0x0160
        /*0016*/ 	.short	0x0288


	//----- nvinfo : EIATTR_CBANK_PARAM_SIZE
	.align		4
.L_686:
        /*0018*/ 	.byte	0x03, 0x19
        /*001a*/ 	.short	0x0288


	//----- nvinfo : EIATTR_KPARAM_INFO
	.align		4
        /*001c*/ 	.byte	0x04, 0x17
        /*001e*/ 	.short	(.L_688 - .L_687)
.L_687:
        /*0020*/ 	.word	0x00000000
        /*0024*/ 	.short	0x0000
        /*0026*/ 	.short	0x0000
        /*0028*/ 	.byte	0x00, 0xf0, 0x21, 0x0a


	//----- nvinfo : EIATTR_MAXREG_COUNT
	.align		4
.L_688:
        /*002c*/ 	.byte	0x03, 0x1b
        /*002e*/ 	.short	0x00ff


	//----- nvinfo : EIATTR_NUM_BARRIERS
	.align		4
        /*0030*/ 	.byte	0x02, 0x4c
        /*0032*/ 	.byte	0x02
	.zero		1


	//----- nvinfo : EIATTR_ANNOTATIONS
	.align		4
        /*0034*/ 	.byte	0x04, 0x55
        /*0036*/ 	.short	(.L_690 - .L_689)


	//   ....[0]....
.L_689:
        /* <DEDUP_REMOVED lines=19> */


	//----- nvinfo : EIATTR_MERCURY_ISA_VERSION
	.align		4
.L_690:
        /*0158*/ 	.byte	0x03, 0x5f
        /*015a*/ 	.short	0x0000


	//----- nvinfo : EIATTR_COOP_GROUP_MASK_REGIDS
	.align		4
        /*015c*/ 	.byte	0x04, 0x29
        /*015e*/ 	.short	(.L_692 - .L_691)


	//   ....[0]....
.L_691:
        /*0160*/ 	.word	0xffffffff


	//----- nvinfo : EIATTR_COOP_GROUP_INSTR_OFFSETS
	.align		4
.L_692:
        /*0164*/ 	.byte	0x04, 0x28
        /*0166*/ 	.short	(.L_694 - .L_693)


	//   ....[0]....
.L_693:
        /*0168*/ 	.word	0x00000060


	//----- nvinfo : EIATTR_EXIT_INSTR_OFFSETS
	.align		4
.L_694:
        /*016c*/ 	.byte	0x04, 0x1c
        /*016e*/ 	.short	(.L_696 - .L_695)


	//   ....[0]....
.L_695:
        /*0170*/ 	.word	0x00000820


	//   ....[1]....
        /*0174*/ 	.word	0x00007740


	//   ....[2]....
        /*0178*/ 	.word	0x00007800


	//   ....[3]....
        /*017c*/ 	.word	0x00008630


	//   ....[4]....
        /*0180*/ 	.word	0x000086f0


	//----- nvinfo : EIATTR_MAX_THREADS
	.align		4
.L_696:
        /*0184*/ 	.byte	0x04, 0x05
        /*0186*/ 	.short	(.L_698 - .L_697)
.L_697:
        /*0188*/ 	.word	0x00000100
        /*018c*/ 	.word	0x00000001
        /*0190*/ 	.word	0x00000001


	//----- nvinfo : EIATTR_CRS_STACK_SIZE
	.align		4
.L_698:
        /*0194*/ 	.byte	0x04, 0x1e
        /*0196*/ 	.short	(.L_700 - .L_699)
.L_699:
        /*0198*/ 	.word	0x00000000
.L_700:


//--------------------- .nv.info._ZN7cutlass13device_kernelIN5flash19enable_sm80_to_sm89INS1_16FlashAttnBwdSm80INS1_25CollectiveMainloopBwdSm80ILi2ELi1EN4cute5tupleIJNS5_1CILi64EEENS7_ILi96EEENS7_ILi128EEEEEENS_6half_tEfNS_4arch4Sm80ELb1ELb0ELb0ELb1ELb1ELb0ELb0ELb0ELi2ELi2ELi2ELi2ELb1EEENS1_21CollectiveEpilogueBwdISB_SC_SE_Li256ELb1ELb0ELi4EEENS1_25SingleTileBwdLPTSchedulerILb1ELi96ELb1EEEEEEEEEvNT_6ParamsE --------------------------
	.section	.nv.info._ZN7cutlass13device_kernelIN5flash19enable_sm80_to_sm89INS1_16FlashAttnBwdSm80INS1_25CollectiveMainloopBwdSm80ILi2ELi1EN4cute5tupleIJNS5_1CILi64EEENS7_ILi96EEENS7_ILi128EEEEEENS_6half_tEfNS_4arch4Sm80ELb1ELb0ELb0ELb1ELb1ELb0ELb0ELb0ELi2ELi2ELi2ELi2ELb1EEENS1_21CollectiveEpilogueBwdISB_SC_SE_Li256ELb1ELb0ELi4EEENS1_25SingleTileBwdLPTSchedulerILb1ELi96ELb1EEEEEEEEEvNT_6ParamsE,"",@"SHT_CUDA_INFO"
	.sectionflags	@""
	.align	4


	//----- nvinfo : EIATTR_CUDA_API_VERSION
	.align		4
        /*0000*/ 	.byte	0x04, 0x37
        /*0002*/ 	.short	(.L_702 - .L_701)
.L_701:
        /*0004*/ 	.word	0x00000082


	//----- nvinfo : EIATTR_SW2861232_WAR
	.align		4
.L_702:
        /*0008*/ 	.byte	0x01, 0x35
	.zero		2


	//----- nvinfo : EIATTR_PARAM_CBANK
	.align		4
        /*000c*/ 	.byte	0x04, 0x0a
        /*000e*/ 	.short	(.L_704 - .L_703)
	.align		4
.L_703:
        /*0010*/ 	.word	index@(.nv.constant0._ZN7cutlass13device_kernelIN5flash19enable_sm80_to_sm89INS1_16FlashAttnBwdSm80INS1_25CollectiveMainloopBwdSm80ILi2ELi1EN4cute5tupleIJNS5_1CILi64EEENS7_ILi96EEENS7_ILi128EEEEEENS_6half_tEfNS_4arch4Sm80ELb1ELb0ELb0ELb1ELb1ELb0ELb0ELb0ELi2ELi2ELi2ELi2ELb1EEENS1_21CollectiveEpilogueBwdISB_SC_SE_Li256ELb1ELb0ELi4EEENS1_25SingleTileBwdLPTSchedulerILb1ELi96ELb1EEEEEEEEEvNT_6ParamsE)
        /*0014*/ 	.short	0x0160
        /*0016*/ 	.short	0x0288


	//----- nvinfo : EIATTR_CBANK_PARAM_SIZE
	.align		4
.L_704:
        /*0018*/ 	.byte	0x03, 0x19
        /*001a*/ 	.short	0x0288


	//----- nvinfo : EIATTR_KPARAM_INFO
	.align		4
        /*001c*/ 	.byte	0x04, 0x17
        /*001e*/ 	.short	(.L_706 - .L_705)
.L_705:
        /*0020*/ 	.word	0x00000000
        /*0024*/ 	.short	0x0000
        /*0026*/ 	.short	0x0000
        /*0028*/ 	.byte	0x00, 0xf0, 0x21, 0x0a


	//----- nvinfo : EIATTR_MAXREG_COUNT
	.align		4
.L_706:
        /*002c*/ 	.byte	0x03, 0x1b
        /*002e*/ 	.short	0x00ff


	//----- nvinfo : EIATTR_NUM_BARRIERS
	.align		4
        /*0030*/ 	.byte	0x02, 0x4c
        /*0032*/ 	.byte	0x02
	.zero		1


	//----- nvinfo : EIATTR_ANNOTATIONS
	.align		4
        /*0034*/ 	.byte	0x04, 0x55
        /*0036*/ 	.short	(.L_708 - .L_707)


	//   ....[0]....
.L_707:
        /* <DEDUP_REMOVED lines=18> */


	//----- nvinfo : EIATTR_MERCURY_ISA_VERSION
	.align		4
.L_708:
        /*0148*/ 	.byte	0x03, 0x5f
        /*014a*/ 	.short	0x0000


	//----- nvinfo : EIATTR_COOP_GROUP_MASK_REGIDS
	.align		4
        /*014c*/ 	.byte	0x04, 0x29
        /*014e*/ 	.short	(.L_710 - .L_709)


	//   ....[0]....
.L_709:
        /*0150*/ 	.word	0xffffffff


	//----- nvinfo : EIATTR_COOP_GROUP_INSTR_OFFSETS
	.align		4
.L_710:
        /*0154*/ 	.byte	0x04, 0x28
        /*0156*/ 	.short	(.L_712 - .L_711)


	//   ....[0]....
.L_711:
        /*0158*/ 	.word	0x00000060


	//----- nvinfo : EIATTR_EXIT_INSTR_OFFSETS
	.align		4
.L_712:
        /*015c*/ 	.byte	0x04, 0x1c
        /*015e*/ 	.short	(.L_714 - .L_713)


	//   ....[0]....
.L_713:
        /*0160*/ 	.word	0x00000820


	//   ....[1]....
        /*0164*/ 	.word	0x00007670


	//   ....[2]....
        /*0168*/ 	.word	0x00007730


	//   ....[3]....
        /*016c*/ 	.word	0x00008560


	//   ....[4]....
        /*0170*/ 	.word	0x00008620


	//----- nvinfo : EIATTR_MAX_THREADS
	.align		4
.L_714:
        /*0174*/ 	.byte	0x04, 0x05
        /*0176*/ 	.short	(.L_716 - .L_715)
.L_715:
        /*0178*/ 	.word	0x00000100
        /*017c*/ 	.word	0x00000001
        /*0180*/ 	.word	0x00000001


	//----- nvinfo : EIATTR_CRS_STACK_SIZE
	.align		4
.L_716:
        /*0184*/ 	.byte	0x04, 0x1e
        /*0186*/ 	.short	(.L_718 - .L_717)
.L_717:
        /*0188*/ 	.word	0x00000000
.L_718:


//--------------------- .nv.info._ZN7cutlass13device_kernelIN5flash19enable_sm80_to_sm89INS1_16FlashAttnBwdSm80INS1_25CollectiveMainloopBwdSm80ILi2ELi1EN4cute5tupleIJNS5_1CILi64EEENS7_ILi96EEENS7_ILi128EEEEEENS_6half_tEfNS_4arch4Sm80ELb1ELb0ELb0ELb1ELb0ELb0ELb0ELb0ELi2ELi2ELi2ELi2ELb1EEENS1_24CollectiveEpilogueBwdGQAISB_fSE_Li256ELb1ELb0EEENS1_25SingleTileBwdLPTSchedulerILb1ELi96ELb0EEEEEEEEEvNT_6ParamsE --------------------------
	.section	.nv.info._ZN7cutlass13device_kernelIN5flash19enable_sm80_to_sm89INS1_16FlashAttnBwdSm80INS1_25CollectiveMainloopBwdSm80ILi2ELi1EN4cute5tupleIJNS5_1CILi64EEENS7_ILi96EEENS7_ILi128EEEEEENS_6half_tEfNS_4arch4Sm80ELb1ELb0ELb0ELb1ELb0ELb0ELb0ELb0ELi2ELi2ELi2ELi2ELb1EEENS1_24CollectiveEpilogueBwdGQAISB_fSE_Li256ELb1ELb0EEENS1_25SingleTileBwdLPTSchedulerILb1ELi96ELb0EEEEEEEEEvNT_6ParamsE,"",@"SHT_CUDA_INFO"
	.sectionflags	@""
	.align	4


	//----- nvinfo : EIATTR_CUDA_API_VERSION
	.align		4
        /*0000*/ 	.byte	0x04, 0x37
        /*0002*/ 	.short	(.L_720 - .L_719)
.L_719:
        /*0004*/ 	.word	0x00000082


	//----- nvinfo : EIATTR_SW2861232_WAR
	.align		4
.L_720:
        /*0008*/ 	.byte	0x01, 0x35
	.zero		2


	//----- nvinfo : EIATTR_PARAM_CBANK
	.align		4
        /*000c*/ 	.byte	0x04, 0x0a
        /*000e*/ 	.short	(.L_722 - .L_721)
	.align		4
.L_721:
        /*0010*/ 	.word	index@(.nv.constant0._ZN7cutlass13device_kernelIN5flash19enable_sm80_to_sm89INS1_16FlashAttnBwdSm80INS1_25CollectiveMainloopBwdSm80ILi2ELi1EN4cute5tupleIJNS5_1CILi64EEENS7_ILi96EEENS7_ILi128EEEEEENS_6half_tEfNS_4arch4Sm80ELb1ELb0ELb0ELb1ELb0ELb0ELb0ELb0ELi2ELi2ELi2ELi2ELb1EEENS1_24CollectiveEpilogueBwdGQAISB_fSE_Li256ELb1ELb0EEENS1_25SingleTileBwdLPTSchedulerILb1ELi96ELb0EEEEEEEEEvNT_6ParamsE)
        /*0014*/ 	.short	0x0160
        /*0016*/ 	.short	0x0290


	//----- nvinfo : EIATTR_CBANK_PARAM_SIZE
	.align		4
.L_722:
        /*0018*/ 	.byte	0x03, 0x19
        /*001a*/ 	.short	0x0290


	//----- nvinfo : EIATTR_KPARAM_INFO
	.align		4
        /*001c*/ 	.byte	0x04, 0x17
        /*001e*/ 	.short	(.L_724 - .L_723)
.L_723:
        /*0020*/ 	.word	0x00000000
        /*0024*/ 	.short	0x0000
        /*0026*/ 	.short	0x0000
        /*0028*/ 	.byte	0x00, 0xf0, 0x41, 0x0a


	//----- nvinfo : EIATTR_MAXREG_COUNT
	.align		4
.L_724:
        /*002c*/ 	.byte	0x03, 0x1b
        /*002e*/ 	.short	0x00ff


	//----- nvinfo : EIATTR_NUM_BARRIERS
	.align		4
        /*0030*/ 	.byte	0x02, 0x4c
        /*0032*/ 	.byte	0x02
	.zero		1


	//----- nvinfo : EIATTR_ANNOTATIONS
	.align		4
        /*0034*/ 	.byte	0x04, 0x55
        /*0036*/ 	.short	(.L_726 - .L_725)


	//   ....[0]....
.L_725:
        /* <DEDUP_REMOVED lines=12> */


	//----- nvinfo : EIATTR_MERCURY_ISA_VERSION
	.align		4
.L_726:
        /*00e8*/ 	.byte	0x03, 0x5f
        /*00ea*/ 	.short	0x0000


	//----- nvinfo : EIATTR_COOP_GROUP_MASK_REGIDS
	.align		4
        /*00ec*/ 	.byte	0x04, 0x29
        /*00ee*/ 	.short	(.L_728 - .L_727)


	//   ....[0]....
.L_727:
        /*00f0*/ 	.word	0xffffffff


	//----- nvinfo : EIATTR_COOP_GROUP_INSTR_OFFSETS
	.align		4
.L_728:
        /*00f4*/ 	.byte	0x04, 0x28
        /*00f6*/ 	.short	(.L_730 - .L_729)


	//   ....[0]....
.L_729:
        /*00f8*/ 	.word	0x00000060


	//----- nvinfo : EIATTR_EXIT_INSTR_OFFSETS
	.align		4
.L_730:
        /*00fc*/ 	.byte	0x04, 0x1c
        /*00fe*/ 	.short	(.L_732 - .L_731)


	//   ....[0]....
.L_731:
        /*0100*/ 	.word	0x00000800


	//   ....[1]....
        /*0104*/ 	.word	0x00005ec0


	//   ....[2]....
        /*0108*/ 	.word	0x000067e0


	//----- nvinfo : EIATTR_MAX_THREADS
	.align		4
.L_732:
        /*010c*/ 	.byte	0x04, 0x05
        /*010e*/ 	.short	(.L_734 - .L_733)
.L_733:
        /*0110*/ 	.word	0x00000100
        /*0114*/ 	.word	0x00000001
        /*0118*/ 	.word	0x00000001
.L_734:


//--------------------- .nv.info._ZN7cutlass13device_kernelIN5flash32FlashAttnBwdPostprocessConvertdQIN4cute5tupleIJNS3_1CILi96EEENS5_ILi128EEEEEENS_6half_tEfNS_4arch4Sm80ELi256ENS3_8TiledMMAINS3_8MMA_AtomIJNS3_28SM80_16x8x16_F32F16F16F32_TNEEEENS3_6LayoutINS4_IJNS5_ILi2EEENS5_ILi4EEENS5_ILi1EEEEEENS4_IJSJ_SH_NS5_ILi0EEEEEEEENS4_IJNS5_ILi32EEENS5_ILi64EEENS5_ILi16EEEEEEEELb0EEEEEvNT_6ParamsE --------------------------
	.section	.nv.info._ZN7cutlass13device_kernelIN5flash32FlashAttnBwdPostprocessConvertdQIN4cute5tupleIJNS3_1CILi96EEENS5_ILi128EEEEEENS_6half_tEfNS_4arch4Sm80ELi256ENS3_8TiledMMAINS3_8MMA_AtomIJNS3_28SM80_16x8x16_F32F16F16F32_TNEEEENS3_6LayoutINS4_IJNS5_ILi2EEENS5_ILi4EEENS5_ILi1EEEEEENS4_IJSJ_SH_NS5_ILi0EEEEEEEENS4_IJNS5_ILi32EEENS5_ILi64EEENS5_ILi16EEEEEEEELb0EEEEEvNT_6ParamsE,"",@"SHT_CUDA_INFO"
	.sectionflags	@""
	.align	4


	//----- nvinfo : EIATTR_CUDA_API_VERSION
	.align		4
        /*0000*/ 	.byte	0x04, 0x37
        /*0002*/ 	.short	(.L_736 - .L_735)
.L_735:
        /*0004*/ 	.word	0x00000082


	//----- nvinfo : EIATTR_SW2861232_WAR
	.align		4
.L_736:
        /*0008*/ 	.byte	0x01, 0x35
	.zero		2


	//----- nvinfo : EIATTR_PARAM_CBANK
	.align		4
        /*000c*/ 	.byte	0x04, 0x0a
        /*000e*/ 	.short	(.L_738 - .L_737)
	.align		4
.L_737:
        /*0010*/ 	.word	index@(.nv.constant0._ZN7cutlass13device_kernelIN5flash32FlashAttnBwdPostprocessConvertdQIN4cute5tupleIJNS3_1CILi96EEENS5_ILi128EEEEEENS_6half_tEfNS_4arch4Sm80ELi256ENS3_8TiledMMAINS3_8MMA_AtomIJNS3_28SM80_16x8x16_F32F16F16F32_TNEEEENS3_6LayoutINS4_IJNS5_ILi2EEENS5_ILi4EEENS5_ILi1EEEEEENS4_IJSJ_SH_NS5_ILi0EEEEEEEENS4_IJNS5_ILi32EEENS5_ILi64EEENS5_ILi16EEEEEEEELb0EEEEEvNT_6ParamsE)
        /*0014*/ 	.short	0x0160
        /*0016*/ 	.short	0x0070


	//----- nvinfo : EIATTR_CBANK_PARAM_SIZE
	.align		4
.L_738:
        /*0018*/ 	.byte	0x03, 0x19
        /*001a*/ 	.short	0x0070


	//----- nvinfo : EIATTR_KPARAM_INFO
	.align		4
        /*001c*/ 	.byte	0x04, 0x17
        /*001e*/ 	.short	(.L_740 - .L_739)
.L_739:
        /*0020*/ 	.word	0x00000000
        /*0024*/ 	.short	0x0000
        /*0026*/ 	.short	0x0000
        /*0028*/ 	.byte	0x00, 0xf0, 0xc1, 0x01


	//----- nvinfo : EIATTR_MAXREG_COUNT
	.align		4
.L_740:
        /*002c*/ 	.byte	0x03, 0x1b
        /*002e*/ 	.short	0x0080


	//----- nvinfo : EIATTR_NUM_BARRIERS
	.align		4
        /*0030*/ 	.byte	0x02, 0x4c
        /*0032*/ 	.byte	0x01
	.zero		1


	//----- nvinfo : EIATTR_MERCURY_ISA_VERSION
	.align		4
        /*0034*/ 	.byte	0x03, 0x5f
        /*0036*/ 	.short	0x0000


	//----- nvinfo : EIATTR_EXIT_INSTR_OFFSETS
	.align		4
        /*0038*/ 	.byte	0x04, 0x1c
        /*003a*/ 	.short	(.L_742 - .L_741)


	//   ....[0]....
.L_741:
        /*003c*/ 	.word	0x00000180


	//   ....[1]....
        /*0040*/ 	.word	0x00001800


	//   ....[2]....
        /*0044*/ 	.word	0x000018b0


	//----- nvinfo : EIATTR_CTAIDZ_USED
	.align		4
.L_742:
        /*0048*/ 	.byte	0x01, 0x04
	.zero		2


	//----- nvinfo : EIATTR_MAX_THREADS
	.align		4
        /*004c*/ 	.byte	0x04, 0x05
        /*004e*/ 	.short	(.L_744 - .L_743)
.L_743:
        /*0050*/ 	.word	0x00000100
        /*0054*/ 	.word	0x00000001
        /*0058*/ 	.word	0x00000001


	//----- nvinfo : EIATTR_CRS_STACK_SIZE
	.align		4
.L_744:
        /*005c*/ 	.byte	0x04, 0x1e
        /*005e*/ 	.short	(.L_746 - .L_745)
.L_745:
        /*0060*/ 	.word	0x00000000
.L_746:


//--------------------- .nv.info._ZN7cutlass13device_kernelIN5flash19enable_sm80_to_sm89INS1_16FlashAttnBwdSm80INS1_25CollectiveMainloopBwdSm80ILi2ELi1EN4cute5tupleIJNS5_1CILi64EEENS7_ILi96EEENS7_ILi128EEEEEENS_6half_tEfNS_4arch4Sm80ELb1ELb0ELb0ELb1ELb1ELb0ELb0ELb0ELi2ELi2ELi2ELi2ELb1EEENS1_24CollectiveEpilogueBwdGQAISB_fSE_Li256ELb1ELb1EEENS1_25SingleTileBwdLPTSchedulerILb1ELi96ELb1EEEEEEEEEvNT_6ParamsE --------------------------
	.section	.nv.info._ZN7cutlass13device_kernelIN5flash19enable_sm80_to_sm89INS1_16FlashAttnBwdSm80INS1_25CollectiveMainloopBwdSm80ILi2ELi1EN4cute5tupleIJNS5_1CILi64EEENS7_ILi96EEENS7_ILi128EEEEEENS_6half_tEfNS_4arch4Sm80ELb1ELb0ELb0ELb1ELb1ELb0ELb0ELb0ELi2ELi2ELi2ELi2ELb1EEENS1_24CollectiveEpilogueBwdGQAISB_fSE_Li256ELb1ELb1EEENS1_25SingleTileBwdLPTSchedulerILb1ELi96ELb1EEEEEEEEEvNT_6ParamsE,"",@"SHT_CUDA_INFO"
	.sectionflags	@""
	.align	4


	//----- nvinfo : EIATTR_CUDA_API_VERSION
	.align		4
        /*0000*/ 	.byte	0x04, 0x37
        /*0002*/ 	.short	(.L_748 - .L_747)
.L_747:
        /*0004*/ 	.word	0x00000082


	//----- nvinfo : EIATTR_SW2861232_WAR
	.align		4
.L_748:
        /*0008*/ 	.byte	0x01, 0x35
	.zero		2


	//----- nvinfo : EIATTR_PARAM_CBANK
	.align		4
        /*000c*/ 	.byte	0x04, 0x0a
        /*000e*/ 	.short	(.L_750 - .L_749)
	.align		4
.L_749:
        /*0010*/ 	.word	index@(.nv.constant0._ZN7cutlass13device_kernelIN5flash19enable_sm80_to_sm89INS1_16FlashAttnBwdSm80INS1_25CollectiveMainloopBwdSm80ILi2ELi1EN4cute5tupleIJNS5_1CILi64EEENS7_ILi96EEENS7_ILi128EEEEEENS_6half_tEfNS_4arch4Sm80ELb1ELb0ELb0ELb1ELb1ELb0ELb0ELb0ELi2ELi2ELi2ELi2ELb1EEENS1_24CollectiveEpilogueBwdGQAISB_fSE_Li256ELb1ELb1EEENS1_25SingleTileBwdLPTSchedulerILb1ELi96ELb1EEEEEEEEEvNT_6ParamsE)
        /*0014*/ 	.short	0x0160
        /*0016*/ 	.short	0x0290


	//----- nvinfo : EIATTR_CBANK_PARAM_SIZE
	.align		4
.L_750:
        /*0018*/ 	.byte	0x03, 0x19
        /*001a*/ 	.short	0x0290


	//----- nvinfo : EIATTR_KPARAM_INFO
	.align		4
        /*001c*/ 	.byte	0x04, 0x17
        /*001e*/ 	.short	(.L_752 - .L_751)
.L_751:
        /*0020*/ 	.word	0x00000000
        /*0024*/ 	.short	0x0000
        /*0026*/ 	.short	0x0000
        /*0028*/ 	.byte	0x00, 0xf0, 0x41, 0x0a


	//----- nvinfo : EIATTR_MAXREG_COUNT
	.align		4
.L_752:
        /*002c*/ 	.byte	0x03, 0x1b
        /*002e*/ 	.short	0x00ff


	//----- nvinfo : EIATTR_NUM_BARRIERS
	.align		4
        /*0030*/ 	.byte	0x02, 0x4c
        /*0032*/ 	.byte	0x02
	.zero		1


	//----- nvinfo : EIATTR_ANNOTATIONS
	.align		4
        /*0034*/ 	.byte	0x04, 0x55
        /*0036*/ 	.short	(.L_754 - .L_753)


	//   ....[0]....
.L_753:
        /* <DEDUP_REMOVED lines=15> */


	//----- nvinfo : EIATTR_MERCURY_ISA_VERSION
	.align		4
.L_754:
        /*0118*/ 	.byte	0x03, 0x5f
        /*011a*/ 	.short	0x0000


	//----- nvinfo : EIATTR_COOP_GROUP_MASK_REGIDS
	.align		4
        /*011c*/ 	.byte	0x04, 0x29
        /*011e*/ 	.short	(.L_756 - .L_755)


	//   ....[0]....
.L_755:
        /*0120*/ 	.word	0xffffffff


	//   ....[1]....
        /*0124*/ 	.word	0xffffffff


	//   ....[2]....
        /*0128*/ 	.word	0xffffffff


	//   ....[3]....
        /*012c*/ 	.word	0xffffffff


	//   ....[4]....
        /*0130*/ 	.word	0xffffffff


	//   ....[5]....
        /*0134*/ 	.word	0xffffffff


	//   ....[6]....
        /*0138*/ 	.word	0xffffffff


	//   ....[7]....
        /*013c*/ 	.word	0xffffffff


	//   ....[8]....
        /*0140*/ 	.word	0xffffffff


	//----- nvinfo : EIATTR_COOP_GROUP_INSTR_OFFSETS
	.align		4
.L_756:
        /*0144*/ 	.byte	0x04, 0x28
        /*0146*/ 	.short	(.L_758 - .L_757)


	//   ....[0]....
.L_757:
        /*0148*/ 	.word	0x00000060


	//   ....[1]....
        /*014c*/ 	.word	0x00006210


	//   ....[2]....
        /*0150*/ 	.word	0x00006250


	//   ....[3]....
        /*0154*/ 	.word	0x00006660


	//   ....[4]....
        /*0158*/ 	.word	0x00006670


	//   ....[5]....
        /*015c*/ 	.word	0x00006800


	//   ....[6]....
        /*0160*/ 	.word	0x00006850


	//   ....[7]....
        /*0164*/ 	.word	0x00006c00


	//   ....[8]....
        /*0168*/ 	.word	0x00006c10


	//----- nvinfo : EIATTR_EXIT_INSTR_OFFSETS
	.align		4
.L_758:
        /*016c*/ 	.byte	0x04, 0x1c
        /*016e*/ 	.short	(.L_760 - .L_759)


	//   ....[0]....
.L_759:
        /*0170*/ 	.word	0x00000820


	//   ....[1]....
        /*0174*/ 	.word	0x00005ed0


	//   ....[2]....
        /*0178*/ 	.word	0x00006c20


	//   ....[3]....
        /*017c*/ 	.word	0x00006cc0


	//----- nvinfo : EIATTR_MAX_THREADS
	.align		4
.L_760:
        /*0180*/ 	.byte	0x04, 0x05
        /*0182*/ 	.short	(.L_762 - .L_761)
.L_761:
        /*0184*/ 	.word	0x00000100
        /*0188*/ 	.word	0x00000001
        /*018c*/ 	.word	0x00000001


	//----- nvinfo : EIATTR_CRS_STACK_SIZE
	.align		4
.L_762:
        /*0190*/ 	.byte	0x04, 0x1e
        /*0192*/ 	.short	(.L_764 - .L_763)
.L_763:
        /*0194*/ 	.word	0x00000000
.L_764:


//--------------------- .nv.info._ZN7cutlass13device_kernelIN5flash19enable_sm80_to_sm89INS1_16FlashAttnBwdSm80INS1_25CollectiveMainloopBwdSm80ILi2ELi2EN4cute5tupleIJNS5_1CILi64EEENS7_ILi128EEES9_EEENS_6half_tEfNS_4arch4Sm80ELb0ELb0ELb0ELb0ELb0ELb0ELb0ELb0ELi2ELi2ELi2ELi2ELb0EEENS1_21CollectiveEpilogueBwdISA_SB_SD_Li256ELb0ELb0ELi4EEENS1_19SingleTileSchedulerILb0ELb0ELb0ELi128EEEEEEEEEvNT_6ParamsE --------------------------
	.section	.nv.info._ZN7cutlass13device_kernelIN5flash19enable_sm80_to_sm89INS1_16FlashAttnBwdSm80INS1_25CollectiveMainloopBwdSm80ILi2ELi2EN4cute5tupleIJNS5_1CILi64EEENS7_ILi128EEES9_EEENS_6half_tEfNS_4arch4Sm80ELb0ELb0ELb0ELb0ELb0ELb0ELb0ELb0ELi2ELi2ELi2ELi2ELb0EEENS1_21CollectiveEpilogueBwdISA_SB_SD_Li256ELb0ELb0ELi4EEENS1_19SingleTileSchedulerILb0ELb0ELb0ELi128EEEEEEEEEvNT_6ParamsE,"",@"SHT_CUDA_INFO"
	.sectionflags	@""
	.align	4


	//----- nvinfo : EIATTR_CUDA_API_VERSION
	.align		4
        /*0000*/ 	.byte	0x04, 0x37
        /*0002*/ 	.short	(.L_766 - .L_765)
.L_765:
        /*0004*/ 	.word	0x00000082


	//----- nvinfo : EIATTR_SW2861232_WAR
	.align		4
.L_766:
        /*0008*/ 	.byte	0x01, 0x35
	.zero		2


	//----- nvinfo : EIATTR_PARAM_CBANK
	.align		4
        /*000c*/ 	.byte	0x04, 0x0a
        /*000e*/ 	.short	(.L_768 - .L_767)
	.align		4
.L_767:
        /*0010*/ 	.word	index@(.nv.constant0._ZN7cutlass13device_kernelIN5flash19enable_sm80_to_sm89INS1_16FlashAttnBwdSm80INS1_25CollectiveMainloopBwdSm80ILi2ELi2EN4cute5tupleIJNS5_1CILi64EEENS7_ILi128EEES9_EEENS_6half_tEfNS_4arch4Sm80ELb0ELb0ELb0ELb0ELb0ELb0ELb0ELb0ELi2ELi2ELi2ELi2ELb0EEENS1_21CollectiveEpilogueBwdISA_SB_SD_Li256ELb0ELb0ELi4EEENS1_19SingleTileSchedulerILb0ELb0ELb0ELi128EEEEEEEEEvNT_6ParamsE)
        /*0014*/ 	.short	0x0160
        /*0016*/ 	.short	0x0270


	//----- nvinfo : EIATTR_CBANK_PARAM_SIZE
	.align		4
.L_768:
        /*0018*/ 	.byte	0x03, 0x19
        /*001a*/ 	.short	0x0270


	//----- nvinfo : EIATTR_KPARAM_INFO
	.align		4
        /*001c*/ 	.byte	0x04, 0x17
        /*001e*/ 	.short	(.L_770 - .L_769)
.L_769:
        /*0020*/ 	.word	0x00000000
        /*0024*/ 	.short	0x0000
        /*0026*/ 	.short	0x0000
        /*0028*/ 	.byte	0x00, 0xf0, 0xc1, 0x09


	//----- nvinfo : EIATTR_MAXREG_COUNT
	.align		4
.L_770:
        /*002c*/ 	.byte	0x03, 0x1b
        /*002e*/ 	.short	0x00ff


	//----- nvinfo : EIATTR_NUM_BARRIERS
	.align		4
        /*0030*/ 	.byte	0x02, 0x4c
        /*0032*/ 	.byte	0x02
	.zero		1


	//----- nvinfo : EIATTR_MERCURY_ISA_VERSION
	.align		4
        /*0034*/ 	.byte	0x03, 0x5f
        /*0036*/ 	.short	0x0000


	//----- nvinfo : EIATTR_EXIT_INSTR_OFFSETS
	.align		4
        /*0038*/ 	.byte	0x04, 0x1c
        /*003a*/ 	.short	(.L_772 - .L_771)


	//   ....[0]....
.L_771:
        /*003c*/ 	.word	0x00000030


	//   ....[1]....
        /*0040*/ 	.word	0x00007da0


	//   ....[2]....
        /*0044*/ 	.word	0x00007e60


	//----- nvinfo : EIATTR_CTAIDZ_USED
	.align		4
.L_772:
        /*0048*/ 	.byte	0x01, 0x04
	.zero		2


	//----- nvinfo : EIATTR_MAX_THREADS
	.align		4
        /*004c*/ 	.byte	0x04, 0x05
        /*004e*/ 	.short	(.L_774 - .L_773)
.L_773:
        /*0050*/ 	.word	0x00000100
        /*0054*/ 	.word	0x00000001
        /*0058*/ 	.word	0x00000001


	//----- nvinfo : EIATTR_CRS_STACK_SIZE
	.align		4
.L_774:
        /*005c*/ 	.byte	0x04, 0x1e
        /*005e*/ 	.short	(.L_776 - .L_775)
.L_775:
        /*0060*/ 	.word	0x00000000
.L_776:


//--------------------- .nv.info._ZN7cutlass13device_kernelIN5flash19enable_sm80_to_sm89INS1_16FlashAttnBwdSm80INS1_25CollectiveMainloopBwdSm80ILi2ELi2EN4cute5tupleIJNS5_1CILi64EEENS7_ILi128EEES9_EEENS_6half_tEfNS_4arch4Sm80ELb0ELb0ELb0ELb0ELb1ELb0ELb0ELb0ELi2ELi2ELi2ELi2ELb0EEENS1_21CollectiveEpilogueBwdISA_SB_SD_Li256ELb0ELb0ELi4EEENS1_19SingleTileSchedulerILb0ELb0ELb0ELi128EEEEEEEEEvNT_6ParamsE --------------------------
	.section	.nv.info._ZN7cutlass13device_kernelIN5flash19enable_sm80_to_sm89INS1_16FlashAttnBwdSm80INS1_25CollectiveMainloopBwdSm80ILi2ELi2EN4cute5tupleIJNS5_1CILi64EEENS7_ILi128EEES9_EEENS_6half_tEfNS_4arch4Sm80ELb0ELb0ELb0ELb0ELb1ELb0ELb0ELb0ELi2ELi2ELi2ELi2ELb0EEENS1_21CollectiveEpilogueBwdISA_SB_SD_Li256ELb0ELb0ELi4EEENS1_19SingleTileSchedulerILb0ELb0ELb0ELi128EEEEEEEEEvNT_6ParamsE,"",@"SHT_CUDA_INFO"
	.sectionflags	@""
	.align	4


	//----- nvinfo : EIATTR_CUDA_API_VERSION
	.align		4
        /*0000*/ 	.byte	0x04, 0x37
        /*0002*/ 	.short	(.L_778 - .L_777)
.L_777:
        /*0004*/ 	.word	0x00000082


	//----- nvinfo : EIATTR_SW2861232_WAR
	.align		4
.L_778:
        /*0008*/ 	.byte	0x01, 0x35
	.zero		2


	//----- nvinfo : EIATTR_PARAM_CBANK
	.align		4
        /*000c*/ 	.byte	0x04, 0x0a
        /*000e*/ 	.short	(.L_780 - .L_779)
	.align		4
.L_779:
        /*0010*/ 	.word	index@(.nv.constant0._ZN7cutlass13device_kernelIN5flash19enable_sm80_to_sm89INS1_16FlashAttnBwdSm80INS1_25CollectiveMainloopBwdSm80ILi2ELi2EN4cute5tupleIJNS5_1CILi64EEENS7_ILi128EEES9_EEENS_6half_tEfNS_4arch4Sm80ELb0ELb0ELb0ELb0ELb1ELb0ELb0ELb0ELi2ELi2ELi2ELi2ELb0EEENS1_21CollectiveEpilogueBwdISA_SB_SD_Li256ELb0ELb0ELi4EEENS1_19SingleTileSchedulerILb0ELb0ELb0ELi128EEEEEEEEEvNT_6ParamsE)
        /*0014*/ 	.short	0x0160
        /*0016*/ 	.short	0x0270


	//----- nvinfo : EIATTR_CBANK_PARAM_SIZE
	.align		4
.L_780:
        /*0018*/ 	.byte	0x03, 0x19
        /*001a*/ 	.short	0x0270


	//----- nvinfo : EIATTR_KPARAM_INFO
	.align		4
        /*001c*/ 	.byte	0x04, 0x17
        /*001e*/ 	.short	(.L_782 - .L_781)
.L_781:
        /*0020*/ 	.word	0x00000000
        /*0024*/ 	.short	0x0000
        /*0026*/ 	.short	0x0000
        /*0028*/ 	.byte	0x00, 0xf0, 0xc1, 0x09


	//----- nvinfo : EIATTR_MAXREG_COUNT
	.align		4
.L_782:
        /*002c*/ 	.byte	0x03, 0x1b
        /*002e*/ 	.short	0x00ff


	//----- nvinfo : EIATTR_NUM_BARRIERS
	.align		4
        /*0030*/ 	.byte	0x02, 0x4c
        /*0032*/ 	.byte	0x02
	.zero		1


	//----- nvinfo : EIATTR_MERCURY_ISA_VERSION
	.align		4
        /*0034*/ 	.byte	0x03, 0x5f
        /*0036*/ 	.short	0x0000


	//----- nvinfo : EIATTR_EXIT_INSTR_OFFSETS
	.align		4
        /*0038*/ 	.byte	0x04, 0x1c
        /*003a*/ 	.short	(.L_784 - .L_783)


	//   ....[0]....
.L_783:
        /*003c*/ 	.word	0x00000030


	//   ....[1]....
        /*0040*/ 	.word	0x00007da0


	//   ....[2]....
        /*0044*/ 	.word	0x00007e60


	//----- nvinfo : EIATTR_CTAIDZ_USED
	.align		4
.L_784:
        /*0048*/ 	.byte	0x01, 0x04
	.zero		2


	//----- nvinfo : EIATTR_MAX_THREADS
	.align		4
        /*004c*/ 	.byte	0x04, 0x05
        /*004e*/ 	.short	(.L_786 - .L_785)
.L_785:
        /*0050*/ 	.word	0x00000100
        /*0054*/ 	.word	0x00000001
        /*0058*/ 	.word	0x00000001


	//----- nvinfo : EIATTR_CRS_STACK_SIZE
	.align		4
.L_786:
        /*005c*/ 	.byte	0x04, 0x1e
        /*005e*/ 	.short	(.L_788 - .L_787)
.L_787:
        /*0060*/ 	.word	0x00000000
.L_788:


//--------------------- .nv.info._ZN7cutlass13device_kernelIN5flash19enable_sm80_to_sm89INS1_16FlashAttnBwdSm80INS1_25CollectiveMainloopBwdSm80ILi2ELi2EN4cute5tupleIJNS5_1CILi64EEENS7_ILi128EEES9_EEENS_6half_tEfNS_4arch4Sm80ELb0ELb0ELb0ELb0ELb0ELb0ELb0ELb0ELi2ELi2ELi2ELi2ELb0EEENS1_24CollectiveEpilogueBwdGQAISA_fSD_Li256ELb0ELb0EEENS1_19SingleTileSchedulerILb0ELb0ELb0ELi128EEEEEEEEEvNT_6ParamsE --------------------------
	.section	.nv.info._ZN7cutlass13device_kernelIN5flash19enable_sm80_to_sm89INS1_16FlashAttnBwdSm80INS1_25CollectiveMainloopBwdSm80ILi2ELi2EN4cute5tupleIJNS5_1CILi64EEENS7_ILi128EEES9_EEENS_6half_tEfNS_4arch4Sm80ELb0ELb0ELb0ELb0ELb0ELb0ELb0ELb0ELi2ELi2ELi2ELi2ELb0EEENS1_24CollectiveEpilogueBwdGQAISA_fSD_Li256ELb0ELb0EEENS1_19SingleTileSchedulerILb0ELb0ELb0ELi128EEEEEEEEEvNT_6ParamsE,"",@"SHT_CUDA_INFO"
	.sectionflags	@""
	.align	4


	//----- nvinfo : EIATTR_CUDA_API_VERSION
	.align		4
        /*0000*/ 	.byte	0x04, 0x37
        /*0002*/ 	.short	(.L_790 - .L_789)
.L_789:
        /*0004*/ 	.word	0x00000082


	//----- nvinfo : EIATTR_SW2861232_WAR
	.align		4
.L_790:
        /*0008*/ 	.byte	0x01, 0x35
	.zero		2


	//----- nvinfo : EIATTR_PARAM_CBANK
	.align		4
        /*000c*/ 	.byte	0x04, 0x0a
        /*000e*/ 	.short	(.L_792 - .L_791)
	.align		4
.L_791:
        /*0010*/ 	.word	index@(.nv.constant0._ZN7cutlass13device_kernelIN5flash19enable_sm80_to_sm89INS1_16FlashAttnBwdSm80INS1_25CollectiveMainloopBwdSm80ILi2ELi2EN4cute5tupleIJNS5_1CILi64EEENS7_ILi128EEES9_EEENS_6half_tEfNS_4arch4Sm80ELb0ELb0ELb0ELb0ELb0ELb0ELb0ELb0ELi2ELi2ELi2ELi2ELb0EEENS1_24CollectiveEpilogueBwdGQAISA_fSD_Li256ELb0ELb0EEENS1_19SingleTileSchedulerILb0ELb0ELb0ELi128EEEEEEEEEvNT_6ParamsE)
        /*0014*/ 	.short	0x0160
        /*0016*/ 	.short	0x0278


	//----- nvinfo : EIATTR_CBANK_PARAM_SIZE
	.align		4
.L_792:
        /*0018*/ 	.byte	0x03, 0x19
        /*001a*/ 	.short	0x0278


	//----- nvinfo : EIATTR_KPARAM_INFO
	.align		4
        /*001c*/ 	.byte	0x04, 0x17
        /*001e*/ 	.short	(.L_794 - .L_793)
.L_793:
        /*0020*/ 	.word	0x00000000
        /*0024*/ 	.short	0x0000
        /*0026*/ 	.short	0x0000
        /*0028*/ 	.byte	0x00, 0xf0, 0xe1, 0x09


	//----- nvinfo : EIATTR_MAXREG_COUNT
	.align		4
.L_794:
        /*002c*/ 	.byte	0x03, 0x1b
        /*002e*/ 	.short	0x00ff


	//----- nvinfo : EIATTR_NUM_BARRIERS
	.align		4
        /*0030*/ 	.byte	0x02, 0x4c
        /*0032*/ 	.byte	0x02
	.zero		1


	//----- nvinfo : EIATTR_ANNOTATIONS
	.align		4
        /*0034*/ 	.byte	0x04, 0x55
        /*0036*/ 	.short	(.L_796 - .L_795)


	//   ....[0]....
.L_795:
        /* <DEDUP_REMOVED lines=9> */


	//----- nvinfo : EIATTR_MERCURY_ISA_VERSION
	.align		4
.L_796:
        /*00b0*/ 	.byte	0x03, 0x5f
        /*00b2*/ 	.short	0x0000


	//----- nvinfo : EIATTR_EXIT_INSTR_OFFSETS
	.align		4
        /*00b4*/ 	.byte	0x04, 0x1c
        /*00b6*/ 	.short	(.L_798 - .L_797)


	//   ....[0]....
.L_797:
        /*00b8*/ 	.word	0x00000040


	//   ....[1]....
        /*00bc*/ 	.word	0x00006d20


	//----- nvinfo : EIATTR_CTAIDZ_USED
	.align		4
.L_798:
        /*00c0*/ 	.byte	0x01, 0x04
	.zero		2


	//----- nvinfo : EIATTR_MAX_THREADS
	.align		4
        /*00c4*/ 	.byte	0x04, 0x05
        /*00c6*/ 	.short	(.L_800 - .L_799)
.L_799:
        /*00c8*/ 	.word	0x00000100
        /*00cc*/ 	.word	0x00000001
        /*00d0*/ 	.word	0x00000001


	//----- nvinfo : EIATTR_CRS_STACK_SIZE
	.align		4
.L_800:
        /*00d4*/ 	.byte	0x04, 0x1e
        /*00d6*/ 	.short	(.L_802 - .L_801)
.L_801:
        /*00d8*/ 	.word	0x00000000
.L_802:


//--------------------- .nv.info._ZN7cutlass13device_kernelIN5flash19enable_sm80_to_sm89INS1_16FlashAttnBwdSm80INS1_25CollectiveMainloopBwdSm80ILi2ELi2EN4cute5tupleIJNS5_1CILi64EEENS7_ILi128EEES9_EEENS_6half_tEfNS_4arch4Sm80ELb0ELb0ELb0ELb0ELb1ELb0ELb0ELb0ELi2ELi2ELi2ELi2ELb0EEENS1_24CollectiveEpilogueBwdGQAISA_fSD_Li256ELb0ELb1EEENS1_19SingleTileSchedulerILb0ELb0ELb0ELi128EEEEEEEEEvNT_6ParamsE --------------------------
	.section	.nv.info._ZN7cutlass13device_kernelIN5flash19enable_sm80_to_sm89INS1_16FlashAttnBwdSm80INS1_25CollectiveMainloopBwdSm80ILi2ELi2EN4cute5tupleIJNS5_1CILi64EEENS7_ILi128EEES9_EEENS_6half_tEfNS_4arch4Sm80ELb0ELb0ELb0ELb0ELb1ELb0ELb0ELb0ELi2ELi2ELi2ELi2ELb0EEENS1_24CollectiveEpilogueBwdGQAISA_fSD_Li256ELb0ELb1EEENS1_19SingleTileSchedulerILb0ELb0ELb0ELi128EEEEEEEEEvNT_6ParamsE,"",@"SHT_CUDA_INFO"
	.sectionflags	@""
	.align	4


	//----- nvinfo : EIATTR_CUDA_API_VERSION
	.align		4
        /*0000*/ 	.byte	0x04, 0x37
        /*0002*/ 	.short	(.L_804 - .L_803)
.L_803:
        /*0004*/ 	.word	0x00000082


	//----- nvinfo : EIATTR_SW2861232_WAR
	.align		4
.L_804:
        /*0008*/ 	.byte	0x01, 0x35
	.zero		2


	//----- nvinfo : EIATTR_PARAM_CBANK
	.align		4
        /*000c*/ 	.byte	0x04, 0x0a
        /*000e*/ 	.short	(.L_806 - .L_805)
	.align		4
.L_805:
        /*0010*/ 	.word	index@(.nv.constant0._ZN7cutlass13device_kernelIN5flash19enable_sm80_to_sm89INS1_16FlashAttnBwdSm80INS1_25CollectiveMainloopBwdSm80ILi2ELi2EN4cute5tupleIJNS5_1CILi64EEENS7_ILi128EEES9_EEENS_6half_tEfNS_4arch4Sm80ELb0ELb0ELb0ELb0ELb1ELb0ELb0ELb0ELi2ELi2ELi2ELi2ELb0EEENS1_24CollectiveEpilogueBwdGQAISA_fSD_Li256ELb0ELb1EEENS1_19SingleTileSchedulerILb0ELb0ELb0ELi128EEEEEEEEEvNT_6ParamsE)
        /*0014*/ 	.short	0x0160
        /*0016*/ 	.short	0x0278


	//----- nvinfo : EIATTR_CBANK_PARAM_SIZE
	.align		4
.L_806:
        /*0018*/ 	.byte	0x03, 0x19
        /*001a*/ 	.short	0x0278


	//----- nvinfo : EIATTR_KPARAM_INFO
	.align		4
        /*001c*/ 	.byte	0x04, 0x17
        /*001e*/ 	.short	(.L_808 - .L_807)
.L_807:
        /*0020*/ 	.word	0x00000000
        /*0024*/ 	.short	0x0000
        /*0026*/ 	.short	0x0000
        /*0028*/ 	.byte	0x00, 0xf0, 0xe1, 0x09


	//----- nvinfo : EIATTR_MAXREG_COUNT
	.align		4
.L_808:
        /*002c*/ 	.byte	0x03, 0x1b
        /*002e*/ 	.short	0x00ff


	//----- nvinfo : EIATTR_NUM_BARRIERS
	.align		4
        /*0030*/ 	.byte	0x02, 0x4c
        /*0032*/ 	.byte	0x02
	.zero		1


	//----- nvinfo : EIATTR_ANNOTATIONS
	.align		4
        /*0034*/ 	.byte	0x04, 0x55
        /*0036*/ 	.short	(.L_810 - .L_809)


	//   ....[0]....
.L_809:
        /* <DEDUP_REMOVED lines=9> */


	//----- nvinfo : EIATTR_MERCURY_ISA_VERSION
	.align		4
.L_810:
        /*00b8*/ 	.byte	0x03, 0x5f
        /*00ba*/ 	.short	0x0000


	//----- nvinfo : EIATTR_COOP_GROUP_MASK_REGIDS
	.align		4
        /*00bc*/ 	.byte	0x04, 0x29
        /*00be*/ 	.short	(.L_812 - .L_811)


	//   ....[0]....
.L_811:
        /*00c0*/ 	.word	0xffffffff


	//   ....[1]....
        /*00c4*/ 	.word	0xffffffff


	//   ....[2]....
        /*00c8*/ 	.word	0xffffffff


	//   ....[3]....
        /*00cc*/ 	.word	0xffffffff


	//   ....[4]....
        /*00d0*/ 	.word	0xffffffff


	//   ....[5]....
        /*00d4*/ 	.word	0xffffffff


	//   ....[6]....
        /*00d8*/ 	.word	0xffffffff


	//   ....[7]....
        /*00dc*/ 	.word	0xffffffff


	//----- nvinfo : EIATTR_COOP_GROUP_INSTR_OFFSETS
	.align		4
.L_812:
        /*00e0*/ 	.byte	0x04, 0x28
        /*00e2*/ 	.short	(.L_814 - .L_813)


	//   ....[0]....
.L_813:
        /*00e4*/ 	.word	0x00006390


	//   ....[1]....
        /*00e8*/ 	.word	0x00006420


	//   ....[2]....
        /*00ec*/ 	.word	0x000068e0


	//   ....[3]....
        /*00f0*/ 	.word	0x000068f0


	//   ....[4]....
        /*00f4*/ 	.word	0x00006a80


	//   ....[5]....
        /*00f8*/ 	.word	0x00006ad0


	//   ....[6]....
        /*00fc*/ 	.word	0x00006f80


	//   ....[7]....
        /*0100*/ 	.word	0x00006f90


	//----- nvinfo : EIATTR_EXIT_INSTR_OFFSETS
	.align		4
.L_814:
        /*0104*/ 	.byte	0x04, 0x1c
        /*0106*/ 	.short	(.L_816 - .L_815)


	//   ....[0]....
.L_815:
        /*0108*/ 	.word	0x00000040


	//   ....[1]....
        /*010c*/ 	.word	0x00006fa0


	//   ....[2]....
        /*0110*/ 	.word	0x00007040


	//----- nvinfo : EIATTR_CTAIDZ_USED
	.align		4
.L_816:
        /*0114*/ 	.byte	0x01, 0x04
	.zero		2


	//----- nvinfo : EIATTR_MAX_THREADS
	.align		4
        /*0118*/ 	.byte	0x04, 0x05
        /*011a*/ 	.short	(.L_818 - .L_817)
.L_817:
        /*011c*/ 	.word	0x00000100
        /*0120*/ 	.word	0x00000001
        /*0124*/ 	.word	0x00000001


	//----- nvinfo : EIATTR_CRS_STACK_SIZE
	.align		4
.L_818:
        /*0128*/ 	.byte	0x04, 0x1e
        /*012a*/ 	.short	(.L_820 - .L_819)
.L_819:
        /*012c*/ 	.word	0x00000000
.L_820:


//--------------------- .nv.info._ZN7cutlass13device_kernelIN5flash19enable_sm80_to_sm89INS1_16FlashAttnBwdSm80INS1_25CollectiveMainloopBwdSm80ILi2ELi2EN4cute5tupleIJNS5_1CILi64EEENS7_ILi128EEES9_EEENS_6half_tEfNS_4arch4Sm80ELb0ELb0ELb0ELb1ELb0ELb0ELb0ELb0ELi2ELi2ELi2ELi2ELb0EEENS1_21CollectiveEpilogueBwdISA_SB_SD_Li256ELb1ELb0ELi4EEENS1_19SingleTileSchedulerILb1ELb0ELb0ELi128EEEEEEEEEvNT_6ParamsE --------------------------
	.section	.nv.info._ZN7cutlass13device_kernelIN5flash19enable_sm80_to_sm89INS1_16FlashAttnBwdSm80INS1_25CollectiveMainloopBwdSm80ILi2ELi2EN4cute5tupleIJNS5_1CILi64EEENS7_ILi128EEES9_EEENS_6half_tEfNS_4arch4Sm80ELb0ELb0ELb0ELb1ELb0ELb0ELb0ELb0ELi2ELi2ELi2ELi2ELb0EEENS1_21CollectiveEpilogueBwdISA_SB_SD_Li256ELb1ELb0ELi4EEENS1_19SingleTileSchedulerILb1ELb0ELb0ELi128EEEEEEEEEvNT_6ParamsE,"",@"SHT_CUDA_INFO"
	.sectionflags	@""
	.align	4


	//----- nvinfo : EIATTR_CUDA_API_VERSION
	.align		4
        /*0000*/ 	.byte	0x04, 0x37
        /*0002*/ 	.short	(.L_822 - .L_821)
.L_821:
        /*0004*/ 	.word	0x00000082


	//----- nvinfo : EIATTR_SW2861232_WAR
	.align		4
.L_822:
        /*0008*/ 	.byte	0x01, 0x35
	.zero		2


	//----- nvinfo : EIATTR_PARAM_CBANK
	.align		4
        /*000c*/ 	.byte	0x04, 0x0a
        /*000e*/ 	.short	(.L_824 - .L_823)
	.align		4
.L_823:
        /*0010*/ 	.word	index@(.nv.constant0._ZN7cutlass13device_kernelIN5flash19enable_sm80_to_sm89INS1_16FlashAttnBwdSm80INS1_25CollectiveMainloopBwdSm80ILi2ELi2EN4cute5tupleIJNS5_1CILi64EEENS7_ILi128EEES9_EEENS_6half_tEfNS_4arch4Sm80ELb0ELb0ELb0ELb1ELb0ELb0ELb0ELb0ELi2ELi2ELi2ELi2ELb0EEENS1_21CollectiveEpilogueBwdISA_SB_SD_Li256ELb1ELb0ELi4EEENS1_19SingleTileSchedulerILb1ELb0ELb0ELi128EEEEEEEEEvNT_6ParamsE)
        /*0014*/ 	.short	0x0160
        /*0016*/ 	.short	0x0270


	//----- nvinfo : EIATTR_CBANK_PARAM_SIZE
	.align		4
.L_824:
        /*0018*/ 	.byte	0x03, 0x19
        /*001a*/ 	.short	0x0270


	//----- nvinfo : EIATTR_KPARAM_INFO
	.align		4
        /*001c*/ 	.byte	0x04, 0x17
        /*001e*/ 	.short	(.L_826 - .L_825)
.L_825:
        /*0020*/ 	.word	0x00000000
        /*0024*/ 	.short	0x0000
        /*0026*/ 	.short	0x0000
        /*0028*/ 	.byte	0x00, 0xf0, 0xc1, 0x09


	//----- nvinfo : EIATTR_MAXREG_COUNT
	.align		4
.L_826:
        /*002c*/ 	.byte	0x03, 0x1b
        /*002e*/ 	.short	0x00ff


	//----- nvinfo : EIATTR_NUM_BARRIERS
	.align		4
        /*0030*/ 	.byte	0x02, 0x4c
        /*0032*/ 	.byte	0x02
	.zero		1


	//----- nvinfo : EIATTR_ANNOTATIONS
	.align		4
        /*0034*/ 	.byte	0x04, 0x55
        /*0036*/ 	.short	(.L_828 - .L_827)


	//   ....[0]....
.L_827:
        /* <DEDUP_REMOVED lines=15> */


	//----- nvinfo : EIATTR_MERCURY_ISA_VERSION
	.align		4
.L_828:
        /*0118*/ 	.byte	0x03, 0x5f
        /*011a*/ 	.short	0x0000


	//----- nvinfo : EIATTR_COOP_GROUP_MASK_REGIDS
	.align		4
        /*011c*/ 	.byte	0x04, 0x29
        /*011e*/ 	.short	(.L_830 - .L_829)


	//   ....[0]....
.L_829:
        /*0120*/ 	.word	0xffffffff


	//----- nvinfo : EIATTR_COOP_GROUP_INSTR_OFFSETS
	.align		4
.L_830:
        /*0124*/ 	.byte	0x04, 0x28
        /*0126*/ 	.short	(.L_832 - .L_831)


	//   ....[0]....
.L_831:
        /*0128*/ 	.word	0x000000a0


	//----- nvinfo : EIATTR_EXIT_INSTR_OFFSETS
	.align		4
.L_832:
        /*012c*/ 	.byte	0x04, 0x1c
        /*012e*/ 	.short	(.L_834 - .L_833)


	//   ....[0]....
.L_833:
        /*0130*/ 	.word	0x00000340


	//   ....[1]....
        /*0134*/ 	.word	0x000084f0


	//   ....[2]....
        /*0138*/ 	.word	0x000085b0


	//   ....[3]....
        /*013c*/ 	.word	0x00009800


	//   ....[4]....
        /*0140*/ 	.word	0x000098c0


	//----- nvinfo : EIATTR_CTAIDZ_USED
	.align		4
.L_834:
        /*0144*/ 	.byte	0x01, 0x04
	.zero		2


	//----- nvinfo : EIATTR_MAX_THREADS
	.align		4
        /*0148*/ 	.byte	0x04, 0x05
        /*014a*/ 	.short	(.L_836 - .L_835)
.L_835:
        /*014c*/ 	.word	0x00000100
        /*0150*/ 	.word	0x00000001
        /*0154*/ 	.word	0x00000001


	//----- nvinfo : EIATTR_CRS_STACK_SIZE
	.align		4
.L_836:
        /*0158*/ 	.byte	0x04, 0x1e
        /*015a*/ 	.short	(.L_838 - .L_837)
.L_837:
        /*015c*/ 	.word	0x00000000
.L_838:


//--------------------- .nv.info._ZN7cutlass13device_kernelIN5flash19enable_sm80_to_sm89INS1_16FlashAttnBwdSm80INS1_25CollectiveMainloopBwdSm80ILi2ELi2EN4cute5tupleIJNS5_1CILi64EEENS7_ILi128EEES9_EEENS_6half_tEfNS_4arch4Sm80ELb0ELb0ELb0ELb1ELb1ELb0ELb0ELb0ELi2ELi2ELi2ELi2ELb0EEENS1_21CollectiveEpilogueBwdISA_SB_SD_Li256ELb1ELb0ELi4EEENS1_19SingleTileSchedulerILb1ELb0ELb0ELi128EEEEEEEEEvNT_6ParamsE --------------------------
	.section	.nv.info._ZN7cutlass13device_kernelIN5flash19enable_sm80_to_sm89INS1_16FlashAttnBwdSm80INS1_25CollectiveMainloopBwdSm80ILi2ELi2EN4cute5tupleIJNS5_1CILi64EEENS7_ILi128EEES9_EEENS_6half_tEfNS_4arch4Sm80ELb0ELb0ELb0ELb1ELb1ELb0ELb0ELb0ELi2ELi2ELi2ELi2ELb0EEENS1_21CollectiveEpilogueBwdISA_SB_SD_Li256ELb1ELb0ELi4EEENS1_19SingleTileSchedulerILb1ELb0ELb0ELi128EEEEEEEEEvNT_6ParamsE,"",@"SHT_CUDA_INFO"
	.sectionflags	@""
	.align	4


	//----- nvinfo : EIATTR_CUDA_API_VERSION
	.align		4
        /*0000*/ 	.byte	0x04, 0x37
        /*0002*/ 	.short	(.L_840 - .L_839)
.L_839:
        /*0004*/ 	.word	0x00000082


	//----- nvinfo : EIATTR_SW2861232_WAR
	.align		4
.L_840:
        /*0008*/ 	.byte	0x01, 0x35
	.zero		2


	//----- nvinfo : EIATTR_PARAM_CBANK
	.align		4
        /*000c*/ 	.byte	0x04, 0x0a
        /*000e*/ 	.short	(.L_842 - .L_841)
	.align		4
.L_841:
        /*0010*/ 	.word	index@(.nv.constant0._ZN7cutlass13device_kernelIN5flash19enable_sm80_to_sm89INS1_16FlashAttnBwdSm80INS1_25CollectiveMainloopBwdSm80ILi2ELi2EN4cute5tupleIJNS5_1CILi64EEENS7_ILi128EEES9_EEENS_6half_tEfNS_4arch4Sm80ELb0ELb0ELb0ELb1ELb1ELb0ELb0ELb0ELi2ELi2ELi2ELi2ELb0EEENS1_21CollectiveEpilogueBwdISA_SB_SD_Li256ELb1ELb0ELi4EEENS1_19SingleTileSchedulerILb1ELb0ELb0ELi128EEEEEEEEEvNT_6ParamsE)
        /*0014*/ 	.short	0x0160
        /*0016*/ 	.short	0x0270


	//----- nvinfo : EIATTR_CBANK_PARAM_SIZE
	.align		4
.L_842:
        /*0018*/ 	.byte	0x03, 0x19
        /*001a*/ 	.short	0x0270


	//----- nvinfo : EIATTR_KPARAM_INFO
	.align		4
        /*001c*/ 	.byte	0x04, 0x17
        /*001e*/ 	.short	(.L_844 - .L_843)
.L_843:
        /*0020*/ 	.word	0x00000000
        /*0024*/ 	.short	0x0000
        /*0026*/ 	.short	0x0000
        /*0028*/ 	.byte	0x00, 0xf0, 0xc1, 0x09


	//----- nvinfo : EIATTR_MAXREG_COUNT
	.align		4
.L_844:
        /*002c*/ 	.byte	0x03, 0x1b
        /*002e*/ 	.short	0x00ff


	//----- nvinfo : EIATTR_NUM_BARRIERS
	.align		4
        /*0030*/ 	.byte	0x02, 0x4c
        /*0032*/ 	.byte	0x02
	.zero		1


	//----- nvinfo : EIATTR_ANNOTATIONS
	.align		4
        /*0034*/ 	.byte	0x04, 0x55
        /*0036*/ 	.short	(.L_846 - .L_845)


	//   ....[0]....
.L_845:
        /* <DEDUP_REMOVED lines=15> */


	//----- nvinfo : EIATTR_MERCURY_ISA_VERSION
	.align		4
.L_846:
        /*0118*/ 	.byte	0x03, 0x5f
        /*011a*/ 	.short	0x0000


	//----- nvinfo : EIATTR_COOP_GROUP_MASK_REGIDS
	.align		4
        /*011c*/ 	.byte	0x04, 0x29
        /*011e*/ 	.short	(.L_848 - .L_847)


	//   ....[0]....
.L_847:
        /*0120*/ 	.word	0xffffffff


	//----- nvinfo : EIATTR_COOP_GROUP_INSTR_OFFSETS
	.align		4
.L_848:
        /*0124*/ 	.byte	0x04, 0x28
        /*0126*/ 	.short	(.L_850 - .L_849)


	//   ....[0]....
.L_849:
        /*0128*/ 	.word	0x000000a0


	//----- nvinfo : EIATTR_EXIT_INSTR_OFFSETS
	.align		4
.L_850:
        /*012c*/ 	.byte	0x04, 0x1c
        /*012e*/ 	.short	(.L_852 - .L_851)


	//   ....[0]....
.L_851:
        /*0130*/ 	.word	0x00000340


	//   ....[1]....
        /*0134*/ 	.word	0x000084f0


	//   ....[2]....
        /*0138*/ 	.word	0x000085b0


	//   ....[3]....
        /*013c*/ 	.word	0x00009800


	//   ....[4]....
        /*0140*/ 	.word	0x000098c0


	//----- nvinfo : EIATTR_CTAIDZ_USED
	.align		4
.L_852:
        /*0144*/ 	.byte	0x01, 0x04
	.zero		2


	//----- nvinfo : EIATTR_MAX_THREADS
	.align		4
        /*0148*/ 	.byte	0x04, 0x05
        /*014a*/ 	.short	(.L_854 - .L_853)
.L_853:
        /*014c*/ 	.word	0x00000100
        /*0150*/ 	.word	0x00000001
        /*0154*/ 	.word	0x00000001


	//----- nvinfo : EIATTR_CRS_STACK_SIZE
	.align		4
.L_854:
        /*0158*/ 	.byte	0x04, 0x1e
        /*015a*/ 	.short	(.L_856 - .L_855)
.L_855:
        /*015c*/ 	.word	0x00000000
.L_856:


//--------------------- .nv.info._ZN7cutlass13device_kernelIN5flash19enable_sm80_to_sm89INS1_16FlashAttnBwdSm80INS1_25CollectiveMainloopBwdSm80ILi2ELi2EN4cute5tupleIJNS5_1CILi64EEENS7_ILi128EEES9_EEENS_6half_tEfNS_4arch4Sm80ELb0ELb0ELb0ELb1ELb0ELb0ELb0ELb0ELi2ELi2ELi2ELi2ELb0EEENS1_24CollectiveEpilogueBwdGQAISA_fSD_Li256ELb1ELb0EEENS1_19SingleTileSchedulerILb1ELb0ELb0ELi128EEEEEEEEEvNT_6ParamsE --------------------------
	.section	.nv.info._ZN7cutlass13device_kernelIN5flash19enable_sm80_to_sm89INS1_16FlashAttnBwdSm80INS1_25CollectiveMainloopBwdSm80ILi2ELi2EN4cute5tupleIJNS5_1CILi64EEENS7_ILi128EEES9_EEENS_6half_tEfNS_4arch4Sm80ELb0ELb0ELb0ELb1ELb0ELb0ELb0ELb0ELi2ELi2ELi2ELi2ELb0EEENS1_24CollectiveEpilogueBwdGQAISA_fSD_Li256ELb1ELb0EEENS1_19SingleTileSchedulerILb1ELb0ELb0ELi128EEEEEEEEEvNT_6ParamsE,"",@"SHT_CUDA_INFO"
	.sectionflags	@""
	.align	4


	//----- nvinfo : EIATTR_CUDA_API_VERSION
	.align		4
        /*0000*/ 	.byte	0x04, 0x37
        /*0002*/ 	.short	(.L_858 - .L_857)
.L_857:
        /*0004*/ 	.word	0x00000082


	//----- nvinfo : EIATTR_SW2861232_WAR
	.align		4
.L_858:
        /*0008*/ 	.byte	0x01, 0x35
	.zero		2


	//----- nvinfo : EIATTR_PARAM_CBANK
	.align		4
        /*000c*/ 	.byte	0x04, 0x0a
        /*000e*/ 	.short	(.L_860 - .L_859)
	.align		4
.L_859:
        /*0010*/ 	.word	index@(.nv.constant0._ZN7cutlass13device_kernelIN5flash19enable_sm80_to_sm89INS1_16FlashAttnBwdSm80INS1_25CollectiveMainloopBwdSm80ILi2ELi2EN4cute5tupleIJNS5_1CILi64EEENS7_ILi128EEES9_EEENS_6half_tEfNS_4arch4Sm80ELb0ELb0ELb0ELb1ELb0ELb0ELb0ELb0ELi2ELi2ELi2ELi2ELb0EEENS1_24CollectiveEpilogueBwdGQAISA_fSD_Li256ELb1ELb0EEENS1_19SingleTileSchedulerILb1ELb0ELb0ELi128EEEEEEEEEvNT_6ParamsE)
        /*0014*/ 	.short	0x0160
        /*0016*/ 	.short	0x0278


	//----- nvinfo : EIATTR_CBANK_PARAM_SIZE
	.align		4
.L_860:
        /*0018*/ 	.byte	0x03, 0x19
        /*001a*/ 	.short	0x0278


	//----- nvinfo : EIATTR_KPARAM_INFO
	.align		4
        /*001c*/ 	.byte	0x04, 0x17
        /*001e*/ 	.short	(.L_862 - .L_861)
.L_861:
        /*0020*/ 	.word	0x00000000
        /*0024*/ 	.short	0x0000
        /*0026*/ 	.short	0x0000
        /*0028*/ 	.byte	0x00, 0xf0, 0xe1, 0x09


	//----- nvinfo : EIATTR_MAXREG_COUNT
	.align		4
.L_862:
        /*002c*/ 	.byte	0x03, 0x1b
        /*002e*/ 	.short	0x00ff


	//----- nvinfo : EIATTR_NUM_BARRIERS
	.align		4
        /*0030*/ 	.byte	0x02, 0x4c
        /*0032*/ 	.byte	0x02
	.zero		1


	//----- nvinfo : EIATTR_ANNOTATIONS
	.align		4
        /*0034*/ 	.byte	0x04, 0x55
        /*0036*/ 	.short	(.L_864 - .L_863)


	//   ....[0]....
.L_863:
        /* <DEDUP_REMOVED lines=14> */


	//----- nvinfo : EIATTR_MERCURY_ISA_VERSION
	.align		4
.L_864:
        /*0108*/ 	.byte	0x03, 0x5f
        /*010a*/ 	.short	0x0000


	//----- nvinfo : EIATTR_COOP_GROUP_MASK_REGIDS
	.align		4
        /*010c*/ 	.byte	0x04, 0x29
        /*010e*/ 	.short	(.L_866 - .L_865)


	//   ....[0]....
.L_865:
        /*0110*/ 	.word	0xffffffff


	//----- nvinfo : EIATTR_COOP_GROUP_INSTR_OFFSETS
	.align		4
.L_866:
        /*0114*/ 	.byte	0x04, 0x28
        /*0116*/ 	.short	(.L_868 - .L_867)


	//   ....[0]....
.L_867:
        /*0118*/ 	.word	0x000000a0


	//----- nvinfo : EIATTR_EXIT_INSTR_OFFSETS
	.align		4
.L_868:
        /*011c*/ 	.byte	0x04, 0x1c
        /*011e*/ 	.short	(.L_870 - .L_869)


	//   ....[0]....
.L_869:
        /*0120*/ 	.word	0x00000340


	//   ....[1]....
        /*0124*/ 	.word	0x00006650


	//   ....[2]....
        /*0128*/ 	.word	0x00007190


	//----- nvinfo : EIATTR_CTAIDZ_USED
	.align		4
.L_870:
        /*012c*/ 	.byte	0x01, 0x04
	.zero		2


	//----- nvinfo : EIATTR_MAX_THREADS
	.align		4
        /*0130*/ 	.byte	0x04, 0x05
        /*0132*/ 	.short	(.L_872 - .L_871)
.L_871:
        /*0134*/ 	.word	0x00000100
        /*0138*/ 	.word	0x00000001
        /*013c*/ 	.word	0x00000001


	//----- nvinfo : EIATTR_CRS_STACK_SIZE
	.align		4
.L_872:
        /*0140*/ 	.byte	0x04, 0x1e
        /*0142*/ 	.short	(.L_874 - .L_873)
.L_873:
        /*0144*/ 	.word	0x00000000
.L_874:


//--------------------- .nv.info._ZN7cutlass13device_kernelIN5flash19enable_sm80_to_sm89INS1_16FlashAttnBwdSm80INS1_25CollectiveMainloopBwdSm80ILi2ELi2EN4cute5tupleIJNS5_1CILi64EEENS7_ILi128EEES9_EEENS_6half_tEfNS_4arch4Sm80ELb0ELb0ELb0ELb1ELb1ELb0ELb0ELb0ELi2ELi2ELi2ELi2ELb0EEENS1_24CollectiveEpilogueBwdGQAISA_fSD_Li256ELb1ELb1EEENS1_19SingleTileSchedulerILb1ELb0ELb0ELi128EEEEEEEEEvNT_6ParamsE --------------------------
	.section	.nv.info._ZN7cutlass13device_kernelIN5flash19enable_sm80_to_sm89INS1_16FlashAttnBwdSm80INS1_25CollectiveMainloopBwdSm80ILi2ELi2EN4cute5tupleIJNS5_1CILi64EEENS7_ILi128EEES9_EEENS_6half_tEfNS_4arch4Sm80ELb0ELb0ELb0ELb1ELb1ELb0ELb0ELb0ELi2ELi2ELi2ELi2ELb0EEENS1_24CollectiveEpilogueBwdGQAISA_fSD_Li256ELb1ELb1EEENS1_19SingleTileSchedulerILb1ELb0ELb0ELi128EEEEEEEEEvNT_6ParamsE,"",@"SHT_CUDA_INFO"
	.sectionflags	@""
	.align	4


	//----- nvinfo : EIATTR_CUDA_API_VERSION
	.align		4
        /*0000*/ 	.byte	0x04, 0x37
        /*0002*/ 	.short	(.L_876 - .L_875)
.L_875:
        /*0004*/ 	.word	0x00000082


	//----- nvinfo : EIATTR_SW2861232_WAR
	.align		4
.L_876:
        /*0008*/ 	.byte	0x01, 0x35
	.zero		2


	//----- nvinfo : EIATTR_PARAM_CBANK
	.align		4
        /*000c*/ 	.byte	0x04, 0x0a
        /*000e*/ 	.short	(.L_878 - .L_877)
	.align		4
.L_877:
        /*0010*/ 	.word	index@(.nv.constant0._ZN7cutlass13device_kernelIN5flash19enable_sm80_to_sm89INS1_16FlashAttnBwdSm80INS1_25CollectiveMainloopBwdSm80ILi2ELi2EN4cute5tupleIJNS5_1CILi64EEENS7_ILi128EEES9_EEENS_6half_tEfNS_4arch4Sm80ELb0ELb0ELb0ELb1ELb1ELb0ELb0ELb0ELi2ELi2ELi2ELi2ELb0EEENS1_24CollectiveEpilogueBwdGQAISA_fSD_Li256ELb1ELb1EEENS1_19SingleTileSchedulerILb1ELb0ELb0ELi128EEEEEEEEEvNT_6ParamsE)
        /*0014*/ 	.short	0x0160
        /*0016*/ 	.short	0x0278


	//----- nvinfo : EIATTR_CBANK_PARAM_SIZE
	.align		4
.L_878:
        /*0018*/ 	.byte	0x03, 0x19
        /*001a*/ 	.short	0x0278


	//----- nvinfo : EIATTR_KPARAM_INFO
	.align		4
        /*001c*/ 	.byte	0x04, 0x17
        /*001e*/ 	.short	(.L_880 - .L_879)
.L_879:
        /*0020*/ 	.word	0x00000000
        /*0024*/ 	.short	0x0000
        /*0026*/ 	.short	0x0000
        /*0028*/ 	.byte	0x00, 0xf0, 0xe1, 0x09


	//----- nvinfo : EIATTR_MAXREG_COUNT
	.align		4
.L_880:
        /*002c*/ 	.byte	0x03, 0x1b
        /*002e*/ 	.short	0x00ff


	//----- nvinfo : EIATTR_NUM_BARRIERS
	.align		4
        /*0030*/ 	.byte	0x02, 0x4c
        /*0032*/ 	.byte	0x02
	.zero		1


	//----- nvinfo : EIATTR_ANNOTATIONS
	.align		4
        /*0034*/ 	.byte	0x04, 0x55
        /*0036*/ 	.short	(.L_882 - .L_881)


	//   ....[0]....
.L_881:
        /* <DEDUP_REMOVED lines=14> */


	//----- nvinfo : EIATTR_MERCURY_ISA_VERSION
	.align		4
.L_882:
        /*0108*/ 	.byte	0x03, 0x5f
        /*010a*/ 	.short	0x0000


	//----- nvinfo : EIATTR_COOP_GROUP_MASK_REGIDS
	.align		4
        /*010c*/ 	.byte	0x04, 0x29
        /*010e*/ 	.short	(.L_884 - .L_883)


	//   ....[0]....
.L_883:
        /*0110*/ 	.word	0xffffffff


	//   ....[1]....
        /*0114*/ 	.word	0xffffffff


	//   ....[2]....
        /*0118*/ 	.word	0xffffffff


	//   ....[3]....
        /*011c*/ 	.word	0xffffffff


	//   ....[4]....
        /*0120*/ 	.word	0xffffffff


	//   ....[5]....
        /*0124*/ 	.word	0xffffffff


	//   ....[6]....
        /*0128*/ 	.word	0xffffffff


	//   ....[7]....
        /*012c*/ 	.word	0xffffffff


	//   ....[8]....
        /*0130*/ 	.word	0xffffffff


	//----- nvinfo : EIATTR_COOP_GROUP_INSTR_OFFSETS
	.align		4
.L_884:
        /*0134*/ 	.byte	0x04, 0x28
        /*0136*/ 	.short	(.L_886 - .L_885)


	//   ....[0]....
.L_885:
        /*0138*/ 	.word	0x000000a0


	//   ....[1]....
        /*013c*/ 	.word	0x000069b0


	//   ....[2]....
        /*0140*/ 	.word	0x000069f0


	//   ....[3]....
        /*0144*/ 	.word	0x00006ee0


	//   ....[4]....
        /*0148*/ 	.word	0x00006ef0


	//   ....[5]....
        /*014c*/ 	.word	0x00007080


	//   ....[6]....
        /*0150*/ 	.word	0x000070d0


	//   ....[7]....
        /*0154*/ 	.word	0x00007580


	//   ....[8]....
        /*0158*/ 	.word	0x00007590


	//----- nvinfo : EIATTR_EXIT_INSTR_OFFSETS
	.align		4
.L_886:
        /*015c*/ 	.byte	0x04, 0x1c
        /*015e*/ 	.short	(.L_888 - .L_887)


	//   ....[0]....
.L_887:
        /*0160*/ 	.word	0x00000340


	//   ....[1]....
        /*0164*/ 	.word	0x00006650


	//   ....[2]....
        /*0168*/ 	.word	0x000075a0


	//   ....[3]....
        /*016c*/ 	.word	0x00007640


	//----- nvinfo : EIATTR_CTAIDZ_USED
	.align		4
.L_888:
        /*0170*/ 	.byte	0x01, 0x04
	.zero		2


	//----- nvinfo : EIATTR_MAX_THREADS
	.align		4
        /*0174*/ 	.byte	0x04, 0x05
        /*0176*/ 	.short	(.L_890 - .L_889)
.L_889:
        /*0178*/ 	.word	0x00000100
        /*017c*/ 	.word	0x00000001
        /*0180*/ 	.word	0x00000001


	//----- nvinfo : EIATTR_CRS_STACK_SIZE
	.align		4
.L_890:
        /*0184*/ 	.byte	0x04, 0x1e
        /*0186*/ 	.short	(.L_892 - .L_891)
.L_891:
        /*0188*/ 	.word	0x00000000
.L_892:


//--------------------- .nv.info._ZN7cutlass13device_kernelIN5flash19enable_sm80_to_sm89INS1_16FlashAttnBwdSm80INS1_25CollectiveMainloopBwdSm80ILi2ELi2EN4cute5tupleIJNS5_1CILi64EEENS7_ILi128EEES9_EEENS_6half_tEfNS_4arch4Sm80ELb0ELb1ELb0ELb0ELb0ELb0ELb0ELb0ELi2ELi2ELi2ELi2ELb0EEENS1_21CollectiveEpilogueBwdISA_SB_SD_Li256ELb0ELb0ELi4EEENS1_19SingleTileSchedulerILb0ELb0ELb0ELi128EEEEEEEEEvNT_6ParamsE --------------------------
	.section	.nv.info._ZN7cutlass13device_kernelIN5flash19enable_sm80_to_sm89INS1_16FlashAttnBwdSm80INS1_25CollectiveMainloopBwdSm80ILi2ELi2EN4cute5tupleIJNS5_1CILi64EEENS7_ILi128EEES9_EEENS_6half_tEfNS_4arch4Sm80ELb0ELb1ELb0ELb0ELb0ELb0ELb0ELb0ELi2ELi2ELi2ELi2ELb0EEENS1_21CollectiveEpilogueBwdISA_SB_SD_Li256ELb0ELb0ELi4EEENS1_19SingleTileSchedulerILb0ELb0ELb0ELi128EEEEEEEEEvNT_6ParamsE,"",@"SHT_CUDA_INFO"
	.sectionflags	@""
	.align	4


	//----- nvinfo : EIATTR_CUDA_API_VERSION
	.align		4
        /*0000*/ 	.byte	0x04, 0x37
        /*0002*/ 	.short	(.L_894 - .L_893)
.L_893:
        /*0004*/ 	.word	0x00000082


	//----- nvinfo : EIATTR_SW2861232_WAR
	.align		4
.L_894:
        /*0008*/ 	.byte	0x01, 0x35
	.zero		2


	//----- nvinfo : EIATTR_PARAM_CBANK
	.align		4
        /*000c*/ 	.byte	0x04, 0x0a
        /*000e*/ 	.short	(.L_896 - .L_895)
	.align		4
.L_895:
        /*0010*/ 	.word	index@(.nv.constant0._ZN7cutlass13device_kernelIN5flash19enable_sm80_to_sm89INS1_16FlashAttnBwdSm80INS1_25CollectiveMainloopBwdSm80ILi2ELi2EN4cute5tupleIJNS5_1CILi64EEENS7_ILi128EEES9_EEENS_6half_tEfNS_4arch4Sm80ELb0ELb1ELb0ELb0ELb0ELb0ELb0ELb0ELi2ELi2ELi2ELi2ELb0EEENS1_21CollectiveEpilogueBwdISA_SB_SD_Li256ELb0ELb0ELi4EEENS1_19SingleTileSchedulerILb0ELb0ELb0ELi128EEEEEEEEEvNT_6ParamsE)
        /*0014*/ 	.short	0x0160
        /*0016*/ 	.short	0x0270


	//----- nvinfo : EIATTR_CBANK_PARAM_SIZE
	.align		4
.L_896:
        /*0018*/ 	.byte	0x03, 0x19
        /*001a*/ 	.short	0x0270


	//----- nvinfo : EIATTR_KPARAM_INFO
	.align		4
        /*001c*/ 	.byte	0x04, 0x17
        /*001e*/ 	.short	(.L_898 - .L_897)
.L_897:
        /*0020*/ 	.word	0x00000000
        /*0024*/ 	.short	0x0000
        /*0026*/ 	.short	0x0000
        /*0028*/ 	.byte	0x00, 0xf0, 0xc1, 0x09


	//----- nvinfo : EIATTR_MAXREG_COUNT
	.align		4
.L_898:
        /*002c*/ 	.byte	0x03, 0x1b
        /*002e*/ 	.short	0x00ff


	//----- nvinfo : EIATTR_NUM_BARRIERS
	.align		4
        /*0030*/ 	.byte	0x02, 0x4c
        /*0032*/ 	.byte	0x02
	.zero		1


	//----- nvinfo : EIATTR_ANNOTATIONS
	.align		4
        /*0034*/ 	.byte	0x04, 0x55
        /*0036*/ 	.short	(.L_900 - .L_899)


	//   ....[0]....
.L_899:
        /* <DEDUP_REMOVED lines=17> */


	//----- nvinfo : EIATTR_MERCURY_ISA_VERSION
	.align		4
.L_900:
        /*0138*/ 	.byte	0x03, 0x5f
        /*013a*/ 	.short	0x0000


	//----- nvinfo : EIATTR_EXIT_INSTR_OFFSETS
	.align		4
        /*013c*/ 	.byte	0x04, 0x1c
        /*013e*/ 	.short	(.L_902 - .L_901)


	//   ....[0]....
.L_901:
        /*0140*/ 	.word	0x00000040


	//   ....[1]....
        /*0144*/ 	.word	0x00009200


	//   ....[2]....
        /*0148*/ 	.word	0x000092c0


	//   ....[3]....
        /*014c*/ 	.word	0x0000a3b0


	//   ....[4]....
        /*0150*/ 	.word	0x0000a460


	//----- nvinfo : EIATTR_CTAIDZ_USED
	.align		4
.L_902:
        /*0154*/ 	.byte	0x01, 0x04
	.zero		2


	//----- nvinfo : EIATTR_MAX_THREADS
	.align		4
        /*0158*/ 	.byte	0x04, 0x05
        /*015a*/ 	.short	(.L_904 - .L_903)
.L_903:
        /*015c*/ 	.word	0x00000100
        /*0160*/ 	.word	0x00000001
        /*0164*/ 	.word	0x00000001


	//----- nvinfo : EIATTR_CRS_STACK_SIZE
	.align		4
.L_904:
        /*0168*/ 	.byte	0x04, 0x1e
        /*016a*/ 	.short	(.L_906 - .L_905)
.L_905:
        /*016c*/ 	.word	0x00000000
.L_906:


//--------------------- .nv.info._ZN7cutlass13device_kernelIN5flash19enable_sm80_to_sm89INS1_16FlashAttnBwdSm80INS1_25CollectiveMainloopBwdSm80ILi2ELi2EN4cute5tupleIJNS5_1CILi64EEENS7_ILi128EEES9_EEENS_6half_tEfNS_4arch4Sm80ELb0ELb1ELb0ELb0ELb1ELb0ELb0ELb0ELi2ELi2ELi2ELi2ELb0EEENS1_21CollectiveEpilogueBwdISA_SB_SD_Li256ELb0ELb0ELi4EEENS1_19SingleTileSchedulerILb0ELb0ELb0ELi128EEEEEEEEEvNT_6ParamsE --------------------------
	.section	.nv.info._ZN7cutlass13device_kernelIN5flash19enable_sm80_to_sm89INS1_16FlashAttnBwdSm80INS1_25CollectiveMainloopBwdSm80ILi2ELi2EN4cute5tupleIJNS5_1CILi64EEENS7_ILi128EEES9_EEENS_6half_tEfNS_4arch4Sm80ELb0ELb1ELb0ELb0ELb1ELb0ELb0ELb0ELi2ELi2ELi2ELi2ELb0EEENS1_21CollectiveEpilogueBwdISA_SB_SD_Li256ELb0ELb0ELi4EEENS1_19SingleTileSchedulerILb0ELb0ELb0ELi128EEEEEEEEEvNT_6ParamsE,"",@"SHT_CUDA_INFO"
	.sectionflags	@""
	.align	4


	//----- nvinfo : EIATTR_CUDA_API_VERSION
	.align		4
        /*0000*/ 	.byte	0x04, 0x37
        /*0002*/ 	.short	(.L_908 - .L_907)
.L_907:
        /*0004*/ 	.word	0x00000082


	//----- nvinfo : EIATTR_SW2861232_WAR
	.align		4
.L_908:
        /*0008*/ 	.byte	0x01, 0x35
	.zero		2


	//----- nvinfo : EIATTR_PARAM_CBANK
	.align		4
        /*000c*/ 	.byte	0x04, 0x0a
        /*000e*/ 	.short	(.L_910 - .L_909)
	.align		4
.L_909:
        /*0010*/ 	.word	index@(.nv.constant0._ZN7cutlass13device_kernelIN5flash19enable_sm80_to_sm89INS1_16FlashAttnBwdSm80INS1_25CollectiveMainloopBwdSm80ILi2ELi2EN4cute5tupleIJNS5_1CILi64EEENS7_ILi128EEES9_EEENS_6half_tEfNS_4arch4Sm80ELb0ELb1ELb0ELb0ELb1ELb0ELb0ELb0ELi2ELi2ELi2ELi2ELb0EEENS1_21CollectiveEpilogueBwdISA_SB_SD_Li256ELb0ELb0ELi4EEENS1_19SingleTileSchedulerILb0ELb0ELb0ELi128EEEEEEEEEvNT_6ParamsE)
        /*0014*/ 	.short	0x0160
        /*0016*/ 	.short	0x0270


	//----- nvinfo : EIATTR_CBANK_PARAM_SIZE
	.align		4
.L_910:
        /*0018*/ 	.byte	0x03, 0x19
        /*001a*/ 	.short	0x0270


	//----- nvinfo : EIATTR_KPARAM_INFO
	.align		4
        /*001c*/ 	.byte	0x04, 0x17
        /*001e*/ 	.short	(.L_912 - .L_911)
.L_911:
        /*0020*/ 	.word	0x00000000
        /*0024*/ 	.short	0x0000
        /*0026*/ 	.short	0x0000
        /*0028*/ 	.byte	0x00, 0xf0, 0xc1, 0x09


	//----- nvinfo : EIATTR_MAXREG_COUNT
	.align		4
.L_912:
        /*002c*/ 	.byte	0x03, 0x1b
        /*002e*/ 	.short	0x00ff


	//----- nvinfo : EIATTR_NUM_BARRIERS
	.align		4
        /*0030*/ 	.byte	0x02, 0x4c
        /*0032*/ 	.byte	0x02
	.zero		1


	//----- nvinfo : EIATTR_ANNOTATIONS
	.align		4
        /*0034*/ 	.byte	0x04, 0x55
        /*0036*/ 	.short	(.L_914 - .L_913)


	//   ....[0]....
.L_913:
        /* <DEDUP_REMOVED lines=17> */


	//----- nvinfo : EIATTR_MERCURY_ISA_VERSION
	.align		4
.L_914:
        /*0138*/ 	.byte	0x03, 0x5f
        /*013a*/ 	.short	0x0000


	//----- nvinfo : EIATTR_EXIT_INSTR_OFFSETS
	.align		4
        /*013c*/ 	.byte	0x04, 0x1c
        /*013e*/ 	.short	(.L_916 - .L_915)


	//   ....[0]....
.L_915:
        /*0140*/ 	.word	0x00000040


	//   ....[1]....
        /*0144*/ 	.word	0x00009200


	//   ....[2]....
        /*0148*/ 	.word	0x000092c0


	//   ....[3]....
        /*014c*/ 	.word	0x0000a3b0


	//   ....[4]....
        /*0150*/ 	.word	0x0000a460


	//----- nvinfo : EIATTR_CTAIDZ_USED
	.align		4
.L_916:
        /*0154*/ 	.byte	0x01, 0x04
	.zero		2


	//----- nvinfo : EIATTR_MAX_THREADS
	.align		4
        /*0158*/ 	.byte	0x04, 0x05
        /*015a*/ 	.short	(.L_918 - .L_917)
.L_917:
        /*015c*/ 	.word	0x00000100
        /*0160*/ 	.word	0x00000001
        /*0164*/ 	.word	0x00000001


	//----- nvinfo : EIATTR_CRS_STACK_SIZE
	.align		4
.L_918:
        /*0168*/ 	.byte	0x04, 0x1e
        /*016a*/ 	.short	(.L_920 - .L_919)
.L_919:
        /*016c*/ 	.word	0x00000000
.L_920:


//--------------------- .nv.info._ZN7cutlass13device_kernelIN5flash19enable_sm80_to_sm89INS1_16FlashAttnBwdSm80INS1_25CollectiveMainloopBwdSm80ILi2ELi2EN4cute5tupleIJNS5_1CILi64EEENS7_ILi128EEES9_EEENS_6half_tEfNS_4arch4Sm80ELb0ELb1ELb0ELb0ELb0ELb0ELb0ELb0ELi2ELi2ELi2ELi2ELb0EEENS1_24CollectiveEpilogueBwdGQAISA_fSD_Li256ELb0ELb0EEENS1_19SingleTileSchedulerILb0ELb0ELb0ELi128EEEEEEEEEvNT_6ParamsE --------------------------
	.section	.nv.info._ZN7cutlass13device_kernelIN5flash19enable_sm80_to_sm89INS1_16FlashAttnBwdSm80INS1_25CollectiveMainloopBwdSm80ILi2ELi2EN4cute5tupleIJNS5_1CILi64EEENS7_ILi128EEES9_EEENS_6half_tEfNS_4arch4Sm80ELb0ELb1ELb0ELb0ELb0ELb0ELb0ELb0ELi2ELi2ELi2ELi2ELb0EEENS1_24CollectiveEpilogueBwdGQAISA_fSD_Li256ELb0ELb0EEENS1_19SingleTileSchedulerILb0ELb0ELb0ELi128EEEEEEEEEvNT_6ParamsE,"",@"SHT_CUDA_INFO"
	.sectionflags	@""
	.align	4


	//----- nvinfo : EIATTR_CUDA_API_VERSION
	.align		4
        /*0000*/ 	.byte	0x04, 0x37
        /*0002*/ 	.short	(.L_922 - .L_921)
.L_921:
        /*0004*/ 	.word	0x00000082


	//----- nvinfo : EIATTR_SW2861232_WAR
	.align		4
.L_922:
        /*0008*/ 	.byte	0x01, 0x35
	.zero		2


	//----- nvinfo : EIATTR_PARAM_CBANK
	.align		4
        /*000c*/ 	.byte	0x04, 0x0a
        /*000e*/ 	.short	(.L_924 - .L_923)
	.align		4
.L_923:
        /*0010*/ 	.word	index@(.nv.constant0._ZN7cutlass13device_kernelIN5flash19enable_sm80_to_sm89INS1_16FlashAttnBwdSm80INS1_25CollectiveMainloopBwdSm80ILi2ELi2EN4cute5tupleIJNS5_1CILi64EEENS7_ILi128EEES9_EEENS_6half_tEfNS_4arch4Sm80ELb0ELb1ELb0ELb0ELb0ELb0ELb0ELb0ELi2ELi2ELi2ELi2ELb0EEENS1_24CollectiveEpilogueBwdGQAISA_fSD_Li256ELb0ELb0EEENS1_19SingleTileSchedulerILb0ELb0ELb0ELi128EEEEEEEEEvNT_6ParamsE)
        /*0014*/ 	.short	0x0160
        /*0016*/ 	.short	0x0278


	//----- nvinfo : EIATTR_CBANK_PARAM_SIZE
	.align		4
.L_924:
        /*0018*/ 	.byte	0x03, 0x19
        /*001a*/ 	.short	0x0278


	//----- nvinfo : EIATTR_KPARAM_INFO
	.align		4
        /*001c*/ 	.byte	0x04, 0x17
        /*001e*/ 	.short	(.L_926 - .L_925)
.L_925:
        /*0020*/ 	.word	0x00000000
        /*0024*/ 	.short	0x0000
        /*0026*/ 	.short	0x0000
        /*0028*/ 	.byte	0x00, 0xf0, 0xe1, 0x09


	//----- nvinfo : EIATTR_MAXREG_COUNT
	.align		4
.L_926:
        /*002c*/ 	.byte	0x03, 0x1b
        /*002e*/ 	.short	0x00ff


	//----- nvinfo : EIATTR_NUM_BARRIERS
	.align		4
        /*0030*/ 	.byte	0x02, 0x4c
        /*0032*/ 	.byte	0x02
	.zero		1


	//----- nvinfo : EIATTR_ANNOTATIONS
	.align		4
        /*0034*/ 	.byte	0x04, 0x55
        /*0036*/ 	.short	(.L_928 - .L_927)


	//   ....[0]....
.L_927:
        /* <DEDUP_REMOVED lines=15> */


	//----- nvinfo : EIATTR_MERCURY_ISA_VERSION
	.align		4
.L_928:
        /*0110*/ 	.byte	0x03, 0x5f
        /*0112*/ 	.short	0x0000


	//----- nvinfo : EIATTR_EXIT_INSTR_OFFSETS
	.align		4
        /*0114*/ 	.byte	0x04, 0x1c
        /*0116*/ 	.short	(.L_930 - .L_929)


	//   ....[0]....
.L_929:
        /*0118*/ 	.word	0x00000040


	//   ....[1]....
        /*011c*/ 	.word	0x00007530


	//   ....[2]....
        /*0120*/ 	.word	0x00007fa0


	//----- nvinfo : EIATTR_CTAIDZ_USED
	.align		4
.L_930:
        /*0124*/ 	.byte	0x01, 0x04
	.zero		2


	//----- nvinfo : EIATTR_MAX_THREADS
	.align		4
        /*0128*/ 	.byte	0x04, 0x05
        /*012a*/ 	.short	(.L_932 - .L_931)
.L_931:
        /*012c*/ 	.word	0x00000100
        /*0130*/ 	.word	0x00000001
        /*0134*/ 	.word	0x00000001


	//----- nvinfo : EIATTR_CRS_STACK_SIZE
	.align		4
.L_932:
        /*0138*/ 	.byte	0x04, 0x1e
        /*013a*/ 	.short	(.L_934 - .L_933)
.L_933:
        /*013c*/ 	.word	0x00000000
.L_934:


//--------------------- .nv.info._ZN7cutlass13device_kernelIN5flash19enable_sm80_to_sm89INS1_16FlashAttnBwdSm80INS1_25CollectiveMainloopBwdSm80ILi2ELi2EN4cute5tupleIJNS5_1CILi64EEENS7_ILi128EEES9_EEENS_6half_tEfNS_4arch4Sm80ELb0ELb1ELb0ELb0ELb1ELb0ELb0ELb0ELi2ELi2ELi2ELi2ELb0EEENS1_24CollectiveEpilogueBwdGQAISA_fSD_Li256ELb0ELb1EEENS1_19SingleTileSchedulerILb0ELb0ELb0ELi128EEEEEEEEEvNT_6ParamsE --------------------------
	.section	.nv.info._ZN7cutlass13device_kernelIN5flash19enable_sm80_to_sm89INS1_16FlashAttnBwdSm80INS1_25CollectiveMainloopBwdSm80ILi2ELi2EN4cute5tupleIJNS5_1CILi64EEENS7_ILi128EEES9_EEENS_6half_tEfNS_4arch4Sm80ELb0ELb1ELb0ELb0ELb1ELb0ELb0ELb0ELi2ELi2ELi2ELi2ELb0EEENS1_24CollectiveEpilogueBwdGQAISA_fSD_Li256ELb0ELb1EEENS1_19SingleTileSchedulerILb0ELb0ELb0ELi128EEEEEEEEEvNT_6ParamsE,"",@"SHT_CUDA_INFO"
	.sectionflags	@""
	.align	4


	//----- nvinfo : EIATTR_CUDA_API_VERSION
	.align		4
        /*0000*/ 	.byte	0x04, 0x37
        /*0002*/ 	.short	(.L_936 - .L_935)
.L_935:
        /*0004*/ 	.word	0x00000082


	//----- nvinfo : EIATTR_SW2861232_WAR
	.align		4
.L_936:
        /*0008*/ 	.byte	0x01, 0x35
	.zero		2


	//----- nvinfo : EIATTR_PARAM_CBANK
	.align		4
        /*000c*/ 	.byte	0x04, 0x0a
        /*000e*/ 	.short	(.L_938 - .L_937)
	.align		4
.L_937:
        /*0010*/ 	.word	index@(.nv.constant0._ZN7cutlass13device_kernelIN5flash19enable_sm80_to_sm89INS1_16FlashAttnBwdSm80INS1_25CollectiveMainloopBwdSm80ILi2ELi2EN4cute5tupleIJNS5_1CILi64EEENS7_ILi128EEES9_EEENS_6half_tEfNS_4arch4Sm80ELb0ELb1ELb0ELb0ELb1ELb0ELb0ELb0ELi2ELi2ELi2ELi2ELb0EEENS1_24CollectiveEpilogueBwdGQAISA_fSD_Li256ELb0ELb1EEENS1_19SingleTileSchedulerILb0ELb0ELb0ELi128EEEEEEEEEvNT_6ParamsE)
        /*0014*/ 	.short	0x0160
        /*0016*/ 	.short	0x0278


	//----- nvinfo : EIATTR_CBANK_PARAM_SIZE
	.align		4
.L_938:
        /*0018*/ 	.byte	0x03, 0x19
        /*001a*/ 	.short	0x0278


	//----- nvinfo : EIATTR_KPARAM_INFO
	.align		4
        /*001c*/ 	.byte	0x04, 0x17
        /*001e*/ 	.short	(.L_940 - .L_939)
.L_939:
        /*0020*/ 	.word	0x00000000
        /*0024*/ 	.short	0x0000
        /*0026*/ 	.short	0x0000
        /*0028*/ 	.byte	0x00, 0xf0, 0xe1, 0x09


	//----- nvinfo : EIATTR_MAXREG_COUNT
	.align		4
.L_940:
        /*002c*/ 	.byte	0x03, 0x1b
        /*002e*/ 	.short	0x00ff


	//----- nvinfo : EIATTR_NUM_BARRIERS
	.align		4
        /*0030*/ 	.byte	0x02, 0x4c
        /*0032*/ 	.byte	0x02
	.zero		1


	//----- nvinfo : EIATTR_ANNOTATIONS
	.align		4
        /*0034*/ 	.byte	0x04, 0x55
        /*0036*/ 	.short	(.L_942 - .L_941)


	//   ....[0]....
.L_941:
        /* <DEDUP_REMOVED lines=17> */


	//----- nvinfo : EIATTR_MERCURY_ISA_VERSION
	.align		4
.L_942:
        /*0138*/ 	.byte	0x03, 0x5f
        /*013a*/ 	.short	0x0000


	//----- nvinfo : EIATTR_COOP_GROUP_MASK_REGIDS
	.align		4
        /*013c*/ 	.byte	0x04, 0x29
        /*013e*/ 	.short	(.L_944 - .L_943)


	//   ....[0]....
.L_943:
        /*0140*/ 	.word	0xffffffff


	//   ....[1]....
        /*0144*/ 	.word	0xffffffff


	//   ....[2]....
        /*0148*/ 	.word	0xffffffff


	//   ....[3]....
        /*014c*/ 	.word	0xffffffff


	//   ....[4]....
        /*0150*/ 	.word	0xffffffff


	//   ....[5]....
        /*0154*/ 	.word	0xffffffff


	//   ....[6]....
        /*0158*/ 	.word	0xffffffff


	//   ....[7]....
        /*015c*/ 	.word	0xffffffff


	//----- nvinfo : EIATTR_COOP_GROUP_INSTR_OFFSETS
	.align		4
.L_944:
        /*0160*/ 	.byte	0x04, 0x28
        /*0162*/ 	.short	(.L_946 - .L_945)


	//   ....[0]....
.L_945:
        /*0164*/ 	.word	0x000077c0


	//   ....[1]....
        /*0168*/ 	.word	0x00007810


	//   ....[2]....
        /*016c*/ 	.word	0x00007d30


	//   ....[3]....
        /*0170*/ 	.word	0x00007d40


	//   ....[4]....
        /*0174*/ 	.word	0x00007f00


	//   ....[5]....
        /*0178*/ 	.word	0x00008000


	//   ....[6]....
        /*017c*/ 	.word	0x00008430


	//   ....[7]....
        /*0180*/ 	.word	0x00008440


	//----- nvinfo : EIATTR_EXIT_INSTR_OFFSETS
	.align		4
.L_946:
        /*0184*/ 	.byte	0x04, 0x1c
        /*0186*/ 	.short	(.L_948 - .L_947)


	//   ....[0]....
.L_947:
        /*0188*/ 	.word	0x00000040


	//   ....[1]....
        /*018c*/ 	.word	0x00007520


	//   ....[2]....
        /*0190*/ 	.word	0x00008450


	//   ....[3]....
        /*0194*/ 	.word	0x000084f0


	//----- nvinfo : EIATTR_CTAIDZ_USED
	.align		4
.L_948:
        /*0198*/ 	.byte	0x01, 0x04
	.zero		2


	//----- nvinfo : EIATTR_MAX_THREADS
	.align		4
        /*019c*/ 	.byte	0x04, 0x05
        /*019e*/ 	.short	(.L_950 - .L_949)
.L_949:
        /*01a0*/ 	.word	0x00000100
        /*01a4*/ 	.word	0x00000001
        /*01a8*/ 	.word	0x00000001


	//----- nvinfo : EIATTR_CRS_STACK_SIZE
	.align		4
.L_950:
        /*01ac*/ 	.byte	0x04, 0x1e
        /*01ae*/ 	.short	(.L_952 - .L_951)
.L_951:
        /*01b0*/ 	.word	0x00000000
.L_952:


//--------------------- .nv.info._ZN7cutlass13device_kernelIN5flash19enable_sm80_to_sm89INS1_16FlashAttnBwdSm80INS1_25CollectiveMainloopBwdSm80ILi2ELi2EN4cute5tupleIJNS5_1CILi64EEENS7_ILi128EEES9_EEENS_6half_tEfNS_4arch4Sm80ELb0ELb1ELb0ELb1ELb0ELb0ELb0ELb0ELi2ELi2ELi2ELi2ELb0EEENS1_21CollectiveEpilogueBwdISA_SB_SD_Li256ELb1ELb0ELi4EEENS1_19SingleTileSchedulerILb1ELb0ELb0ELi128EEEEEEEEEvNT_6ParamsE --------------------------
	.section	.nv.info._ZN7cutlass13device_kernelIN5flash19enable_sm80_to_sm89INS1_16FlashAttnBwdSm80INS1_25CollectiveMainloopBwdSm80ILi2ELi2EN4cute5tupleIJNS5_1CILi64EEENS7_ILi128EEES9_EEENS_6half_tEfNS_4arch4Sm80ELb0ELb1ELb0ELb1ELb0ELb0ELb0ELb0ELi2ELi2ELi2ELi2ELb0EEENS1_21CollectiveEpilogueBwdISA_SB_SD_Li256ELb1ELb0ELi4EEENS1_19SingleTileSchedulerILb1ELb0ELb0ELi128EEEEEEEEEvNT_6ParamsE,"",@"SHT_CUDA_INFO"
	.sectionflags	@""
	.align	4


	//----- nvinfo : EIATTR_CUDA_API_VERSION
	.align		4
        /*0000*/ 	.byte	0x04, 0x37
        /*0002*/ 	.short	(.L_954 - .L_953)
.L_953:
        /*0004*/ 	.word	0x00000082


	//----- nvinfo : EIATTR_SW2861232_WAR
	.align		4
.L_954:
        /*0008*/ 	.byte	0x01, 0x35
	.zero		2


	//----- nvinfo : EIATTR_PARAM_CBANK
	.align		4
        /*000c*/ 	.byte	0x04, 0x0a
        /*000e*/ 	.short	(.L_956 - .L_955)
	.align		4
.L_955:
        /*0010*/ 	.word	index@(.nv.constant0._ZN7cutlass13device_kernelIN5flash19enable_sm80_to_sm89INS1_16FlashAttnBwdSm80INS1_25CollectiveMainloopBwdSm80ILi2ELi2EN4cute5tupleIJNS5_1CILi64EEENS7_ILi128EEES9_EEENS_6half_tEfNS_4arch4Sm80ELb0ELb1ELb0ELb1ELb0ELb0ELb0ELb0ELi2ELi2ELi2ELi2ELb0EEENS1_21CollectiveEpilogueBwdISA_SB_SD_Li256ELb1ELb0ELi4EEENS1_19SingleTileSchedulerILb1ELb0ELb0ELi128EEEEEEEEEvNT_6ParamsE)
        /*0014*/ 	.short	0x0160
        /*0016*/ 	.short	0x0270


	//----- nvinfo : EIATTR_CBANK_PARAM_SIZE
	.align		4
.L_956:
        /*0018*/ 	.byte	0x03, 0x19
        /*001a*/ 	.short	0x0270


	//----- nvinfo : EIATTR_KPARAM_INFO
	.align		4
        /*001c*/ 	.byte	0x04, 0x17
        /*001e*/ 	.short	(.L_958 - .L_957)
.L_957:
        /*0020*/ 	.word	0x00000000
        /*0024*/ 	.short	0x0000
        /*0026*/ 	.short	0x0000
        /*0028*/ 	.byte	0x00, 0xf0, 0xc1, 0x09


	//----- nvinfo : EIATTR_MAXREG_COUNT
	.align		4
.L_958:
        /*002c*/ 	.byte	0x03, 0x1b
        /*002e*/ 	.short	0x00ff


	//----- nvinfo : EIATTR_NUM_BARRIERS
	.align		4
        /*0030*/ 	.byte	0x02, 0x4c
        /*0032*/ 	.byte	0x02
	.zero		1


	//----- nvinfo : EIATTR_ANNOTATIONS
	.align		4
        /*0034*/ 	.byte	0x04, 0x55
        /*0036*/ 	.short	(.L_960 - .L_959)


	//   ....[0]....
.L_959:
        /* <DEDUP_REMOVED lines=26> */


	//----- nvinfo : EIATTR_MERCURY_ISA_VERSION
	.align		4
.L_960:
        /*01c0*/ 	.byte	0x03, 0x5f
        /*01c2*/ 	.short	0x0000


	//----- nvinfo : EIATTR_COOP_GROUP_MASK_REGIDS
	.align		4
        /*01c4*/ 	.byte	0x04, 0x29
        /*01c6*/ 	.short	(.L_962 - .L_961)


	//   ....[0]....
.L_961:
        /*01c8*/ 	.word	0xffffffff


	//----- nvinfo : EIATTR_COOP_GROUP_INSTR_OFFSETS
	.align		4
.L_962:
        /*01cc*/ 	.byte	0x04, 0x28
        /*01ce*/ 	.short	(.L_964 - .L_963)


	//   ....[0]....
.L_963:
        /*01d0*/ 	.word	0x000000a0


	//----- nvinfo : EIATTR_EXIT_INSTR_OFFSETS
	.align		4
.L_964:
        /*01d4*/ 	.byte	0x04, 0x1c
        /*01d6*/ 	.short	(.L_966 - .L_965)


	//   ....[0]....
.L_965:
        /*01d8*/ 	.word	0x00000340


	//   ....[1]....
        /*01dc*/ 	.word	0x000097a0


	//   ....[2]....
        /*01e0*/ 	.word	0x00009860


	//   ....[3]....
        /*01e4*/ 	.word	0x0000aab0


	//   ....[4]....
        /*01e8*/ 	.word	0x0000ab70


	//----- nvinfo : EIATTR_CTAIDZ_USED
	.align		4
.L_966:
        /*01ec*/ 	.byte	0x01, 0x04
	.zero		2


	//----- nvinfo : EIATTR_MAX_THREADS
	.align		4
        /*01f0*/ 	.byte	0x04, 0x05
        /*01f2*/ 	.short	(.L_968 - .L_967)
.L_967:
        /*01f4*/ 	.word	0x00000100
        /*01f8*/ 	.word	0x00000001
        /*01fc*/ 	.word	0x00000001


	//----- nvinfo : EIATTR_CRS_STACK_SIZE
	.align		4
.L_968:
        /*0200*/ 	.byte	0x04, 0x1e
        /*0202*/ 	.short	(.L_970 - .L_969)
.L_969:
        /*0204*/ 	.word	0x00000000
.L_970:


//--------------------- .nv.info._ZN7cutlass13device_kernelIN5flash19enable_sm80_to_sm89INS1_16FlashAttnBwdSm80INS1_25CollectiveMainloopBwdSm80ILi2ELi2EN4cute5tupleIJNS5_1CILi64EEENS7_ILi128EEES9_EEENS_6half_tEfNS_4arch4Sm80ELb0ELb1ELb0ELb1ELb1ELb0ELb0ELb0ELi2ELi2ELi2ELi2ELb0EEENS1_21CollectiveEpilogueBwdISA_SB_SD_Li256ELb1ELb0ELi4EEENS1_19SingleTileSchedulerILb1ELb0ELb0ELi128EEEEEEEEEvNT_6ParamsE --------------------------
	.section	.nv.info._ZN7cutlass13device_kernelIN5flash19enable_sm80_to_sm89INS1_16FlashAttnBwdSm80INS1_25CollectiveMainloopBwdSm80ILi2ELi2EN4cute5tupleIJNS5_1CILi64EEENS7_ILi128EEES9_EEENS_6half_tEfNS_4arch4Sm80ELb0ELb1ELb0ELb1ELb1ELb0ELb0ELb0ELi2ELi2ELi2ELi2ELb0EEENS1_21CollectiveEpilogueBwdISA_SB_SD_Li256ELb1ELb0ELi4EEENS1_19SingleTileSchedulerILb1ELb0ELb0ELi128EEEEEEEEEvNT_6ParamsE,"",@"SHT_CUDA_INFO"
	.sectionflags	@""
	.align	4


	//----- nvinfo : EIATTR_CUDA_API_VERSION
	.align		4
        /*0000*/ 	.byte	0x04, 0x37
        /*0002*/ 	.short	(.L_972 - .L_971)
.L_971:
        /*0004*/ 	.word	0x00000082


	//----- nvinfo : EIATTR_SW2861232_WAR
	.align		4
.L_972:
        /*0008*/ 	.byte	0x01, 0x35
	.zero		2


	//----- nvinfo : EIATTR_PARAM_CBANK
	.align		4
        /*000c*/ 	.byte	0x04, 0x0a
        /*000e*/ 	.short	(.L_974 - .L_973)
	.align		4
.L_973:
        /*0010*/ 	.word	index@(.nv.constant0._ZN7cutlass13device_kernelIN5flash19enable_sm80_to_sm89INS1_16FlashAttnBwdSm80INS1_25CollectiveMainloopBwdSm80ILi2ELi2EN4cute5tupleIJNS5_1CILi64EEENS7_ILi128EEES9_EEENS_6half_tEfNS_4arch4Sm80ELb0ELb1ELb0ELb1ELb1ELb0ELb0ELb0ELi2ELi2ELi2ELi2ELb0EEENS1_21CollectiveEpilogueBwdISA_SB_SD_Li256ELb1ELb0ELi4EEENS1_19SingleTileSchedulerILb1ELb0ELb0ELi128EEEEEEEEEvNT_6ParamsE)
        /*0014*/ 	.short	0x0160
        /*0016*/ 	.short	0x0270


	//----- nvinfo : EIATTR_CBANK_PARAM_SIZE
	.align		4
.L_974:
        /*0018*/ 	.byte	0x03, 0x19
        /*001a*/ 	.short	0x0270


	//----- nvinfo : EIATTR_KPARAM_INFO
	.align		4
        /*001c*/ 	.byte	0x04, 0x17
        /*001e*/ 	.short	(.L_976 - .L_975)
.L_975:
        /*0020*/ 	.word	0x00000000
        /*0024*/ 	.short	0x0000
        /*0026*/ 	.short	0x0000
        /*0028*/ 	.byte	0x00, 0xf0, 0xc1, 0x09


	//----- nvinfo : EIATTR_MAXREG_COUNT
	.align		4
.L_976:
        /*002c*/ 	.byte	0x03, 0x1b
        /*002e*/ 	.short	0x00ff


	//----- nvinfo : EIATTR_NUM_BARRIERS
	.align		4
        /*0030*/ 	.byte	0x02, 0x4c
        /*0032*/ 	.byte	0x02
	.zero		1


	//----- nvinfo : EIATTR_ANNOTATIONS
	.align		4
        /*0034*/ 	.byte	0x04, 0x55
        /*0036*/ 	.short	(.L_978 - .L_977)


	//   ....[0]....
.L_977:
        /* <DEDUP_REMOVED lines=26> */


	//----- nvinfo : EIATTR_MERCURY_ISA_VERSION
	.align		4
.L_978:
        /*01c0*/ 	.byte	0x03, 0x5f
        /*01c2*/ 	.short	0x0000


	//----- nvinfo : EIATTR_COOP_GROUP_MASK_REGIDS
	.align		4
        /*01c4*/ 	.byte	0x04, 0x29
        /*01c6*/ 	.short	(.L_980 - .L_979)


	//   ....[0]....
.L_979:
        /*01c8*/ 	.word	0xffffffff


	//----- nvinfo : EIATTR_COOP_GROUP_INSTR_OFFSETS
	.align		4
.L_980:
        /*01cc*/ 	.byte	0x04, 0x28
        /*01ce*/ 	.short	(.L_982 - .L_981)


	//   ....[0]....
.L_981:
        /*01d0*/ 	.word	0x000000a0


	//----- nvinfo : EIATTR_EXIT_INSTR_OFFSETS
	.align		4
.L_982:
        /*01d4*/ 	.byte	0x04, 0x1c
        /*01d6*/ 	.short	(.L_984 - .L_983)


	//   ....[0]....
.L_983:
        /*01d8*/ 	.word	0x00000340


	//   ....[1]....
        /*01dc*/ 	.word	0x000097a0


	//   ....[2]....
        /*01e0*/ 	.word	0x00009860


	//   ....[3]....
        /*01e4*/ 	.word	0x0000aab0


	//   ....[4]....
        /*01e8*/ 	.word	0x0000ab70


	//----- nvinfo : EIATTR_CTAIDZ_USED
	.align		4
.L_984:
        /*01ec*/ 	.byte	0x01, 0x04
	.zero		2


	//----- nvinfo : EIATTR_MAX_THREADS
	.align		4
        /*01f0*/ 	.byte	0x04, 0x05
        /*01f2*/ 	.short	(.L_986 - .L_985)
.L_985:
        /*01f4*/ 	.word	0x00000100
        /*01f8*/ 	.word	0x00000001
        /*01fc*/ 	.word	0x00000001


	//----- nvinfo : EIATTR_CRS_STACK_SIZE
	.align		4
.L_986:
        /*0200*/ 	.byte	0x04, 0x1e
        /*0202*/ 	.short	(.L_988 - .L_987)
.L_987:
        /*0204*/ 	.word	0x00000000
.L_988:


//--------------------- .nv.info._ZN7cutlass13device_kernelIN5flash19enable_sm80_to_sm89INS1_16FlashAttnBwdSm80INS1_25CollectiveMainloopBwdSm80ILi2ELi2EN4cute5tupleIJNS5_1CILi64EEENS7_ILi128EEES9_EEENS_6half_tEfNS_4arch4Sm80ELb0ELb1ELb0ELb1ELb0ELb0ELb0ELb0ELi2ELi2ELi2ELi2ELb0EEENS1_24CollectiveEpilogueBwdGQAISA_fSD_Li256ELb1ELb0EEENS1_19SingleTileSchedulerILb1ELb0ELb0ELi128EEEEEEEEEvNT_6ParamsE --------------------------
	.section	.nv.info._ZN7cutlass13device_kernelIN5flash19enable_sm80_to_sm89INS1_16FlashAttnBwdSm80INS1_25CollectiveMainloopBwdSm80ILi2ELi2EN4cute5tupleIJNS5_1CILi64EEENS7_ILi128EEES9_EEENS_6half_tEfNS_4arch4Sm80ELb0ELb1ELb0ELb1ELb0ELb0ELb0ELb0ELi2ELi2ELi2ELi2ELb0EEENS1_24CollectiveEpilogueBwdGQAISA_fSD_Li256ELb1ELb0EEENS1_19SingleTileSchedulerILb1ELb0ELb0ELi128EEEEEEEEEvNT_6ParamsE,"",@"SHT_CUDA_INFO"
	.sectionflags	@""
	.align	4


	//----- nvinfo : EIATTR_CUDA_API_VERSION
	.align		4
        /*0000*/ 	.byte	0x04, 0x37
        /*0002*/ 	.short	(.L_990 - .L_989)
.L_989:
        /*0004*/ 	.word	0x00000082


	//----- nvinfo : EIATTR_SW2861232_WAR
	.align		4
.L_990:
        /*0008*/ 	.byte	0x01, 0x35
	.zero		2


	//----- nvinfo : EIATTR_PARAM_CBANK
	.align		4
        /*000c*/ 	.byte	0x04, 0x0a
        /*000e*/ 	.short	(.L_992 - .L_991)
	.align		4
.L_991:
        /*0010*/ 	.word	index@(.nv.constant0._ZN7cutlass13device_kernelIN5flash19enable_sm80_to_sm89INS1_16FlashAttnBwdSm80INS1_25CollectiveMainloopBwdSm80ILi2ELi2EN4cute5tupleIJNS5_1CILi64EEENS7_ILi128EEES9_EEENS_6half_tEfNS_4arch4Sm80ELb0ELb1ELb0ELb1ELb0ELb0ELb0ELb0ELi2ELi2ELi2ELi2ELb0EEENS1_24CollectiveEpilogueBwdGQAISA_fSD_Li256ELb1ELb0EEENS1_19SingleTileSchedulerILb1ELb0ELb0ELi128EEEEEEEEEvNT_6ParamsE)
        /*0014*/ 	.short	0x0160
        /*0016*/ 	.short	0x0278


	//----- nvinfo : EIATTR_CBANK_PARAM_SIZE
	.align		4
.L_992:
        /*0018*/ 	.byte	0x03, 0x19
        /*001a*/ 	.short	0x0278


	//----- nvinfo : EIATTR_KPARAM_INFO
	.align		4
        /*001c*/ 	.byte	0x04, 0x17
        /*001e*/ 	.short	(.L_994 - .L_993)
.L_993:
        /*0020*/ 	.word	0x00000000
        /*0024*/ 	.short	0x0000
        /*0026*/ 	.short	0x0000
        /*0028*/ 	.byte	0x00, 0xf0, 0xe1, 0x09


	//----- nvinfo : EIATTR_MAXREG_COUNT
	.align		4
.L_994:
        /*002c*/ 	.byte	0x03, 0x1b
        /*002e*/ 	.short	0x00ff


	//----- nvinfo : EIATTR_NUM_BARRIERS
	.align		4
        /*0030*/ 	.byte	0x02, 0x4c
        /*0032*/ 	.byte	0x02
	.zero		1


	//----- nvinfo : EIATTR_ANNOTATIONS
	.align		4
        /*0034*/ 	.byte	0x04, 0x55
        /*0036*/ 	.short	(.L_996 - .L_995)


	//   ....[0]....
.L_995:
        /* <DEDUP_REMOVED lines=25> */


	//----- nvinfo : EIATTR_MERCURY_ISA_VERSION
	.align		4
.L_996:
        /*01b8*/ 	.byte	0x03, 0x5f
        /*01ba*/ 	.short	0x0000


	//----- nvinfo : EIATTR_COOP_GROUP_MASK_REGIDS
	.align		4
        /*01bc*/ 	.byte	0x04, 0x29
        /*01be*/ 	.short	(.L_998 - .L_997)


	//   ....[0]....
.L_997:
        /*01c0*/ 	.word	0xffffffff


	//----- nvinfo : EIATTR_COOP_GROUP_INSTR_OFFSETS
	.align		4
.L_998:
        /*01c4*/ 	.byte	0x04, 0x28
        /*01c6*/ 	.short	(.L_1000 - .L_999)


	//   ....[0]....
.L_999:
        /*01c8*/ 	.word	0x000000a0


	//----- nvinfo : EIATTR_EXIT_INSTR_OFFSETS
	.align		4
.L_1000:
        /*01cc*/ 	.byte	0x04, 0x1c
        /*01ce*/ 	.short	(.L_1002 - .L_1001)


	//   ....[0]....
.L_1001:
        /*01d0*/ 	.word	0x00000340


	//   ....[1]....
        /*01d4*/ 	.word	0x000078f0


	//   ....[2]....
        /*01d8*/ 	.word	0x00008420


	//----- nvinfo : EIATTR_CTAIDZ_USED
	.align		4
.L_1002:
        /*01dc*/ 	.byte	0x01, 0x04
	.zero		2


	//----- nvinfo : EIATTR_MAX_THREADS
	.align		4
        /*01e0*/ 	.byte	0x04, 0x05
        /*01e2*/ 	.short	(.L_1004 - .L_1003)
.L_1003:
        /*01e4*/ 	.word	0x00000100
        /*01e8*/ 	.word	0x00000001
        /*01ec*/ 	.word	0x00000001


	//----- nvinfo : EIATTR_CRS_STACK_SIZE
	.align		4
.L_1004:
        /*01f0*/ 	.byte	0x04, 0x1e
        /*01f2*/ 	.short	(.L_1006 - .L_1005)
.L_1005:
        /*01f4*/ 	.word	0x00000000
.L_1006:


//--------------------- .nv.info._ZN7cutlass13device_kernelIN5flash19enable_sm80_to_sm89INS1_16FlashAttnBwdSm80INS1_25CollectiveMainloopBwdSm80ILi2ELi2EN4cute5tupleIJNS5_1CILi64EEENS7_ILi128EEES9_EEENS_6half_tEfNS_4arch4Sm80ELb0ELb1ELb0ELb1ELb1ELb0ELb0ELb0ELi2ELi2ELi2ELi2ELb0EEENS1_24CollectiveEpilogueBwdGQAISA_fSD_Li256ELb1ELb1EEENS1_19SingleTileSchedulerILb1ELb0ELb0ELi128EEEEEEEEEvNT_6ParamsE --------------------------
	.section	.nv.info._ZN7cutlass13device_kernelIN5flash19enable_sm80_to_sm89INS1_16FlashAttnBwdSm80INS1_25CollectiveMainloopBwdSm80ILi2ELi2EN4cute5tupleIJNS5_1CILi64EEENS7_ILi128EEES9_EEENS_6half_tEfNS_4arch4Sm80ELb0ELb1ELb0ELb1ELb1ELb0ELb0ELb0ELi2ELi2ELi2ELi2ELb0EEENS1_24CollectiveEpilogueBwdGQAISA_fSD_Li256ELb1ELb1EEENS1_19SingleTileSchedulerILb1ELb0ELb0ELi128EEEEEEEEEvNT_6ParamsE,"",@"SHT_CUDA_INFO"
	.sectionflags	@""
	.align	4


	//----- nvinfo : EIATTR_CUDA_API_VERSION
	.align		4
        /*0000*/ 	.byte	0x04, 0x37
        /*0002*/ 	.short	(.L_1008 - .L_1007)
.L_1007:
        /*0004*/ 	.word	0x00000082


	//----- nvinfo : EIATTR_SW2861232_WAR
	.align		4
.L_1008:
        /*0008*/ 	.byte	0x01, 0x35
	.zero		2


	//----- nvinfo : EIATTR_PARAM_CBANK
	.align		4
        /*000c*/ 	.byte	0x04, 0x0a
        /*000e*/ 	.short	(.L_1010 - .L_1009)
	.align		4
.L_1009:
        /*0010*/ 	.word	index@(.nv.constant0._ZN7cutlass13device_kernelIN5flash19enable_sm80_to_sm89INS1_16FlashAttnBwdSm80INS1_25CollectiveMainloopBwdSm80ILi2ELi2EN4cute5tupleIJNS5_1CILi64EEENS7_ILi128EEES9_EEENS_6half_tEfNS_4arch4Sm80ELb0ELb1ELb0ELb1ELb1ELb0ELb0ELb0ELi2ELi2ELi2ELi2ELb0EEENS1_24CollectiveEpilogueBwdGQAISA_fSD_Li256ELb1ELb1EEENS1_19SingleTileSchedulerILb1ELb0ELb0ELi128EEEEEEEEEvNT_6ParamsE)
        /*0014*/ 	.short	0x0160
        /*0016*/ 	.short	0x0278


	//----- nvinfo : EIATTR_CBANK_PARAM_SIZE
	.align		4
.L_1010:
        /*0018*/ 	.byte	0x03, 0x19
        /*001a*/ 	.short	0x0278


	//----- nvinfo : EIATTR_KPARAM_INFO
	.align		4
        /*001c*/ 	.byte	0x04, 0x17
        /*001e*/ 	.short	(.L_1012 - .L_1011)
.L_1011:
        /*0020*/ 	.word	0x00000000
        /*0024*/ 	.short	0x0000
        /*0026*/ 	.short	0x0000
        /*0028*/ 	.byte	0x00, 0xf0, 0xe1, 0x09


	//----- nvinfo : EIATTR_MAXREG_COUNT
	.align		4
.L_1012:
        /*002c*/ 	.byte	0x03, 0x1b
        /*002e*/ 	.short	0x00ff


	//----- nvinfo : EIATTR_NUM_BARRIERS
	.align		4
        /*0030*/ 	.byte	0x02, 0x4c
        /*0032*/ 	.byte	0x02
	.zero		1


	//----- nvinfo : EIATTR_ANNOTATIONS
	.align		4
        /*0034*/ 	.byte	0x04, 0x55
        /*0036*/ 	.short	(.L_1014 - .L_1013)


	//   ....[0]....
.L_1013:
        /* <DEDUP_REMOVED lines=25> */


	//----- nvinfo : EIATTR_MERCURY_ISA_VERSION
	.align		4
.L_1014:
        /*01b8*/ 	.byte	0x03, 0x5f
        /*01ba*/ 	.short	0x0000


	//----- nvinfo : EIATTR_COOP_GROUP_MASK_REGIDS
	.align		4
        /*01bc*/ 	.byte	0x04, 0x29
        /*01be*/ 	.short	(.L_1016 - .L_1015)


	//   ....[0]....
.L_1015:
        /*01c0*/ 	.word	0xffffffff


	//   ....[1]....
        /*01c4*/ 	.word	0xffffffff


	//   ....[2]....
        /*01c8*/ 	.word	0xffffffff


	//   ....[3]....
        /*01cc*/ 	.word	0xffffffff


	//   ....[4]....
        /*01d0*/ 	.word	0xffffffff


	//   ....[5]....
        /*01d4*/ 	.word	0xffffffff


	//   ....[6]....
        /*01d8*/ 	.word	0xffffffff


	//   ....[7]....
        /*01dc*/ 	.word	0xffffffff


	//   ....[8]....
        /*01e0*/ 	.word	0xffffffff


	//----- nvinfo : EIATTR_COOP_GROUP_INSTR_OFFSETS
	.align		4
.L_1016:
        /*01e4*/ 	.byte	0x04, 0x28
        /*01e6*/ 	.short	(.L_1018 - .L_1017)


	//   ....[0]....
.L_1017:
        /*01e8*/ 	.word	0x000000a0


	//   ....[1]....
        /*01ec*/ 	.word	0x00007c50


	//   ....[2]....
        /*01f0*/ 	.word	0x00007c90


	//   ....[3]....
        /*01f4*/ 	.word	0x00008180


	//   ....[4]....
        /*01f8*/ 	.word	0x00008190


	//   ....[5]....
        /*01fc*/ 	.word	0x00008320


	//   ....[6]....
        /*0200*/ 	.word	0x00008370


	//   ....[7]....
        /*0204*/ 	.word	0x00008820


	//   ....[8]....
        /*0208*/ 	.word	0x00008830


	//----- nvinfo : EIATTR_EXIT_INSTR_OFFSETS
	.align		4
.L_1018:
        /*020c*/ 	.byte	0x04, 0x1c
        /*020e*/ 	.short	(.L_1020 - .L_1019)


	//   ....[0]....
.L_1019:
        /*0210*/ 	.word	0x00000340


	//   ....[1]....
        /*0214*/ 	.word	0x00007900


	//   ....[2]....
        /*0218*/ 	.word	0x00008840


	//   ....[3]....
        /*021c*/ 	.word	0x000088e0


	//----- nvinfo : EIATTR_CTAIDZ_USED
	.align		4
.L_1020:
        /*0220*/ 	.byte	0x01, 0x04
	.zero		2


	//----- nvinfo : EIATTR_MAX_THREADS
	.align		4
        /*0224*/ 	.byte	0x04, 0x05
        /*0226*/ 	.short	(.L_1022 - .L_1021)
.L_1021:
        /*0228*/ 	.word	0x00000100
        /*022c*/ 	.word	0x00000001
        /*0230*/ 	.word	0x00000001


	//----- nvinfo : EIATTR_CRS_STACK_SIZE
	.align		4
.L_1022:
        /*0234*/ 	.byte	0x04, 0x1e
        /*0236*/ 	.short	(.L_1024 - .L_1023)
.L_1023:
        /*0238*/ 	.word	0x00000000
.L_1024:


//--------------------- .nv.info._ZN7cutlass13device_kernelIN5flash19enable_sm80_to_sm89INS1_16FlashAttnBwdSm80INS1_25CollectiveMainloopBwdSm80ILi2ELi2EN4cute5tupleIJNS5_1CILi64EEENS7_ILi128EEES9_EEENS_6half_tEfNS_4arch4Sm80ELb1ELb0ELb0ELb0ELb0ELb0ELb0ELb0ELi2ELi2ELi2ELi2ELb0EEENS1_21CollectiveEpilogueBwdISA_SB_SD_Li256ELb0ELb0ELi4EEENS1_25SingleTileBwdLPTSchedulerILb0ELi128ELb0EEEEEEEEEvNT_6ParamsE --------------------------
	.section	.nv.info._ZN7cutlass13device_kernelIN5flash19enable_sm80_to_sm89INS1_16FlashAttnBwdSm80INS1_25CollectiveMainloopBwdSm80ILi2ELi2EN4cute5tupleIJNS5_1CILi64EEENS7_ILi128EEES9_EEENS_6half_tEfNS_4arch4Sm80ELb1ELb0ELb0ELb0ELb0ELb0ELb0ELb0ELi2ELi2ELi2ELi2ELb0EEENS1_21CollectiveEpilogueBwdISA_SB_SD_Li256ELb0ELb0ELi4EEENS1_25SingleTileBwdLPTSchedulerILb0ELi128ELb0EEEEEEEEEvNT_6ParamsE,"",@"SHT_CUDA_INFO"
	.sectionflags	@""
	.align	4


	//----- nvinfo : EIATTR_CUDA_API_VERSION
	.align		4
        /*0000*/ 	.byte	0x04, 0x37
        /*0002*/ 	.short	(.L_1026 - .L_1025)
.L_1025:
        /*0004*/ 	.word	0x00000082


	//----- nvinfo : EIATTR_SW2861232_WAR
	.align		4
.L_1026:
        /*0008*/ 	.byte	0x01, 0x35
	.zero		2


	//----- nvinfo : EIATTR_PARAM_CBANK
	.align		4
        /*000c*/ 	.byte	0x04, 0x0a
        /*000e*/ 	.short	(.L_1028 - .L_1027)
	.align		4
.L_1027:
        /*0010*/ 	.word	index@(.nv.constant0._ZN7cutlass13device_kernelIN5flash19enable_sm80_to_sm89INS1_16FlashAttnBwdSm80INS1_25CollectiveMainloopBwdSm80ILi2ELi2EN4cute5tupleIJNS5_1CILi64EEENS7_ILi128EEES9_EEENS_6half_tEfNS_4arch4Sm80ELb1ELb0ELb0ELb0ELb0ELb0ELb0ELb0ELi2ELi2ELi2ELi2ELb0EEENS1_21CollectiveEpilogueBwdISA_SB_SD_Li256ELb0ELb0ELi4EEENS1_25SingleTileBwdLPTSchedulerILb0ELi128ELb0EEEEEEEEEvNT_6ParamsE)
        /*0014*/ 	.short	0x0160
        /*0016*/ 	.short	0x0288


	//----- nvinfo : EIATTR_CBANK_PARAM_SIZE
	.align		4
.L_1028:
        /*0018*/ 	.byte	0x03, 0x19
        /*001a*/ 	.short	0x0288


	//----- nvinfo : EIATTR_KPARAM_INFO
	.align		4
        /*001c*/ 	.byte	0x04, 0x17
        /*001e*/ 	.short	(.L_1030 - .L_1029)
.L_1029:
        /*0020*/ 	.word	0x00000000
        /*0024*/ 	.short	0x0000
        /*0026*/ 	.short	0x0000
        /*0028*/ 	.byte	0x00, 0xf0, 0x21, 0x0a


	//----- nvinfo : EIATTR_MAXREG_COUNT
	.align		4
.L_1030:
        /*002c*/ 	.byte	0x03, 0x1b
        /*002e*/ 	.short	0x00ff


	//----- nvinfo : EIATTR_NUM_BARRIERS
	.align		4
        /*0030*/ 	.byte	0x02, 0x4c
        /*0032*/ 	.byte	0x02
	.zero		1


	//----- nvinfo : EIATTR_ANNOTATIONS
	.align		4
        /*0034*/ 	.byte	0x04, 0x55
        /*0036*/ 	.short	(.L_1032 - .L_1031)


	//   ....[0]....
.L_1031:
        /* <DEDUP_REMOVED lines=14> */


	//----- nvinfo : EIATTR_MERCURY_ISA_VERSION
	.align		4
.L_1032:
        /*0100*/ 	.byte	0x03, 0x5f
        /*0102*/ 	.short	0x0000


	//----- nvinfo : EIATTR_COOP_GROUP_MASK_REGIDS
	.align		4
        /*0104*/ 	.byte	0x04, 0x29
        /*0106*/ 	.short	(.L_1034 - .L_1033)


	//   ....[0]....
.L_1033:
        /*0108*/ 	.word	0xffffffff


	//----- nvinfo : EIATTR_COOP_GROUP_INSTR_OFFSETS
	.align		4
.L_1034:
        /*010c*/ 	.byte	0x04, 0x28
        /*010e*/ 	.short	(.L_1036 - .L_1035)


	//   ....[0]....
.L_1035:
        /*0110*/ 	.word	0x00000050


	//----- nvinfo : EIATTR_EXIT_INSTR_OFFSETS
	.align		4
.L_1036:
        /*0114*/ 	.byte	0x04, 0x1c
        /*0116*/ 	.short	(.L_1038 - .L_1037)


	//   ....[0]....
.L_1037:
        /*0118*/ 	.word	0x00000540


	//   ....[1]....
        /*011c*/ 	.word	0x000089d0


	//   ....[2]....
        /*0120*/ 	.word	0x00008a90


	//   ....[3]....
        /*0124*/ 	.word	0x00009be0


	//   ....[4]....
        /*0128*/ 	.word	0x00009c90


	//----- nvinfo : EIATTR_MAX_THREADS
	.align		4
.L_1038:
        /*012c*/ 	.byte	0x04, 0x05
        /*012e*/ 	.short	(.L_1040 - .L_1039)
.L_1039:
        /*0130*/ 	.word	0x00000100
        /*0134*/ 	.word	0x00000001
        /*0138*/ 	.word	0x00000001


	//----- nvinfo : EIATTR_CRS_STACK_SIZE
	.align		4
.L_1040:
        /*013c*/ 	.byte	0x04, 0x1e
        /*013e*/ 	.short	(.L_1042 - .L_1041)
.L_1041:
        /*0140*/ 	.word	0x00000000
.L_1042:


//--------------------- .nv.info._ZN7cutlass13device_kernelIN5flash19enable_sm80_to_sm89INS1_16FlashAttnBwdSm80INS1_25CollectiveMainloopBwdSm80ILi2ELi2EN4cute5tupleIJNS5_1CILi64EEENS7_ILi128EEES9_EEENS_6half_tEfNS_4arch4Sm80ELb1ELb0ELb0ELb0ELb1ELb0ELb0ELb0ELi2ELi2ELi2ELi2ELb0EEENS1_21CollectiveEpilogueBwdISA_SB_SD_Li256ELb0ELb0ELi4EEENS1_25SingleTileBwdLPTSchedulerILb0ELi128ELb1EEEEEEEEEvNT_6ParamsE --------------------------
	.section	.nv.info._ZN7cutlass13device_kernelIN5flash19enable_sm80_to_sm89INS1_16FlashAttnBwdSm80INS1_25CollectiveMainloopBwdSm80ILi2ELi2EN4cute5tupleIJNS5_1CILi64EEENS7_ILi128EEES9_EEENS_6half_tEfNS_4arch4Sm80ELb1ELb0ELb0ELb0ELb1ELb0ELb0ELb0ELi2ELi2ELi2ELi2ELb0EEENS1_21CollectiveEpilogueBwdISA_SB_SD_Li256ELb0ELb0ELi4EEENS1_25SingleTileBwdLPTSchedulerILb0ELi128ELb1EEEEEEEEEvNT_6ParamsE,"",@"SHT_CUDA_INFO"
	.sectionflags	@""
	.align	4


	//----- nvinfo : EIATTR_CUDA_API_VERSION
	.align		4
        /*0000*/ 	.byte	0x04, 0x37
        /*0002*/ 	.short	(.L_1044 - .L_1043)
.L_1043:
        /*0004*/ 	.word	0x00000082


	//----- nvinfo : EIATTR_SW2861232_WAR
	.align		4
.L_1044:
        /*0008*/ 	.byte	0x01, 0x35
	.zero		2


	//----- nvinfo : EIATTR_PARAM_CBANK
	.align		4
        /*000c*/ 	.byte	0x04, 0x0a
        /*000e*/ 	.short	(.L_1046 - .L_1045)
	.align		4
.L_1045:
        /*0010*/ 	.word	index@(.nv.constant0._ZN7cutlass13device_kernelIN5flash19enable_sm80_to_sm89INS1_16FlashAttnBwdSm80INS1_25CollectiveMainloopBwdSm80ILi2ELi2EN4cute5tupleIJNS5_1CILi64EEENS7_ILi128EEES9_EEENS_6half_tEfNS_4arch4Sm80ELb1ELb0ELb0ELb0ELb1ELb0ELb0ELb0ELi2ELi2ELi2ELi2ELb0EEENS1_21CollectiveEpilogueBwdISA_SB_SD_Li256ELb0ELb0ELi4EEENS1_25SingleTileBwdLPTSchedulerILb0ELi128ELb1EEEEEEEEEvNT_6ParamsE)
        /*0014*/ 	.short	0x0160
        /*0016*/ 	.short	0x0288


	//----- nvinfo : EIATTR_CBANK_PARAM_SIZE
	.align		4
.L_1046:
        /*0018*/ 	.byte	0x03, 0x19
        /*001a*/ 	.short	0x0288


	//----- nvinfo : EIATTR_KPARAM_INFO
	.align		4
        /*001c*/ 	.byte	0x04, 0x17
        /*001e*/ 	.short	(.L_1048 - .L_1047)
.L_1047:
        /*0020*/ 	.word	0x00000000
        /*0024*/ 	.short	0x0000
        /*0026*/ 	.short	0x0000
        /*0028*/ 	.byte	0x00, 0xf0, 0x21, 0x0a


	//----- nvinfo : EIATTR_MAXREG_COUNT
	.align		4
.L_1048:
        /*002c*/ 	.byte	0x03, 0x1b
        /*002e*/ 	.short	0x00ff


	//----- nvinfo : EIATTR_NUM_BARRIERS
	.align		4
        /*0030*/ 	.byte	0x02, 0x4c
        /*0032*/ 	.byte	0x02
	.zero		1


	//----- nvinfo : EIATTR_ANNOTATIONS
	.align		4
        /*0034*/ 	.byte	0x04, 0x55
        /*0036*/ 	.short	(.L_1050 - .L_1049)


	//   ....[0]....
.L_1049:
        /* <DEDUP_REMOVED lines=14> */


	//----- nvinfo : EIATTR_MERCURY_ISA_VERSION
	.align		4
.L_1050:
        /*0100*/ 	.byte	0x03, 0x5f
        /*0102*/ 	.short	0x0000


	//----- nvinfo : EIATTR_COOP_GROUP_MASK_REGIDS
	.align		4
        /*0104*/ 	.byte	0x04, 0x29
        /*0106*/ 	.short	(.L_1052 - .L_1051)


	//   ....[0]....
.L_1051:
        /*0108*/ 	.word	0xffffffff


	//----- nvinfo : EIATTR_COOP_GROUP_INSTR_OFFSETS
	.align		4
.L_1052:
        /*010c*/ 	.byte	0x04, 0x28
        /*010e*/ 	.short	(.L_1054 - .L_1053)


	//   ....[0]....
.L_1053:
        /*0110*/ 	.word	0x00000050


	//----- nvinfo : EIATTR_EXIT_INSTR_OFFSETS
	.align		4
.L_1054:
        /*0114*/ 	.byte	0x04, 0x1c
        /*0116*/ 	.short	(.L_1056 - .L_1055)


	//   ....[0]....
.L_1055:
        /*0118*/ 	.word	0x000005a0


	//   ....[1]....
        /*011c*/ 	.word	0x00008a30


	//   ....[2]....
        /*0120*/ 	.word	0x00008af0


	//   ....[3]....
        /*0124*/ 	.word	0x00009c40


	//   ....[4]....
        /*0128*/ 	.word	0x00009cf0


	//----- nvinfo : EIATTR_MAX_THREADS
	.align		4
.L_1056:
        /*012c*/ 	.byte	0x04, 0x05
        /*012e*/ 	.short	(.L_1058 - .L_1057)
.L_1057:
        /*0130*/ 	.word	0x00000100
        /*0134*/ 	.word	0x00000001
        /*0138*/ 	.word	0x00000001


	//----- nvinfo : EIATTR_CRS_STACK_SIZE
	.align		4
.L_1058:
        /*013c*/ 	.byte	0x04, 0x1e
        /*013e*/ 	.short	(.L_1060 - .L_1059)
.L_1059:
        /*0140*/ 	.word	0x00000000
.L_1060:


//--------------------- .nv.info._ZN7cutlass13device_kernelIN5flash19enable_sm80_to_sm89INS1_16FlashAttnBwdSm80INS1_25CollectiveMainloopBwdSm80ILi2ELi2EN4cute5tupleIJNS5_1CILi64EEENS7_ILi128EEES9_EEENS_6half_tEfNS_4arch4Sm80ELb1ELb0ELb0ELb0ELb0ELb0ELb0ELb0ELi2ELi2ELi2ELi2ELb0EEENS1_24CollectiveEpilogueBwdGQAISA_fSD_Li256ELb0ELb0EEENS1_25SingleTileBwdLPTSchedulerILb0ELi128ELb0EEEEEEEEEvNT_6ParamsE --------------------------
	.section	.nv.info._ZN7cutlass13device_kernelIN5flash19enable_sm80_to_sm89INS1_16FlashAttnBwdSm80INS1_25CollectiveMainloopBwdSm80ILi2ELi2EN4cute5tupleIJNS5_1CILi64EEENS7_ILi128EEES9_EEENS_6half_tEfNS_4arch4Sm80ELb1ELb0ELb0ELb0ELb0ELb0ELb0ELb0ELi2ELi2ELi2ELi2ELb0EEENS1_24CollectiveEpilogueBwdGQAISA_fSD_Li256ELb0ELb0EEENS1_25SingleTileBwdLPTSchedulerILb0ELi128ELb0EEEEEEEEEvNT_6ParamsE,"",@"SHT_CUDA_INFO"
	.sectionflags	@""
	.align	4


	//----- nvinfo : EIATTR_CUDA_API_VERSION
	.align		4
        /*0000*/ 	.byte	0x04, 0x37
        /*0002*/ 	.short	(.L_1062 - .L_1061)
.L_1061:
        /*0004*/ 	.word	0x00000082


	//----- nvinfo : EIATTR_SW2861232_WAR
	.align		4
.L_1062:
        /*0008*/ 	.byte	0x01, 0x35
	.zero		2


	//----- nvinfo : EIATTR_PARAM_CBANK
	.align		4
        /*000c*/ 	.byte	0x04, 0x0a
        /*000e*/ 	.short	(.L_1064 - .L_1063)
	.align		4
.L_1063:
        /*0010*/ 	.word	index@(.nv.constant0._ZN7cutlass13device_kernelIN5flash19enable_sm80_to_sm89INS1_16FlashAttnBwdSm80INS1_25CollectiveMainloopBwdSm80ILi2ELi2EN4cute5tupleIJNS5_1CILi64EEENS7_ILi128EEES9_EEENS_6half_tEfNS_4arch4Sm80ELb1ELb0ELb0ELb0ELb0ELb0ELb0ELb0ELi2ELi2ELi2ELi2ELb0EEENS1_24CollectiveEpilogueBwdGQAISA_fSD_Li256ELb0ELb0EEENS1_25SingleTileBwdLPTSchedulerILb0ELi128ELb0EEEEEEEEEvNT_6ParamsE)
        /*0014*/ 	.short	0x0160
        /*0016*/ 	.short	0x0290


	//----- nvinfo : EIATTR_CBANK_PARAM_SIZE
	.align		4
.L_1064:
        /*0018*/ 	.byte	0x03, 0x19
        /*001a*/ 	.short	0x0290


	//----- nvinfo : EIATTR_KPARAM_INFO
	.align		4
        /*001c*/ 	.byte	0x04, 0x17
        /*001e*/ 	.short	(.L_1066 - .L_1065)
.L_1065:
        /*0020*/ 	.word	0x00000000
        /*0024*/ 	.short	0x0000
        /*0026*/ 	.short	0x0000
        /*0028*/ 	.byte	0x00, 0xf0, 0x41, 0x0a


	//----- nvinfo : EIATTR_MAXREG_COUNT
	.align		4
.L_1066:
        /*002c*/ 	.byte	0x03, 0x1b
        /*002e*/ 	.short	0x00ff


	//----- nvinfo : EIATTR_NUM_BARRIERS
	.align		4
        /*0030*/ 	.byte	0x02, 0x4c
        /*0032*/ 	.byte	0x02
	.zero		1


	//----- nvinfo : EIATTR_ANNOTATIONS
	.align		4
        /*0034*/ 	.byte	0x04, 0x55
        /*0036*/ 	.short	(.L_1068 - .L_1067)


	//   ....[0]....
.L_1067:
        /* <DEDUP_REMOVED lines=20> */


	//----- nvinfo : EIATTR_MERCURY_ISA_VERSION
	.align		4
.L_1068:
        /*0168*/ 	.byte	0x03, 0x5f
        /*016a*/ 	.short	0x0000


	//----- nvinfo : EIATTR_COOP_GROUP_MASK_REGIDS
	.align		4
        /*016c*/ 	.byte	0x04, 0x29
        /*016e*/ 	.short	(.L_1070 - .L_1069)


	//   ....[0]....
.L_1069:
        /*0170*/ 	.word	0xffffffff


	//----- nvinfo : EIATTR_COOP_GROUP_INSTR_OFFSETS
	.align		4
.L_1070:
        /*0174*/ 	.byte	0x04, 0x28
        /*0176*/ 	.short	(.L_1072 - .L_1071)


	//   ....[0]....
.L_1071:
        /*0178*/ 	.word	0x00000090


	//----- nvinfo : EIATTR_EXIT_INSTR_OFFSETS
	.align		4
.L_1072:
        /*017c*/ 	.byte	0x04, 0x1c
        /*017e*/ 	.short	(.L_1074 - .L_1073)


	//   ....[0]....
.L_1073:
        /*0180*/ 	.word	0x00000580


	//   ....[1]....
        /*0184*/ 	.word	0x00006cc0


	//   ....[2]....
        /*0188*/ 	.word	0x00007760


	//----- nvinfo : EIATTR_MAX_THREADS
	.align		4
.L_1074:
        /*018c*/ 	.byte	0x04, 0x05
        /*018e*/ 	.short	(.L_1076 - .L_1075)
.L_1075:
        /*0190*/ 	.word	0x00000100
        /*0194*/ 	.word	0x00000001
        /*0198*/ 	.word	0x00000001


	//----- nvinfo : EIATTR_CRS_STACK_SIZE
	.align		4
.L_1076:
        /*019c*/ 	.byte	0x04, 0x1e
        /*019e*/ 	.short	(.L_1078 - .L_1077)
.L_1077:
        /*01a0*/ 	.word	0x00000000
.L_1078:


//--------------------- .nv.info._ZN7cutlass13device_kernelIN5flash19enable_sm80_to_sm89INS1_16FlashAttnBwdSm80INS1_25CollectiveMainloopBwdSm80ILi2ELi2EN4cute5tupleIJNS5_1CILi64EEENS7_ILi128EEES9_EEENS_6half_tEfNS_4arch4Sm80ELb1ELb0ELb0ELb0ELb1ELb0ELb0ELb0ELi2ELi2ELi2ELi2ELb0EEENS1_24CollectiveEpilogueBwdGQAISA_fSD_Li256ELb0ELb1EEENS1_25SingleTileBwdLPTSchedulerILb0ELi128ELb1EEEEEEEEEvNT_6ParamsE --------------------------
	.section	.nv.info._ZN7cutlass13device_kernelIN5flash19enable_sm80_to_sm89INS1_16FlashAttnBwdSm80INS1_25CollectiveMainloopBwdSm80ILi2ELi2EN4cute5tupleIJNS5_1CILi64EEENS7_ILi128EEES9_EEENS_6half_tEfNS_4arch4Sm80ELb1ELb0ELb0ELb0ELb1ELb0ELb0ELb0ELi2ELi2ELi2ELi2ELb0EEENS1_24CollectiveEpilogueBwdGQAISA_fSD_Li256ELb0ELb1EEENS1_25SingleTileBwdLPTSchedulerILb0ELi128ELb1EEEEEEEEEvNT_6ParamsE,"",@"SHT_CUDA_INFO"
	.sectionflags	@""
	.align	4


	//----- nvinfo : EIATTR_CUDA_API_VERSION
	.align		4
        /*0000*/ 	.byte	0x04, 0x37
        /*0002*/ 	.short	(.L_1080 - .L_1079)
.L_1079:
        /*0004*/ 	.word	0x00000082


	//----- nvinfo : EIATTR_SW2861232_WAR
	.align		4
.L_1080:
        /*0008*/ 	.byte	0x01, 0x35
	.zero		2


	//----- nvinfo : EIATTR_PARAM_CBANK
	.align		4
        /*000c*/ 	.byte	0x04, 0x0a
        /*000e*/ 	.short	(.L_1082 - .L_1081)
	.align		4
.L_1081:
        /*0010*/ 	.word	index@(.nv.constant0._ZN7cutlass13device_kernelIN5flash19enable_sm80_to_sm89INS1_16FlashAttnBwdSm80INS1_25CollectiveMainloopBwdSm80ILi2ELi2EN4cute5tupleIJNS5_1CILi64EEENS7_ILi128EEES9_EEENS_6half_tEfNS_4arch4Sm80ELb1ELb0ELb0ELb0ELb1ELb0ELb0ELb0ELi2ELi2ELi2ELi2ELb0EEENS1_24CollectiveEpilogueBwdGQAISA_fSD_Li256ELb0ELb1EEENS1_25SingleTileBwdLPTSchedulerILb0ELi128ELb1EEEEEEEEEvNT_6ParamsE)
        /*0014*/ 	.short	0x0160
        /*0016*/ 	.short	0x0290


	//----- nvinfo : EIATTR_CBANK_PARAM_SIZE
	.align		4
.L_1082:
        /*0018*/ 	.byte	0x03, 0x19
        /*001a*/ 	.short	0x0290


	//----- nvinfo : EIATTR_KPARAM_INFO
	.align		4
        /*001c*/ 	.byte	0x04, 0x17
        /*001e*/ 	.short	(.L_1084 - .L_1083)
.L_1083:
        /*0020*/ 	.word	0x00000000
        /*0024*/ 	.short	0x0000
        /*0026*/ 	.short	0x0000
        /*0028*/ 	.byte	0x00, 0xf0, 0x41, 0x0a


	//----- nvinfo : EIATTR_MAXREG_COUNT
	.align		4
.L_1084:
        /*002c*/ 	.byte	0x03, 0x1b
        /*002e*/ 	.short	0x00ff


	//----- nvinfo : EIATTR_NUM_BARRIERS
	.align		4
        /*0030*/ 	.byte	0x02, 0x4c
        /*0032*/ 	.byte	0x02
	.zero		1


	//----- nvinfo : EIATTR_ANNOTATIONS
	.align		4
        /*0034*/ 	.byte	0x04, 0x55
        /*0036*/ 	.short	(.L_1086 - .L_1085)


	//   ....[0]....
.L_1085:
        /* <DEDUP_REMOVED lines=14> */


	//----- nvinfo : EIATTR_MERCURY_ISA_VERSION
	.align		4
.L_1086:
        /*0100*/ 	.byte	0x03, 0x5f
        /*0102*/ 	.short	0x0000


	//----- nvinfo : EIATTR_COOP_GROUP_MASK_REGIDS
	.align		4
        /*0104*/ 	.byte	0x04, 0x29
        /*0106*/ 	.short	(.L_1088 - .L_1087)


	//   ....[0]....
.L_1087:
        /*0108*/ 	.word	0xffffffff


	//   ....[1]....
        /*010c*/ 	.word	0xffffffff


	//   ....[2]....
        /*0110*/ 	.word	0xffffffff


	//   ....[3]....
        /*0114*/ 	.word	0xffffffff


	//   ....[4]....
        /*0118*/ 	.word	0xffffffff


	//   ....[5]....
        /*011c*/ 	.word	0xffffffff


	//   ....[6]....
        /*0120*/ 	.word	0xffffffff


	//   ....[7]....
        /*0124*/ 	.word	0xffffffff


	//   ....[8]....
        /*0128*/ 	.word	0xffffffff


	//----- nvinfo : EIATTR_COOP_GROUP_INSTR_OFFSETS
	.align		4
.L_1088:
        /*012c*/ 	.byte	0x04, 0x28
        /*012e*/ 	.short	(.L_1090 - .L_1089)


	//   ....[0]....
.L_1089:
        /*0130*/ 	.word	0x00000050


	//   ....[1]....
        /*0134*/ 	.word	0x00006ea0


	//   ....[2]....
        /*0138*/ 	.word	0x00006ed0


	//   ....[3]....
        /*013c*/ 	.word	0x00007400


	//   ....[4]....
        /*0140*/ 	.word	0x00007410


	//   ....[5]....
        /*0144*/ 	.word	0x000075d0


	//   ....[6]....
        /*0148*/ 	.word	0x000076e0


	//   ....[7]....
        /*014c*/ 	.word	0x00007b10


	//   ....[8]....
        /*0150*/ 	.word	0x00007b20


	//----- nvinfo : EIATTR_EXIT_INSTR_OFFSETS
	.align		4
.L_1090:
        /*0154*/ 	.byte	0x04, 0x1c
        /*0156*/ 	.short	(.L_1092 - .L_1091)


	//   ....[0]....
.L_1091:
        /*0158*/ 	.word	0x000005a0


	//   ....[1]....
        /*015c*/ 	.word	0x00006c20


	//   ....[2]....
        /*0160*/ 	.word	0x00007b30


	//   ....[3]....
        /*0164*/ 	.word	0x00007bd0


	//----- nvinfo : EIATTR_MAX_THREADS
	.align		4
.L_1092:
        /*0168*/ 	.byte	0x04, 0x05
        /*016a*/ 	.short	(.L_1094 - .L_1093)
.L_1093:
        /*016c*/ 	.word	0x00000100
        /*0170*/ 	.word	0x00000001
        /*0174*/ 	.word	0x00000001


	//----- nvinfo : EIATTR_CRS_STACK_SIZE
	.align		4
.L_1094:
        /*0178*/ 	.byte	0x04, 0x1e
        /*017a*/ 	.short	(.L_1096 - .L_1095)
.L_1095:
        /*017c*/ 	.word	0x00000000
.L_1096:


//--------------------- .nv.info._ZN7cutlass13device_kernelIN5flash22FlashAttnBwdPreprocessIN4cute5tupleIJNS3_1CILi64EEENS5_ILi128EEEEEENS_6half_tEfNS_4arch4Sm80ELb1ELb0EEEEEvNT_6ParamsE --------------------------
	.section	.nv.info._ZN7cutlass13device_kernelIN5flash22FlashAttnBwdPreprocessIN4cute5tupleIJNS3_1CILi64EEENS5_ILi128EEEEEENS_6half_tEfNS_4arch4Sm80ELb1ELb0EEEEEvNT_6ParamsE,"",@"SHT_CUDA_INFO"
	.sectionflags	@""
	.align	4


	//----- nvinfo : EIATTR_CUDA_API_VERSION
	.align		4
        /*0000*/ 	.byte	0x04, 0x37
        /*0002*/ 	.short	(.L_1098 - .L_1097)
.L_1097:
        /*0004*/ 	.word	0x00000082


	//----- nvinfo : EIATTR_SW2861232_WAR
	.align		4
.L_1098:
        /*0008*/ 	.byte	0x01, 0x35
	.zero		2


	//----- nvinfo : EIATTR_PARAM_CBANK
	.align		4
        /*000c*/ 	.byte	0x04, 0x0a
        /*000e*/ 	.short	(.L_1100 - .L_1099)
	.align		4
.L_1099:
        /*0010*/ 	.word	index@(.nv.constant0._ZN7cutlass13device_kernelIN5flash22FlashAttnBwdPreprocessIN4cute5tupleIJNS3_1CILi64EEENS5_ILi128EEEEEENS_6half_tEfNS_4arch4Sm80ELb1ELb0EEEEEvNT_6ParamsE)
        /*0014*/ 	.short	0x0160
        /*0016*/ 	.short	0x00f0


	//----- nvinfo : EIATTR_CBANK_PARAM_SIZE
	.align		4
.L_1100:
        /*0018*/ 	.byte	0x03, 0x19
        /*001a*/ 	.short	0x00f0


	//----- nvinfo : EIATTR_KPARAM_INFO
	.align		4
        /*001c*/ 	.byte	0x04, 0x17
        /*001e*/ 	.short	(.L_1102 - .L_1101)
.L_1101:
        /*0020*/ 	.word	0x00000000
        /*0024*/ 	.short	0x0000
        /*0026*/ 	.short	0x0000
        /*0028*/ 	.byte	0x00, 0xf0, 0xc1, 0x03


	//----- nvinfo : EIATTR_MAXREG_COUNT
	.align		4
.L_1102:
        /*002c*/ 	.byte	0x03, 0x1b
        /*002e*/ 	.short	0x0080


	//----- nvinfo : EIATTR_MERCURY_ISA_VERSION
	.align		4
        /*0030*/ 	.byte	0x03, 0x5f
        /*0032*/ 	.short	0x0000


	//----- nvinfo : EIATTR_COOP_GROUP_MASK_REGIDS
	.align		4
        /*0034*/ 	.byte	0x04, 0x29
        /*0036*/ 	.short	(.L_1104 - .L_1103)


	//   ....[0]....
.L_1103:
        /*0038*/ 	.word	0xffffffff


	//   ....[1]....
        /*003c*/ 	.word	0xffffffff


	//   ....[2]....
        /*0040*/ 	.word	0xffffffff


	//   ....[3]....
        /*0044*/ 	.word	0xffffffff


	//   ....[4]....
        /*0048*/ 	.word	0xffffffff


	//   ....[5]....
        /*004c*/ 	.word	0xffffffff


	//   ....[6]....
        /*0050*/ 	.word	0xffffffff


	//   ....[7]....
        /*0054*/ 	.word	0xffffffff


	//   ....[8]....
        /*0058*/ 	.word	0xffffffff


	//   ....[9]....
        /*005c*/ 	.word	0xffffffff


	//   ....[10]....
        /*0060*/ 	.word	0xffffffff


	//   ....[11]....
        /*0064*/ 	.word	0xffffffff


	//   ....[12]....
        /*0068*/ 	.word	0xffffffff


	//   ....[13]....
        /*006c*/ 	.word	0xffffffff


	//   ....[14]....
        /*0070*/ 	.word	0xffffffff


	//   ....[15]....
        /*0074*/ 	.word	0xffffffff


	//----- nvinfo : EIATTR_COOP_GROUP_INSTR_OFFSETS
	.align		4
.L_1104:
        /*0078*/ 	.byte	0x04, 0x28
        /*007a*/ 	.short	(.L_1106 - .L_1105)


	//   ....[0]....
.L_1105:
        /*007c*/ 	.word	0x00000fa0


	//   ....[1]....
        /*0080*/ 	.word	0x00000fb0


	//   ....[2]....
        /*0084*/ 	.word	0x00000fc0


	//   ....[3]....
        /*0088*/ 	.word	0x00000fd0


	//   ....[4]....
        /*008c*/ 	.word	0x00001020


	//   ....[5]....
        /*0090*/ 	.word	0x00001030


	//   ....[6]....
        /*0094*/ 	.word	0x00001040


	//   ....[7]....
        /*0098*/ 	.word	0x00001050


	//   ....[8]....
        /*009c*/ 	.word	0x000010a0


	//   ....[9]....
        /*00a0*/ 	.word	0x000010b0


	//   ....[10]....
        /*00a4*/ 	.word	0x000010c0


	//   ....[11]....
        /*00a8*/ 	.word	0x000010d0


	//   ....[12]....
        /*00ac*/ 	.word	0x00001120


	//   ....[13]....
        /*00b0*/ 	.word	0x00001130


	//   ....[14]....
        /*00b4*/ 	.word	0x00001140


	//   ....[15]....
        /*00b8*/ 	.word	0x00001150


	//----- nvinfo : EIATTR_EXIT_INSTR_OFFSETS
	.align		4
.L_1106:
        /*00bc*/ 	.byte	0x04, 0x1c
        /*00be*/ 	.short	(.L_1108 - .L_1107)


	//   ....[0]....
.L_1107:
        /*00c0*/ 	.word	0x00001690


	//   ....[1]....
        /*00c4*/ 	.word	0x000016f0


	//----- nvinfo : EIATTR_CTAIDZ_USED
	.align		4
.L_1108:
        /*00c8*/ 	.byte	0x01, 0x04
	.zero		2


	//----- nvinfo : EIATTR_MAX_THREADS
	.align		4
        /*00cc*/ 	.byte	0x04, 0x05
        /*00ce*/ 	.short	(.L_1110 - .L_1109)
.L_1109:
        /*00d0*/ 	.word	0x00000100
        /*00d4*/ 	.word	0x00000001
        /*00d8*/ 	.word	0x00000001


	//----- nvinfo : EIATTR_CRS_STACK_SIZE
	.align		4
.L_1110:
        /*00dc*/ 	.byte	0x04, 0x1e
        /*00de*/ 	.short	(.L_1112 - .L_1111)
.L_1111:
        /*00e0*/ 	.word	0x00000000
.L_1112:


//--------------------- .nv.info._ZN7cutlass13device_kernelIN5flash19enable_sm80_to_sm89INS1_16FlashAttnBwdSm80INS1_25CollectiveMainloopBwdSm80ILi2ELi2EN4cute5tupleIJNS5_1CILi64EEENS7_ILi128EEES9_EEENS_6half_tEfNS_4arch4Sm80ELb1ELb0ELb0ELb1ELb0ELb0ELb0ELb0ELi2ELi2ELi2ELi2ELb0EEENS1_21CollectiveEpilogueBwdISA_SB_SD_Li256ELb1ELb0ELi4EEENS1_25SingleTileBwdLPTSchedulerILb1ELi128ELb0EEEEEEEEEvNT_6ParamsE --------------------------
	.section	.nv.info._ZN7cutlass13device_kernelIN5flash19enable_sm80_to_sm89INS1_16FlashAttnBwdSm80INS1_25CollectiveMainloopBwdSm80ILi2ELi2EN4cute5tupleIJNS5_1CILi64EEENS7_ILi128EEES9_EEENS_6half_tEfNS_4arch4Sm80ELb1ELb0ELb0ELb1ELb0ELb0ELb0ELb0ELi2ELi2ELi2ELi2ELb0EEENS1_21CollectiveEpilogueBwdISA_SB_SD_Li256ELb1ELb0ELi4EEENS1_25SingleTileBwdLPTSchedulerILb1ELi128ELb0EEEEEEEEEvNT_6ParamsE,"",@"SHT_CUDA_INFO"
	.sectionflags	@""
	.align	4


	//----- nvinfo : EIATTR_CUDA_API_VERSION
	.align		4
        /*0000*/ 	.byte	0x04, 0x37
        /*0002*/ 	.short	(.L_1114 - .L_1113)
.L_1113:
        /*0004*/ 	.word	0x00000082


	//----- nvinfo : EIATTR_SW2861232_WAR
	.align		4
.L_1114:
        /*0008*/ 	.byte	0x01, 0x35
	.zero		2


	//----- nvinfo : EIATTR_PARAM_CBANK
	.align		4
        /*000c*/ 	.byte	0x04, 0x0a
        /*000e*/ 	.short	(.L_1116 - .L_1115)
	.align		4
.L_1115:
        /*0010*/ 	.word	index@(.nv.constant0._ZN7cutlass13device_kernelIN5flash19enable_sm80_to_sm89INS1_16FlashAttnBwdSm80INS1_25CollectiveMainloopBwdSm80ILi2ELi2EN4cute5tupleIJNS5_1CILi64EEENS7_ILi128EEES9_EEENS_6half_tEfNS_4arch4Sm80ELb1ELb0ELb0ELb1ELb0ELb0ELb0ELb0ELi2ELi2ELi2ELi2ELb0EEENS1_21CollectiveEpilogueBwdISA_SB_SD_Li256ELb1ELb0ELi4EEENS1_25SingleTileBwdLPTSchedulerILb1ELi128ELb0EEEEEEEEEvNT_6ParamsE)
        /*0014*/ 	.short	0x0160
        /*0016*/ 	.short	0x0288


	//----- nvinfo : EIATTR_CBANK_PARAM_SIZE
	.align		4
.L_1116:
        /*0018*/ 	.byte	0x03, 0x19
        /*001a*/ 	.short	0x0288


	//----- nvinfo : EIATTR_KPARAM_INFO
	.align		4
        /*001c*/ 	.byte	0x04, 0x17
        /*001e*/ 	.short	(.L_1118 - .L_1117)
.L_1117:
        /*0020*/ 	.word	0x00000000
        /*0024*/ 	.short	0x0000
        /*0026*/ 	.short	0x0000
        /*0028*/ 	.byte	0x00, 0xf0, 0x21, 0x0a


	//----- nvinfo : EIATTR_MAXREG_COUNT
	.align		4
.L_1118:
        /*002c*/ 	.byte	0x03, 0x1b
        /*002e*/ 	.short	0x00ff


	//----- nvinfo : EIATTR_NUM_BARRIERS
	.align		4
        /*0030*/ 	.byte	0x02, 0x4c
        /*0032*/ 	.byte	0x02
	.zero		1


	//----- nvinfo : EIATTR_ANNOTATIONS
	.align		4
        /*0034*/ 	.byte	0x04, 0x55
        /*0036*/ 	.short	(.L_1120 - .L_1119)


	//   ....[0]....
.L_1119:
        /* <DEDUP_REMOVED lines=19> */


	//----- nvinfo : EIATTR_MERCURY_ISA_VERSION
	.align		4
.L_1120:
        /*0150*/ 	.byte	0x03, 0x5f
        /*0152*/ 	.short	0x0000


	//----- nvinfo : EIATTR_COOP_GROUP_MASK_REGIDS
	.align		4
        /*0154*/ 	.byte	0x04, 0x29
        /*0156*/ 	.short	(.L_1122 - .L_1121)


	//   ....[0]....
.L_1121:
        /*0158*/ 	.word	0xffffffff


	//----- nvinfo : EIATTR_COOP_GROUP_INSTR_OFFSETS
	.align		4
.L_1122:
        /*015c*/ 	.byte	0x04, 0x28
        /*015e*/ 	.short	(.L_1124 - .L_1123)


	//   ....[0]....
.L_1123:
        /*0160*/ 	.word	0x00000060


	//----- nvinfo : EIATTR_EXIT_INSTR_OFFSETS
	.align		4
.L_1124:
        /*0164*/ 	.byte	0x04, 0x1c
        /*0166*/ 	.short	(.L_1126 - .L_1125)


	//   ....[0]....
.L_1125:
        /*0168*/ 	.word	0x000009d0


	//   ....[1]....
        /*016c*/ 	.word	0x000095f0


	//   ....[2]....
        /*0170*/ 	.word	0x000096b0


	//   ....[3]....
        /*0174*/ 	.word	0x0000aa20


	//   ....[4]....
        /*0178*/ 	.word	0x0000aae0


	//----- nvinfo : EIATTR_MAX_THREADS
	.align		4
.L_1126:
        /*017c*/ 	.byte	0x04, 0x05
        /*017e*/ 	.short	(.L_1128 - .L_1127)
.L_1127:
        /*0180*/ 	.word	0x00000100
        /*0184*/ 	.word	0x00000001
        /*0188*/ 	.word	0x00000001


	//----- nvinfo : EIATTR_CRS_STACK_SIZE
	.align		4
.L_1128:
        /*018c*/ 	.byte	0x04, 0x1e
        /*018e*/ 	.short	(.L_1130 - .L_1129)
.L_1129:
        /*0190*/ 	.word	0x00000000
.L_1130:


//--------------------- .nv.info._ZN7cutlass13device_kernelIN5flash19enable_sm80_to_sm89INS1_16FlashAttnBwdSm80INS1_25CollectiveMainloopBwdSm80ILi2ELi2EN4cute5tupleIJNS5_1CILi64EEENS7_ILi128EEES9_EEENS_6half_tEfNS_4arch4Sm80ELb1ELb0ELb0ELb1ELb1ELb0ELb0ELb0ELi2ELi2ELi2ELi2ELb0EEENS1_21CollectiveEpilogueBwdISA_SB_SD_Li256ELb1ELb0ELi4EEENS1_25SingleTileBwdLPTSchedulerILb1ELi128ELb1EEEEEEEEEvNT_6ParamsE --------------------------
	.section	.nv.info._ZN7cutlass13device_kernelIN5flash19enable_sm80_to_sm89INS1_16FlashAttnBwdSm80INS1_25CollectiveMainloopBwdSm80ILi2ELi2EN4cute5tupleIJNS5_1CILi64EEENS7_ILi128EEES9_EEENS_6half_tEfNS_4arch4Sm80ELb1ELb0ELb0ELb1ELb1ELb0ELb0ELb0ELi2ELi2ELi2ELi2ELb0EEENS1_21CollectiveEpilogueBwdISA_SB_SD_Li256ELb1ELb0ELi4EEENS1_25SingleTileBwdLPTSchedulerILb1ELi128ELb1EEEEEEEEEvNT_6ParamsE,"",@"SHT_CUDA_INFO"
	.sectionflags	@""
	.align	4


	//----- nvinfo : EIATTR_CUDA_API_VERSION
	.align		4
        /*0000*/ 	.byte	0x04, 0x37
        /*0002*/ 	.short	(.L_1132 - .L_1131)
.L_1131:
        /*0004*/ 	.word	0x00000082


	//----- nvinfo : EIATTR_SW2861232_WAR
	.align		4
.L_1132:
        /*0008*/ 	.byte	0x01, 0x35
	.zero		2


	//----- nvinfo : EIATTR_PARAM_CBANK
	.align		4
        /*000c*/ 	.byte	0x04, 0x0a
        /*000e*/ 	.short	(.L_1134 - .L_1133)
	.align		4
.L_1133:
        /*0010*/ 	.word	index@(.nv.constant0._ZN7cutlass13device_kernelIN5flash19enable_sm80_to_sm89INS1_16FlashAttnBwdSm80INS1_25CollectiveMainloopBwdSm80ILi2ELi2EN4cute5tupleIJNS5_1CILi64EEENS7_ILi128EEES9_EEENS_6half_tEfNS_4arch4Sm80ELb1ELb0ELb0ELb1ELb1ELb0ELb0ELb0ELi2ELi2ELi2ELi2ELb0EEENS1_21CollectiveEpilogueBwdISA_SB_SD_Li256ELb1ELb0ELi4EEENS1_25SingleTileBwdLPTSchedulerILb1ELi128ELb1EEEEEEEEEvNT_6ParamsE)
        /*0014*/ 	.short	0x0160
        /*0016*/ 	.short	0x0288


	//----- nvinfo : EIATTR_CBANK_PARAM_SIZE
	.align		4
.L_1134:
        /*0018*/ 	.byte	0x03, 0x19
        /*001a*/ 	.short	0x0288


	//----- nvinfo : EIATTR_KPARAM_INFO
	.align		4
        /*001c*/ 	.byte	0x04, 0x17
        /*001e*/ 	.short	(.L_1136 - .L_1135)
.L_1135:
        /*0020*/ 	.word	0x00000000
        /*0024*/ 	.short	0x0000
        /*0026*/ 	.short	0x0000
        /*0028*/ 	.byte	0x00, 0xf0, 0x21, 0x0a


	//----- nvinfo : EIATTR_MAXREG_COUNT
	.align		4
.L_1136:
        /*002c*/ 	.byte	0x03, 0x1b
        /*002e*/ 	.short	0x00ff


	//----- nvinfo : EIATTR_NUM_BARRIERS
	.align		4
        /*0030*/ 	.byte	0x02, 0x4c
        /*0032*/ 	.byte	0x02
	.zero		1


	//----- nvinfo : EIATTR_ANNOTATIONS
	.align		4
        /*0034*/ 	.byte	0x04, 0x55
        /*0036*/ 	.short	(.L_1138 - .L_1137)


	//   ....[0]....
.L_1137:
        /* <DEDUP_REMOVED lines=21> */


	//----- nvinfo : EIATTR_MERCURY_ISA_VERSION
	.align		4
.L_1138:
        /*0170*/ 	.byte	0x03, 0x5f
        /*0172*/ 	.short	0x0000


	//----- nvinfo : EIATTR_COOP_GROUP_MASK_REGIDS
	.align		4
        /*0174*/ 	.byte	0x04, 0x29
        /*0176*/ 	.short	(.L_1140 - .L_1139)


	//   ....[0]....
.L_1139:
        /*0178*/ 	.word	0xffffffff


	//----- nvinfo : EIATTR_COOP_GROUP_INSTR_OFFSETS
	.align		4
.L_1140:
        /*017c*/ 	.byte	0x04, 0x28
        /*017e*/ 	.short	(.L_1142 - .L_1141)


	//   ....[0]....
.L_1141:
        /*0180*/ 	.word	0x00000060


	//----- nvinfo : EIATTR_EXIT_INSTR_OFFSETS
	.align		4
.L_1142:
        /*0184*/ 	.byte	0x04, 0x1c
        /*0186*/ 	.short	(.L_1144 - .L_1143)


	//   ....[0]....
.L_1143:
        /*0188*/ 	.word	0x00000a10


	//   ....[1]....
        /*018c*/ 	.word	0x00009490


	//   ....[2]....
        /*0190*/ 	.word	0x00009550


	//   ....[3]....
        /*0194*/ 	.word	0x0000a890


	//   ....[4]....
        /*0198*/ 	.word	0x0000a950


	//----- nvinfo : EIATTR_MAX_THREADS
	.align		4
.L_1144:
        /*019c*/ 	.byte	0x04, 0x05
        /*019e*/ 	.short	(.L_1146 - .L_1145)
.L_1145:
        /*01a0*/ 	.word	0x00000100
        /*01a4*/ 	.word	0x00000001
        /*01a8*/ 	.word	0x00000001


	//----- nvinfo : EIATTR_CRS_STACK_SIZE
	.align		4
.L_1146:
        /*01ac*/ 	.byte	0x04, 0x1e
        /*01ae*/ 	.short	(.L_1148 - .L_1147)
.L_1147:
        /*01b0*/ 	.word	0x00000000
.L_1148:


//--------------------- .nv.info._ZN7cutlass13device_kernelIN5flash19enable_sm80_to_sm89INS1_16FlashAttnBwdSm80INS1_25CollectiveMainloopBwdSm80ILi2ELi2EN4cute5tupleIJNS5_1CILi64EEENS7_ILi128EEES9_EEENS_6half_tEfNS_4arch4Sm80ELb1ELb0ELb0ELb1ELb0ELb0ELb0ELb0ELi2ELi2ELi2ELi2ELb0EEENS1_24CollectiveEpilogueBwdGQAISA_fSD_Li256ELb1ELb0EEENS1_25SingleTileBwdLPTSchedulerILb1ELi128ELb0EEEEEEEEEvNT_6ParamsE --------------------------
	.section	.nv.info._ZN7cutlass13device_kernelIN5flash19enable_sm80_to_sm89INS1_16FlashAttnBwdSm80INS1_25CollectiveMainloopBwdSm80ILi2ELi2EN4cute5tupleIJNS5_1CILi64EEENS7_ILi128EEES9_EEENS_6half_tEfNS_4arch4Sm80ELb1ELb0ELb0ELb1ELb0ELb0ELb0ELb0ELi2ELi2ELi2ELi2ELb0EEENS1_24CollectiveEpilogueBwdGQAISA_fSD_Li256ELb1ELb0EEENS1_25SingleTileBwdLPTSchedulerILb1ELi128ELb0EEEEEEEEEvNT_6ParamsE,"",@"SHT_CUDA_INFO"
	.sectionflags	@""
	.align	4


	//----- nvinfo : EIATTR_CUDA_API_VERSION
	.align		4
        /*0000*/ 	.byte	0x04, 0x37
        /*0002*/ 	.short	(.L_1150 - .L_1149)
.L_1149:
        /*0004*/ 	.word	0x00000082


	//----- nvinfo : EIATTR_SW2861232_WAR
	.align		4
.L_1150:
        /*0008*/ 	.byte	0x01, 0x35
	.zero		2


	//----- nvinfo : EIATTR_PARAM_CBANK
	.align		4
        /*000c*/ 	.byte	0x04, 0x0a
        /*000e*/ 	.short	(.L_1152 - .L_1151)
	.align		4
.L_1151:
        /*0010*/ 	.word	index@(.nv.constant0._ZN7cutlass13device_kernelIN5flash19enable_sm80_to_sm89INS1_16FlashAttnBwdSm80INS1_25CollectiveMainloopBwdSm80ILi2ELi2EN4cute5tupleIJNS5_1CILi64EEENS7_ILi128EEES9_EEENS_6half_tEfNS_4arch4Sm80ELb1ELb0ELb0ELb1ELb0ELb0ELb0ELb0ELi2ELi2ELi2ELi2ELb0EEENS1_24CollectiveEpilogueBwdGQAISA_fSD_Li256ELb1ELb0EEENS1_25SingleTileBwdLPTSchedulerILb1ELi128ELb0EEEEEEEEEvNT_6ParamsE)
        /*0014*/ 	.short	0x0160
        /*0016*/ 	.short	0x0290


	//----- nvinfo : EIATTR_CBANK_PARAM_SIZE
	.align		4
.L_1152:
        /*0018*/ 	.byte	0x03, 0x19
        /*001a*/ 	.short	0x0290


	//----- nvinfo : EIATTR_KPARAM_INFO
	.align		4
        /*001c*/ 	.byte	0x04, 0x17
        /*001e*/ 	.short	(.L_1154 - .L_1153)
.L_1153:
        /*0020*/ 	.word	0x00000000
        /*0024*/ 	.short	0x0000
        /*0026*/ 	.short	0x0000
        /*0028*/ 	.byte	0x00, 0xf0, 0x41, 0x0a


	//----- nvinfo : EIATTR_MAXREG_COUNT
	.align		4
.L_1154:
        /*002c*/ 	.byte	0x03, 0x1b
        /*002e*/ 	.short	0x00ff


	//----- nvinfo : EIATTR_NUM_BARRIERS
	.align		4
        /*0030*/ 	.byte	0x02, 0x4c
        /*0032*/ 	.byte	0x02
	.zero		1


	//----- nvinfo : EIATTR_ANNOTATIONS
	.align		4
        /*0034*/ 	.byte	0x04, 0x55
        /*0036*/ 	.short	(.L_1156 - .L_1155)


	//   ....[0]....
.L_1155:
        /* <DEDUP_REMOVED lines=20> */


	//----- nvinfo : EIATTR_MERCURY_ISA_VERSION
	.align		4
.L_1156:
        /*0168*/ 	.byte	0x03, 0x5f
        /*016a*/ 	.short	0x0000


	//----- nvinfo : EIATTR_COOP_GROUP_MASK_REGIDS
	.align		4
        /*016c*/ 	.byte	0x04, 0x29
        /*016e*/ 	.short	(.L_1158 - .L_1157)


	//   ....[0]....
.L_1157:
        /*0170*/ 	.word	0xffffffff


	//----- nvinfo : EIATTR_COOP_GROUP_INSTR_OFFSETS
	.align		4
.L_1158:
        /*0174*/ 	.byte	0x04, 0x28
        /*0176*/ 	.short	(.L_1160 - .L_1159)


	//   ....[0]....
.L_1159:
        /*0178*/ 	.word	0x00000060


	//----- nvinfo : EIATTR_EXIT_INSTR_OFFSETS
	.align		4
.L_1160:
        /*017c*/ 	.byte	0x04, 0x1c
        /*017e*/ 	.short	(.L_1162 - .L_1161)


	//   ....[0]....
.L_1161:
        /*0180*/ 	.word	0x00000a00


	//   ....[1]....
        /*0184*/ 	.word	0x00007400


	//   ....[2]....
        /*0188*/ 	.word	0x00007f70


	//----- nvinfo : EIATTR_MAX_THREADS
	.align		4
.L_1162:
        /*018c*/ 	.byte	0x04, 0x05
        /*018e*/ 	.short	(.L_1164 - .L_1163)
.L_1163:
        /*0190*/ 	.word	0x00000100
        /*0194*/ 	.word	0x00000001
        /*0198*/ 	.word	0x00000001


	//----- nvinfo : EIATTR_CRS_STACK_SIZE
	.align		4
.L_1164:
        /*019c*/ 	.byte	0x04, 0x1e
        /*019e*/ 	.short	(.L_1166 - .L_1165)
.L_1165:
        /*01a0*/ 	.word	0x00000000
.L_1166:


//--------------------- .nv.info._ZN7cutlass13device_kernelIN5flash32FlashAttnBwdPostprocessConvertdQIN4cute5tupleIJNS3_1CILi128EEES6_EEENS_6half_tEfNS_4arch4Sm80ELi256ENS3_8TiledMMAINS3_8MMA_AtomIJNS3_28SM80_16x8x16_F32F16F16F32_TNEEEENS3_6LayoutINS4_IJNS5_ILi2EEENS5_ILi4EEENS5_ILi1EEEEEENS4_IJSI_SG_NS5_ILi0EEEEEEEENS4_IJNS5_ILi32EEENS5_ILi64EEENS5_ILi16EEEEEEEELb0EEEEEvNT_6ParamsE --------------------------
	.section	.nv.info._ZN7cutlass13device_kernelIN5flash32FlashAttnBwdPostprocessConvertdQIN4cute5tupleIJNS3_1CILi128EEES6_EEENS_6half_tEfNS_4arch4Sm80ELi256ENS3_8TiledMMAINS3_8MMA_AtomIJNS3_28SM80_16x8x16_F32F16F16F32_TNEEEENS3_6LayoutINS4_IJNS5_ILi2EEENS5_ILi4EEENS5_ILi1EEEEEENS4_IJSI_SG_NS5_ILi0EEEEEEEENS4_IJNS5_ILi32EEENS5_ILi64EEENS5_ILi16EEEEEEEELb0EEEEEvNT_6ParamsE,"",@"SHT_CUDA_INFO"
	.sectionflags	@""
	.align	4


	//----- nvinfo : EIATTR_CUDA_API_VERSION
	.align		4
        /*0000*/ 	.byte	0x04, 0x37
        /*0002*/ 	.short	(.L_1168 - .L_1167)
.L_1167:
        /*0004*/ 	.word	0x00000082


	//----- nvinfo : EIATTR_SW2861232_WAR
	.align		4
.L_1168:
        /*0008*/ 	.byte	0x01, 0x35
	.zero		2


	//----- nvinfo : EIATTR_PARAM_CBANK
	.align		4
        /*000c*/ 	.byte	0x04, 0x0a
        /*000e*/ 	.short	(.L_1170 - .L_1169)
	.align		4
.L_1169:
        /*0010*/ 	.word	index@(.nv.constant0._ZN7cutlass13device_kernelIN5flash32FlashAttnBwdPostprocessConvertdQIN4cute5tupleIJNS3_1CILi128EEES6_EEENS_6half_tEfNS_4arch4Sm80ELi256ENS3_8TiledMMAINS3_8MMA_AtomIJNS3_28SM80_16x8x16_F32F16F16F32_TNEEEENS3_6LayoutINS4_IJNS5_ILi2EEENS5_ILi4EEENS5_ILi1EEEEEENS4_IJSI_SG_NS5_ILi0EEEEEEEENS4_IJNS5_ILi32EEENS5_ILi64EEENS5_ILi16EEEEEEEELb0EEEEEvNT_6ParamsE)
        /*0014*/ 	.short	0x0160
        /*0016*/ 	.short	0x0070


	//----- nvinfo : EIATTR_CBANK_PARAM_SIZE
	.align		4
.L_1170:
        /*0018*/ 	.byte	0x03, 0x19
        /*001a*/ 	.short	0x0070


	//----- nvinfo : EIATTR_KPARAM_INFO
	.align		4
        /*001c*/ 	.byte	0x04, 0x17
        /*001e*/ 	.short	(.L_1172 - .L_1171)
.L_1171:
        /*0020*/ 	.word	0x00000000
        /*0024*/ 	.short	0x0000
        /*0026*/ 	.short	0x0000
        /*0028*/ 	.byte	0x00, 0xf0, 0xc1, 0x01


	//----- nvinfo : EIATTR_MAXREG_COUNT
	.align		4
.L_1172:
        /*002c*/ 	.byte	0x03, 0x1b
        /*002e*/ 	.short	0x0080


	//----- nvinfo : EIATTR_NUM_BARRIERS
	.align		4
        /*0030*/ 	.byte	0x02, 0x4c
        /*0032*/ 	.byte	0x01
	.zero		1


	//----- nvinfo : EIATTR_MERCURY_ISA_VERSION
	.align		4
        /*0034*/ 	.byte	0x03, 0x5f
        /*0036*/ 	.short	0x0000


	//----- nvinfo : EIATTR_EXIT_INSTR_OFFSETS
	.align		4
        /*0038*/ 	.byte	0x04, 0x1c
        /*003a*/ 	.short	(.L_1174 - .L_1173)


	//   ....[0]....
.L_1173:
        /*003c*/ 	.word	0x00000180


	//   ....[1]....
        /*0040*/ 	.word	0x00001db0


	//   ....[2]....
        /*0044*/ 	.word	0x00001e60


	//----- nvinfo : EIATTR_CTAIDZ_USED
	.align		4
.L_1174:
        /*0048*/ 	.byte	0x01, 0x04
	.zero		2


	//----- nvinfo : EIATTR_MAX_THREADS
	.align		4
        /*004c*/ 	.byte	0x04, 0x05
        /*004e*/ 	.short	(.L_1176 - .L_1175)
.L_1175:
        /*0050*/ 	.word	0x00000100
        /*0054*/ 	.word	0x00000001
        /*0058*/ 	.word	0x00000001


	//----- nvinfo : EIATTR_CRS_STACK_SIZE
	.align		4
.L_1176:
        /*005c*/ 	.byte	0x04, 0x1e
        /*005e*/ 	.short	(.L_1178 - .L_1177)
.L_1177:
        /*0060*/ 	.word	0x00000000
.L_1178:


//--------------------- .nv.info._ZN7cutlass13device_kernelIN5flash32FlashAttnBwdPostprocessConvertdQIN4cute5tupleIJNS3_1CILi64EEENS5_ILi128EEEEEENS_6half_tEfNS_4arch4Sm80ELi256ENS3_8TiledMMAINS3_8MMA_AtomIJNS3_28SM80_16x8x16_F32F16F16F32_TNEEEENS3_6LayoutINS4_IJNS5_ILi2EEENS5_ILi4EEENS5_ILi1EEEEEENS4_IJSJ_SH_NS5_ILi0EEEEEEEENS4_IJNS5_ILi32EEES6_NS5_ILi16EEEEEEEELb0EEEEEvNT_6ParamsE --------------------------
	.section	.nv.info._ZN7cutlass13device_kernelIN5flash32FlashAttnBwdPostprocessConvertdQIN4cute5tupleIJNS3_1CILi64EEENS5_ILi128EEEEEENS_6half_tEfNS_4arch4Sm80ELi256ENS3_8TiledMMAINS3_8MMA_AtomIJNS3_28SM80_16x8x16_F32F16F16F32_TNEEEENS3_6LayoutINS4_IJNS5_ILi2EEENS5_ILi4EEENS5_ILi1EEEEEENS4_IJSJ_SH_NS5_ILi0EEEEEEEENS4_IJNS5_ILi32EEES6_NS5_ILi16EEEEEEEELb0EEEEEvNT_6ParamsE,"",@"SHT_CUDA_INFO"
	.sectionflags	@""
	.align	4


	//----- nvinfo : EIATTR_CUDA_API_VERSION
	.align		4
        /*0000*/ 	.byte	0x04, 0x37
        /*0002*/ 	.short	(.L_1180 - .L_1179)
.L_1179:
        /*0004*/ 	.word	0x00000082


	//----- nvinfo : EIATTR_SW2861232_WAR
	.align		4
.L_1180:
        /*0008*/ 	.byte	0x01, 0x35
	.zero		2


	//----- nvinfo : EIATTR_PARAM_CBANK
	.align		4
        /*000c*/ 	.byte	0x04, 0x0a
        /*000e*/ 	.short	(.L_1182 - .L_1181)
	.align		4
.L_1181:
        /*0010*/ 	.word	index@(.nv.constant0._ZN7cutlass13device_kernelIN5flash32FlashAttnBwdPostprocessConvertdQIN4cute5tupleIJNS3_1CILi64EEENS5_ILi128EEEEEENS_6half_tEfNS_4arch4Sm80ELi256ENS3_8TiledMMAINS3_8MMA_AtomIJNS3_28SM80_16x8x16_F32F16F16F32_TNEEEENS3_6LayoutINS4_IJNS5_ILi2EEENS5_ILi4EEENS5_ILi1EEEEEENS4_IJSJ_SH_NS5_ILi0EEEEEEEENS4_IJNS5_ILi32EEES6_NS5_ILi16EEEEEEEELb0EEEEEvNT_6ParamsE)
        /*0014*/ 	.short	0x0160
        /*0016*/ 	.short	0x0070


	//----- nvinfo : EIATTR_CBANK_PARAM_SIZE
	.align		4
.L_1182:
        /*0018*/ 	.byte	0x03, 0x19
        /*001a*/ 	.short	0x0070


	//----- nvinfo : EIATTR_KPARAM_INFO
	.align		4
        /*001c*/ 	.byte	0x04, 0x17
        /*001e*/ 	.short	(.L_1184 - .L_1183)
.L_1183:
        /*0020*/ 	.word	0x00000000
        /*0024*/ 	.short	0x0000
        /*0026*/ 	.short	0x0000
        /*0028*/ 	.byte	0x00, 0xf0, 0xc1, 0x01


	//----- nvinfo : EIATTR_MAXREG_COUNT
	.align		4
.L_1184:
        /*002c*/ 	.byte	0x03, 0x1b
        /*002e*/ 	.short	0x0080


	//----- nvinfo : EIATTR_NUM_BARRIERS
	.align		4
        /*0030*/ 	.byte	0x02, 0x4c
        /*0032*/ 	.byte	0x01
	.zero		1


	//----- nvinfo : EIATTR_MERCURY_ISA_VERSION
	.align		4
        /*0034*/ 	.byte	0x03, 0x5f
        /*0036*/ 	.short	0x0000


	//----- nvinfo : EIATTR_EXIT_INSTR_OFFSETS
	.align		4
        /*0038*/ 	.byte	0x04, 0x1c
        /*003a*/ 	.short	(.L_1186 - .L_1185)


	//   ....[0]....
.L_1185:
        /*003c*/ 	.word	0x00000180


	//   ....[1]....
        /*0040*/ 	.word	0x00001270


	//   ....[2]....
        /*0044*/ 	.word	0x00001320


	//----- nvinfo : EIATTR_CTAIDZ_USED
	.align		4
.L_1186:
        /*0048*/ 	.byte	0x01, 0x04
	.zero		2


	//----- nvinfo : EIATTR_MAX_THREADS
	.align		4
        /*004c*/ 	.byte	0x04, 0x05
        /*004e*/ 	.short	(.L_1188 - .L_1187)
.L_1187:
        /*0050*/ 	.word	0x00000100
        /*0054*/ 	.word	0x00000001
        /*0058*/ 	.word	0x00000001


	//----- nvinfo : EIATTR_CRS_STACK_SIZE
	.align		4
.L_1188:
        /*005c*/ 	.byte	0x04, 0x1e
        /*005e*/ 	.short	(.L_1190 - .L_1189)
.L_1189:
        /*0060*/ 	.word	0x00000000
.L_1190:


//--------------------- .nv.info._ZN7cutlass13device_kernelIN5flash19enable_sm80_to_sm89INS1_16FlashAttnBwdSm80INS1_25CollectiveMainloopBwdSm80ILi2ELi2EN4cute5tupleIJNS5_1CILi64EEENS7_ILi128EEES9_EEENS_6half_tEfNS_4arch4Sm80ELb1ELb0ELb0ELb1ELb1ELb0ELb0ELb0ELi2ELi2ELi2ELi2ELb0EEENS1_24CollectiveEpilogueBwdGQAISA_fSD_Li256ELb1ELb1EEENS1_25SingleTileBwdLPTSchedulerILb1ELi128ELb1EEEEEEEEEvNT_6ParamsE --------------------------
	.section	.nv.info._ZN7cutlass13device_kernelIN5flash19enable_sm80_to_sm89INS1_16FlashAttnBwdSm80INS1_25CollectiveMainloopBwdSm80ILi2ELi2EN4cute5tupleIJNS5_1CILi64EEENS7_ILi128EEES9_EEENS_6half_tEfNS_4arch4Sm80ELb1ELb0ELb0ELb1ELb1ELb0ELb0ELb0ELi2ELi2ELi2ELi2ELb0EEENS1_24CollectiveEpilogueBwdGQAISA_fSD_Li256ELb1ELb1EEENS1_25SingleTileBwdLPTSchedulerILb1ELi128ELb1EEEEEEEEEvNT_6ParamsE,"",@"SHT_CUDA_INFO"
	.sectionflags	@""
	.align	4


	//----- nvinfo : EIATTR_CUDA_API_VERSION
	.align		4
        /*0000*/ 	.byte	0x04, 0x37
        /*0002*/ 	.short	(.L_1192 - .L_1191)
.L_1191:
        /*0004*/ 	.word	0x00000082


	//----- nvinfo : EIATTR_SW2861232_WAR
	.align		4
.L_1192:
        /*0008*/ 	.byte	0x01, 0x35
	.zero		2


	//----- nvinfo : EIATTR_PARAM_CBANK
	.align		4
        /*000c*/ 	.byte	0x04, 0x0a
        /*000e*/ 	.short	(.L_1194 - .L_1193)
	.align		4
.L_1193:
        /*0010*/ 	.word	index@(.nv.constant0._ZN7cutlass13device_kernelIN5flash19enable_sm80_to_sm89INS1_16FlashAttnBwdSm80INS1_25CollectiveMainloopBwdSm80ILi2ELi2EN4cute5tupleIJNS5_1CILi64EEENS7_ILi128EEES9_EEENS_6half_tEfNS_4arch4Sm80ELb1ELb0ELb0ELb1ELb1ELb0ELb0ELb0ELi2ELi2ELi2ELi2ELb0EEENS1_24CollectiveEpilogueBwdGQAISA_fSD_Li256ELb1ELb1EEENS1_25SingleTileBwdLPTSchedulerILb1ELi128ELb1EEEEEEEEEvNT_6ParamsE)
        /*0014*/ 	.short	0x0160
        /*0016*/ 	.short	0x0290


	//----- nvinfo : EIATTR_CBANK_PARAM_SIZE
	.align		4
.L_1194:
        /*0018*/ 	.byte	0x03, 0x19
        /*001a*/ 	.short	0x0290


	//----- nvinfo : EIATTR_KPARAM_INFO
	.align		4
        /*001c*/ 	.byte	0x04, 0x17
        /*001e*/ 	.short	(.L_1196 - .L_1195)
.L_1195:
        /*0020*/ 	.word	0x00000000
        /*0024*/ 	.short	0x0000
        /*0026*/ 	.short	0x0000
        /*0028*/ 	.byte	0x00, 0xf0, 0x41, 0x0a


	//----- nvinfo : EIATTR_MAXREG_COUNT
	.align		4
.L_1196:
        /*002c*/ 	.byte	0x03, 0x1b
        /*002e*/ 	.short	0x00ff


	//----- nvinfo : EIATTR_NUM_BARRIERS
	.align		4
        /*0030*/ 	.byte	0x02, 0x4c
        /*0032*/ 	.byte	0x02
	.zero		1


	//----- nvinfo : EIATTR_ANNOTATIONS
	.align		4
        /*0034*/ 	.byte	0x04, 0x55
        /*0036*/ 	.short	(.L_1198 - .L_1197)


	//   ....[0]....
.L_1197:
        /* <DEDUP_REMOVED lines=18> */


	//----- nvinfo : EIATTR_MERCURY_ISA_VERSION
	.align		4
.L_1198:
        /*0148*/ 	.byte	0x03, 0x5f
        /*014a*/ 	.short	0x0000


	//----- nvinfo : EIATTR_COOP_GROUP_MASK_REGIDS
	.align		4
        /*014c*/ 	.byte	0x04, 0x29
        /*014e*/ 	.short	(.L_1200 - .L_1199)


	//   ....[0]....
.L_1199:
        /*0150*/ 	.word	0xffffffff


	//   ....[1]....
        /*0154*/ 	.word	0xffffffff


	//   ....[2]....
        /*0158*/ 	.word	0xffffffff


	//   ....[3]....
        /*015c*/ 	.word	0xffffffff


	//   ....[4]....
        /*0160*/ 	.word	0xffffffff


	//   ....[5]....
        /*0164*/ 	.word	0xffffffff


	//   ....[6]....
        /*0168*/ 	.word	0xffffffff


	//   ....[7]....
        /*016c*/ 	.word	0xffffffff


	//   ....[8]....
        /*0170*/ 	.word	0xffffffff


	//----- nvinfo : EIATTR_COOP_GROUP_INSTR_OFFSETS
	.align		4
.L_1200:
        /*0174*/ 	.byte	0x04, 0x28
        /*0176*/ 	.short	(.L_1202 - .L_1201)


	//   ....[0]....
.L_1201:
        /*0178*/ 	.word	0x00000060


	//   ....[1]....
        /*017c*/ 	.word	0x00007a40


	//   ....[2]....
        /*0180*/ 	.word	0x00007a80


	//   ....[3]....
        /*0184*/ 	.word	0x00007fd0


	//   ....[4]....
        /*0188*/ 	.word	0x00007fe0


	//   ....[5]....
        /*018c*/ 	.word	0x000081a0


	//   ....[6]....
        /*0190*/ 	.word	0x000082a0


	//   ....[7]....
        /*0194*/ 	.word	0x000086d0


	//   ....[8]....
        /*0198*/ 	.word	0x000086e0


	//----- nvinfo : EIATTR_EXIT_INSTR_OFFSETS
	.align		4
.L_1202:
        /*019c*/ 	.byte	0x04, 0x1c
        /*019e*/ 	.short	(.L_1204 - .L_1203)


	//   ....[0]....
.L_1203:
        /*01a0*/ 	.word	0x000009d0


	//   ....[1]....
        /*01a4*/ 	.word	0x00007650


	//   ....[2]....
        /*01a8*/ 	.word	0x000086f0


	//   ....[3]....
        /*01ac*/ 	.word	0x00008790


	//----- nvinfo : EIATTR_MAX_THREADS
	.align		4
.L_1204:
        /*01b0*/ 	.byte	0x04, 0x05
        /*01b2*/ 	.short	(.L_1206 - .L_1205)
.L_1205:
        /*01b4*/ 	.word	0x00000100
        /*01b8*/ 	.word	0x00000001
        /*01bc*/ 	.word	0x00000001


	//----- nvinfo : EIATTR_CRS_STACK_SIZE
	.align		4
.L_1206:
        /*01c0*/ 	.byte	0x04, 0x1e
        /*01c2*/ 	.short	(.L_1208 - .L_1207)
.L_1207:
        /*01c4*/ 	.word	0x00000000
.L_1208:


//--------------------- .nv.info._ZN7cutlass13device_kernelIN5flash22FlashAttnBwdPreprocessIN4cute5tupleIJNS3_1CILi64EEENS5_ILi128EEEEEENS_6half_tEfNS_4arch4Sm80ELb1ELb1EEEEEvNT_6ParamsE --------------------------
	.section	.nv.info._ZN7cutlass13device_kernelIN5flash22FlashAttnBwdPreprocessIN4cute5tupleIJNS3_1CILi64EEENS5_ILi128EEEEEENS_6half_tEfNS_4arch4Sm80ELb1ELb1EEEEEvNT_6ParamsE,"",@"SHT_CUDA_INFO"
	.sectionflags	@""
	.align	4


	//----- nvinfo : EIATTR_CUDA_API_VERSION
	.align		4
        /*0000*/ 	.byte	0x04, 0x37
        /*0002*/ 	.short	(.L_1210 - .L_1209)
.L_1209:
        /*0004*/ 	.word	0x00000082


	//----- nvinfo : EIATTR_SW2861232_WAR
	.align		4
.L_1210:
        /*0008*/ 	.byte	0x01, 0x35
	.zero		2


	//----- nvinfo : EIATTR_PARAM_CBANK
	.align		4
        /*000c*/ 	.byte	0x04, 0x0a
        /*000e*/ 	.short	(.L_1212 - .L_1211)
	.align		4
.L_1211:
        /*0010*/ 	.word	index@(.nv.constant0._ZN7cutlass13device_kernelIN5flash22FlashAttnBwdPreprocessIN4cute5tupleIJNS3_1CILi64EEENS5_ILi128EEEEEENS_6half_tEfNS_4arch4Sm80ELb1ELb1EEEEEvNT_6ParamsE)
        /*0014*/ 	.short	0x0160
        /*0016*/ 	.short	0x00f0


	//----- nvinfo : EIATTR_CBANK_PARAM_SIZE
	.align		4
.L_1212:
        /*0018*/ 	.byte	0x03, 0x19
        /*001a*/ 	.short	0x00f0


	//----- nvinfo : EIATTR_KPARAM_INFO
	.align		4
        /*001c*/ 	.byte	0x04, 0x17
        /*001e*/ 	.short	(.L_1214 - .L_1213)
.L_1213:
        /*0020*/ 	.word	0x00000000
        /*0024*/ 	.short	0x0000
        /*0026*/ 	.short	0x0000
        /*0028*/ 	.byte	0x00, 0xf0, 0xc1, 0x03


	//----- nvinfo : EIATTR_MAXREG_COUNT
	.align		4
.L_1214:
        /*002c*/ 	.byte	0x03, 0x1b
        /*002e*/ 	.short	0x0080


	//----- nvinfo : EIATTR_MERCURY_ISA_VERSION
	.align		4
        /*0030*/ 	.byte	0x03, 0x5f
        /*0032*/ 	.short	0x0000


	//----- nvinfo : EIATTR_COOP_GROUP_MASK_REGIDS
	.align		4
        /*0034*/ 	.byte	0x04, 0x29
        /*0036*/ 	.short	(.L_1216 - .L_1215)


	//   ....[0]....
.L_1215:
        /*0038*/ 	.word	0xffffffff


	//   ....[1]....
        /*003c*/ 	.word	0xffffffff


	//   ....[2]....
        /*0040*/ 	.word	0xffffffff


	//   ....[3]....
        /*0044*/ 	.word	0xffffffff


	//   ....[4]....
        /*0048*/ 	.word	0xffffffff


	//   ....[5]....
        /*004c*/ 	.word	0xffffffff


	//   ....[6]....
        /*0050*/ 	.word	0xffffffff


	//   ....[7]....
        /*0054*/ 	.word	0xffffffff


	//   ....[8]....
        /*0058*/ 	.word	0xffffffff


	//   ....[9]....
        /*005c*/ 	.word	0xffffffff


	//   ....[10]....
        /*0060*/ 	.word	0xffffffff


	//   ....[11]....
        /*0064*/ 	.word	0xffffffff


	//   ....[12]....
        /*0068*/ 	.word	0xffffffff


	//   ....[13]....
        /*006c*/ 	.word	0xffffffff


	//   ....[14]....
        /*0070*/ 	.word	0xffffffff


	//   ....[15]....
        /*0074*/ 	.word	0xffffffff


	//----- nvinfo : EIATTR_COOP_GROUP_INSTR_OFFSETS
	.align		4
.L_1216:
        /*0078*/ 	.byte	0x04, 0x28
        /*007a*/ 	.short	(.L_1218 - .L_1217)


	//   ....[0]....
.L_1217:
        /*007c*/ 	.word	0x00001140


	//   ....[1]....
        /*0080*/ 	.word	0x00001160


	//   ....[2]....
        /*0084*/ 	.word	0x00001170


	//   ....[3]....
        /*0088*/ 	.word	0x00001180


	//   ....[4]....
        /*008c*/ 	.word	0x000011b0


	//   ....[5]....
        /*0090*/ 	.word	0x000011e0


	//   ....[6]....
        /*0094*/ 	.word	0x000011f0


	//   ....[7]....
        /*0098*/ 	.word	0x00001200


	//   ....[8]....
        /*009c*/ 	.word	0x00001230


	//   ....[9]....
        /*00a0*/ 	.word	0x00001260


	//   ....[10]....
        /*00a4*/ 	.word	0x00001270


	//   ....[11]....
        /*00a8*/ 	.word	0x00001280


	//   ....[12]....
        /*00ac*/ 	.word	0x000012e0


	//   ....[13]....
        /*00b0*/ 	.word	0x00001320


	//   ....[14]....
        /*00b4*/ 	.word	0x00001340


	//   ....[15]....
        /*00b8*/ 	.word	0x00001350


	//----- nvinfo : EIATTR_EXIT_INSTR_OFFSETS
	.align		4
.L_1218:
        /*00bc*/ 	.byte	0x04, 0x1c
        /*00be*/ 	.short	(.L_1220 - .L_1219)


	//   ....[0]....
.L_1219:
        /*00c0*/ 	.word	0x00000180


	//   ....[1]....
        /*00c4*/ 	.word	0x00001900


	//   ....[2]....
        /*00c8*/ 	.word	0x00001950


	//----- nvinfo : EIATTR_CTAIDZ_USED
	.align		4
.L_1220:
        /*00cc*/ 	.byte	0x01, 0x04
	.zero		2


	//----- nvinfo : EIATTR_MAX_THREADS
	.align		4
        /*00d0*/ 	.byte	0x04, 0x05
        /*00d2*/ 	.short	(.L_1222 - .L_1221)
.L_1221:
        /*00d4*/ 	.word	0x00000100
        /*00d8*/ 	.word	0x00000001
        /*00dc*/ 	.word	0x00000001


	//----- nvinfo : EIATTR_CRS_STACK_SIZE
	.align		4
.L_1222:
        /*00e0*/ 	.byte	0x04, 0x1e
        /*00e2*/ 	.short	(.L_1224 - .L_1223)
.L_1223:
        /*00e4*/ 	.word	0x00000000
.L_1224:


//--------------------- .nv.callgraph             --------------------------
	.section	.nv.callgraph,"",@"SHT_CUDA_CALLGRAPH"
	.align	4
	.sectionentsize	8
	.align		4
        /*0000*/ 	.word	0x00000000
	.align		4
        /*0004*/ 	.word	0xffffffff
	.align		4
        /*0008*/ 	.word	0x00000000
	.align		4
        /*000c*/ 	.word	0xfffffffe
	.align		4
        /*0010*/ 	.word	0x00000000
	.align		4
        /*0014*/ 	.word	0xfffffffd
	.align		4
        /*0018*/ 	.word	0x00000000
	.align		4
        /*001c*/ 	.word	0xfffffffc


//--------------------- .nv.rel.action            --------------------------
	.section	.nv.rel.action,"",@"SHT_CUDA_RELOCINFO"
	.align	8
	.sectionentsize	8
        /*0000*/ 	.byte	0x73, 0x00, 0x00, 0x00, 0x00, 0x00, 0x00, 0x00, 0x00, 0x00, 0x00, 0x11, 0x25, 0x00, 0x05, 0x36


//--------------------- .nv.constant4             --------------------------
	.section	.nv.constant4,"a",@progbits
	.align	8
	.align		8
.nv.constant4:
        /*0000*/ 	.dword	_ZN66_INTERNAL_6fb7e682_30_flash_bwd_hdim128_fp16_sm80_cu_1f2e7571_27484cuda3std3__45__cpo5beginE
	.align		8
        /*0008*/ 	.dword	_ZN66_INTERNAL_6fb7e682_30_flash_bwd_hdim128_fp16_sm80_cu_1f2e7571_27484cuda3std3__45__cpo3endE
	.align		8
        /*0010*/ 	.dword	_ZN66_INTERNAL_6fb7e682_30_flash_bwd_hdim128_fp16_sm80_cu_1f2e7571_27484cuda3std3__45__cpo6cbeginE
	.align		8
        /*0018*/ 	.dword	_ZN66_INTERNAL_6fb7e682_30_flash_bwd_hdim128_fp16_sm80_cu_1f2e7571_27484cuda3std3__45__cpo4cendE
	.align		8
        /*0020*/ 	.dword	_ZN66_INTERNAL_6fb7e682_30_flash_bwd_hdim128_fp16_sm80_cu_1f2e7571_27484cuda3std3__468_GLOBAL__N__6fb7e682_30_flash_bwd_hdim128_fp16_sm80_cu_1f2e7571_27486ignoreE
	.align		8
        /*0028*/ 	.dword	_ZN66_INTERNAL_6fb7e682_30_flash_bwd_hdim128_fp16_sm80_cu_1f2e7571_27484cuda3std3__419piecewise_constructE
	.align		8
        /*0030*/ 	.dword	_ZN66_INTERNAL_6fb7e682_30_flash_bwd_hdim128_fp16_sm80_cu_1f2e7571_27484cuda3std3__48in_placeE
	.align		8
        /*0038*/ 	.dword	_ZN66_INTERNAL_6fb7e682_30_flash_bwd_hdim128_fp16_sm80_cu_1f2e7571_27484cuda3std6ranges3__45__cpo4swapE
	.align		8
        /*0040*/ 	.dword	_ZN66_INTERNAL_6fb7e682_30_flash_bwd_hdim128_fp16_sm80_cu_1f2e7571_27484cuda3std6ranges3__45__cpo9iter_moveE
	.align		8
        /*0048*/ 	.dword	_ZN66_INTERNAL_6fb7e682_30_flash_bwd_hdim128_fp16_sm80_cu_1f2e7571_27484cute7productE
	.align		8
        /*0050*/ 	.dword	_ZN66_INTERNAL_6fb7e682_30_flash_bwd_hdim128_fp16_sm80_cu_1f2e7571_27484cute1_E


//--------------------- .nv.constant0._ZN7cutlass13device_kernelIN5flash19enable_sm80_to_sm89INS1_16FlashAttnBwdSm80INS1_25CollectiveMainloopBwdSm80ILi2ELi1EN4cute5tupleIJNS5_1CILi64EEENS7_ILi96EEENS7_ILi128EEEEEENS_6half_tEfNS_4arch4Sm80ELb0ELb0ELb0ELb0ELb0ELb0ELb0ELb0ELi2ELi2ELi2ELi2ELb1EEENS1_21CollectiveEpilogueBwdISB_SC_SE_Li256ELb0ELb0ELi4EEENS1_19SingleTileSchedulerILb0ELb0ELb0ELi96EEEEEEEEEvNT_6ParamsE --------------------------
	.section	.nv.constant0._ZN7cutlass13device_kernelIN5flash19enable_sm80_to_sm89INS1_16FlashAttnBwdSm80INS1_25CollectiveMainloopBwdSm80ILi2ELi1EN4cute5tupleIJNS5_1CILi64EEENS7_ILi96EEENS7_ILi128EEEEEENS_6half_tEfNS_4arch4Sm80ELb0ELb0ELb0ELb0ELb0ELb0ELb0ELb0ELi2ELi2ELi2ELi2ELb1EEENS1_21CollectiveEpilogueBwdISB_SC_SE_Li256ELb0ELb0ELi4EEENS1_19SingleTileSchedulerILb0ELb0ELb0ELi96EEEEEEEEEvNT_6ParamsE,"a",@progbits
	.sectionflags	@""
	.align	4
.nv.constant0._ZN7cutlass13device_kernelIN5flash19enable_sm80_to_sm89INS1_16FlashAttnBwdSm80INS1_25CollectiveMainloopBwdSm80ILi2ELi1EN4cute5tupleIJNS5_1CILi64EEENS7_ILi96EEENS7_ILi128EEEEEENS_6half_tEfNS_4arch4Sm80ELb0ELb0ELb0ELb0ELb0ELb0ELb0ELb0ELi2ELi2ELi2ELi2ELb1EEENS1_21CollectiveEpilogueBwdISB_SC_SE_Li256ELb0ELb0ELi4EEENS1_19SingleTileSchedulerILb0ELb0ELb0ELi96EEEEEEEEEvNT_6ParamsE:
	.zero		976


//--------------------- .nv.constant0._ZN7cutlass13device_kernelIN5flash19enable_sm80_to_sm89INS1_16FlashAttnBwdSm80INS1_25CollectiveMainloopBwdSm80ILi2ELi1EN4cute5tupleIJNS5_1CILi64EEENS7_ILi96EEENS7_ILi128EEEEEENS_6half_tEfNS_4arch4Sm80ELb0ELb0ELb0ELb0ELb1ELb0ELb0ELb0ELi2ELi2ELi2ELi2ELb1EEENS1_21CollectiveEpilogueBwdISB_SC_SE_Li256ELb0ELb0ELi4EEENS1_19SingleTileSchedulerILb0ELb0ELb0ELi96EEEEEEEEEvNT_6ParamsE --------------------------
	.section	.nv.constant0._ZN7cutlass13device_kernelIN5flash19enable_sm80_to_sm89INS1_16FlashAttnBwdSm80INS1_25CollectiveMainloopBwdSm80ILi2ELi1EN4cute5tupleIJNS5_1CILi64EEENS7_ILi96EEENS7_ILi128EEEEEENS_6half_tEfNS_4arch4Sm80ELb0ELb0ELb0ELb0ELb1ELb0ELb0ELb0ELi2ELi2ELi2ELi2ELb1EEENS1_21CollectiveEpilogueBwdISB_SC_SE_Li256ELb0ELb0ELi4EEENS1_19SingleTileSchedulerILb0ELb0ELb0ELi96EEEEEEEEEvNT_6ParamsE,"a",@progbits
	.sectionflags	@""
	.align	4
.nv.constant0._ZN7cutlass13device_kernelIN5flash19enable_sm80_to_sm89INS1_16FlashAttnBwdSm80INS1_25CollectiveMainloopBwdSm80ILi2ELi1EN4cute5tupleIJNS5_1CILi64EEENS7_ILi96EEENS7_ILi128EEEEEENS_6half_tEfNS_4arch4Sm80ELb0ELb0ELb0ELb0ELb1ELb0ELb0ELb0ELi2ELi2ELi2ELi2ELb1EEENS1_21CollectiveEpilogueBwdISB_SC_SE_Li256ELb0ELb0ELi4EEENS1_19SingleTileSchedulerILb0ELb0ELb0ELi96EEEEEEEEEvNT_6ParamsE:
	.zero		976


//--------------------- .nv.constant0._ZN7cutlass13device_kernelIN5flash19enable_sm80_to_sm89INS1_16FlashAttnBwdSm80INS1_25CollectiveMainloopBwdSm80ILi2ELi1EN4cute5tupleIJNS5_1CILi64EEENS7_ILi96EEENS7_ILi128EEEEEENS_6half_tEfNS_4arch4Sm80ELb0ELb0ELb0ELb0ELb0ELb0ELb0ELb0ELi2ELi2ELi2ELi2ELb1EEENS1_24CollectiveEpilogueBwdGQAISB_fSE_Li256ELb0ELb0EEENS1_19SingleTileSchedulerILb0ELb0ELb0ELi96EEEEEEEEEvNT_6ParamsE --------------------------
	.section	.nv.constant0._ZN7cutlass13device_kernelIN5flash19enable_sm80_to_sm89INS1_16FlashAttnBwdSm80INS1_25CollectiveMainloopBwdSm80ILi2ELi1EN4cute5tupleIJNS5_1CILi64EEENS7_ILi96EEENS7_ILi128EEEEEENS_6half_tEfNS_4arch4Sm80ELb0ELb0ELb0ELb0ELb0ELb0ELb0ELb0ELi2ELi2ELi2ELi2ELb1EEENS1_24CollectiveEpilogueBwdGQAISB_fSE_Li256ELb0ELb0EEENS1_19SingleTileSchedulerILb0ELb0ELb0ELi96EEEEEEEEEvNT_6ParamsE,"a",@progbits
	.sectionflags	@""
	.align	4
.nv.constant0._ZN7cutlass13device_kernelIN5flash19enable_sm80_to_sm89INS1_16FlashAttnBwdSm80INS1_25CollectiveMainloopBwdSm80ILi2ELi1EN4cute5tupleIJNS5_1CILi64EEENS7_ILi96EEENS7_ILi128EEEEEENS_6half_tEfNS_4arch4Sm80ELb0ELb0ELb0ELb0ELb0ELb0ELb0ELb0ELi2ELi2ELi2ELi2ELb1EEENS1_24CollectiveEpilogueBwdGQAISB_fSE_Li256ELb0ELb0EEENS1_19SingleTileSchedulerILb0ELb0ELb0ELi96EEEEEEEEEvNT_6ParamsE:
	.zero		984


//--------------------- .nv.constant0._ZN7cutlass13device_kernelIN5flash19enable_sm80_to_sm89INS1_16FlashAttnBwdSm80INS1_25CollectiveMainloopBwdSm80ILi2ELi1EN4cute5tupleIJNS5_1CILi64EEENS7_ILi96EEENS7_ILi128EEEEEENS_6half_tEfNS_4arch4Sm80ELb0ELb0ELb0ELb0ELb1ELb0ELb0ELb0ELi2ELi2ELi2ELi2ELb1EEENS1_24CollectiveEpilogueBwdGQAISB_fSE_Li256ELb0ELb1EEENS1_19SingleTileSchedulerILb0ELb0ELb0ELi96EEEEEEEEEvNT_6ParamsE --------------------------
	.section	.nv.constant0._ZN7cutlass13device_kernelIN5flash19enable_sm80_to_sm89INS1_16FlashAttnBwdSm80INS1_25CollectiveMainloopBwdSm80ILi2ELi1EN4cute5tupleIJNS5_1CILi64EEENS7_ILi96EEENS7_ILi128EEEEEENS_6half_tEfNS_4arch4Sm80ELb0ELb0ELb0ELb0ELb1ELb0ELb0ELb0ELi2ELi2ELi2ELi2ELb1EEENS1_24CollectiveEpilogueBwdGQAISB_fSE_Li256ELb0ELb1EEENS1_19SingleTileSchedulerILb0ELb0ELb0ELi96EEEEEEEEEvNT_6ParamsE,"a",@progbits
	.sectionflags	@""
	.align	4
.nv.constant0._ZN7cutlass13device_kernelIN5flash19enable_sm80_to_sm89INS1_16FlashAttnBwdSm80INS1_25CollectiveMainloopBwdSm80ILi2ELi1EN4cute5tupleIJNS5_1CILi64EEENS7_ILi96EEENS7_ILi128EEEEEENS_6half_tEfNS_4arch4Sm80ELb0ELb0ELb0ELb0ELb1ELb0ELb0ELb0ELi2ELi2ELi2ELi2ELb1EEENS1_24CollectiveEpilogueBwdGQAISB_fSE_Li256ELb0ELb1EEENS1_19SingleTileSchedulerILb0ELb0ELb0ELi96EEEEEEEEEvNT_6ParamsE:
	.zero		984


//--------------------- .nv.constant0._ZN7cutlass13device_kernelIN5flash19enable_sm80_to_sm89INS1_16FlashAttnBwdSm80INS1_25CollectiveMainloopBwdSm80ILi2ELi1EN4cute5tupleIJNS5_1CILi64EEENS7_ILi96EEENS7_ILi128EEEEEENS_6half_tEfNS_4arch4Sm80ELb0ELb0ELb0ELb1ELb0ELb0ELb0ELb0ELi2ELi2ELi2ELi2ELb1EEENS1_21CollectiveEpilogueBwdISB_SC_SE_Li256ELb1ELb0ELi4EEENS1_19SingleTileSchedulerILb1ELb0ELb0ELi96EEEEEEEEEvNT_6ParamsE --------------------------
	.section	.nv.constant0._ZN7cutlass13device_kernelIN5flash19enable_sm80_to_sm89INS1_16FlashAttnBwdSm80INS1_25CollectiveMainloopBwdSm80ILi2ELi1EN4cute5tupleIJNS5_1CILi64EEENS7_ILi96EEENS7_ILi128EEEEEENS_6half_tEfNS_4arch4Sm80ELb0ELb0ELb0ELb1ELb0ELb0ELb0ELb0ELi2ELi2ELi2ELi2ELb1EEENS1_21CollectiveEpilogueBwdISB_SC_SE_Li256ELb1ELb0ELi4EEENS1_19SingleTileSchedulerILb1ELb0ELb0ELi96EEEEEEEEEvNT_6ParamsE,"a",@progbits
	.sectionflags	@""
	.align	4
.nv.constant0._ZN7cutlass13device_kernelIN5flash19enable_sm80_to_sm89INS1_16FlashAttnBwdSm80INS1_25CollectiveMainloopBwdSm80ILi2ELi1EN4cute5tupleIJNS5_1CILi64EEENS7_ILi96EEENS7_ILi128EEEEEENS_6half_tEfNS_4arch4Sm80ELb0ELb0ELb0ELb1ELb0ELb0ELb0ELb0ELi2ELi2ELi2ELi2ELb1EEENS1_21CollectiveEpilogueBwdISB_SC_SE_Li256ELb1ELb0ELi4EEENS1_19SingleTileSchedulerILb1ELb0ELb0ELi96EEEEEEEEEvNT_6ParamsE:
	.zero		976


//--------------------- .nv.constant0._ZN7cutlass13device_kernelIN5flash19enable_sm80_to_sm89INS1_16FlashAttnBwdSm80INS1_25CollectiveMainloopBwdSm80ILi2ELi1EN4cute5tupleIJNS5_1CILi64EEENS7_ILi96EEENS7_ILi128EEEEEENS_6half_tEfNS_4arch4Sm80ELb0ELb0ELb0ELb1ELb1ELb0ELb0ELb0ELi2ELi2ELi2ELi2ELb1EEENS1_21CollectiveEpilogueBwdISB_SC_SE_Li256ELb1ELb0ELi4EEENS1_19SingleTileSchedulerILb1ELb0ELb0ELi96EEEEEEEEEvNT_6ParamsE --------------------------
	.section	.nv.constant0._ZN7cutlass13device_kernelIN5flash19enable_sm80_to_sm89INS1_16FlashAttnBwdSm80INS1_25CollectiveMainloopBwdSm80ILi2ELi1EN4cute5tupleIJNS5_1CILi64EEENS7_ILi96EEENS7_ILi128EEEEEENS_6half_tEfNS_4arch4Sm80ELb0ELb0ELb0ELb1ELb1ELb0ELb0ELb0ELi2ELi2ELi2ELi2ELb1EEENS1_21CollectiveEpilogueBwdISB_SC_SE_Li256ELb1ELb0ELi4EEENS1_19SingleTileSchedulerILb1ELb0ELb0ELi96EEEEEEEEEvNT_6ParamsE,"a",@progbits
	.sectionflags	@""
	.align	4
.nv.constant0._ZN7cutlass13device_kernelIN5flash19enable_sm80_to_sm89INS1_16FlashAttnBwdSm80INS1_25CollectiveMainloopBwdSm80ILi2ELi1EN4cute5tupleIJNS5_1CILi64EEENS7_ILi96EEENS7_ILi128EEEEEENS_6half_tEfNS_4arch4Sm80ELb0ELb0ELb0ELb1ELb1ELb0ELb0ELb0ELi2ELi2ELi2ELi2ELb1EEENS1_21CollectiveEpilogueBwdISB_SC_SE_Li256ELb1ELb0ELi4EEENS1_19SingleTileSchedulerILb1ELb0ELb0ELi96EEEEEEEEEvNT_6ParamsE:
	.zero		976


//--------------------- .nv.constant0._ZN7cutlass13device_kernelIN5flash19enable_sm80_to_sm89INS1_16FlashAttnBwdSm80INS1_25CollectiveMainloopBwdSm80ILi2ELi1EN4cute5tupleIJNS5_1CILi64EEENS7_ILi96EEENS7_ILi128EEEEEENS_6half_tEfNS_4arch4Sm80ELb0ELb0ELb0ELb1ELb0ELb0ELb0ELb0ELi2ELi2ELi2ELi2ELb1EEENS1_24CollectiveEpilogueBwdGQAISB_fSE_Li256ELb1ELb0EEENS1_19SingleTileSchedulerILb1ELb0ELb0ELi96EEEEEEEEEvNT_6ParamsE --------------------------
	.section	.nv.constant0._ZN7cutlass13device_kernelIN5flash19enable_sm80_to_sm89INS1_16FlashAttnBwdSm80INS1_25CollectiveMainloopBwdSm80ILi2ELi1EN4cute5tupleIJNS5_1CILi64EEENS7_ILi96EEENS7_ILi128EEEEEENS_6half_tEfNS_4arch4Sm80ELb0ELb0ELb0ELb1ELb0ELb0ELb0ELb0ELi2ELi2ELi2ELi2ELb1EEENS1_24CollectiveEpilogueBwdGQAISB_fSE_Li256ELb1ELb0EEENS1_19SingleTileSchedulerILb1ELb0ELb0ELi96EEEEEEEEEvNT_6ParamsE,"a",@progbits
	.sectionflags	@""
	.align	4
.nv.constant0._ZN7cutlass13device_kernelIN5flash19enable_sm80_to_sm89INS1_16FlashAttnBwdSm80INS1_25CollectiveMainloopBwdSm80ILi2ELi1EN4cute5tupleIJNS5_1CILi64EEENS7_ILi96EEENS7_ILi128EEEEEENS_6half_tEfNS_4arch4Sm80ELb0ELb0ELb0ELb1ELb0ELb0ELb0ELb0ELi2ELi2ELi2ELi2ELb1EEENS1_24CollectiveEpilogueBwdGQAISB_fSE_Li256ELb1ELb0EEENS1_19SingleTileSchedulerILb1ELb0ELb0ELi96EEEEEEEEEvNT_6ParamsE:
	.zero		984


//--------------------- .nv.constant0._ZN7cutlass13device_kernelIN5flash19enable_sm80_to_sm89INS1_16FlashAttnBwdSm80INS1_25CollectiveMainloopBwdSm80ILi2ELi1EN4cute5tupleIJNS5_1CILi64EEENS7_ILi96EEENS7_ILi128EEEEEENS_6half_tEfNS_4arch4Sm80ELb0ELb0ELb0ELb1ELb1ELb0ELb0ELb0ELi2ELi2ELi2ELi2ELb1EEENS1_24CollectiveEpilogueBwdGQAISB_fSE_Li256ELb1ELb1EEENS1_19SingleTileSchedulerILb1ELb0ELb0ELi96EEEEEEEEEvNT_6ParamsE --------------------------
	.section	.nv.constant0._ZN7cutlass13device_kernelIN5flash19enable_sm80_to_sm89INS1_16FlashAttnBwdSm80INS1_25CollectiveMainloopBwdSm80ILi2ELi1EN4cute5tupleIJNS5_1CILi64EEENS7_ILi96EEENS7_ILi128EEEEEENS_6half_tEfNS_4arch4Sm80ELb0ELb0ELb0ELb1ELb1ELb0ELb0ELb0ELi2ELi2ELi2ELi2ELb1EEENS1_24CollectiveEpilogueBwdGQAISB_fSE_Li256ELb1ELb1EEENS1_19SingleTileSchedulerILb1ELb0ELb0ELi96EEEEEEEEEvNT_6ParamsE,"a",@progbits
	.sectionflags	@""
	.align	4
.nv.constant0._ZN7cutlass13device_kernelIN5flash19enable_sm80_to_sm89INS1_16FlashAttnBwdSm80INS1_25CollectiveMainloopBwdSm80ILi2ELi1EN4cute5tupleIJNS5_1CILi64EEENS7_ILi96EEENS7_ILi128EEEEEENS_6half_tEfNS_4arch4Sm80ELb0ELb0ELb0ELb1ELb1ELb0ELb0ELb0ELi2ELi2ELi2ELi2ELb1EEENS1_24CollectiveEpilogueBwdGQAISB_fSE_Li256ELb1ELb1EEENS1_19SingleTileSchedulerILb1ELb0ELb0ELi96EEEEEEEEEvNT_6ParamsE:
	.zero		984


//--------------------- .nv.constant0._ZN7cutlass13device_kernelIN5flash19enable_sm80_to_sm89INS1_16FlashAttnBwdSm80INS1_25CollectiveMainloopBwdSm80ILi2ELi1EN4cute5tupleIJNS5_1CILi64EEENS7_ILi96EEENS7_ILi128EEEEEENS_6half_tEfNS_4arch4Sm80ELb0ELb1ELb0ELb0ELb0ELb0ELb0ELb0ELi2ELi2ELi2ELi2ELb1EEENS1_21CollectiveEpilogueBwdISB_SC_SE_Li256ELb0ELb0ELi4EEENS1_19SingleTileSchedulerILb0ELb0ELb0ELi96EEEEEEEEEvNT_6ParamsE --------------------------
	.section	.nv.constant0._ZN7cutlass13device_kernelIN5flash19enable_sm80_to_sm89INS1_16FlashAttnBwdSm80INS1_25CollectiveMainloopBwdSm80ILi2ELi1EN4cute5tupleIJNS5_1CILi64EEENS7_ILi96EEENS7_ILi128EEEEEENS_6half_tEfNS_4arch4Sm80ELb0ELb1ELb0ELb0ELb0ELb0ELb0ELb0ELi2ELi2ELi2ELi2ELb1EEENS1_21CollectiveEpilogueBwdISB_SC_SE_Li256ELb0ELb0ELi4EEENS1_19SingleTileSchedulerILb0ELb0ELb0ELi96EEEEEEEEEvNT_6ParamsE,"a",@progbits
	.sectionflags	@""
	.align	4
.nv.constant0._ZN7cutlass13device_kernelIN5flash19enable_sm80_to_sm89INS1_16FlashAttnBwdSm80INS1_25CollectiveMainloopBwdSm80ILi2ELi1EN4cute5tupleIJNS5_1CILi64EEENS7_ILi96EEENS7_ILi128EEEEEENS_6half_tEfNS_4arch4Sm80ELb0ELb1ELb0ELb0ELb0ELb0ELb0ELb0ELi2ELi2ELi2ELi2ELb1EEENS1_21CollectiveEpilogueBwdISB_SC_SE_Li256ELb0ELb0ELi4EEENS1_19SingleTileSchedulerILb0ELb0ELb0ELi96EEEEEEEEEvNT_6ParamsE:
	.zero		976


//--------------------- .nv.constant0._ZN7cutlass13device_kernelIN5flash19enable_sm80_to_sm89INS1_16FlashAttnBwdSm80INS1_25CollectiveMainloopBwdSm80ILi2ELi1EN4cute5tupleIJNS5_1CILi64EEENS7_ILi96EEENS7_ILi128EEEEEENS_6half_tEfNS_4arch4Sm80ELb0ELb1ELb0ELb0ELb1ELb0ELb0ELb0ELi2ELi2ELi2ELi2ELb1EEENS1_21CollectiveEpilogueBwdISB_SC_SE_Li256ELb0ELb0ELi4EEENS1_19SingleTileSchedulerILb0ELb0ELb0ELi96EEEEEEEEEvNT_6ParamsE --------------------------
	.section	.nv.constant0._ZN7cutlass13device_kernelIN5flash19enable_sm80_to_sm89INS1_16FlashAttnBwdSm80INS1_25CollectiveMainloopBwdSm80ILi2ELi1EN4cute5tupleIJNS5_1CILi64EEENS7_ILi96EEENS7_ILi128EEEEEENS_6half_tEfNS_4arch4Sm80ELb0ELb1ELb0ELb0ELb1ELb0ELb0ELb0ELi2ELi2ELi2ELi2ELb1EEENS1_21CollectiveEpilogueBwdISB_SC_SE_Li256ELb0ELb0ELi4EEENS1_19SingleTileSchedulerILb0ELb0ELb0ELi96EEEEEEEEEvNT_6ParamsE,"a",@progbits
	.sectionflags	@""
	.align	4
.nv.constant0._ZN7cutlass13device_kernelIN5flash19enable_sm80_to_sm89INS1_16FlashAttnBwdSm80INS1_25CollectiveMainloopBwdSm80ILi2ELi1EN4cute5tupleIJNS5_1CILi64EEENS7_ILi96EEENS7_ILi128EEEEEENS_6half_tEfNS_4arch4Sm80ELb0ELb1ELb0ELb0ELb1ELb0ELb0ELb0ELi2ELi2ELi2ELi2ELb1EEENS1_21CollectiveEpilogueBwdISB_SC_SE_Li256ELb0ELb0ELi4EEENS1_19SingleTileSchedulerILb0ELb0ELb0ELi96EEEEEEEEEvNT_6ParamsE:
	.zero		976


//--------------------- .nv.constant0._ZN7cutlass13device_kernelIN5flash19enable_sm80_to_sm89INS1_16FlashAttnBwdSm80INS1_25CollectiveMainloopBwdSm80ILi2ELi1EN4cute5tupleIJNS5_1CILi64EEENS7_ILi96EEENS7_ILi128EEEEEENS_6half_tEfNS_4arch4Sm80ELb0ELb1ELb0ELb0ELb0ELb0ELb0ELb0ELi2ELi2ELi2ELi2ELb1EEENS1_24CollectiveEpilogueBwdGQAISB_fSE_Li256ELb0ELb0EEENS1_19SingleTileSchedulerILb0ELb0ELb0ELi96EEEEEEEEEvNT_6ParamsE --------------------------
	.section	.nv.constant0._ZN7cutlass13device_kernelIN5flash19enable_sm80_to_sm89INS1_16FlashAttnBwdSm80INS1_25CollectiveMainloopBwdSm80ILi2ELi1EN4cute5tupleIJNS5_1CILi64EEENS7_ILi96EEENS7_ILi128EEEEEENS_6half_tEfNS_4arch4Sm80ELb0ELb1ELb0ELb0ELb0ELb0ELb0ELb0ELi2ELi2ELi2ELi2ELb1EEENS1_24CollectiveEpilogueBwdGQAISB_fSE_Li256ELb0ELb0EEENS1_19SingleTileSchedulerILb0ELb0ELb0ELi96EEEEEEEEEvNT_6ParamsE,"a",@progbits
	.sectionflags	@""
	.align	4
.nv.constant0._ZN7cutlass13device_kernelIN5flash19enable_sm80_to_sm89INS1_16FlashAttnBwdSm80INS1_25CollectiveMainloopBwdSm80ILi2ELi1EN4cute5tupleIJNS5_1CILi64EEENS7_ILi96EEENS7_ILi128EEEEEENS_6half_tEfNS_4arch4Sm80ELb0ELb1ELb0ELb0ELb0ELb0ELb0ELb0ELi2ELi2ELi2ELi2ELb1EEENS1_24CollectiveEpilogueBwdGQAISB_fSE_Li256ELb0ELb0EEENS1_19SingleTileSchedulerILb0ELb0ELb0ELi96EEEEEEEEEvNT_6ParamsE:
	.zero		984


//--------------------- .nv.constant0._ZN7cutlass13device_kernelIN5flash19enable_sm80_to_sm89INS1_16FlashAttnBwdSm80INS1_25CollectiveMainloopBwdSm80ILi2ELi1EN4cute5tupleIJNS5_1CILi64EEENS7_ILi96EEENS7_ILi128EEEEEENS_6half_tEfNS_4arch4Sm80ELb0ELb1ELb0ELb0ELb1ELb0ELb0ELb0ELi2ELi2ELi2ELi2ELb1EEENS1_24CollectiveEpilogueBwdGQAISB_fSE_Li256ELb0ELb1EEENS1_19SingleTileSchedulerILb0ELb0ELb0ELi96EEEEEEEEEvNT_6ParamsE --------------------------
	.section	.nv.constant0._ZN7cutlass13device_kernelIN5flash19enable_sm80_to_sm89INS1_16FlashAttnBwdSm80INS1_25CollectiveMainloopBwdSm80ILi2ELi1EN4cute5tupleIJNS5_1CILi64EEENS7_ILi96EEENS7_ILi128EEEEEENS_6half_tEfNS_4arch4Sm80ELb0ELb1ELb0ELb0ELb1ELb0ELb0ELb0ELi2ELi2ELi2ELi2ELb1EEENS1_24CollectiveEpilogueBwdGQAISB_fSE_Li256ELb0ELb1EEENS1_19SingleTileSchedulerILb0ELb0ELb0ELi96EEEEEEEEEvNT_6ParamsE,"a",@progbits
	.sectionflags	@""
	.align	4
.nv.constant0._ZN7cutlass13device_kernelIN5flash19enable_sm80_to_sm89INS1_16FlashAttnBwdSm80INS1_25CollectiveMainloopBwdSm80ILi2ELi1EN4cute5tupleIJNS5_1CILi64EEENS7_ILi96EEENS7_ILi128EEEEEENS_6half_tEfNS_4arch4Sm80ELb0ELb1ELb0ELb0ELb1ELb0ELb0ELb0ELi2ELi2ELi2ELi2ELb1EEENS1_24CollectiveEpilogueBwdGQAISB_fSE_Li256ELb0ELb1EEENS1_19SingleTileSchedulerILb0ELb0ELb0ELi96EEEEEEEEEvNT_6ParamsE:
	.zero		984


//--------------------- .nv.constant0._ZN7cutlass13device_kernelIN5flash19enable_sm80_to_sm89INS1_16FlashAttnBwdSm80INS1_25CollectiveMainloopBwdSm80ILi2ELi1EN4cute5tupleIJNS5_1CILi64EEENS7_ILi96EEENS7_ILi128EEEEEENS_6half_tEfNS_4arch4Sm80ELb0ELb1ELb0ELb1ELb0ELb0ELb0ELb0ELi2ELi2ELi2ELi2ELb1EEENS1_21CollectiveEpilogueBwdISB_SC_SE_Li256ELb1ELb0ELi4EEENS1_19SingleTileSchedulerILb1ELb0ELb0ELi96EEEEEEEEEvNT_6ParamsE --------------------------
	.section	.nv.constant0._ZN7cutlass13device_kernelIN5flash19enable_sm80_to_sm89INS1_16FlashAttnBwdSm80INS1_25CollectiveMainloopBwdSm80ILi2ELi1EN4cute5tupleIJNS5_1CILi64EEENS7_ILi96EEENS7_ILi128EEEEEENS_6half_tEfNS_4arch4Sm80ELb0ELb1ELb0ELb1ELb0ELb0ELb0ELb0ELi2ELi2ELi2ELi2ELb1EEENS1_21CollectiveEpilogueBwdISB_SC_SE_Li256ELb1ELb0ELi4EEENS1_19SingleTileSchedulerILb1ELb0ELb0ELi96EEEEEEEEEvNT_6ParamsE,"a",@progbits
	.sectionflags	@""
	.align	4
.nv.constant0._ZN7cutlass13device_kernelIN5flash19enable_sm80_to_sm89INS1_16FlashAttnBwdSm80INS1_25CollectiveMainloopBwdSm80ILi2ELi1EN4cute5tupleIJNS5_1CILi64EEENS7_ILi96EEENS7_ILi128EEEEEENS_6half_tEfNS_4arch4Sm80ELb0ELb1ELb0ELb1ELb0ELb0ELb0ELb0ELi2ELi2ELi2ELi2ELb1EEENS1_21CollectiveEpilogueBwdISB_SC_SE_Li256ELb1ELb0ELi4EEENS1_19SingleTileSchedulerILb1ELb0ELb0ELi96EEEEEEEEEvNT_6ParamsE:
	.zero		976


//--------------------- .nv.constant0._ZN7cutlass13device_kernelIN5flash19enable_sm80_to_sm89INS1_16FlashAttnBwdSm80INS1_25CollectiveMainloopBwdSm80ILi2ELi1EN4cute5tupleIJNS5_1CILi64EEENS7_ILi96EEENS7_ILi128EEEEEENS_6half_tEfNS_4arch4Sm80ELb0ELb1ELb0ELb1ELb1ELb0ELb0ELb0ELi2ELi2ELi2ELi2ELb1EEENS1_21CollectiveEpilogueBwdISB_SC_SE_Li256ELb1ELb0ELi4EEENS1_19SingleTileSchedulerILb1ELb0ELb0ELi96EEEEEEEEEvNT_6ParamsE --------------------------
	.section	.nv.constant0._ZN7cutlass13device_kernelIN5flash19enable_sm80_to_sm89INS1_16FlashAttnBwdSm80INS1_25CollectiveMainloopBwdSm80ILi2ELi1EN4cute5tupleIJNS5_1CILi64EEENS7_ILi96EEENS7_ILi128EEEEEENS_6half_tEfNS_4arch4Sm80ELb0ELb1ELb0ELb1ELb1ELb0ELb0ELb0ELi2ELi2ELi2ELi2ELb1EEENS1_21CollectiveEpilogueBwdISB_SC_SE_Li256ELb1ELb0ELi4EEENS1_19SingleTileSchedulerILb1ELb0ELb0ELi96EEEEEEEEEvNT_6ParamsE,"a",@progbits
	.sectionflags	@""
	.align	4
.nv.constant0._ZN7cutlass13device_kernelIN5flash19enable_sm80_to_sm89INS1_16FlashAttnBwdSm80INS1_25CollectiveMainloopBwdSm80ILi2ELi1EN4cute5tupleIJNS5_1CILi64EEENS7_ILi96EEENS7_ILi128EEEEEENS_6half_tEfNS_4arch4Sm80ELb0ELb1ELb0ELb1ELb1ELb0ELb0ELb0ELi2ELi2ELi2ELi2ELb1EEENS1_21CollectiveEpilogueBwdISB_SC_SE_Li256ELb1ELb0ELi4EEENS1_19SingleTileSchedulerILb1ELb0ELb0ELi96EEEEEEEEEvNT_6ParamsE:
	.zero		976


//--------------------- .nv.constant0._ZN7cutlass13device_kernelIN5flash19enable_sm80_to_sm89INS1_16FlashAttnBwdSm80INS1_25CollectiveMainloopBwdSm80ILi2ELi1EN4cute5tupleIJNS5_1CILi64EEENS7_ILi96EEENS7_ILi128EEEEEENS_6half_tEfNS_4arch4Sm80ELb0ELb1ELb0ELb1ELb0ELb0ELb0ELb0ELi2ELi2ELi2ELi2ELb1EEENS1_24CollectiveEpilogueBwdGQAISB_fSE_Li256ELb1ELb0EEENS1_19SingleTileSchedulerILb1ELb0ELb0ELi96EEEEEEEEEvNT_6ParamsE --------------------------
	.section	.nv.constant0._ZN7cutlass13device_kernelIN5flash19enable_sm80_to_sm89INS1_16FlashAttnBwdSm80INS1_25CollectiveMainloopBwdSm80ILi2ELi1EN4cute5tupleIJNS5_1CILi64EEENS7_ILi96EEENS7_ILi128EEEEEENS_6half_tEfNS_4arch4Sm80ELb0ELb1ELb0ELb1ELb0ELb0ELb0ELb0ELi2ELi2ELi2ELi2ELb1EEENS1_24CollectiveEpilogueBwdGQAISB_fSE_Li256ELb1ELb0EEENS1_19SingleTileSchedulerILb1ELb0ELb0ELi96EEEEEEEEEvNT_6ParamsE,"a",@progbits
	.sectionflags	@""
	.align	4
.nv.constant0._ZN7cutlass13device_kernelIN5flash19enable_sm80_to_sm89INS1_16FlashAttnBwdSm80INS1_25CollectiveMainloopBwdSm80ILi2ELi1EN4cute5tupleIJNS5_1CILi64EEENS7_ILi96EEENS7_ILi128EEEEEENS_6half_tEfNS_4arch4Sm80ELb0ELb1ELb0ELb1ELb0ELb0ELb0ELb0ELi2ELi2ELi2ELi2ELb1EEENS1_24CollectiveEpilogueBwdGQAISB_fSE_Li256ELb1ELb0EEENS1_19SingleTileSchedulerILb1ELb0ELb0ELi96EEEEEEEEEvNT_6ParamsE:
	.zero		984


//--------------------- .nv.constant0._ZN7cutlass13device_kernelIN5flash19enable_sm80_to_sm89INS1_16FlashAttnBwdSm80INS1_25CollectiveMainloopBwdSm80ILi2ELi1EN4cute5tupleIJNS5_1CILi64EEENS7_ILi96EEENS7_ILi128EEEEEENS_6half_tEfNS_4arch4Sm80ELb0ELb1ELb0ELb1ELb1ELb0ELb0ELb0ELi2ELi2ELi2ELi2ELb1EEENS1_24CollectiveEpilogueBwdGQAISB_fSE_Li256ELb1ELb1EEENS1_19SingleTileSchedulerILb1ELb0ELb0ELi96EEEEEEEEEvNT_6ParamsE --------------------------
	.section	.nv.constant0._ZN7cutlass13device_kernelIN5flash19enable_sm80_to_sm89INS1_16FlashAttnBwdSm80INS1_25CollectiveMainloopBwdSm80ILi2ELi1EN4cute5tupleIJNS5_1CILi64EEENS7_ILi96EEENS7_ILi128EEEEEENS_6half_tEfNS_4arch4Sm80ELb0ELb1ELb0ELb1ELb1ELb0ELb0ELb0ELi2ELi2ELi2ELi2ELb1EEENS1_24CollectiveEpilogueBwdGQAISB_fSE_Li256ELb1ELb1EEENS1_19SingleTileSchedulerILb1ELb0ELb0ELi96EEEEEEEEEvNT_6ParamsE,"a",@progbits
	.sectionflags	@""
	.align	4
.nv.constant0._ZN7cutlass13device_kernelIN5flash19enable_sm80_to_sm89INS1_16FlashAttnBwdSm80INS1_25CollectiveMainloopBwdSm80ILi2ELi1EN4cute5tupleIJNS5_1CILi64EEENS7_ILi96EEENS7_ILi128EEEEEENS_6half_tEfNS_4arch4Sm80ELb0ELb1ELb0ELb1ELb1ELb0ELb0ELb0ELi2ELi2ELi2ELi2ELb1EEENS1_24CollectiveEpilogueBwdGQAISB_fSE_Li256ELb1ELb1EEENS1_19SingleTileSchedulerILb1ELb0ELb0ELi96EEEEEEEEEvNT_6ParamsE:
	.zero		984


//--------------------- .nv.constant0._ZN7cutlass13device_kernelIN5flash19enable_sm80_to_sm89INS1_16FlashAttnBwdSm80INS1_25CollectiveMainloopBwdSm80ILi2ELi1EN4cute5tupleIJNS5_1CILi64EEENS7_ILi96EEENS7_ILi128EEEEEENS_6half_tEfNS_4arch4Sm80ELb1ELb0ELb0ELb0ELb0ELb0ELb0ELb0ELi2ELi2ELi2ELi2ELb1EEENS1_21CollectiveEpilogueBwdISB_SC_SE_Li256ELb0ELb0ELi4EEENS1_25SingleTileBwdLPTSchedulerILb0ELi96ELb0EEEEEEEEEvNT_6ParamsE --------------------------
	.section	.nv.constant0._ZN7cutlass13device_kernelIN5flash19enable_sm80_to_sm89INS1_16FlashAttnBwdSm80INS1_25CollectiveMainloopBwdSm80ILi2ELi1EN4cute5tupleIJNS5_1CILi64EEENS7_ILi96EEENS7_ILi128EEEEEENS_6half_tEfNS_4arch4Sm80ELb1ELb0ELb0ELb0ELb0ELb0ELb0ELb0ELi2ELi2ELi2ELi2ELb1EEENS1_21CollectiveEpilogueBwdISB_SC_SE_Li256ELb0ELb0ELi4EEENS1_25SingleTileBwdLPTSchedulerILb0ELi96ELb0EEEEEEEEEvNT_6ParamsE,"a",@progbits
	.sectionflags	@""
	.align	4
.nv.constant0._ZN7cutlass13device_kernelIN5flash19enable_sm80_to_sm89INS1_16FlashAttnBwdSm80INS1_25CollectiveMainloopBwdSm80ILi2ELi1EN4cute5tupleIJNS5_1CILi64EEENS7_ILi96EEENS7_ILi128EEEEEENS_6half_tEfNS_4arch4Sm80ELb1ELb0ELb0ELb0ELb0ELb0ELb0ELb0ELi2ELi2ELi2ELi2ELb1EEENS1_21CollectiveEpilogueBwdISB_SC_SE_Li256ELb0ELb0ELi4EEENS1_25SingleTileBwdLPTSchedulerILb0ELi96ELb0EEEEEEEEEvNT_6ParamsE:
	.zero		1000


//--------------------- .nv.constant0._ZN7cutlass13device_kernelIN5flash19enable_sm80_to_sm89INS1_16FlashAttnBwdSm80INS1_25CollectiveMainloopBwdSm80ILi2ELi1EN4cute5tupleIJNS5_1CILi64EEENS7_ILi96EEENS7_ILi128EEEEEENS_6half_tEfNS_4arch4Sm80ELb1ELb0ELb0ELb0ELb1ELb0ELb0ELb0ELi2ELi2ELi2ELi2ELb1EEENS1_21CollectiveEpilogueBwdISB_SC_SE_Li256ELb0ELb0ELi4EEENS1_25SingleTileBwdLPTSchedulerILb0ELi96ELb1EEEEEEEEEvNT_6ParamsE --------------------------
	.section	.nv.constant0._ZN7cutlass13device_kernelIN5flash19enable_sm80_to_sm89INS1_16FlashAttnBwdSm80INS1_25CollectiveMainloopBwdSm80ILi2ELi1EN4cute5tupleIJNS5_1CILi64EEENS7_ILi96EEENS7_ILi128EEEEEENS_6half_tEfNS_4arch4Sm80ELb1ELb0ELb0ELb0ELb1ELb0ELb0ELb0ELi2ELi2ELi2ELi2ELb1EEENS1_21CollectiveEpilogueBwdISB_SC_SE_Li256ELb0ELb0ELi4EEENS1_25SingleTileBwdLPTSchedulerILb0ELi96ELb1EEEEEEEEEvNT_6ParamsE,"a",@progbits
	.sectionflags	@""
	.align	4
.nv.constant0._ZN7cutlass13device_kernelIN5flash19enable_sm80_to_sm89INS1_16FlashAttnBwdSm80INS1_25CollectiveMainloopBwdSm80ILi2ELi1EN4cute5tupleIJNS5_1CILi64EEENS7_ILi96EEENS7_ILi128EEEEEENS_6half_tEfNS_4arch4Sm80ELb1ELb0ELb0ELb0ELb1ELb0ELb0ELb0ELi2ELi2ELi2ELi2ELb1EEENS1_21CollectiveEpilogueBwdISB_SC_SE_Li256ELb0ELb0ELi4EEENS1_25SingleTileBwdLPTSchedulerILb0ELi96ELb1EEEEEEEEEvNT_6ParamsE:
	.zero		1000


//--------------------- .nv.constant0._ZN7cutlass13device_kernelIN5flash19enable_sm80_to_sm89INS1_16FlashAttnBwdSm80INS1_25CollectiveMainloopBwdSm80ILi2ELi1EN4cute5tupleIJNS5_1CILi64EEENS7_ILi96EEENS7_ILi128EEEEEENS_6half_tEfNS_4arch4Sm80ELb1ELb0ELb0ELb0ELb0ELb0ELb0ELb0ELi2ELi2ELi2ELi2ELb1EEENS1_24CollectiveEpilogueBwdGQAISB_fSE_Li256ELb0ELb0EEENS1_25SingleTileBwdLPTSchedulerILb0ELi96ELb0EEEEEEEEEvNT_6ParamsE --------------------------
	.section	.nv.constant0._ZN7cutlass13device_kernelIN5flash19enable_sm80_to_sm89INS1_16FlashAttnBwdSm80INS1_25CollectiveMainloopBwdSm80ILi2ELi1EN4cute5tupleIJNS5_1CILi64EEENS7_ILi96EEENS7_ILi128EEEEEENS_6half_tEfNS_4arch4Sm80ELb1ELb0ELb0ELb0ELb0ELb0ELb0ELb0ELi2ELi2ELi2ELi2ELb1EEENS1_24CollectiveEpilogueBwdGQAISB_fSE_Li256ELb0ELb0EEENS1_25SingleTileBwdLPTSchedulerILb0ELi96ELb0EEEEEEEEEvNT_6ParamsE,"a",@progbits
	.sectionflags	@""
	.align	4
.nv.constant0._ZN7cutlass13device_kernelIN5flash19enable_sm80_to_sm89INS1_16FlashAttnBwdSm80INS1_25CollectiveMainloopBwdSm80ILi2ELi1EN4cute5tupleIJNS5_1CILi64EEENS7_ILi96EEENS7_ILi128EEEEEENS_6half_tEfNS_4arch4Sm80ELb1ELb0ELb0ELb0ELb0ELb0ELb0ELb0ELi2ELi2ELi2ELi2ELb1EEENS1_24CollectiveEpilogueBwdGQAISB_fSE_Li256ELb0ELb0EEENS1_25SingleTileBwdLPTSchedulerILb0ELi96ELb0EEEEEEEEEvNT_6ParamsE:
	.zero		1008


//--------------------- .nv.constant0._ZN7cutlass13device_kernelIN5flash19enable_sm80_to_sm89INS1_16FlashAttnBwdSm80INS1_25CollectiveMainloopBwdSm80ILi2ELi1EN4cute5tupleIJNS5_1CILi64EEENS7_ILi96EEENS7_ILi128EEEEEENS_6half_tEfNS_4arch4Sm80ELb1ELb0ELb0ELb0ELb1ELb0ELb0ELb0ELi2ELi2ELi2ELi2ELb1EEENS1_24CollectiveEpilogueBwdGQAISB_fSE_Li256ELb0ELb1EEENS1_25SingleTileBwdLPTSchedulerILb0ELi96ELb1EEEEEEEEEvNT_6ParamsE --------------------------
	.section	.nv.constant0._ZN7cutlass13device_kernelIN5flash19enable_sm80_to_sm89INS1_16FlashAttnBwdSm80INS1_25CollectiveMainloopBwdSm80ILi2ELi1EN4cute5tupleIJNS5_1CILi64EEENS7_ILi96EEENS7_ILi128EEEEEENS_6half_tEfNS_4arch4Sm80ELb1ELb0ELb0ELb0ELb1ELb0ELb0ELb0ELi2ELi2ELi2ELi2ELb1EEENS1_24CollectiveEpilogueBwdGQAISB_fSE_Li256ELb0ELb1EEENS1_25SingleTileBwdLPTSchedulerILb0ELi96ELb1EEEEEEEEEvNT_6ParamsE,"a",@progbits
	.sectionflags	@""
	.align	4
.nv.constant0._ZN7cutlass13device_kernelIN5flash19enable_sm80_to_sm89INS1_16FlashAttnBwdSm80INS1_25CollectiveMainloopBwdSm80ILi2ELi1EN4cute5tupleIJNS5_1CILi64EEENS7_ILi96EEENS7_ILi128EEEEEENS_6half_tEfNS_4arch4Sm80ELb1ELb0ELb0ELb0ELb1ELb0ELb0ELb0ELi2ELi2ELi2ELi2ELb1EEENS1_24CollectiveEpilogueBwdGQAISB_fSE_Li256ELb0ELb1EEENS1_25SingleTileBwdLPTSchedulerILb0ELi96ELb1EEEEEEEEEvNT_6ParamsE:
	.zero		1008


//--------------------- .nv.constant0._ZN7cutlass13device_kernelIN5flash19enable_sm80_to_sm89INS1_16FlashAttnBwdSm80INS1_25CollectiveMainloopBwdSm80ILi2ELi1EN4cute5tupleIJNS5_1CILi64EEENS7_ILi96EEENS7_ILi128EEEEEENS_6half_tEfNS_4arch4Sm80ELb1ELb0ELb0ELb1ELb0ELb0ELb0ELb0ELi2ELi2ELi2ELi2ELb1EEENS1_21CollectiveEpilogueBwdISB_SC_SE_Li256ELb1ELb0ELi4EEENS1_25SingleTileBwdLPTSchedulerILb1ELi96ELb0EEEEEEEEEvNT_6ParamsE --------------------------
	.section	.nv.constant0._ZN7cutlass13device_kernelIN5flash19enable_sm80_to_sm89INS1_16FlashAttnBwdSm80INS1_25CollectiveMainloopBwdSm80ILi2ELi1EN4cute5tupleIJNS5_1CILi64EEENS7_ILi96EEENS7_ILi128EEEEEENS_6half_tEfNS_4arch4Sm80ELb1ELb0ELb0ELb1ELb0ELb0ELb0ELb0ELi2ELi2ELi2ELi2ELb1EEENS1_21CollectiveEpilogueBwdISB_SC_SE_Li256ELb1ELb0ELi4EEENS1_25SingleTileBwdLPTSchedulerILb1ELi96ELb0EEEEEEEEEvNT_6ParamsE,"a",@progbits
	.sectionflags	@""
	.align	4
.nv.constant0._ZN7cutlass13device_kernelIN5flash19enable_sm80_to_sm89INS1_16FlashAttnBwdSm80INS1_25CollectiveMainloopBwdSm80ILi2ELi1EN4cute5tupleIJNS5_1CILi64EEENS7_ILi96EEENS7_ILi128EEEEEENS_6half_tEfNS_4arch4Sm80ELb1ELb0ELb0ELb1ELb0ELb0ELb0ELb0ELi2ELi2ELi2ELi2ELb1EEENS1_21CollectiveEpilogueBwdISB_SC_SE_Li256ELb1ELb0ELi4EEENS1_25SingleTileBwdLPTSchedulerILb1ELi96ELb0EEEEEEEEEvNT_6ParamsE:
	.zero		1000


//--------------------- .nv.constant0._ZN7cutlass13device_kernelIN5flash19enable_sm80_to_sm89INS1_16FlashAttnBwdSm80INS1_25CollectiveMainloopBwdSm80ILi2ELi1EN4cute5tupleIJNS5_1CILi64EEENS7_ILi96EEENS7_ILi128EEEEEENS_6half_tEfNS_4arch4Sm80ELb1ELb0ELb0ELb1ELb1ELb0ELb0ELb0ELi2ELi2ELi2ELi2ELb1EEENS1_21CollectiveEpilogueBwdISB_SC_SE_Li256ELb1ELb0ELi4EEENS1_25SingleTileBwdLPTSchedulerILb1ELi96ELb1EEEEEEEEEvNT_6ParamsE --------------------------
	.section	.nv.constant0._ZN7cutlass13device_kernelIN5flash19enable_sm80_to_sm89INS1_16FlashAttnBwdSm80INS1_25CollectiveMainloopBwdSm80ILi2ELi1EN4cute5tupleIJNS5_1CILi64EEENS7_ILi96EEENS7_ILi128EEEEEENS_6half_tEfNS_4arch4Sm80ELb1ELb0ELb0ELb1ELb1ELb0ELb0ELb0ELi2ELi2ELi2ELi2ELb1EEENS1_21CollectiveEpilogueBwdISB_SC_SE_Li256ELb1ELb0ELi4EEENS1_25SingleTileBwdLPTSchedulerILb1ELi96ELb1EEEEEEEEEvNT_6ParamsE,"a",@progbits
	.sectionflags	@""
	.align	4
.nv.constant0._ZN7cutlass13device_kernelIN5flash19enable_sm80_to_sm89INS1_16FlashAttnBwdSm80INS1_25CollectiveMainloopBwdSm80ILi2ELi1EN4cute5tupleIJNS5_1CILi64EEENS7_ILi96EEENS7_ILi128EEEEEENS_6half_tEfNS_4arch4Sm80ELb1ELb0ELb0ELb1ELb1ELb0ELb0ELb0ELi2ELi2ELi2ELi2ELb1EEENS1_21CollectiveEpilogueBwdISB_SC_SE_Li256ELb1ELb0ELi4EEENS1_25SingleTileBwdLPTSchedulerILb1ELi96ELb1EEEEEEEEEvNT_6ParamsE:
	.zero		1000


//--------------------- .nv.constant0._ZN7cutlass13device_kernelIN5flash19enable_sm80_to_sm89INS1_16FlashAttnBwdSm80INS1_25CollectiveMainloopBwdSm80ILi2ELi1EN4cute5tupleIJNS5_1CILi64EEENS7_ILi96EEENS7_ILi128EEEEEENS_6half_tEfNS_4arch4Sm80ELb1ELb0ELb0ELb1ELb0ELb0ELb0ELb0ELi2ELi2ELi2ELi2ELb1EEENS1_24CollectiveEpilogueBwdGQAISB_fSE_Li256ELb1ELb0EEENS1_25SingleTileBwdLPTSchedulerILb1ELi96ELb0EEEEEEEEEvNT_6ParamsE --------------------------
	.section	.nv.constant0._ZN7cutlass13device_kernelIN5flash19enable_sm80_to_sm89INS1_16FlashAttnBwdSm80INS1_25CollectiveMainloopBwdSm80ILi2ELi1EN4cute5tupleIJNS5_1CILi64EEENS7_ILi96EEENS7_ILi128EEEEEENS_6half_tEfNS_4arch4Sm80ELb1ELb0ELb0ELb1ELb0ELb0ELb0ELb0ELi2ELi2ELi2ELi2ELb1EEENS1_24CollectiveEpilogueBwdGQAISB_fSE_Li256ELb1ELb0EEENS1_25SingleTileBwdLPTSchedulerILb1ELi96ELb0EEEEEEEEEvNT_6ParamsE,"a",@progbits
	.sectionflags	@""
	.align	4
.nv.constant0._ZN7cutlass13device_kernelIN5flash19enable_sm80_to_sm89INS1_16FlashAttnBwdSm80INS1_25CollectiveMainloopBwdSm80ILi2ELi1EN4cute5tupleIJNS5_1CILi64EEENS7_ILi96EEENS7_ILi128EEEEEENS_6half_tEfNS_4arch4Sm80ELb1ELb0ELb0ELb1ELb0ELb0ELb0ELb0ELi2ELi2ELi2ELi2ELb1EEENS1_24CollectiveEpilogueBwdGQAISB_fSE_Li256ELb1ELb0EEENS1_25SingleTileBwdLPTSchedulerILb1ELi96ELb0EEEEEEEEEvNT_6ParamsE:
	.zero		1008


//--------------------- .nv.constant0._ZN7cutlass13device_kernelIN5flash32FlashAttnBwdPostprocessConvertdQIN4cute5tupleIJNS3_1CILi96EEENS5_ILi128EEEEEENS_6half_tEfNS_4arch4Sm80ELi256ENS3_8TiledMMAINS3_8MMA_AtomIJNS3_28SM80_16x8x16_F32F16F16F32_TNEEEENS3_6LayoutINS4_IJNS5_ILi2EEENS5_ILi4EEENS5_ILi1EEEEEENS4_IJSJ_SH_NS5_ILi0EEEEEEEENS4_IJNS5_ILi32EEENS5_ILi64EEENS5_ILi16EEEEEEEELb0EEEEEvNT_6ParamsE --------------------------
	.section	.nv.constant0._ZN7cutlass13device_kernelIN5flash32FlashAttnBwdPostprocessConvertdQIN4cute5tupleIJNS3_1CILi96EEENS5_ILi128EEEEEENS_6half_tEfNS_4arch4Sm80ELi256ENS3_8TiledMMAINS3_8MMA_AtomIJNS3_28SM80_16x8x16_F32F16F16F32_TNEEEENS3_6LayoutINS4_IJNS5_ILi2EEENS5_ILi4EEENS5_ILi1EEEEEENS4_IJSJ_SH_NS5_ILi0EEEEEEEENS4_IJNS5_ILi32EEENS5_ILi64EEENS5_ILi16EEEEEEEELb0EEEEEvNT_6ParamsE,"a",@progbits
	.sectionflags	@""
	.align	4
.nv.constant0._ZN7cutlass13device_kernelIN5flash32FlashAttnBwdPostprocessConvertdQIN4cute5tupleIJNS3_1CILi96EEENS5_ILi128EEEEEENS_6half_tEfNS_4arch4Sm80ELi256ENS3_8TiledMMAINS3_8MMA_AtomIJNS3_28SM80_16x8x16_F32F16F16F32_TNEEEENS3_6LayoutINS4_IJNS5_ILi2EEENS5_ILi4EEENS5_ILi1EEEEEENS4_IJSJ_SH_NS5_ILi0EEEEEEEENS4_IJNS5_ILi32EEENS5_ILi64EEENS5_ILi16EEEEEEEELb0EEEEEvNT_6ParamsE:
	.zero		464


//--------------------- .nv.constant0._ZN7cutlass13device_kernelIN5flash19enable_sm80_to_sm89INS1_16FlashAttnBwdSm80INS1_25CollectiveMainloopBwdSm80ILi2ELi1EN4cute5tupleIJNS5_1CILi64EEENS7_ILi96EEENS7_ILi128EEEEEENS_6half_tEfNS_4arch4Sm80ELb1ELb0ELb0ELb1ELb1ELb0ELb0ELb0ELi2ELi2ELi2ELi2ELb1EEENS1_24CollectiveEpilogueBwdGQAISB_fSE_Li256ELb1ELb1EEENS1_25SingleTileBwdLPTSchedulerILb1ELi96ELb1EEEEEEEEEvNT_6ParamsE --------------------------
	.section	.nv.constant0._ZN7cutlass13device_kernelIN5flash19enable_sm80_to_sm89INS1_16FlashAttnBwdSm80INS1_25CollectiveMainloopBwdSm80ILi2ELi1EN4cute5tupleIJNS5_1CILi64EEENS7_ILi96EEENS7_ILi128EEEEEENS_6half_tEfNS_4arch4Sm80ELb1ELb0ELb0ELb1ELb1ELb0ELb0ELb0ELi2ELi2ELi2ELi2ELb1EEENS1_24CollectiveEpilogueBwdGQAISB_fSE_Li256ELb1ELb1EEENS1_25SingleTileBwdLPTSchedulerILb1ELi96ELb1EEEEEEEEEvNT_6ParamsE,"a",@progbits
	.sectionflags	@""
	.align	4
.nv.constant0._ZN7cutlass13device_kernelIN5flash19enable_sm80_to_sm89INS1_16FlashAttnBwdSm80INS1_25CollectiveMainloopBwdSm80ILi2ELi1EN4cute5tupleIJNS5_1CILi64EEENS7_ILi96EEENS7_ILi128EEEEEENS_6half_tEfNS_4arch4Sm80ELb1ELb0ELb0ELb1ELb1ELb0ELb0ELb0ELi2ELi2ELi2ELi2ELb1EEENS1_24CollectiveEpilogueBwdGQAISB_fSE_Li256ELb1ELb1EEENS1_25SingleTileBwdLPTSchedulerILb1ELi96ELb1EEEEEEEEEvNT_6ParamsE:
	.zero		1008


//--------------------- .nv.constant0._ZN7cutlass13device_kernelIN5flash19enable_sm80_to_sm89INS1_16FlashAttnBwdSm80INS1_25CollectiveMainloopBwdSm80ILi2ELi2EN4cute5tupleIJNS5_1CILi64EEENS7_ILi128EEES9_EEENS_6half_tEfNS_4arch4Sm80ELb0ELb0ELb0ELb0ELb0ELb0ELb0ELb0ELi2ELi2ELi2ELi2ELb0EEENS1_21CollectiveEpilogueBwdISA_SB_SD_Li256ELb0ELb0ELi4EEENS1_19SingleTileSchedulerILb0ELb0ELb0ELi128EEEEEEEEEvNT_6ParamsE --------------------------
	.section	.nv.constant0._ZN7cutlass13device_kernelIN5flash19enable_sm80_to_sm89INS1_16FlashAttnBwdSm80INS1_25CollectiveMainloopBwdSm80ILi2ELi2EN4cute5tupleIJNS5_1CILi64EEENS7_ILi128EEES9_EEENS_6half_tEfNS_4arch4Sm80ELb0ELb0ELb0ELb0ELb0ELb0ELb0ELb0ELi2ELi2ELi2ELi2ELb0EEENS1_21CollectiveEpilogueBwdISA_SB_SD_Li256ELb0ELb0ELi4EEENS1_19SingleTileSchedulerILb0ELb0ELb0ELi128EEEEEEEEEvNT_6ParamsE,"a",@progbits
	.sectionflags	@""
	.align	4
.nv.constant0._ZN7cutlass13device_kernelIN5flash19enable_sm80_to_sm89INS1_16FlashAttnBwdSm80INS1_25CollectiveMainloopBwdSm80ILi2ELi2EN4cute5tupleIJNS5_1CILi64EEENS7_ILi128EEES9_EEENS_6half_tEfNS_4arch4Sm80ELb0ELb0ELb0ELb0ELb0ELb0ELb0ELb0ELi2ELi2ELi2ELi2ELb0EEENS1_21CollectiveEpilogueBwdISA_SB_SD_Li256ELb0ELb0ELi4EEENS1_19SingleTileSchedulerILb0ELb0ELb0ELi128EEEEEEEEEvNT_6ParamsE:
	.zero		976


//--------------------- .nv.constant0._ZN7cutlass13device_kernelIN5flash19enable_sm80_to_sm89INS1_16FlashAttnBwdSm80INS1_25CollectiveMainloopBwdSm80ILi2ELi2EN4cute5tupleIJNS5_1CILi64EEENS7_ILi128EEES9_EEENS_6half_tEfNS_4arch4Sm80ELb0ELb0ELb0ELb0ELb1ELb0ELb0ELb0ELi2ELi2ELi2ELi2ELb0EEENS1_21CollectiveEpilogueBwdISA_SB_SD_Li256ELb0ELb0ELi4EEENS1_19SingleTileSchedulerILb0ELb0ELb0ELi128EEEEEEEEEvNT_6ParamsE --------------------------
	.section	.nv.constant0._ZN7cutlass13device_kernelIN5flash19enable_sm80_to_sm89INS1_16FlashAttnBwdSm80INS1_25CollectiveMainloopBwdSm80ILi2ELi2EN4cute5tupleIJNS5_1CILi64EEENS7_ILi128EEES9_EEENS_6half_tEfNS_4arch4Sm80ELb0ELb0ELb0ELb0ELb1ELb0ELb0ELb0ELi2ELi2ELi2ELi2ELb0EEENS1_21CollectiveEpilogueBwdISA_SB_SD_Li256ELb0ELb0ELi4EEENS1_19SingleTileSchedulerILb0ELb0ELb0ELi128EEEEEEEEEvNT_6ParamsE,"a",@progbits
	.sectionflags	@""
	.align	4
.nv.constant0._ZN7cutlass13device_kernelIN5flash19enable_sm80_to_sm89INS1_16FlashAttnBwdSm80INS1_25CollectiveMainloopBwdSm80ILi2ELi2EN4cute5tupleIJNS5_1CILi64EEENS7_ILi128EEES9_EEENS_6half_tEfNS_4arch4Sm80ELb0ELb0ELb0ELb0ELb1ELb0ELb0ELb0ELi2ELi2ELi2ELi2ELb0EEENS1_21CollectiveEpilogueBwdISA_SB_SD_Li256ELb0ELb0ELi4EEENS1_19SingleTileSchedulerILb0ELb0ELb0ELi128EEEEEEEEEvNT_6ParamsE:
	.zero		976


//--------------------- .nv.constant0._ZN7cutlass13device_kernelIN5flash19enable_sm80_to_sm89INS1_16FlashAttnBwdSm80INS1_25CollectiveMainloopBwdSm80ILi2ELi2EN4cute5tupleIJNS5_1CILi64EEENS7_ILi128EEES9_EEENS_6half_tEfNS_4arch4Sm80ELb0ELb0ELb0ELb0ELb0ELb0ELb0ELb0ELi2ELi2ELi2ELi2ELb0EEENS1_24CollectiveEpilogueBwdGQAISA_fSD_Li256ELb0ELb0EEENS1_19SingleTileSchedulerILb0ELb0ELb0ELi128EEEEEEEEEvNT_6ParamsE --------------------------
	.section	.nv.constant0._ZN7cutlass13device_kernelIN5flash19enable_sm80_to_sm89INS1_16FlashAttnBwdSm80INS1_25CollectiveMainloopBwdSm80ILi2ELi2EN4cute5tupleIJNS5_1CILi64EEENS7_ILi128EEES9_EEENS_6half_tEfNS_4arch4Sm80ELb0ELb0ELb0ELb0ELb0ELb0ELb0ELb0ELi2ELi2ELi2ELi2ELb0EEENS1_24CollectiveEpilogueBwdGQAISA_fSD_Li256ELb0ELb0EEENS1_19SingleTileSchedulerILb0ELb0ELb0ELi128EEEEEEEEEvNT_6ParamsE,"a",@progbits
	.sectionflags	@""
	.align	4
.nv.constant0._ZN7cutlass13device_kernelIN5flash19enable_sm80_to_sm89INS1_16FlashAttnBwdSm80INS1_25CollectiveMainloopBwdSm80ILi2ELi2EN4cute5tupleIJNS5_1CILi64EEENS7_ILi128EEES9_EEENS_6half_tEfNS_4arch4Sm80ELb0ELb0ELb0ELb0ELb0ELb0ELb0ELb0ELi2ELi2ELi2ELi2ELb0EEENS1_24CollectiveEpilogueBwdGQAISA_fSD_Li256ELb0ELb0EEENS1_19SingleTileSchedulerILb0ELb0ELb0ELi128EEEEEEEEEvNT_6ParamsE:
	.zero		984


//--------------------- .nv.constant0._ZN7cutlass13device_kernelIN5flash19enable_sm80_to_sm89INS1_16FlashAttnBwdSm80INS1_25CollectiveMainloopBwdSm80ILi2ELi2EN4cute5tupleIJNS5_1CILi64EEENS7_ILi128EEES9_EEENS_6half_tEfNS_4arch4Sm80ELb0ELb0ELb0ELb0ELb1ELb0ELb0ELb0ELi2ELi2ELi2ELi2ELb0EEENS1_24CollectiveEpilogueBwdGQAISA_fSD_Li256ELb0ELb1EEENS1_19SingleTileSchedulerILb0ELb0ELb0ELi128EEEEEEEEEvNT_6ParamsE --------------------------
	.section	.nv.constant0._ZN7cutlass13device_kernelIN5flash19enable_sm80_to_sm89INS1_16FlashAttnBwdSm80INS1_25CollectiveMainloopBwdSm80ILi2ELi2EN4cute5tupleIJNS5_1CILi64EEENS7_ILi128EEES9_EEENS_6half_tEfNS_4arch4Sm80ELb0ELb0ELb0ELb0ELb1ELb0ELb0ELb0ELi2ELi2ELi2ELi2ELb0EEENS1_24CollectiveEpilogueBwdGQAISA_fSD_Li256ELb0ELb1EEENS1_19SingleTileSchedulerILb0ELb0ELb0ELi128EEEEEEEEEvNT_6ParamsE,"a",@progbits
	.sectionflags	@""
	.align	4
.nv.constant0._ZN7cutlass13device_kernelIN5flash19enable_sm80_to_sm89INS1_16FlashAttnBwdSm80INS1_25CollectiveMainloopBwdSm80ILi2ELi2EN4cute5tupleIJNS5_1CILi64EEENS7_ILi128EEES9_EEENS_6half_tEfNS_4arch4Sm80ELb0ELb0ELb0ELb0ELb1ELb0ELb0ELb0ELi2ELi2ELi2ELi2ELb0EEENS1_24CollectiveEpilogueBwdGQAISA_fSD_Li256ELb0ELb1EEENS1_19SingleTileSchedulerILb0ELb0ELb0ELi128EEEEEEEEEvNT_6ParamsE:
	.zero		984


//--------------------- .nv.constant0._ZN7cutlass13device_kernelIN5flash19enable_sm80_to_sm89INS1_16FlashAttnBwdSm80INS1_25CollectiveMainloopBwdSm80ILi2ELi2EN4cute5tupleIJNS5_1CILi64EEENS7_ILi128EEES9_EEENS_6half_tEfNS_4arch4Sm80ELb0ELb0ELb0ELb1ELb0ELb0ELb0ELb0ELi2ELi2ELi2ELi2ELb0EEENS1_21CollectiveEpilogueBwdISA_SB_SD_Li256ELb1ELb0ELi4EEENS1_19SingleTileSchedulerILb1ELb0ELb0ELi128EEEEEEEEEvNT_6ParamsE --------------------------
	.section	.nv.constant0._ZN7cutlass13device_kernelIN5flash19enable_sm80_to_sm89INS1_16FlashAttnBwdSm80INS1_25CollectiveMainloopBwdSm80ILi2ELi2EN4cute5tupleIJNS5_1CILi64EEENS7_ILi128EEES9_EEENS_6half_tEfNS_4arch4Sm80ELb0ELb0ELb0ELb1ELb0ELb0ELb0ELb0ELi2ELi2ELi2ELi2ELb0EEENS1_21CollectiveEpilogueBwdISA_SB_SD_Li256ELb1ELb0ELi4EEENS1_19SingleTileSchedulerILb1ELb0ELb0ELi128EEEEEEEEEvNT_6ParamsE,"a",@progbits
	.sectionflags	@""
	.align	4
.nv.constant0._ZN7cutlass13device_kernelIN5flash19enable_sm80_to_sm89INS1_16FlashAttnBwdSm80INS1_25CollectiveMainloopBwdSm80ILi2ELi2EN4cute5tupleIJNS5_1CILi64EEENS7_ILi128EEES9_EEENS_6half_tEfNS_4arch4Sm80ELb0ELb0ELb0ELb1ELb0ELb0ELb0ELb0ELi2ELi2ELi2ELi2ELb0EEENS1_21CollectiveEpilogueBwdISA_SB_SD_Li256ELb1ELb0ELi4EEENS1_19SingleTileSchedulerILb1ELb0ELb0ELi128EEEEEEEEEvNT_6ParamsE:
	.zero		976


//--------------------- .nv.constant0._ZN7cutlass13device_kernelIN5flash19enable_sm80_to_sm89INS1_16FlashAttnBwdSm80INS1_25CollectiveMainloopBwdSm80ILi2ELi2EN4cute5tupleIJNS5_1CILi64EEENS7_ILi128EEES9_EEENS_6half_tEfNS_4arch4Sm80ELb0ELb0ELb0ELb1ELb1ELb0ELb0ELb0ELi2ELi2ELi2ELi2ELb0EEENS1_21CollectiveEpilogueBwdISA_SB_SD_Li256ELb1ELb0ELi4EEENS1_19SingleTileSchedulerILb1ELb0ELb0ELi128EEEEEEEEEvNT_6ParamsE --------------------------
	.section	.nv.constant0._ZN7cutlass13device_kernelIN5flash19enable_sm80_to_sm89INS1_16FlashAttnBwdSm80INS1_25CollectiveMainloopBwdSm80ILi2ELi2EN4cute5tupleIJNS5_1CILi64EEENS7_ILi128EEES9_EEENS_6half_tEfNS_4arch4Sm80ELb0ELb0ELb0ELb1ELb1ELb0ELb0ELb0ELi2ELi2ELi2ELi2ELb0EEENS1_21CollectiveEpilogueBwdISA_SB_SD_Li256ELb1ELb0ELi4EEENS1_19SingleTileSchedulerILb1ELb0ELb0ELi128EEEEEEEEEvNT_6ParamsE,"a",@progbits
	.sectionflags	@""
	.align	4
.nv.constant0._ZN7cutlass13device_kernelIN5flash19enable_sm80_to_sm89INS1_16FlashAttnBwdSm80INS1_25CollectiveMainloopBwdSm80ILi2ELi2EN4cute5tupleIJNS5_1CILi64EEENS7_ILi128EEES9_EEENS_6half_tEfNS_4arch4Sm80ELb0ELb0ELb0ELb1ELb1ELb0ELb0ELb0ELi2ELi2ELi2ELi2ELb0EEENS1_21CollectiveEpilogueBwdISA_SB_SD_Li256ELb1ELb0ELi4EEENS1_19SingleTileSchedulerILb1ELb0ELb0ELi128EEEEEEEEEvNT_6ParamsE:
	.zero		976


//--------------------- .nv.constant0._ZN7cutlass13device_kernelIN5flash19enable_sm80_to_sm89INS1_16FlashAttnBwdSm80INS1_25CollectiveMainloopBwdSm80ILi2ELi2EN4cute5tupleIJNS5_1CILi64EEENS7_ILi128EEES9_EEENS_6half_tEfNS_4arch4Sm80ELb0ELb0ELb0ELb1ELb0ELb0ELb0ELb0ELi2ELi2ELi2ELi2ELb0EEENS1_24CollectiveEpilogueBwdGQAISA_fSD_Li256ELb1ELb0EEENS1_19SingleTileSchedulerILb1ELb0ELb0ELi128EEEEEEEEEvNT_6ParamsE --------------------------
	.section	.nv.constant0._ZN7cutlass13device_kernelIN5flash19enable_sm80_to_sm89INS1_16FlashAttnBwdSm80INS1_25CollectiveMainloopBwdSm80ILi2ELi2EN4cute5tupleIJNS5_1CILi64EEENS7_ILi128EEES9_EEENS_6half_tEfNS_4arch4Sm80ELb0ELb0ELb0ELb1ELb0ELb0ELb0ELb0ELi2ELi2ELi2ELi2ELb0EEENS1_24CollectiveEpilogueBwdGQAISA_fSD_Li256ELb1ELb0EEENS1_19SingleTileSchedulerILb1ELb0ELb0ELi128EEEEEEEEEvNT_6ParamsE,"a",@progbits
	.sectionflags	@""
	.align	4
.nv.constant0._ZN7cutlass13device_kernelIN5flash19enable_sm80_to_sm89INS1_16FlashAttnBwdSm80INS1_25CollectiveMainloopBwdSm80ILi2ELi2EN4cute5tupleIJNS5_1CILi64EEENS7_ILi128EEES9_EEENS_6half_tEfNS_4arch4Sm80ELb0ELb0ELb0ELb1ELb0ELb0ELb0ELb0ELi2ELi2ELi2ELi2ELb0EEENS1_24CollectiveEpilogueBwdGQAISA_fSD_Li256ELb1ELb0EEENS1_19SingleTileSchedulerILb1ELb0ELb0ELi128EEEEEEEEEvNT_6ParamsE:
	.zero		984


//--------------------- .nv.constant0._ZN7cutlass13device_kernelIN5flash19enable_sm80_to_sm89INS1_16FlashAttnBwdSm80INS1_25CollectiveMainloopBwdSm80ILi2ELi2EN4cute5tupleIJNS5_1CILi64EEENS7_ILi128EEES9_EEENS_6half_tEfNS_4arch4Sm80ELb0ELb0ELb0ELb1ELb1ELb0ELb0ELb0ELi2ELi2ELi2ELi2ELb0EEENS1_24CollectiveEpilogueBwdGQAISA_fSD_Li256ELb1ELb1EEENS1_19SingleTileSchedulerILb1ELb0ELb0ELi128EEEEEEEEEvNT_6ParamsE --------------------------
	.section	.nv.constant0._ZN7cutlass13device_kernelIN5flash19enable_sm80_to_sm89INS1_16FlashAttnBwdSm80INS1_25CollectiveMainloopBwdSm80ILi2ELi2EN4cute5tupleIJNS5_1CILi64EEENS7_ILi128EEES9_EEENS_6half_tEfNS_4arch4Sm80ELb0ELb0ELb0ELb1ELb1ELb0ELb0ELb0ELi2ELi2ELi2ELi2ELb0EEENS1_24CollectiveEpilogueBwdGQAISA_fSD_Li256ELb1ELb1EEENS1_19SingleTileSchedulerILb1ELb0ELb0ELi128EEEEEEEEEvNT_6ParamsE,"a",@progbits
	.sectionflags	@""
	.align	4
.nv.constant0._ZN7cutlass13device_kernelIN5flash19enable_sm80_to_sm89INS1_16FlashAttnBwdSm80INS1_25CollectiveMainloopBwdSm80ILi2ELi2EN4cute5tupleIJNS5_1CILi64EEENS7_ILi128EEES9_EEENS_6half_tEfNS_4arch4Sm80ELb0ELb0ELb0ELb1ELb1ELb0ELb0ELb0ELi2ELi2ELi2ELi2ELb0EEENS1_24CollectiveEpilogueBwdGQAISA_fSD_Li256ELb1ELb1EEENS1_19SingleTileSchedulerILb1ELb0ELb0ELi128EEEEEEEEEvNT_6ParamsE:
	.zero		984


//--------------------- .nv.constant0._ZN7cutlass13device_kernelIN5flash19enable_sm80_to_sm89INS1_16FlashAttnBwdSm80INS1_25CollectiveMainloopBwdSm80ILi2ELi2EN4cute5tupleIJNS5_1CILi64EEENS7_ILi128EEES9_EEENS_6half_tEfNS_4arch4Sm80ELb0ELb1ELb0ELb0ELb0ELb0ELb0ELb0ELi2ELi2ELi2ELi2ELb0EEENS1_21CollectiveEpilogueBwdISA_SB_SD_Li256ELb0ELb0ELi4EEENS1_19SingleTileSchedulerILb0ELb0ELb0ELi128EEEEEEEEEvNT_6ParamsE --------------------------
	.section	.nv.constant0._ZN7cutlass13device_kernelIN5flash19enable_sm80_to_sm89INS1_16FlashAttnBwdSm80INS1_25CollectiveMainloopBwdSm80ILi2ELi2EN4cute5tupleIJNS5_1CILi64EEENS7_ILi128EEES9_EEENS_6half_tEfNS_4arch4Sm80ELb0ELb1ELb0ELb0ELb0ELb0ELb0ELb0ELi2ELi2ELi2ELi2ELb0EEENS1_21CollectiveEpilogueBwdISA_SB_SD_Li256ELb0ELb0ELi4EEENS1_19SingleTileSchedulerILb0ELb0ELb0ELi128EEEEEEEEEvNT_6ParamsE,"a",@progbits
	.sectionflags	@""
	.align	4
.nv.constant0._ZN7cutlass13device_kernelIN5flash19enable_sm80_to_sm89INS1_16FlashAttnBwdSm80INS1_25CollectiveMainloopBwdSm80ILi2ELi2EN4cute5tupleIJNS5_1CILi64EEENS7_ILi128EEES9_EEENS_6half_tEfNS_4arch4Sm80ELb0ELb1ELb0ELb0ELb0ELb0ELb0ELb0ELi2ELi2ELi2ELi2ELb0EEENS1_21CollectiveEpilogueBwdISA_SB_SD_Li256ELb0ELb0ELi4EEENS1_19SingleTileSchedulerILb0ELb0ELb0ELi128EEEEEEEEEvNT_6ParamsE:
	.zero		976


//--------------------- .nv.constant0._ZN7cutlass13device_kernelIN5flash19enable_sm80_to_sm89INS1_16FlashAttnBwdSm80INS1_25CollectiveMainloopBwdSm80ILi2ELi2EN4cute5tupleIJNS5_1CILi64EEENS7_ILi128EEES9_EEENS_6half_tEfNS_4arch4Sm80ELb0ELb1ELb0ELb0ELb1ELb0ELb0ELb0ELi2ELi2ELi2ELi2ELb0EEENS1_21CollectiveEpilogueBwdISA_SB_SD_Li256ELb0ELb0ELi4EEENS1_19SingleTileSchedulerILb0ELb0ELb0ELi128EEEEEEEEEvNT_6ParamsE --------------------------
	.section	.nv.constant0._ZN7cutlass13device_kernelIN5flash19enable_sm80_to_sm89INS1_16FlashAttnBwdSm80INS1_25CollectiveMainloopBwdSm80ILi2ELi2EN4cute5tupleIJNS5_1CILi64EEENS7_ILi128EEES9_EEENS_6half_tEfNS_4arch4Sm80ELb0ELb1ELb0ELb0ELb1ELb0ELb0ELb0ELi2ELi2ELi2ELi2ELb0EEENS1_21CollectiveEpilogueBwdISA_SB_SD_Li256ELb0ELb0ELi4EEENS1_19SingleTileSchedulerILb0ELb0ELb0ELi128EEEEEEEEEvNT_6ParamsE,"a",@progbits
	.sectionflags	@""
	.align	4
.nv.constant0._ZN7cutlass13device_kernelIN5flash19enable_sm80_to_sm89INS1_16FlashAttnBwdSm80INS1_25CollectiveMainloopBwdSm80ILi2ELi2EN4cute5tupleIJNS5_1CILi64EEENS7_ILi128EEES9_EEENS_6half_tEfNS_4arch4Sm80ELb0ELb1ELb0ELb0ELb1ELb0ELb0ELb0ELi2ELi2ELi2ELi2ELb0EEENS1_21CollectiveEpilogueBwdISA_SB_SD_Li256ELb0ELb0ELi4EEENS1_19SingleTileSchedulerILb0ELb0ELb0ELi128EEEEEEEEEvNT_6ParamsE:
	.zero		976


//--------------------- .nv.constant0._ZN7cutlass13device_kernelIN5flash19enable_sm80_to_sm89INS1_16FlashAttnBwdSm80INS1_25CollectiveMainloopBwdSm80ILi2ELi2EN4cute5tupleIJNS5_1CILi64EEENS7_ILi128EEES9_EEENS_6half_tEfNS_4arch4Sm80ELb0ELb1ELb0ELb0ELb0ELb0ELb0ELb0ELi2ELi2ELi2ELi2ELb0EEENS1_24CollectiveEpilogueBwdGQAISA_fSD_Li256ELb0ELb0EEENS1_19SingleTileSchedulerILb0ELb0ELb0ELi128EEEEEEEEEvNT_6ParamsE --------------------------
	.section	.nv.constant0._ZN7cutlass13device_kernelIN5flash19enable_sm80_to_sm89INS1_16FlashAttnBwdSm80INS1_25CollectiveMainloopBwdSm80ILi2ELi2EN4cute5tupleIJNS5_1CILi64EEENS7_ILi128EEES9_EEENS_6half_tEfNS_4arch4Sm80ELb0ELb1ELb0ELb0ELb0ELb0ELb0ELb0ELi2ELi2ELi2ELi2ELb0EEENS1_24CollectiveEpilogueBwdGQAISA_fSD_Li256ELb0ELb0EEENS1_19SingleTileSchedulerILb0ELb0ELb0ELi128EEEEEEEEEvNT_6ParamsE,"a",@progbits
	.sectionflags	@""
	.align	4
.nv.constant0._ZN7cutlass13device_kernelIN5flash19enable_sm80_to_sm89INS1_16FlashAttnBwdSm80INS1_25CollectiveMainloopBwdSm80ILi2ELi2EN4cute5tupleIJNS5_1CILi64EEENS7_ILi128EEES9_EEENS_6half_tEfNS_4arch4Sm80ELb0ELb1ELb0ELb0ELb0ELb0ELb0ELb0ELi2ELi2ELi2ELi2ELb0EEENS1_24CollectiveEpilogueBwdGQAISA_fSD_Li256ELb0ELb0EEENS1_19SingleTileSchedulerILb0ELb0ELb0ELi128EEEEEEEEEvNT_6ParamsE:
	.zero		984


//--------------------- .nv.constant0._ZN7cutlass13device_kernelIN5flash19enable_sm80_to_sm89INS1_16FlashAttnBwdSm80INS1_25CollectiveMainloopBwdSm80ILi2ELi2EN4cute5tupleIJNS5_1CILi64EEENS7_ILi128EEES9_EEENS_6half_tEfNS_4arch4Sm80ELb0ELb1ELb0ELb0ELb1ELb0ELb0ELb0ELi2ELi2ELi2ELi2ELb0EEENS1_24CollectiveEpilogueBwdGQAISA_fSD_Li256ELb0ELb1EEENS1_19SingleTileSchedulerILb0ELb0ELb0ELi128EEEEEEEEEvNT_6ParamsE --------------------------
	.section	.nv.constant0._ZN7cutlass13device_kernelIN5flash19enable_sm80_to_sm89INS1_16FlashAttnBwdSm80INS1_25CollectiveMainloopBwdSm80ILi2ELi2EN4cute5tupleIJNS5_1CILi64EEENS7_ILi128EEES9_EEENS_6half_tEfNS_4arch4Sm80ELb0ELb1ELb0ELb0ELb1ELb0ELb0ELb0ELi2ELi2ELi2ELi2ELb0EEENS1_24CollectiveEpilogueBwdGQAISA_fSD_Li256ELb0ELb1EEENS1_19SingleTileSchedulerILb0ELb0ELb0ELi128EEEEEEEEEvNT_6ParamsE,"a",@progbits
	.sectionflags	@""
	.align	4
.nv.constant0._ZN7cutlass13device_kernelIN5flash19enable_sm80_to_sm89INS1_16FlashAttnBwdSm80INS1_25CollectiveMainloopBwdSm80ILi2ELi2EN4cute5tupleIJNS5_1CILi64EEENS7_ILi128EEES9_EEENS_6half_tEfNS_4arch4Sm80ELb0ELb1ELb0ELb0ELb1ELb0ELb0ELb0ELi2ELi2ELi2ELi2ELb0EEENS1_24CollectiveEpilogueBwdGQAISA_fSD_Li256ELb0ELb1EEENS1_19SingleTileSchedulerILb0ELb0ELb0ELi128EEEEEEEEEvNT_6ParamsE:
	.zero		984


//--------------------- .nv.constant0._ZN7cutlass13device_kernelIN5flash19enable_sm80_to_sm89INS1_16FlashAttnBwdSm80INS1_25CollectiveMainloopBwdSm80ILi2ELi2EN4cute5tupleIJNS5_1CILi64EEENS7_ILi128EEES9_EEENS_6half_tEfNS_4arch4Sm80ELb0ELb1ELb0ELb1ELb0ELb0ELb0ELb0ELi2ELi2ELi2ELi2ELb0EEENS1_21CollectiveEpilogueBwdISA_SB_SD_Li256ELb1ELb0ELi4EEENS1_19SingleTileSchedulerILb1ELb0ELb0ELi128EEEEEEEEEvNT_6ParamsE --------------------------
	.section	.nv.constant0._ZN7cutlass13device_kernelIN5flash19enable_sm80_to_sm89INS1_16FlashAttnBwdSm80INS1_25CollectiveMainloopBwdSm80ILi2ELi2EN4cute5tupleIJNS5_1CILi64EEENS7_ILi128EEES9_EEENS_6half_tEfNS_4arch4Sm80ELb0ELb1ELb0ELb1ELb0ELb0ELb0ELb0ELi2ELi2ELi2ELi2ELb0EEENS1_21CollectiveEpilogueBwdISA_SB_SD_Li256ELb1ELb0ELi4EEENS1_19SingleTileSchedulerILb1ELb0ELb0ELi128EEEEEEEEEvNT_6ParamsE,"a",@progbits
	.sectionflags	@""
	.align	4
.nv.constant0._ZN7cutlass13device_kernelIN5flash19enable_sm80_to_sm89INS1_16FlashAttnBwdSm80INS1_25CollectiveMainloopBwdSm80ILi2ELi2EN4cute5tupleIJNS5_1CILi64EEENS7_ILi128EEES9_EEENS_6half_tEfNS_4arch4Sm80ELb0ELb1ELb0ELb1ELb0ELb0ELb0ELb0ELi2ELi2ELi2ELi2ELb0EEENS1_21CollectiveEpilogueBwdISA_SB_SD_Li256ELb1ELb0ELi4EEENS1_19SingleTileSchedulerILb1ELb0ELb0ELi128EEEEEEEEEvNT_6ParamsE:
	.zero		976


//--------------------- .nv.constant0._ZN7cutlass13device_kernelIN5flash19enable_sm80_to_sm89INS1_16FlashAttnBwdSm80INS1_25CollectiveMainloopBwdSm80ILi2ELi2EN4cute5tupleIJNS5_1CILi64EEENS7_ILi128EEES9_EEENS_6half_tEfNS_4arch4Sm80ELb0ELb1ELb0ELb1ELb1ELb0ELb0ELb0ELi2ELi2ELi2ELi2ELb0EEENS1_21CollectiveEpilogueBwdISA_SB_SD_Li256ELb1ELb0ELi4EEENS1_19SingleTileSchedulerILb1ELb0ELb0ELi128EEEEEEEEEvNT_6ParamsE --------------------------
	.section	.nv.constant0._ZN7cutlass13device_kernelIN5flash19enable_sm80_to_sm89INS1_16FlashAttnBwdSm80INS1_25CollectiveMainloopBwdSm80ILi2ELi2EN4cute5tupleIJNS5_1CILi64EEENS7_ILi128EEES9_EEENS_6half_tEfNS_4arch4Sm80ELb0ELb1ELb0ELb1ELb1ELb0ELb0ELb0ELi2ELi2ELi2ELi2ELb0EEENS1_21CollectiveEpilogueBwdISA_SB_SD_Li256ELb1ELb0ELi4EEENS1_19SingleTileSchedulerILb1ELb0ELb0ELi128EEEEEEEEEvNT_6ParamsE,"a",@progbits
	.sectionflags	@""
	.align	4
.nv.constant0._ZN7cutlass13device_kernelIN5flash19enable_sm80_to_sm89INS1_16FlashAttnBwdSm80INS1_25CollectiveMainloopBwdSm80ILi2ELi2EN4cute5tupleIJNS5_1CILi64EEENS7_ILi128EEES9_EEENS_6half_tEfNS_4arch4Sm80ELb0ELb1ELb0ELb1ELb1ELb0ELb0ELb0ELi2ELi2ELi2ELi2ELb0EEENS1_21CollectiveEpilogueBwdISA_SB_SD_Li256ELb1ELb0ELi4EEENS1_19SingleTileSchedulerILb1ELb0ELb0ELi128EEEEEEEEEvNT_6ParamsE:
	.zero		976


//--------------------- .nv.constant0._ZN7cutlass13device_kernelIN5flash19enable_sm80_to_sm89INS1_16FlashAttnBwdSm80INS1_25CollectiveMainloopBwdSm80ILi2ELi2EN4cute5tupleIJNS5_1CILi64EEENS7_ILi128EEES9_EEENS_6half_tEfNS_4arch4Sm80ELb0ELb1ELb0ELb1ELb0ELb0ELb0ELb0ELi2ELi2ELi2ELi2ELb0EEENS1_24CollectiveEpilogueBwdGQAISA_fSD_Li256ELb1ELb0EEENS1_19SingleTileSchedulerILb1ELb0ELb0ELi128EEEEEEEEEvNT_6ParamsE --------------------------
	.section	.nv.constant0._ZN7cutlass13device_kernelIN5flash19enable_sm80_to_sm89INS1_16FlashAttnBwdSm80INS1_25CollectiveMainloopBwdSm80ILi2ELi2EN4cute5tupleIJNS5_1CILi64EEENS7_ILi128EEES9_EEENS_6half_tEfNS_4arch4Sm80ELb0ELb1ELb0ELb1ELb0ELb0ELb0ELb0ELi2ELi2ELi2ELi2ELb0EEENS1_24CollectiveEpilogueBwdGQAISA_fSD_Li256ELb1ELb0EEENS1_19SingleTileSchedulerILb1ELb0ELb0ELi128EEEEEEEEEvNT_6ParamsE,"a",@progbits
	.sectionflags	@""
	.align	4
.nv.constant0._ZN7cutlass13device_kernelIN5flash19enable_sm80_to_sm89INS1_16FlashAttnBwdSm80INS1_25CollectiveMainloopBwdSm80ILi2ELi2EN4cute5tupleIJNS5_1CILi64EEENS7_ILi128EEES9_EEENS_6half_tEfNS_4arch4Sm80ELb0ELb1ELb0ELb1ELb0ELb0ELb0ELb0ELi2ELi2ELi2ELi2ELb0EEENS1_24CollectiveEpilogueBwdGQAISA_fSD_Li256ELb1ELb0EEENS1_19SingleTileSchedulerILb1ELb0ELb0ELi128EEEEEEEEEvNT_6ParamsE:
	.zero		984


//--------------------- .nv.constant0._ZN7cutlass13device_kernelIN5flash19enable_sm80_to_sm89INS1_16FlashAttnBwdSm80INS1_25CollectiveMainloopBwdSm80ILi2ELi2EN4cute5tupleIJNS5_1CILi64EEENS7_ILi128EEES9_EEENS_6half_tEfNS_4arch4Sm80ELb0ELb1ELb0ELb1ELb1ELb0ELb0ELb0ELi2ELi2ELi2ELi2ELb0EEENS1_24CollectiveEpilogueBwdGQAISA_fSD_Li256ELb1ELb1EEENS1_19SingleTileSchedulerILb1ELb0ELb0ELi128EEEEEEEEEvNT_6ParamsE --------------------------
	.section	.nv.constant0._ZN7cutlass13device_kernelIN5flash19enable_sm80_to_sm89INS1_16FlashAttnBwdSm80INS1_25CollectiveMainloopBwdSm80ILi2ELi2EN4cute5tupleIJNS5_1CILi64EEENS7_ILi128EEES9_EEENS_6half_tEfNS_4arch4Sm80ELb0ELb1ELb0ELb1ELb1ELb0ELb0ELb0ELi2ELi2ELi2ELi2ELb0EEENS1_24CollectiveEpilogueBwdGQAISA_fSD_Li256ELb1ELb1EEENS1_19SingleTileSchedulerILb1ELb0ELb0ELi128EEEEEEEEEvNT_6ParamsE,"a",@progbits
	.sectionflags	@""
	.align	4
.nv.constant0._ZN7cutlass13device_kernelIN5flash19enable_sm80_to_sm89INS1_16FlashAttnBwdSm80INS1_25CollectiveMainloopBwdSm80ILi2ELi2EN4cute5tupleIJNS5_1CILi64EEENS7_ILi128EEES9_EEENS_6half_tEfNS_4arch4Sm80ELb0ELb1ELb0ELb1ELb1ELb0ELb0ELb0ELi2ELi2ELi2ELi2ELb0EEENS1_24CollectiveEpilogueBwdGQAISA_fSD_Li256ELb1ELb1EEENS1_19SingleTileSchedulerILb1ELb0ELb0ELi128EEEEEEEEEvNT_6ParamsE:
	.zero		984


//--------------------- .nv.constant0._ZN7cutlass13device_kernelIN5flash19enable_sm80_to_sm89INS1_16FlashAttnBwdSm80INS1_25CollectiveMainloopBwdSm80ILi2ELi2EN4cute5tupleIJNS5_1CILi64EEENS7_ILi128EEES9_EEENS_6half_tEfNS_4arch4Sm80ELb1ELb0ELb0ELb0ELb0ELb0ELb0ELb0ELi2ELi2ELi2ELi2ELb0EEENS1_21CollectiveEpilogueBwdISA_SB_SD_Li256ELb0ELb0ELi4EEENS1_25SingleTileBwdLPTSchedulerILb0ELi128ELb0EEEEEEEEEvNT_6ParamsE --------------------------
	.section	.nv.constant0._ZN7cutlass13device_kernelIN5flash19enable_sm80_to_sm89INS1_16FlashAttnBwdSm80INS1_25CollectiveMainloopBwdSm80ILi2ELi2EN4cute5tupleIJNS5_1CILi64EEENS7_ILi128EEES9_EEENS_6half_tEfNS_4arch4Sm80ELb1ELb0ELb0ELb0ELb0ELb0ELb0ELb0ELi2ELi2ELi2ELi2ELb0EEENS1_21CollectiveEpilogueBwdISA_SB_SD_Li256ELb0ELb0ELi4EEENS1_25SingleTileBwdLPTSchedulerILb0ELi128ELb0EEEEEEEEEvNT_6ParamsE,"a",@progbits
	.sectionflags	@""
	.align	4
.nv.constant0._ZN7cutlass13device_kernelIN5flash19enable_sm80_to_sm89INS1_16FlashAttnBwdSm80INS1_25CollectiveMainloopBwdSm80ILi2ELi2EN4cute5tupleIJNS5_1CILi64EEENS7_ILi128EEES9_EEENS_6half_tEfNS_4arch4Sm80ELb1ELb0ELb0ELb0ELb0ELb0ELb0ELb0ELi2ELi2ELi2ELi2ELb0EEENS1_21CollectiveEpilogueBwdISA_SB_SD_Li256ELb0ELb0ELi4EEENS1_25SingleTileBwdLPTSchedulerILb0ELi128ELb0EEEEEEEEEvNT_6ParamsE:
	.zero		1000


//--------------------- .nv.constant0._ZN7cutlass13device_kernelIN5flash19enable_sm80_to_sm89INS1_16FlashAttnBwdSm80INS1_25CollectiveMainloopBwdSm80ILi2ELi2EN4cute5tupleIJNS5_1CILi64EEENS7_ILi128EEES9_EEENS_6half_tEfNS_4arch4Sm80ELb1ELb0ELb0ELb0ELb1ELb0ELb0ELb0ELi2ELi2ELi2ELi2ELb0EEENS1_21CollectiveEpilogueBwdISA_SB_SD_Li256ELb0ELb0ELi4EEENS1_25SingleTileBwdLPTSchedulerILb0ELi128ELb1EEEEEEEEEvNT_6ParamsE --------------------------
	.section	.nv.constant0._ZN7cutlass13device_kernelIN5flash19enable_sm80_to_sm89INS1_16FlashAttnBwdSm80INS1_25CollectiveMainloopBwdSm80ILi2ELi2EN4cute5tupleIJNS5_1CILi64EEENS7_ILi128EEES9_EEENS_6half_tEfNS_4arch4Sm80ELb1ELb0ELb0ELb0ELb1ELb0ELb0ELb0ELi2ELi2ELi2ELi2ELb0EEENS1_21CollectiveEpilogueBwdISA_SB_SD_Li256ELb0ELb0ELi4EEENS1_25SingleTileBwdLPTSchedulerILb0ELi128ELb1EEEEEEEEEvNT_6ParamsE,"a",@progbits
	.sectionflags	@""
	.align	4
.nv.constant0._ZN7cutlass13device_kernelIN5flash19enable_sm80_to_sm89INS1_16FlashAttnBwdSm80INS1_25CollectiveMainloopBwdSm80ILi2ELi2EN4cute5tupleIJNS5_1CILi64EEENS7_ILi128EEES9_EEENS_6half_tEfNS_4arch4Sm80ELb1ELb0ELb0ELb0ELb1ELb0ELb0ELb0ELi2ELi2ELi2ELi2ELb0EEENS1_21CollectiveEpilogueBwdISA_SB_SD_Li256ELb0ELb0ELi4EEENS1_25SingleTileBwdLPTSchedulerILb0ELi128ELb1EEEEEEEEEvNT_6ParamsE:
	.zero		1000


//--------------------- .nv.constant0._ZN7cutlass13device_kernelIN5flash19enable_sm80_to_sm89INS1_16FlashAttnBwdSm80INS1_25CollectiveMainloopBwdSm80ILi2ELi2EN4cute5tupleIJNS5_1CILi64EEENS7_ILi128EEES9_EEENS_6half_tEfNS_4arch4Sm80ELb1ELb0ELb0ELb0ELb0ELb0ELb0ELb0ELi2ELi2ELi2ELi2ELb0EEENS1_24CollectiveEpilogueBwdGQAISA_fSD_Li256ELb0ELb0EEENS1_25SingleTileBwdLPTSchedulerILb0ELi128ELb0EEEEEEEEEvNT_6ParamsE --------------------------
	.section	.nv.constant0._ZN7cutlass13device_kernelIN5flash19enable_sm80_to_sm89INS1_16FlashAttnBwdSm80INS1_25CollectiveMainloopBwdSm80ILi2ELi2EN4cute5tupleIJNS5_1CILi64EEENS7_ILi128EEES9_EEENS_6half_tEfNS_4arch4Sm80ELb1ELb0ELb0ELb0ELb0ELb0ELb0ELb0ELi2ELi2ELi2ELi2ELb0EEENS1_24CollectiveEpilogueBwdGQAISA_fSD_Li256ELb0ELb0EEENS1_25SingleTileBwdLPTSchedulerILb0ELi128ELb0EEEEEEEEEvNT_6ParamsE,"a",@progbits
	.sectionflags	@""
	.align	4
.nv.constant0._ZN7cutlass13device_kernelIN5flash19enable_sm80_to_sm89INS1_16FlashAttnBwdSm80INS1_25CollectiveMainloopBwdSm80ILi2ELi2EN4cute5tupleIJNS5_1CILi64EEENS7_ILi128EEES9_EEENS_6half_tEfNS_4arch4Sm80ELb1ELb0ELb0ELb0ELb0ELb0ELb0ELb0ELi2ELi2ELi2ELi2ELb0EEENS1_24CollectiveEpilogueBwdGQAISA_fSD_Li256ELb0ELb0EEENS1_25SingleTileBwdLPTSchedulerILb0ELi128ELb0EEEEEEEEEvNT_6ParamsE:
	.zero		1008


//--------------------- .nv.constant0._ZN7cutlass13device_kernelIN5flash19enable_sm80_to_sm89INS1_16FlashAttnBwdSm80INS1_25CollectiveMainloopBwdSm80ILi2ELi2EN4cute5tupleIJNS5_1CILi64EEENS7_ILi128EEES9_EEENS_6half_tEfNS_4arch4Sm80ELb1ELb0ELb0ELb0ELb1ELb0ELb0ELb0ELi2ELi2ELi2ELi2ELb0EEENS1_24CollectiveEpilogueBwdGQAISA_fSD_Li256ELb0ELb1EEENS1_25SingleTileBwdLPTSchedulerILb0ELi128ELb1EEEEEEEEEvNT_6ParamsE --------------------------
	.section	.nv.constant0._ZN7cutlass13device_kernelIN5flash19enable_sm80_to_sm89INS1_16FlashAttnBwdSm80INS1_25CollectiveMainloopBwdSm80ILi2ELi2EN4cute5tupleIJNS5_1CILi64EEENS7_ILi128EEES9_EEENS_6half_tEfNS_4arch4Sm80ELb1ELb0ELb0ELb0ELb1ELb0ELb0ELb0ELi2ELi2ELi2ELi2ELb0EEENS1_24CollectiveEpilogueBwdGQAISA_fSD_Li256ELb0ELb1EEENS1_25SingleTileBwdLPTSchedulerILb0ELi128ELb1EEEEEEEEEvNT_6ParamsE,"a",@progbits
	.sectionflags	@""
	.align	4
.nv.constant0._ZN7cutlass13device_kernelIN5flash19enable_sm80_to_sm89INS1_16FlashAttnBwdSm80INS1_25CollectiveMainloopBwdSm80ILi2ELi2EN4cute5tupleIJNS5_1CILi64EEENS7_ILi128EEES9_EEENS_6half_tEfNS_4arch4Sm80ELb1ELb0ELb0ELb0ELb1ELb0ELb0ELb0ELi2ELi2ELi2ELi2ELb0EEENS1_24CollectiveEpilogueBwdGQAISA_fSD_Li256ELb0ELb1EEENS1_25SingleTileBwdLPTSchedulerILb0ELi128ELb1EEEEEEEEEvNT_6ParamsE:
	.zero		1008


//--------------------- .nv.constant0._ZN7cutlass13device_kernelIN5flash22FlashAttnBwdPreprocessIN4cute5tupleIJNS3_1CILi64EEENS5_ILi128EEEEEENS_6half_tEfNS_4arch4Sm80ELb1ELb0EEEEEvNT_6ParamsE --------------------------
	.section	.nv.constant0._ZN7cutlass13device_kernelIN5flash22FlashAttnBwdPreprocessIN4cute5tupleIJNS3_1CILi64EEENS5_ILi128EEEEEENS_6half_tEfNS_4arch4Sm80ELb1ELb0EEEEEvNT_6ParamsE,"a",@progbits
	.sectionflags	@""
	.align	4
.nv.constant0._ZN7cutlass13device_kernelIN5flash22FlashAttnBwdPreprocessIN4cute5tupleIJNS3_1CILi64EEENS5_ILi128EEEEEENS_6half_tEfNS_4arch4Sm80ELb1ELb0EEEEEvNT_6ParamsE:
	.zero		592


//--------------------- .nv.constant0._ZN7cutlass13device_kernelIN5flash19enable_sm80_to_sm89INS1_16FlashAttnBwdSm80INS1_25CollectiveMainloopBwdSm80ILi2ELi2EN4cute5tupleIJNS5_1CILi64EEENS7_ILi128EEES9_EEENS_6half_tEfNS_4arch4Sm80ELb1ELb0ELb0ELb1ELb0ELb0ELb0ELb0ELi2ELi2ELi2ELi2ELb0EEENS1_21CollectiveEpilogueBwdISA_SB_SD_Li256ELb1ELb0ELi4EEENS1_25SingleTileBwdLPTSchedulerILb1ELi128ELb0EEEEEEEEEvNT_6ParamsE --------------------------
	.section	.nv.constant0._ZN7cutlass13device_kernelIN5flash19enable_sm80_to_sm89INS1_16FlashAttnBwdSm80INS1_25CollectiveMainloopBwdSm80ILi2ELi2EN4cute5tupleIJNS5_1CILi64EEENS7_ILi128EEES9_EEENS_6half_tEfNS_4arch4Sm80ELb1ELb0ELb0ELb1ELb0ELb0ELb0ELb0ELi2ELi2ELi2ELi2ELb0EEENS1_21CollectiveEpilogueBwdISA_SB_SD_Li256ELb1ELb0ELi4EEENS1_25SingleTileBwdLPTSchedulerILb1ELi128ELb0EEEEEEEEEvNT_6ParamsE,"a",@progbits
	.sectionflags	@""
	.align	4
.nv.constant0._ZN7cutlass13device_kernelIN5flash19enable_sm80_to_sm89INS1_16FlashAttnBwdSm80INS1_25CollectiveMainloopBwdSm80ILi2ELi2EN4cute5tupleIJNS5_1CILi64EEENS7_ILi128EEES9_EEENS_6half_tEfNS_4arch4Sm80ELb1ELb0ELb0ELb1ELb0ELb0ELb0ELb0ELi2ELi2ELi2ELi2ELb0EEENS1_21CollectiveEpilogueBwdISA_SB_SD_Li256ELb1ELb0ELi4EEENS1_25SingleTileBwdLPTSchedulerILb1ELi128ELb0EEEEEEEEEvNT_6ParamsE:
	.zero		1000


//--------------------- .nv.constant0._ZN7cutlass13device_kernelIN5flash19enable_sm80_to_sm89INS1_16FlashAttnBwdSm80INS1_25CollectiveMainloopBwdSm80ILi2ELi2EN4cute5tupleIJNS5_1CILi64EEENS7_ILi128EEES9_EEENS_6half_tEfNS_4arch4Sm80ELb1ELb0ELb0ELb1ELb1ELb0ELb0ELb0ELi2ELi2ELi2ELi2ELb0EEENS1_21CollectiveEpilogueBwdISA_SB_SD_Li256ELb1ELb0ELi4EEENS1_25SingleTileBwdLPTSchedulerILb1ELi128ELb1EEEEEEEEEvNT_6ParamsE --------------------------
	.section	.nv.constant0._ZN7cutlass13device_kernelIN5flash19enable_sm80_to_sm89INS1_16FlashAttnBwdSm80INS1_25CollectiveMainloopBwdSm80ILi2ELi2EN4cute5tupleIJNS5_1CILi64EEENS7_ILi128EEES9_EEENS_6half_tEfNS_4arch4Sm80ELb1ELb0ELb0ELb1ELb1ELb0ELb0ELb0ELi2ELi2ELi2ELi2ELb0EEENS1_21CollectiveEpilogueBwdISA_SB_SD_Li256ELb1ELb0ELi4EEENS1_25SingleTileBwdLPTSchedulerILb1ELi128ELb1EEEEEEEEEvNT_6ParamsE,"a",@progbits
	.sectionflags	@""
	.align	4
.nv.constant0._ZN7cutlass13device_kernelIN5flash19enable_sm80_to_sm89INS1_16FlashAttnBwdSm80INS1_25CollectiveMainloopBwdSm80ILi2ELi2EN4cute5tupleIJNS5_1CILi64EEENS7_ILi128EEES9_EEENS_6half_tEfNS_4arch4Sm80ELb1ELb0ELb0ELb1ELb1ELb0ELb0ELb0ELi2ELi2ELi2ELi2ELb0EEENS1_21CollectiveEpilogueBwdISA_SB_SD_Li256ELb1ELb0ELi4EEENS1_25SingleTileBwdLPTSchedulerILb1ELi128ELb1EEEEEEEEEvNT_6ParamsE:
	.zero		1000


//--------------------- .nv.constant0._ZN7cutlass13device_kernelIN5flash19enable_sm80_to_sm89INS1_16FlashAttnBwdSm80INS1_25CollectiveMainloopBwdSm80ILi2ELi2EN4cute5tupleIJNS5_1CILi64EEENS7_ILi128EEES9_EEENS_6half_tEfNS_4arch4Sm80ELb1ELb0ELb0ELb1ELb0ELb0ELb0ELb0ELi2ELi2ELi2ELi2ELb0EEENS1_24CollectiveEpilogueBwdGQAISA_fSD_Li256ELb1ELb0EEENS1_25SingleTileBwdLPTSchedulerILb1ELi128ELb0EEEEEEEEEvNT_6ParamsE --------------------------
	.section	.nv.constant0._ZN7cutlass13device_kernelIN5flash19enable_sm80_to_sm89INS1_16FlashAttnBwdSm80INS1_25CollectiveMainloopBwdSm80ILi2ELi2EN4cute5tupleIJNS5_1CILi64EEENS7_ILi128EEES9_EEENS_6half_tEfNS_4arch4Sm80ELb1ELb0ELb0ELb1ELb0ELb0ELb0ELb0ELi2ELi2ELi2ELi2ELb0EEENS1_24CollectiveEpilogueBwdGQAISA_fSD_Li256ELb1ELb0EEENS1_25SingleTileBwdLPTSchedulerILb1ELi128ELb0EEEEEEEEEvNT_6ParamsE,"a",@progbits
	.sectionflags	@""
	.align	4
.nv.constant0._ZN7cutlass13device_kernelIN5flash19enable_sm80_to_sm89INS1_16FlashAttnBwdSm80INS1_25CollectiveMainloopBwdSm80ILi2ELi2EN4cute5tupleIJNS5_1CILi64EEENS7_ILi128EEES9_EEENS_6half_tEfNS_4arch4Sm80ELb1ELb0ELb0ELb1ELb0ELb0ELb0ELb0ELi2ELi2ELi2ELi2ELb0EEENS1_24CollectiveEpilogueBwdGQAISA_fSD_Li256ELb1ELb0EEENS1_25SingleTileBwdLPTSchedulerILb1ELi128ELb0EEEEEEEEEvNT_6ParamsE:
	.zero		1008


//--------------------- .nv.constant0._ZN7cutlass13device_kernelIN5flash32FlashAttnBwdPostprocessConvertdQIN4cute5tupleIJNS3_1CILi128EEES6_EEENS_6half_tEfNS_4arch4Sm80ELi256ENS3_8TiledMMAINS3_8MMA_AtomIJNS3_28SM80_16x8x16_F32F16F16F32_TNEEEENS3_6LayoutINS4_IJNS5_ILi2EEENS5_ILi4EEENS5_ILi1EEEEEENS4_IJSI_SG_NS5_ILi0EEEEEEEENS4_IJNS5_ILi32EEENS5_ILi64EEENS5_ILi16EEEEEEEELb0EEEEEvNT_6ParamsE --------------------------
	.section	.nv.constant0._ZN7cutlass13device_kernelIN5flash32FlashAttnBwdPostprocessConvertdQIN4cute5tupleIJNS3_1CILi128EEES6_EEENS_6half_tEfNS_4arch4Sm80ELi256ENS3_8TiledMMAINS3_8MMA_AtomIJNS3_28SM80_16x8x16_F32F16F16F32_TNEEEENS3_6LayoutINS4_IJNS5_ILi2EEENS5_ILi4EEENS5_ILi1EEEEEENS4_IJSI_SG_NS5_ILi0EEEEEEEENS4_IJNS5_ILi32EEENS5_ILi64EEENS5_ILi16EEEEEEEELb0EEEEEvNT_6ParamsE,"a",@progbits
	.sectionflags	@""
	.align	4
.nv.constant0._ZN7cutlass13device_kernelIN5flash32FlashAttnBwdPostprocessConvertdQIN4cute5tupleIJNS3_1CILi128EEES6_EEENS_6half_tEfNS_4arch4Sm80ELi256ENS3_8TiledMMAINS3_8MMA_AtomIJNS3_28SM80_16x8x16_F32F16F16F32_TNEEEENS3_6LayoutINS4_IJNS5_ILi2EEENS5_ILi4EEENS5_ILi1EEEEEENS4_IJSI_SG_NS5_ILi0EEEEEEEENS4_IJNS5_ILi32EEENS5_ILi64EEENS5_ILi16EEEEEEEELb0EEEEEvNT_6ParamsE:
	.zero		464


//--------------------- .nv.constant0._ZN7cutlass13device_kernelIN5flash32FlashAttnBwdPostprocessConvertdQIN4cute5tupleIJNS3_1CILi64EEENS5_ILi128EEEEEENS_6half_tEfNS_4arch4Sm80ELi256ENS3_8TiledMMAINS3_8MMA_AtomIJNS3_28SM80_16x8x16_F32F16F16F32_TNEEEENS3_6LayoutINS4_IJNS5_ILi2EEENS5_ILi4EEENS5_ILi1EEEEEENS4_IJSJ_SH_NS5_ILi0EEEEEEEENS4_IJNS5_ILi32EEES6_NS5_ILi16EEEEEEEELb0EEEEEvNT_6ParamsE --------------------------
	.section	.nv.constant0._ZN7cutlass13device_kernelIN5flash32FlashAttnBwdPostprocessConvertdQIN4cute5tupleIJNS3_1CILi64EEENS5_ILi128EEEEEENS_6half_tEfNS_4arch4Sm80ELi256ENS3_8TiledMMAINS3_8MMA_AtomIJNS3_28SM80_16x8x16_F32F16F16F32_TNEEEENS3_6LayoutINS4_IJNS5_ILi2EEENS5_ILi4EEENS5_ILi1EEEEEENS4_IJSJ_SH_NS5_ILi0EEEEEEEENS4_IJNS5_ILi32EEES6_NS5_ILi16EEEEEEEELb0EEEEEvNT_6ParamsE,"a",@progbits
	.sectionflags	@""
	.align	4
.nv.constant0._ZN7cutlass13device_kernelIN5flash32FlashAttnBwdPostprocessConvertdQIN4cute5tupleIJNS3_1CILi64EEENS5_ILi128EEEEEENS_6half_tEfNS_4arch4Sm80ELi256ENS3_8TiledMMAINS3_8MMA_AtomIJNS3_28SM80_16x8x16_F32F16F16F32_TNEEEENS3_6LayoutINS4_IJNS5_ILi2EEENS5_ILi4EEENS5_ILi1EEEEEENS4_IJSJ_SH_NS5_ILi0EEEEEEEENS4_IJNS5_ILi32EEES6_NS5_ILi16EEEEEEEELb0EEEEEvNT_6ParamsE:
	.zero		464


//--------------------- .nv.constant0._ZN7cutlass13device_kernelIN5flash19enable_sm80_to_sm89INS1_16FlashAttnBwdSm80INS1_25CollectiveMainloopBwdSm80ILi2ELi2EN4cute5tupleIJNS5_1CILi64EEENS7_ILi128EEES9_EEENS_6half_tEfNS_4arch4Sm80ELb1ELb0ELb0ELb1ELb1ELb0ELb0ELb0ELi2ELi2ELi2ELi2ELb0EEENS1_24CollectiveEpilogueBwdGQAISA_fSD_Li256ELb1ELb1EEENS1_25SingleTileBwdLPTSchedulerILb1ELi128ELb1EEEEEEEEEvNT_6ParamsE --------------------------
	.section	.nv.constant0._ZN7cutlass13device_kernelIN5flash19enable_sm80_to_sm89INS1_16FlashAttnBwdSm80INS1_25CollectiveMainloopBwdSm80ILi2ELi2EN4cute5tupleIJNS5_1CILi64EEENS7_ILi128EEES9_EEENS_6half_tEfNS_4arch4Sm80ELb1ELb0ELb0ELb1ELb1ELb0ELb0ELb0ELi2ELi2ELi2ELi2ELb0EEENS1_24CollectiveEpilogueBwdGQAISA_fSD_Li256ELb1ELb1EEENS1_25SingleTileBwdLPTSchedulerILb1ELi128ELb1EEEEEEEEEvNT_6ParamsE,"a",@progbits
	.sectionflags	@""
	.align	4
.nv.constant0._ZN7cutlass13device_kernelIN5flash19enable_sm80_to_sm89INS1_16FlashAttnBwdSm80INS1_25CollectiveMainloopBwdSm80ILi2ELi2EN4cute5tupleIJNS5_1CILi64EEENS7_ILi128EEES9_EEENS_6half_tEfNS_4arch4Sm80ELb1ELb0ELb0ELb1ELb1ELb0ELb0ELb0ELi2ELi2ELi2ELi2ELb0EEENS1_24CollectiveEpilogueBwdGQAISA_fSD_Li256ELb1ELb1EEENS1_25SingleTileBwdLPTSchedulerILb1ELi128ELb1EEEEEEEEEvNT_6ParamsE:
	.zero		1008


//--------------------- .nv.constant0._ZN7cutlass13device_kernelIN5flash22FlashAttnBwdPreprocessIN4cute5tupleIJNS3_1CILi64EEENS5_ILi128EEEEEENS_6half_tEfNS_4arch4Sm80ELb1ELb1EEEEEvNT_6ParamsE --------------------------
	.section	.nv.constant0._ZN7cutlass13device_kernelIN5flash22FlashAttnBwdPreprocessIN4cute5tupleIJNS3_1CILi64EEENS5_ILi128EEEEEENS_6half_tEfNS_4arch4Sm80ELb1ELb1EEEEEvNT_6ParamsE,"a",@progbits
	.sectionflags	@""
	.align	4
.nv.constant0._ZN7cutlass13device_kernelIN5flash22FlashAttnBwdPreprocessIN4cute5tupleIJNS3_1CILi64EEENS5_ILi128EEEEEENS_6half_tEfNS_4arch4Sm80ELb1ELb1EEEEEvNT_6ParamsE:
	.zero		592


//--------------------- .text._ZN7cutlass13device_kernelIN5flash19enable_sm80_to_sm89INS1_16FlashAttnBwdSm80INS1_25CollectiveMainloopBwdSm80ILi2ELi1EN4cute5tupleIJNS5_1CILi64EEENS7_ILi96EEENS7_ILi128EEEEEENS_6half_tEfNS_4arch4Sm80ELb0ELb0ELb0ELb0ELb0ELb0ELb0ELb0ELi2ELi2ELi2ELi2ELb1EEENS1_21CollectiveEpilogueBwdISB_SC_SE_Li256ELb0ELb0ELi4EEENS1_19SingleTileSchedulerILb0ELb0ELb0ELi96EEEEEEEEEvNT_6ParamsE --------------------------
	.section	.text._ZN7cutlass13device_kernelIN5flash19enable_sm80_to_sm89INS1_16FlashAttnBwdSm80INS1_25CollectiveMainloopBwdSm80ILi2ELi1EN4cute5tupleIJNS5_1CILi64EEENS7_ILi96EEENS7_ILi128EEEEEENS_6half_tEfNS_4arch4Sm80ELb0ELb0ELb0ELb0ELb0ELb0ELb0ELb0ELi2ELi2ELi2ELi2ELb1EEENS1_21CollectiveEpilogueBwdISB_SC_SE_Li256ELb0ELb0ELi4EEENS1_19SingleTileSchedulerILb0ELb0ELb0ELi96EEEEEEEEEvNT_6ParamsE,"ax",@progbits
	.sectioninfo	@"SHI_REGISTERS=255"
	.align	128
.text._ZN7cutlass13device_kernelIN5flash19enable_sm80_to_sm89INS1_16FlashAttnBwdSm80INS1_25CollectiveMainloopBwdSm80ILi2ELi1EN4cute5tupleIJNS5_1CILi64EEENS7_ILi96EEENS7_ILi128EEEEEENS_6half_tEfNS_4arch4Sm80ELb0ELb0ELb0ELb0ELb0ELb0ELb0ELb0ELi2ELi2ELi2ELi2ELb1EEENS1_21CollectiveEpilogueBwdISB_SC_SE_Li256ELb0ELb0ELi4EEENS1_19SingleTileSchedulerILb0ELb0ELb0ELi96EEEEEEEEEvNT_6ParamsE:
        .type           _ZN7cutlass13device_kernelIN5flash19enable_sm80_to_sm89INS1_16FlashAttnBwdSm80INS1_25CollectiveMainloopBwdSm80ILi2ELi1EN4cute5tupleIJNS5_1CILi64EEENS7_ILi96EEENS7_ILi128EEEEEENS_6half_tEfNS_4arch4Sm80ELb0ELb0ELb0ELb0ELb0ELb0ELb0ELb0ELi2ELi2ELi2ELi2ELb1EEENS1_21CollectiveEpilogueBwdISB_SC_SE_Li256ELb0ELb0ELi4EEENS1_19SingleTileSchedulerILb0ELb0ELb0ELi96EEEEEEEEEvNT_6ParamsE,@function
        .size           _ZN7cutlass13device_kernelIN5flash19enable_sm80_to_sm89INS1_16FlashAttnBwdSm80INS1_25CollectiveMainloopBwdSm80ILi2ELi1EN4cute5tupleIJNS5_1CILi64EEENS7_ILi96EEENS7_ILi128EEEEEENS_6half_tEfNS_4arch4Sm80ELb0ELb0ELb0ELb0ELb0ELb0ELb0ELb0ELi2ELi2ELi2ELi2ELb1EEENS1_21CollectiveEpilogueBwdISB_SC_SE_Li256ELb0ELb0ELi4EEENS1_19SingleTileSchedulerILb0ELb0ELb0ELi96EEEEEEEEEvNT_6ParamsE,(.L_x_2285 - _ZN7cutlass13device_kernelIN5flash19enable_sm80_to_sm89INS1_16FlashAttnBwdSm80INS1_25CollectiveMainloopBwdSm80ILi2ELi1EN4cute5tupleIJNS5_1CILi64EEENS7_ILi96EEENS7_ILi128EEEEEENS_6half_tEfNS_4arch4Sm80ELb0ELb0ELb0ELb0ELb0ELb0ELb0ELb0ELi2ELi2ELi2ELi2ELb1EEENS1_21CollectiveEpilogueBwdISB_SC_SE_Li256ELb0ELb0ELi4EEENS1_19SingleTileSchedulerILb0ELb0ELb0ELi96EEEEEEEEEvNT_6ParamsE)
        .other          _ZN7cutlass13device_kernelIN5flash19enable_sm80_to_sm89INS1_16FlashAttnBwdSm80INS1_25CollectiveMainloopBwdSm80ILi2ELi1EN4cute5tupleIJNS5_1CILi64EEENS7_ILi96EEENS7_ILi128EEEEEENS_6half_tEfNS_4arch4Sm80ELb0ELb0ELb0ELb0ELb0ELb0ELb0ELb0ELi2ELi2ELi2ELi2ELb1EEENS1_21CollectiveEpilogueBwdISB_SC_SE_Li256ELb0ELb0ELi4EEENS1_19SingleTileSchedulerILb0ELb0ELb0ELi96EEEEEEEEEvNT_6ParamsE,@"STO_CUDA_ENTRY STV_DEFAULT"
_ZN7cutlass13device_kernelIN5flash19enable_sm80_to_sm89INS1_16FlashAttnBwdSm80INS1_25CollectiveMainloopBwdSm80ILi2ELi1EN4cute5tupleIJNS5_1CILi64EEENS7_ILi96EEENS7_ILi128EEEEEENS_6half_tEfNS_4arch4Sm80ELb0ELb0ELb0ELb0ELb0ELb0ELb0ELb0ELi2ELi2ELi2ELi2ELb1EEENS1_21CollectiveEpilogueBwdISB_SC_SE_Li256ELb0ELb0ELi4EEENS1_19SingleTileSchedulerILb0ELb0ELb0ELi96EEEEEEEEEvNT_6ParamsE:
[----:B------:R-:W-:-:S03]  /*0000*/  MOV R1, c[0x0][0x28] ;  /* 0x00000a0000017a02 */ /* 0x000fc60000000f00 */
[----:B------:R-:W1:Y:S01]  /*0010*/  S2UR UR10, SR_CTAID.Z ;  /* 0x00000000000a79c3 */ /* 0x000e620000002700 */
[----:B------:R-:W-:Y:S02]  /*0020*/  IADD3 R1, R1, -0x28, RZ ;  /* 0xffffffd801017810 */ /* 0x000fe40007ffe0ff */
[----:B-1----:R-:W-:-:S13]  /*0030*/  ISETP.LE.AND P0, PT, RZ, UR10, PT ;  /* 0x0000000aff007c0c */ /* 0x002fda000bf03270 */
[----:B------:R-:W-:Y:S05]  /*0040*/  @!P0 EXIT ;  /* 0x000000000000894d */ /* 0x000fea0003800000 */
[----:B------:R-:W1:Y:S01]  /*0050*/  S2R R2, SR_TID.X ;  /* 0x0000000000027919 */ /* 0x000e620000002100 */
[----:B------:R-:W2:Y:S01]  /*0060*/  S2UR UR16, SR_CTAID.Y ;  /* 0x00000000001079c3 */ /* 0x000ea20000002600 */
[----:B------:R-:W-:Y:S01]  /*0070*/  ULDC.64 UR20, c[0x0][0x248] ;  /* 0x0000920000147ab9 */ /* 0x000fe20000000a00 */
[----:B------:R-:W-:Y:S01]  /*0080*/  IMAD.MOV.U32 R31, RZ, RZ, R3 ;  /* 0x000000ffff1f7224 */ /* 0x000fe200078e0003 */
[----:B------:R-:W-:Y:S01]  /*0090*/  USHF.R.S32.HI UR13, URZ, 0x1f, UR10 ;  /* 0x0000001f3f0d7899 */ /* 0x000fe2000801140a */
[----:B------:R-:W3:Y:S01]  /*00a0*/  S2R R29, SR_CTAID.X ;  /* 0x00000000001d7919 */ /* 0x000ee20000002500 */
[----:B------:R-:W-:Y:S01]  /*00b0*/  UISETP.NE.AND UP0, UPT, UR20, 0x1, UPT ;  /* 0x000000011400788c */ /* 0x000fe2000bf05270 */
[----:B------:R-:W-:Y:S01]  /*00c0*/  IMAD.MOV.U32 R223, RZ, RZ, 0x40 ;  /* 0x00000040ffdf7424 */ /* 0x000fe200078e00ff */
[----:B------:R-:W-:Y:S01]  /*00d0*/  ULDC.64 UR4, c[0x0][0x290] ;  /* 0x0000a40000047ab9 */ /* 0x000fe20000000a00 */
[----:B------:R-:W-:Y:S01]  /*00e0*/  IMAD.MOV.U32 R225, RZ, RZ, 0x20 ;  /* 0x00000020ffe17424 */ /* 0x000fe200078e00ff */
[----:B------:R-:W-:Y:S01]  /*00f0*/  UIMAD UR9, UR13, UR4, URZ ;  /* 0x000000040d0972a4 */ /* 0x000fe2000f8e023f */
[----:B------:R-:W-:Y:S01]  /*0100*/  CS2R R138, SRZ ;  /* 0x00000000008a7805 */ /* 0x000fe2000001ff00 */
[----:B------:R-:W-:Y:S01]  /*0110*/  ULDC.64 UR6, c[0x0][0x278] ;  /* 0x00009e0000067ab9 */ /* 0x000fe20000000a00 */
[----:B------:R-:W-:Y:S01]  /*0120*/  CS2R R136, SRZ ;  /* 0x0000000000887805 */ /* 0x000fe2000001ff00 */
[----:B------:R-:W-:Y:S01]  /*0130*/  UIMAD UR8, UR13, UR6, URZ ;  /* 0x000000060d0872a4 */ /* 0x000fe2000f8e023f */
[----:B------:R-:W-:Y:S01]  /*0140*/  CS2R R142, SRZ ;  /* 0x00000000008e7805 */ /* 0x000fe2000001ff00 */
[----:B------:R-:W-:Y:S01]  /*0150*/  UIMAD.WIDE.U32 UR14, UR10, UR4, URZ ;  /* 0x000000040a0e72a5 */ /* 0x000fe2000f8e003f */
[----:B------:R-:W-:Y:S01]  /*0160*/  CS2R R140, SRZ ;  /* 0x00000000008c7805 */ /* 0x000fe2000001ff00 */
[----:B------:R-:W-:Y:S01]  /*0170*/  UIMAD UR9, UR10, UR5, UR9 ;  /* 0x000000050a0972a4 */ /* 0x000fe2000f8e0209 */
[----:B------:R-:W-:Y:S01]  /*0180*/  CS2R R146, SRZ ;  /* 0x0000000000927805 */ /* 0x000fe2000001ff00 */
[----:B------:R-:W-:Y:S01]  /*0190*/  UIMAD.WIDE.U32 UR18, UR10, UR6, URZ ;  /* 0x000000060a1272a5 */ /* 0x000fe2000f8e003f */
[----:B------:R-:W-:Y:S01]  /*01a0*/  CS2R R144, SRZ ;  /* 0x0000000000907805 */ /* 0x000fe2000001ff00 */
[----:B------:R-:W-:Y:S01]  /*01b0*/  ULDC.64 UR4, c[0x0][0x270] ;  /* 0x00009c0000047ab9 */ /* 0x000fe20000000a00 */
[----:B------:R-:W-:Y:S01]  /*01c0*/  CS2R R134, SRZ ;  /* 0x0000000000867805 */ /* 0x000fe2000001ff00 */
[--C-:B-1----:R-:W-:Y:S01]  /*01d0*/  IMAD.MOV.U32 R30, RZ, RZ, R2.reuse ;  /* 0x000000ffff1e7224 */ /* 0x102fe200078e0002 */
[----:B--2---:R-:W-:Y:S01]  /*01e0*/  USHF.R.S32.HI UR12, URZ, 0x1f, UR16 ;  /* 0x0000001f3f0c7899 */ /* 0x004fe20008011410 */
[----:B------:R-:W-:Y:S01]  /*01f0*/  IMAD.MOV.U32 R30, RZ, RZ, R2 ;  /* 0x000000ffff1e7224 */ /* 0x000fe200078e0002 */
[----:B------:R-:W-:Y:S01]  /*0200*/  UIMAD.WIDE.U32 UR20, UR16, UR21, URZ ;  /* 0x00000015101472a5 */ /* 0x000fe2000f8e003f */
[----:B------:R-:W-:Y:S01]  /*0210*/  IMAD.U32 R8, RZ, RZ, UR16 ;  /* 0x00000010ff087e24 */ /* 0x000fe2000f8e00ff */
[----:B------:R-:W-:Y:S01]  /*0220*/  ULDC UR6, c[0x0][0x250] ;  /* 0x0000940000067ab9 */ /* 0x000fe20000000800 */
[----:B------:R-:W-:Y:S01]  /*0230*/  IMAD.SHL.U32 R246, R30, 0x4, RZ ;  /* 0x000000041ef67824 */ /* 0x000fe200078e00ff */
[----:B------:R-:W-:Y:S01]  /*0240*/  SHF.R.S32.HI R27, RZ, 0x1f, R30 ;  /* 0x0000001fff1b7819 */ /* 0x000fe2000001141e */
[----:B------:R-:W-:Y:S01]  /*0250*/  UMOV UR11, UR16 ;  /* 0x00000010000b7c82 */ /* 0x000fe20008000000 */
[----:B------:R1:W-:Y:S01]  /*0260*/  STL [R1+0x8], R2 ;  /* 0x0000080201007387 */ /* 0x0003e20000100800 */
[----:B------:R-:W-:Y:S01]  /*0270*/  UIMAD UR4, UR12, UR4, URZ ;  /* 0x000000040c0472a4 */ /* 0x000fe2000f8e023f */
[-C--:B------:R-:W-:Y:S01]  /*0280*/  LEA.HI R24, R27, R30.reuse, RZ, 0x3 ;  /* 0x0000001e1b187211 */ /* 0x080fe200078f18ff */
[----:B------:R-:W-:Y:S01]  /*0290*/  UIMAD UR8, UR10, UR7, UR8 ;  /* 0x000000070a0872a4 */ /* 0x000fe2000f8e0208 */
[----:B------:R-:W-:Y:S01]  /*02a0*/  SHF.R.S32.HI R247, RZ, 0x1f, R246 ;  /* 0x0000001ffff77819 */ /* 0x000fe200000114f6 */
[----:B------:R-:W-:Y:S01]  /*02b0*/  @UP0 USHF.R.U32.HI UR11, URZ, UR6, UR21 ;  /* 0x000000063f0b0299 */ /* 0x000fe20008011615 */
[----:B------:R-:W-:Y:S01]  /*02c0*/  LOP3.LUT R0, R24, 0xfffffff8, RZ, 0xc0, !PT ;  /* 0xfffffff818007812 */ /* 0x000fe200078ec0ff */
[----:B------:R-:W-:Y:S01]  /*02d0*/  UIMAD UR17, UR16, UR5, UR4 ;  /* 0x00000005101172a4 */ /* 0x000fe2000f8e0204 */
[----:B------:R-:W-:Y:S01]  /*02e0*/  SHF.R.S32.HI R248, RZ, 0x3, R24 ;  /* 0x00000003fff87819 */ /* 0x000fe20000011418 */
[----:B------:R-:W-:Y:S01]  /*02f0*/  ULDC.64 UR6, c[0x0][0x288] ;  /* 0x0000a20000067ab9 */ /* 0x000fe20000000a00 */
[----:B------:R-:W-:Y:S01]  /*0300*/  IMAD.WIDE.U32 R8, R8, c[0x0][0x288], R246 ;  /* 0x0000a20008087a25 */ /* 0x000fe200078e00f6 */
[----:B------:R-:W-:Y:S01]  /*0310*/  UIMAD UR6, UR12, UR6, URZ ;  /* 0x000000060c0672a4 */ /* 0x000fe2000f8e023f */
[----:B------:R-:W-:Y:S01]  /*0320*/  SHF.R.S32.HI R249, RZ, 0x1f, R248 ;  /* 0x0000001ffff97819 */ /* 0x000fe200000114f8 */
[----:B------:R-:W-:Y:S01]  /*0330*/  USHF.R.S32.HI UR20, URZ, 0x1f, UR11 ;  /* 0x0000001f3f147899 */ /* 0x000fe2000801140b */
[----:B------:R-:W-:Y:S01]  /*0340*/  IMAD.IADD R20, R30, 0x1, -R0 ;  /* 0x000000011e147824 */ /* 0x000fe200078e0a00 */
[----:B------:R-:W-:Y:S01]  /*0350*/  ULDC.64 UR4, c[0x0][0x1e0] ;  /* 0x0000780000047ab9 */ /* 0x000fe20000000a00 */
[----:B------:R-:W-:Y:S01]  /*0360*/  IMAD.U32 R0, RZ, RZ, UR16 ;  /* 0x00000010ff007e24 */ /* 0x000fe2000f8e00ff */
[----:B------:R-:W-:Y:S01]  /*0370*/  UIMAD UR7, UR16, UR7, UR6 ;  /* 0x00000007100772a4 */ /* 0x000fe2000f8e0206 */
[----:B------:R-:W-:Y:S01]  /*0380*/  IMAD.SHL.U32 R16, R20, 0x8, RZ ;  /* 0x0000000814107824 */ /* 0x000fe200078e00ff */
[----:B------:R-:W-:Y:S01]  /*0390*/  UIMAD UR4, UR20, UR4, URZ ;  /* 0x00000004140472a4 */ /* 0x000fe2000f8e023f */
[----:B------:R-:W-:Y:S01]  /*03a0*/  IMAD.U32 R6, RZ, RZ, UR11 ;  /* 0x0000000bff067e24 */ /* 0x000fe2000f8e00ff */
[----:B------:R-:W-:Y:S01]  /*03b0*/  UIADD3 UR8, UR19, UR8, URZ ;  /* 0x0000000813087290 */ /* 0x000fe2000fffe03f */
[----:B------:R-:W-:Y:S01]  /*03c0*/  IMAD.WIDE.U32 R10, R0, c[0x0][0x270], R246 ;  /* 0x00009c00000a7a25 */ /* 0x000fe200078e00f6 */
[--C-:B------:R-:W-:Y:S01]  /*03d0*/  SHF.R.S32.HI R17, RZ, 0x1f, R16.reuse ;  /* 0x0000001fff117819 */ /* 0x100fe20000011410 */
[----:B------:R-:W-:Y:S01]  /*03e0*/  UIMAD UR6, UR11, UR5, UR4 ;  /* 0x000000050b0672a4 */ /* 0x000fe2000f8e0204 */
[----:B------:R-:W-:Y:S01]  /*03f0*/  IADD3 R25, P0, R8, UR14, RZ ;  /* 0x0000000e08197c10 */ /* 0x000fe2000ff1e0ff */
[----:B------:R-:W-:Y:S01]  /*0400*/  UIADD3 UR9, UR15, UR9, URZ ;  /* 0x000000090f097290 */ /* 0x000fe2000fffe03f */
[----:B------:R-:W-:Y:S01]  /*0410*/  IMAD.U32 R4, RZ, RZ, UR17 ;  /* 0x00000011ff047e24 */ /* 0x000fe2000f8e00ff */
[----:B------:R-:W-:Y:S01]  /*0420*/  IADD3 R13, P1, R10, UR18, RZ ;  /* 0x000000120a0d7c10 */ /* 0x000fe2000ff3e0ff */
[--C-:B-1----:R-:W-:Y:S01]  /*0430*/  IMAD.WIDE.U32 R2, R6, c[0x0][0x1e0], R16.reuse ;  /* 0x0000780006027a25 */ /* 0x102fe200078e0010 */
[----:B------:R-:W-:Y:S01]  /*0440*/  ULDC.64 UR4, c[0x0][0x1b0] ;  /* 0x00006c0000047ab9 */ /* 0x000fe20000000a00 */
[----:B------:R-:W-:Y:S01]  /*0450*/  IADD3 R12, -R248, c[0x0][0x198], RZ ;  /* 0x00006600f80c7a10 */ /* 0x000fe20007ffe1ff */
[----:B------:R-:W-:Y:S01]  /*0460*/  UIMAD UR4, UR20, UR4, URZ ;  /* 0x00000004140472a4 */ /* 0x000fe2000f8e023f */
[----:B------:R-:W-:Y:S01]  /*0470*/  IMAD.U32 R0, RZ, RZ, UR7 ;  /* 0x00000007ff007e24 */ /* 0x000fe2000f8e00ff */
[----:B------:R-:W-:Y:S01]  /*0480*/  IADD3 R5, R3, UR6, RZ ;  /* 0x0000000603057c10 */ /* 0x000fe2000fffe0ff */
[----:B------:R-:W-:Y:S01]  /*0490*/  IMAD.WIDE.U32 R6, R6, c[0x0][0x1b0], R16 ;  /* 0x00006c0006067a25 */ /* 0x000fe200078e0010 */
[----:B------:R-:W-:Y:S01]  /*04a0*/  IADD3.X R11, R11, UR8, R4, P1, !PT ;  /* 0x000000080b0b7c10 */ /* 0x000fe20008ffe404 */
[----:B------:R-:W-:Y:S01]  /*04b0*/  UIMAD UR5, UR11, UR5, UR4 ;  /* 0x000000050b0572a4 */ /* 0x000fe2000f8e0204 */
[----:B------:R-:W-:Y:S01]  /*04c0*/  IADD3.X R28, R9, UR9, R0, P0, !PT ;  /* 0x00000009091c7c10 */ /* 0x000fe200087fe400 */
[----:B------:R-:W-:Y:S01]  /*04d0*/  IMAD.MOV.U32 R4, RZ, RZ, R2 ;  /* 0x000000ffff047224 */ /* 0x000fe200078e0002 */
[----:B------:R-:W-:Y:S01]  /*04e0*/  ULDC.64 UR6, c[0x0][0x1e8] ;  /* 0x00007a0000067ab9 */ /* 0x000fe20000000a00 */
[----:B------:R-:W-:Y:S01]  /*04f0*/  IMAD.U32 R0, RZ, RZ, UR10 ;  /* 0x0000000aff007e24 */ /* 0x000fe2000f8e00ff */
[----:B------:R-:W-:Y:S01]  /*0500*/  UIMAD UR6, UR13, UR6, URZ ;  /* 0x000000060d0672a4 */ /* 0x000fe2000f8e023f */
[----:B------:R-:W-:Y:S01]  /*0510*/  IMAD.MOV.U32 R2, RZ, RZ, R6 ;  /* 0x000000ffff027224 */ /* 0x000fe200078e0006 */
[----:B------:R-:W-:Y:S01]  /*0520*/  IADD3 R3, R7, UR5, RZ ;  /* 0x0000000507037c10 */ /* 0x000fe2000fffe0ff */
[----:B------:R-:W-:Y:S01]  /*0530*/  IMAD.WIDE.U32 R4, R0, c[0x0][0x1e8], R4 ;  /* 0x00007a0000047a25 */ /* 0x000fe200078e0004 */
[----:B------:R-:W-:Y:S01]  /*0540*/  LEA.HI R0, R27, R30, RZ, 0x6 ;  /* 0x0000001e1b007211 */ /* 0x000fe200078f30ff */
[----:B------:R-:W-:Y:S01]  /*0550*/  ULDC.64 UR4, c[0x0][0x1b8] ;  /* 0x00006e0000047ab9 */ /* 0x000fe20000000a00 */
[----:B------:R-:W-:Y:S01]  /*0560*/  IADD3 R26, R16, 0x40, RZ ;  /* 0x00000040101a7810 */ /* 0x000fe20007ffe0ff */
[----:B------:R-:W-:Y:S01]  /*0570*/  IMAD.SHL.U32 R6, R248, 0x40, RZ ;  /* 0x00000040f8067824 */ /* 0x000fe200078e00ff */
[----:B------:R-:W-:Y:S01]  /*0580*/  SHF.R.S32.HI R21, RZ, 0x6, R0 ;  /* 0x00000006ff157819 */ /* 0x000fe20000011400 */
[----:B------:R-:W-:Y:S01]  /*0590*/  UIMAD UR4, UR13, UR4, URZ ;  /* 0x000000040d0472a4 */ /* 0x000fe2000f8e023f */
[----:B------:R-:W-:Y:S01]  /*05a0*/  IMAD.U32 R7, RZ, RZ, UR10 ;  /* 0x0000000aff077e24 */ /* 0x000fe2000f8e00ff */
[----:B------:R-:W-:Y:S01]  /*05b0*/  UIMAD UR6, UR10, UR7, UR6 ;  /* 0x000000070a0672a4 */ /* 0x000fe2000f8e0206 */
[----:B------:R-:W-:Y:S01]  /*05c0*/  LOP3.LUT R0, R6, 0x1c0, RZ, 0xc0, !PT ;  /* 0x000001c006007812 */ /* 0x000fe200078ec0ff */
[----:B------:R-:W-:Y:S01]  /*05d0*/  IMAD.SHL.U32 R18, R21, 0x200, RZ ;  /* 0x0000020015127824 */ /* 0x000fe200078e00ff */
[----:B------:R-:W-:Y:S01]  /*05e0*/  UIMAD UR4, UR10, UR5, UR4 ;  /* 0x000000050a0472a4 */ /* 0x000fe2000f8e0204 */
[----:B---3--:R-:W-:Y:S01]  /*05f0*/  IMAD.WIDE R8, R29, 0x60, R248 ;  /* 0x000000601d087825 */ /* 0x008fe200078e02f8 */
[----:B------:R-:W-:Y:S01]  /*0600*/  LOP3.LUT R6, R0, 0x38, R16, 0xf8, !PT ;  /* 0x0000003800067812 */ /* 0x000fe200078ef810 */
[----:B------:R-:W-:Y:S01]  /*0610*/  UMOV UR11, 0x6 ;  /* 0x00000006000b7882 */ /* 0x000fe20000000000 */
[----:B------:R-:W-:Y:S01]  /*0620*/  SHF.R.U32.HI R0, RZ, 0x3, R0 ;  /* 0x00000003ff007819 */ /* 0x000fe20000011600 */
[----:B------:R-:W-:Y:S01]  /*0630*/  IMAD.WIDE.U32 R2, R7, c[0x0][0x1b8], R2 ;  /* 0x00006e0007027a25 */ /* 0x000fe200078e0002 */
[----:B------:R-:W-:Y:S01]  /*0640*/  IADD3 R5, R5, UR6, RZ ;  /* 0x0000000605057c10 */ /* 0x000fe2000fffe0ff */
[----:B------:R-:W-:Y:S01]  /*0650*/  ULDC.64 UR14, c[0x0][0x118] ;  /* 0x00004600000e7ab9 */ /* 0x000fe20000000a00 */
[----:B------:R-:W-:Y:S01]  /*0660*/  LOP3.LUT R10, R18, R6, R0, 0xf6, !PT ;  /* 0x00000006120a7212 */ /* 0x000fe200078ef600 */
[----:B------:R-:W-:Y:S01]  /*0670*/  IMAD R6, R9, c[0x0][0x1a8], RZ ;  /* 0x00006a0009067a24 */ /* 0x000fe200078e02ff */
[----:B------:R-:W-:Y:S01]  /*0680*/  IADD3 R3, R3, UR4, RZ ;  /* 0x0000000403037c10 */ /* 0x000fe2000fffe0ff */
[----:B------:R-:W-:Y:S01]  /*0690*/  IMAD R0, R9, c[0x0][0x1d8], RZ ;  /* 0x0000760009007a24 */ /* 0x000fe200078e02ff */
[----:B------:R-:W-:Y:S01]  /*06a0*/  ISETP.GE.AND P5, PT, R16, c[0x0][0x1cc], PT ;  /* 0x0000730010007a0c */ /* 0x000fe20003fa6270 */
[----:B------:R-:W-:Y:S01]  /*06b0*/  IMAD R9, R8, c[0x0][0x1ac], R6 ;  /* 0x00006b0008097a24 */ /* 0x000fe200078e0206 */
[----:B------:R-:W-:Y:S01]  /*06c0*/  ISETP.GE.AND P4, PT, R26, c[0x0][0x1cc], PT ;  /* 0x000073001a007a0c */ /* 0x000fe20003f86270 */
[C---:B------:R-:W-:Y:S01]  /*06d0*/  IMAD R0, R8.reuse, c[0x0][0x1dc], R0 ;  /* 0x0000770008007a24 */ /* 0x040fe200078e0200 */
[----:B------:R-:W-:Y:S01]  /*06e0*/  ULDC.64 UR4, c[0x0][0x1d8] ;  /* 0x0000760000047ab9 */ /* 0x000fe20000000a00 */
[C---:B------:R-:W-:Y:S01]  /*06f0*/  IMAD.WIDE.U32 R6, R8.reuse, c[0x0][0x1d8], R4 ;  /* 0x0000760008067a25 */ /* 0x040fe200078e0004 */
[----:B------:R-:W-:Y:S01]  /*0700*/  USHF.L.U32 UR17, UR4, 0x6, URZ ;  /* 0x0000000604117899 */ /* 0x000fe2000800063f */
[----:B------:R-:W-:Y:S01]  /*0710*/  LEA R22, P1, R13, c[0x0][0x258], 0x2 ;  /* 0x000096000d167a11 */ /* 0x000fe200078210ff */
[----:B------:R-:W-:Y:S01]  /*0720*/  USHF.L.U64.HI UR18, UR4, UR11, UR5 ;  /* 0x0000000b04127299 */ /* 0x000fe20008010205 */
[----:B------:R-:W-:Y:S01]  /*0730*/  IMAD R12, R29, -0x60, R12 ;  /* 0xffffffa01d0c7824 */ /* 0x000fe200078e020c */
[----:B------:R-:W-:Y:S01]  /*0740*/  ULDC.64 UR6, c[0x0][0x1a8] ;  /* 0x00006a0000067ab9 */ /* 0x000fe20000000a00 */
[----:B------:R-:W-:Y:S01]  /*0750*/  IMAD.WIDE.U32 R4, R8, c[0x0][0x1a8], R2 ;  /* 0x00006a0008047a25 */ /* 0x000fe200078e0002 */
[----:B------:R-:W-:Y:S01]  /*0760*/  LEA R2, P0, R6, c[0x0][0x1c0], 0x1 ;  /* 0x0000700006027a11 */ /* 0x000fe200078008ff */
[----:B------:R-:W-:Y:S01]  /*0770*/  USHF.L.U64.HI UR7, UR6, UR11, UR7 ;  /* 0x0000000b06077299 */ /* 0x000fe20008010207 */
[C---:B------:R-:W-:Y:S01]  /*0780*/  ISETP.LT.OR P3, PT, R12.reuse, 0x1, P5 ;  /* 0x000000010c00780c */ /* 0x040fe20002f61670 */
[----:B------:R-:W-:Y:S01]  /*0790*/  IMAD.IADD R0, R7, 0x1, R0 ;  /* 0x0000000107007824 */ /* 0x000fe200078e0200 */
[----:B------:R-:W-:Y:S01]  /*07a0*/  ISETP.LT.OR P2, PT, R12, 0x1, P4 ;  /* 0x000000010c00780c */ /* 0x000fe20002741670 */
[----:B------:R-:W-:Y:S01]  /*07b0*/  IMAD.SHL.U32 R244, R10, 0x2, RZ ;  /* 0x000000020af47824 */ /* 0x000fe200078e00ff */
[----:B------:R-:W-:Y:S01]  /*07c0*/  LEA.HI.X R23, R13, c[0x0][0x25c], R11, 0x2, P1 ;  /* 0x000097000d177a11 */ /* 0x000fe200008f140b */
[----:B------:R-:W-:Y:S01]  /*07d0*/  IMAD.U32 R19, RZ, RZ, UR17 ;  /* 0x00000011ff137e24 */ /* 0x000fe2000f8e00ff */
[----:B------:R-:W-:Y:S01]  /*07e0*/  LEA.HI.X R3, R6, c[0x0][0x1c4], R0, 0x1, P0 ;  /* 0x0000710006037a11 */ /* 0x000fe200000f0c00 */
[----:B------:R-:W-:Y:S01]  /*07f0*/  IMAD.IADD R0, R5, 0x1, R9 ;  /* 0x0000000105007824 */ /* 0x000fe200078e0209 */
[----:B------:R-:W-:Y:S01]  /*0800*/  LEA R6, P0, R4, c[0x0][0x190], 0x1 ;  /* 0x0000640004067a11 */ /* 0x000fe200078008ff */
[C---:B------:R-:W-:Y:S01]  /*0810*/  IMAD R5, R249.reuse, c[0x0][0x178], RZ ;  /* 0x00005e00f9057a24 */ /* 0x040fe200078e02ff */
[----:B------:R-:W-:Y:S01]  /*0820*/  USHF.L.U32 UR6, UR6, 0x6, URZ ;  /* 0x0000000606067899 */ /* 0x000fe2000800063f */
[----:B------:R-:W-:Y:S01]  /*0830*/  IMAD.WIDE.U32 R8, R248, c[0x0][0x178], R16 ;  /* 0x00005e00f8087a25 */ /* 0x000fe200078e0010 */
[----:B------:R-:W-:Y:S01]  /*0840*/  LEA.HI.X R7, R4, c[0x0][0x194], R0, 0x1, P0 ;  /* 0x0000650004077a11 */ /* 0x000fe200000f0c00 */
[----:B------:R1:W-:Y:S01]  /*0850*/  LDGSTS.E.BYPASS.LTC128B.128 [R244+0x6080], [R2.64], !P3 ;  /* 0x0608000002f47fae */ /* 0x0003e2000d901d4e */
[C---:B------:R-:W-:Y:S01]  /*0860*/  ISETP.LT.OR P3, PT, R12.reuse, 0x21, P5 ;  /* 0x000000210c00780c */ /* 0x040fe20002f61670 */
[----:B------:R-:W-:Y:S01]  /*0870*/  IMAD R4, R249, c[0x0][0x208], RZ ;  /* 0x00008200f9047a24 */ /* 0x000fe200078e02ff */
[----:B------:R-:W-:Y:S01]  /*0880*/  ISETP.LT.OR P5, PT, R12, 0x41, P5 ;  /* 0x000000410c00780c */ /* 0x000fe20002fa1670 */
[C---:B------:R-:W-:Y:S01]  /*0890*/  IMAD R5, R248.reuse, c[0x0][0x17c], R5 ;  /* 0x00005f00f8057a24 */ /* 0x040fe200078e0205 */
[----:B------:R1:W-:Y:S01]  /*08a0*/  LDGSTS.E.BYPASS.LTC128B.128 [R244+0x9080], [R2.64+0x80], !P2 ;  /* 0x0908008002f47fae */ /* 0x0003e2000d101d4e */
[----:B------:R-:W-:Y:S01]  /*08b0*/  IMAD R10, R248, c[0x0][0x20c], R4 ;  /* 0x00008300f80a7a24 */ /* 0x000fe200078e0204 */
[----:B------:R-:W-:Y:S01]  /*08c0*/  IADD3 R4, P0, R2, UR17, RZ ;  /* 0x0000001102047c10 */ /* 0x000fe2000ff1e0ff */
[----:B------:R-:W-:Y:S01]  /*08d0*/  IMAD.IADD R11, R9, 0x1, R5 ;  /* 0x00000001090b7824 */ /* 0x000fe200078e0205 */
[----:B------:R-:W-:Y:S01]  /*08e0*/  ISETP.LT.OR P2, PT, R12, 0x21, P4 ;  /* 0x000000210c00780c */ /* 0x000fe20002741670 */
[----:B------:R-:W-:Y:S01]  /*08f0*/  IMAD.SHL.U32 R0, R20, 0x40, RZ ;  /* 0x0000004014007824 */ /* 0x000fe200078e00ff */
[----:B------:R-:W-:Y:S01]  /*0900*/  IADD3.X R5, R3, UR18, RZ, P0, !PT ;  /* 0x0000001203057c10 */ /* 0x000fe200087fe4ff */
[----:B------:R-:W-:Y:S01]  /*0910*/  IMAD.WIDE.U32 R14, R248, c[0x0][0x208], R16 ;  /* 0x00008200f80e7a25 */ /* 0x000fe200078e0010 */
[----:B------:R-:W-:Y:S01]  /*0920*/  ISETP.LT.OR P4, PT, R12, 0x41, P4 ;  /* 0x000000410c00780c */ /* 0x000fe20002781670 */
[----:B------:R-:W-:Y:S01]  /*0930*/  ULDC.64 UR4, c[0x0][0x180] ;  /* 0x0000600000047ab9 */ /* 0x000fe20000000a00 */
[----:B------:R-:W-:Y:S01]  /*0940*/  LOP3.LUT R0, R0, 0x1c0, RZ, 0xc0, !PT ;  /* 0x000001c000007812 */ /* 0x000fe200078ec0ff */
[----:B------:R2:W-:Y:S01]  /*0950*/  LDGSTS.E.BYPASS.LTC128B.128 [R244+0x7080], [R4.64], !P3 ;  /* 0x0708000004f47fae */ /* 0x0005e2000d901d4e */
[----:B------:R-:W-:Y:S01]  /*0960*/  ISETP.GE.AND P3, PT, R16, c[0x0][0x19c], PT ;  /* 0x0000670010007a0c */ /* 0x000fe20003f66270 */
[----:B------:R-:W-:Y:S01]  /*0970*/  IMAD.IADD R9, R15, 0x1, R10 ;  /* 0x000000010f097824 */ /* 0x000fe200078e020a */
[----:B------:R-:W-:Y:S01]  /*0980*/  LOP3.LUT R13, R0, 0x8, R24, 0xf8, !PT ;  /* 0x00000008000d7812 */ /* 0x000fe200078ef818 */
[----:B------:R-:W-:Y:S01]  /*0990*/  IMAD.MOV.U32 R10, RZ, RZ, R8 ;  /* 0x000000ffff0a7224 */ /* 0x000fe200078e0008 */
[----:B------:R-:W-:Y:S01]  /*09a0*/  SHF.R.U32.HI R0, RZ, 0x3, R0 ;  /* 0x00000003ff007819 */ /* 0x000fe20000011600 */
[----:B------:R-:W-:Y:S01]  /*09b0*/  IMAD.MOV.U32 R8, RZ, RZ, R14 ;  /* 0x000000ffff087224 */ /* 0x000fe200078e000e */
[----:B------:R-:W-:Y:S01]  /*09c0*/  ISETP.GE.AND P6, PT, R16, c[0x0][0x16c], PT ;  /* 0x00005b0010007a0c */ /* 0x000fe20003fc6270 */
[----:B------:R-:W-:Y:S01]  /*09d0*/  IMAD.U32 R14, RZ, RZ, UR16 ;  /* 0x00000010ff0e7e24 */ /* 0x000fe2000f8e00ff */
[----:B------:R-:W-:Y:S01]  /*09e0*/  LOP3.LUT R0, R18, R13, R0, 0xf6, !PT ;  /* 0x0000000d12007212 */ /* 0x000fe200078ef600 */
[----:B------:R-:W-:Y:S01]  /*09f0*/  IMAD.U32 R13, RZ, RZ, UR16 ;  /* 0x00000010ff0d7e24 */ /* 0x000fe2000f8e00ff */
[----:B------:R-:W-:Y:S01]  /*0a00*/  UIMAD UR4, UR12, UR4, URZ ;  /* 0x000000040c0472a4 */ /* 0x000fe2000f8e023f */
[-C--:B------:R-:W-:Y:S01]  /*0a10*/  LEA.HI R15, R27, R30.reuse, RZ, 0x5 ;  /* 0x0000001e1b0f7211 */ /* 0x080fe200078f28ff */
[----:B------:R-:W-:Y:S01]  /*0a20*/  CS2R R132, SRZ ;  /* 0x0000000000847805 */ /* 0x000fe2000001ff00 */
[----:B------:R-:W-:Y:S01]  /*0a30*/  IMAD.WIDE.U32 R10, R13, c[0x0][0x180], R10 ;  /* 0x000060000d0a7a25 */ /* 0x000fe200078e000a */
[----:B------:R-:W-:Y:S01]  /*0a40*/  LEA.HI R18, R27, R30, RZ, 0x2 ;  /* 0x0000001e1b127211 */ /* 0x000fe200078f10ff */
[----:B------:R-:W-:Y:S01]  /*0a50*/  CS2R R130, SRZ ;  /* 0x0000000000827805 */ /* 0x000fe2000001ff00 */
[----:B-1----:R-:W-:Y:S01]  /*0a60*/  IADD3 R2, P1, P0, R19, 0x80, R2 ;  /* 0x0000008013027810 */ /* 0x002fe2000783e002 */
[----:B------:R-:W-:Y:S01]  /*0a70*/  IMAD.SHL.U32 R218, R0, 0x2, RZ ;  /* 0x0000000200da7824 */ /* 0x000fe200078e00ff */
[----:B------:R-:W-:Y:S01]  /*0a80*/  LOP3.LUT R243, R15, 0xffffffe0, RZ, 0xc0, !PT ;  /* 0xffffffe00ff37812 */ /* 0x000fe200078ec0ff */
[----:B------:R-:W-:Y:S01]  /*0a90*/  CS2R R128, SRZ ;  /* 0x0000000000807805 */ /* 0x000fe2000001ff00 */
[----:B------:R-:W-:Y:S01]  /*0aa0*/  IADD3.X R3, RZ, UR18, R3, P1, P0 ;  /* 0x00000012ff037c10 */ /* 0x000fe20008fe0403 */
[----:B------:R-:W-:Y:S01]  /*0ab0*/  CS2R R126, SRZ ;  /* 0x00000000007e7805 */ /* 0x000fe2000001ff00 */
[----:B------:R-:W-:Y:S01]  /*0ac0*/  ISETP.LT.OR P1, PT, R12, 0x1, P3 ;  /* 0x000000010c00780c */ /* 0x000fe20001f21670 */
[----:B------:R-:W-:Y:S01]  /*0ad0*/  IMAD.IADD R243, R30, 0x1, -R243 ;  /* 0x000000011ef37824 */ /* 0x000fe200078e0af3 */
[----:B------:R-:W-:Y:S01]  /*0ae0*/  CS2R R124, SRZ ;  /* 0x00000000007c7805 */ /* 0x000fe2000001ff00 */
[----:B------:R1:W-:Y:S01]  /*0af0*/  LDGSTS.E.BYPASS.LTC128B.128 [R244+0xa080], [R2.64], !P2 ;  /* 0x0a08000002f47fae */ /* 0x0003e2000d101d4e */
[----:B------:R-:W-:Y:S01]  /*0b00*/  ISETP.GE.AND P2, PT, R26, c[0x0][0x19c], PT ;  /* 0x000067001a007a0c */ /* 0x000fe20003f46270 */
[----:B------:R-:W-:Y:S01]  /*0b10*/  CS2R R114, SRZ ;  /* 0x0000000000727805 */ /* 0x000fe2000001ff00 */
        /* <DEDUP_REMOVED lines=24> */
[----:B-1----:R-:W-:Y:S01]  /*0ca0*/  IADD3 R2, P0, R4, UR17, RZ ;  /* 0x0000001104027c10 */ /* 0x002fe2000ff1e0ff */
[----:B------:R-:W-:Y:S01]  /*0cb0*/  UIMAD UR17, UR16, UR5, UR4 ;  /* 0x00000005101172a4 */ /* 0x000fe2000f8e0204 */
[----:B------:R-:W-:Y:S01]  /*0cc0*/  CS2R R64, SRZ ;  /* 0x0000000000407805 */ /* 0x000fe2000001ff00 */
[----:B------:R-:W-:Y:S01]  /*0cd0*/  CS2R R70, SRZ ;  /* 0x0000000000467805 */ /* 0x000fe2000001ff00 */
[----:B------:R-:W-:Y:S01]  /*0ce0*/  IADD3.X R3, R5, UR18, RZ, P0, !PT ;  /* 0x0000001205037c10 */ /* 0x000fe200087fe4ff */
[----:B--2---:R-:W-:Y:S01]  /*0cf0*/  IMAD.WIDE.U32 R4, R14, c[0x0][0x210], R8 ;  /* 0x000084000e047a25 */ /* 0x004fe200078e0008 */
[----:B------:R-:W-:Y:S01]  /*0d00*/  ISETP.LT.OR P0, PT, R12, 0x1, P2 ;  /* 0x000000010c00780c */ /* 0x000fe20001701670 */
[----:B------:R-:W-:Y:S01]  /*0d10*/  ULDC.64 UR4, c[0x0][0x210] ;  /* 0x0000840000047ab9 */ /* 0x000fe20000000a00 */
[----:B------:R-:W-:Y:S01]  /*0d20*/  SEL R8, RZ, 0x1, P6 ;  /* 0x00000001ff087807 */ /* 0x000fe20003000000 */
[----:B------:R1:W-:Y:S01]  /*0d30*/  LDGSTS.E.BYPASS.LTC128B.128 [R244+0x8080], [R2.64], !P5 ;  /* 0x0808000002f47fae */ /* 0x0003e2000e901d4e */
[----:B------:R-:W-:Y:S01]  /*0d40*/  ISETP.GE.AND P5, PT, R26, c[0x0][0x16c], PT ;  /* 0x00005b001a007a0c */ /* 0x000fe20003fa6270 */
[----:B------:R-:W-:Y:S01]  /*0d50*/  UIMAD UR4, UR12, UR4, URZ ;  /* 0x000000040c0472a4 */ /* 0x000fe2000f8e023f */
[----:B------:R-:W-:Y:S01]  /*0d60*/  IADD3 R9, R11, UR17, RZ ;  /* 0x000000110b097c10 */ /* 0x000fe2000fffe0ff */
[----:B------:R1:W-:Y:S01]  /*0d70*/  LDGSTS.E.BYPASS.LTC128B.128 [R244+0xb080], [R2.64+0x80], !P4 ;  /* 0x0b08008002f47fae */ /* 0x0003e2000e101d4e */
[----:B------:R-:W-:Y:S01]  /*0d80*/  SEL R13, RZ, 0x2, P5 ;  /* 0x00000002ff0d7807 */ /* 0x000fe20002800000 */
[----:B------:R-:W-:Y:S01]  /*0d90*/  UIMAD UR4, UR16, UR5, UR4 ;  /* 0x00000005100472a4 */ /* 0x000fe2000f8e0204 */
[C---:B------:R-:W-:Y:S01]  /*0da0*/  ISETP.LT.OR P4, PT, R12.reuse, 0x21, P2 ;  /* 0x000000210c00780c */ /* 0x040fe20001781670 */
[----:B------:R-:W0:Y:S01]  /*0db0*/  LDGDEPBAR ;  /* 0x00000000000079af */ /* 0x000e220000000000 */
[----:B------:R-:W-:Y:S01]  /*0dc0*/  ISETP.LT.OR P2, PT, R12, 0x41, P2 ;  /* 0x000000410c00780c */ /* 0x000fe20001741670 */
[----:B------:R-:W-:Y:S01]  /*0dd0*/  IMAD.IADD R13, R13, 0x1, R8 ;  /* 0x000000010d0d7824 */ /* 0x000fe200078e0208 */
[----:B------:R-:W-:Y:S01]  /*0de0*/  IADD3 R14, -R248, c[0x0][0x168], RZ ;  /* 0x00005a00f80e7a10 */ /* 0x000fe20007ffe1ff */
[----:B------:R2:W-:Y:S01]  /*0df0*/  LDGSTS.E.BYPASS.LTC128B.128 [R244+0x80], [R6.64], !P1 ;  /* 0x0008000006f47fae */ /* 0x0005e2000c901d4e */
[----:B------:R-:W-:Y:S01]  /*0e00*/  IMAD.MOV.U32 R8, RZ, RZ, R10 ;  /* 0x000000ffff087224 */ /* 0x000fe200078e000a */
[----:B------:R-:W-:Y:S01]  /*0e10*/  IADD3 R5, R5, UR4, RZ ;  /* 0x0000000405057c10 */ /* 0x000fe2000fffe0ff */
[----:B------:R-:W-:Y:S01]  /*0e20*/  IMAD.U32 R10, RZ, RZ, UR6 ;  /* 0x00000006ff0a7e24 */ /* 0x000fe2000f8e00ff */
[----:B------:R2:W-:Y:S01]  /*0e30*/  LDGSTS.E.BYPASS.LTC128B.128 [R244+0x3080], [R6.64+0x80], !P0 ;  /* 0x0308008006f47fae */ /* 0x0005e2000c101d4e */
[C---:B------:R-:W-:Y:S01]  /*0e40*/  ISETP.LT.OR P0, PT, R12.reuse, 0x21, P3 ;  /* 0x000000210c00780c */ /* 0x040fe20001f01670 */
[----:B------:R-:W-:Y:S01]  /*0e50*/  ULDC.64 UR4, c[0x0][0x188] ;  /* 0x0000620000047ab9 */ /* 0x000fe20000000a00 */
[----:B------:R-:W-:Y:S01]  /*0e60*/  ISETP.LT.OR P3, PT, R12, 0x41, P3 ;  /* 0x000000410c00780c */ /* 0x000fe20001f61670 */
[----:B------:R-:W-:Y:S01]  /*0e70*/  UIMAD UR4, UR13, UR4, URZ ;  /* 0x000000040d0472a4 */ /* 0x000fe2000f8e023f */
[----:B------:R-:W-:Y:S01]  /*0e80*/  IMAD.U32 R11, RZ, RZ, UR10 ;  /* 0x0000000aff0b7e24 */ /* 0x000fe2000f8e00ff */
[----:B------:R-:W-:Y:S01]  /*0e90*/  CS2R R68, SRZ ;  /* 0x0000000000447805 */ /* 0x000fe2000001ff00 */
[----:B------:R-:W-:Y:S01]  /*0ea0*/  CS2R R74, SRZ ;  /* 0x00000000004a7805 */ /* 0x000fe2000001ff00 */
[----:B------:R-:W-:Y:S01]  /*0eb0*/  CS2R R72, SRZ ;  /* 0x0000000000487805 */ /* 0x000fe2000001ff00 */
[----:B------:R-:W-:Y:S01]  /*0ec0*/  IMAD.WIDE.U32 R4, R11, c[0x0][0x218], R4 ;  /* 0x000086000b047a25 */ /* 0x000fe200078e0004 */
[----:B------:R-:W-:Y:S01]  /*0ed0*/  CS2R R62, SRZ ;  /* 0x00000000003e7805 */ /* 0x000fe2000001ff00 */
[----:B------:R-:W-:Y:S01]  /*0ee0*/  CS2R R60, SRZ ;  /* 0x00000000003c7805 */ /* 0x000fe2000001ff00 */
[----:B------:R-:W-:Y:S01]  /*0ef0*/  CS2R R58, SRZ ;  /* 0x00000000003a7805 */ /* 0x000fe2000001ff00 */
[----:B------:R-:W-:Y:S01]  /*0f00*/  CS2R R56, SRZ ;  /* 0x0000000000387805 */ /* 0x000fe2000001ff00 */
[----:B------:R-:W-:Y:S01]  /*0f10*/  CS2R R54, SRZ ;  /* 0x0000000000367805 */ /* 0x000fe2000001ff00 */
[----:B-1----:R-:W-:Y:S01]  /*0f20*/  IADD3 R2, P1, R6, UR6, RZ ;  /* 0x0000000606027c10 */ /* 0x002fe2000ff3e0ff */
[----:B------:R-:W-:-:S03]  /*0f30*/  CS2R R52, SRZ ;  /* 0x0000000000347805 */ /* 0x000fc6000001ff00 */
[----:B------:R-:W-:-:S05]  /*0f40*/  IADD3.X R3, R7, UR7, RZ, P1, !PT ;  /* 0x0000000707037c10 */ /* 0x000fca0008ffe4ff */
[----:B------:R1:W-:Y:S01]  /*0f50*/  LDGSTS.E.BYPASS.LTC128B.128 [R244+0x1080], [R2.64], !P0 ;  /* 0x0108000002f47fae */ /* 0x0003e2000c101d4e */
[----:B--2---:R-:W-:Y:S01]  /*0f60*/  IADD3 R6, P1, P0, R10, 0x80, R6 ;  /* 0x000000800a067810 */ /* 0x004fe2000783e006 */
[----:B------:R-:W-:-:S03]  /*0f70*/  IMAD.U32 R10, RZ, RZ, UR10 ;  /* 0x0000000aff0a7e24 */ /* 0x000fc6000f8e00ff */
[----:B------:R-:W-:Y:S01]  /*0f80*/  IADD3.X R7, RZ, UR7, R7, P1, P0 ;  /* 0x00000007ff077c10 */ /* 0x000fe20008fe0407 */
[----:B------:R-:W-:-:S04]  /*0f90*/  IMAD.WIDE.U32 R8, R10, c[0x0][0x188], R8 ;  /* 0x000062000a087a25 */ /* 0x000fc800078e0008 */
[----:B------:R2:W-:Y:S01]  /*0fa0*/  LDGSTS.E.BYPASS.LTC128B.128 [R244+0x4080], [R6.64], !P4 ;  /* 0x0408000006f47fae */ /* 0x0005e2000e101d4e */
[----:B------:R-:W-:Y:S02]  /*0fb0*/  LEA R32, P1, R8, c[0x0][0x160], 0x1 ;  /* 0x0000580008207a11 */ /* 0x000fe400078208ff */
[----:B------:R-:W-:Y:S02]  /*0fc0*/  LOP3.LUT P4, RZ, R13, 0x1, RZ, 0xc0, !PT ;  /* 0x000000010dff7812 */ /* 0x000fe4000788c0ff */
[----:B-1----:R-:W-:Y:S01]  /*0fd0*/  IADD3 R2, P0, R2, UR6, RZ ;  /* 0x0000000602027c10 */ /* 0x002fe2000ff1e0ff */
[----:B------:R-:W-:-:S03]  /*0fe0*/  UIMAD UR6, UR10, UR5, UR4 ;  /* 0x000000050a0672a4 */ /* 0x000fc6000f8e0204 */
[----:B------:R-:W-:Y:S01]  /*0ff0*/  IADD3.X R3, R3, UR7, RZ, P0, !PT ;  /* 0x0000000703037c10 */ /* 0x000fe200087fe4ff */
[----:B------:R-:W-:Y:S01]  /*1000*/  ULDC.64 UR4, c[0x0][0x218] ;  /* 0x0000860000047ab9 */ /* 0x000fe20000000a00 */
[----:B------:R-:W-:Y:S01]  /*1010*/  LOP3.LUT P0, RZ, R20, 0x4, RZ, 0xc0, !PT ;  /* 0x0000000414ff7812 */ /* 0x000fe2000780c0ff */
[----:B------:R-:W-:Y:S02]  /*1020*/  UIMAD UR4, UR13, UR4, URZ ;  /* 0x000000040d0472a4 */ /* 0x000fe4000f8e023f */
[----:B------:R1:W-:Y:S01]  /*1030*/  LDGSTS.E.BYPASS.LTC128B.128 [R244+0x2080], [R2.64], !P3 ;  /* 0x0208000002f47fae */ /* 0x0003e2000d901d4e */
[----:B------:R-:W-:Y:S01]  /*1040*/  SEL R223, R223, 0xffffffc0, !P0 ;  /* 0xffffffc0dfdf7807 */ /* 0x000fe20004000000 */
[----:B------:R-:W-:Y:S01]  /*1050*/  UIMAD UR4, UR10, UR5, UR4 ;  /* 0x000000050a0472a4 */ /* 0x000fe2000f8e0204 */
[----:B------:R-:W-:Y:S01]  /*1060*/  LEA R250, P0, R4, c[0x0][0x1f0], 0x1 ;  /* 0x00007c0004fa7a11 */ /* 0x000fe200078008ff */
[----:B------:R1:W-:Y:S01]  /*1070*/  LDGSTS.E.BYPASS.LTC128B.128 [R244+0x5080], [R2.64+0x80], !P2 ;  /* 0x0508008002f47fae */ /* 0x0003e2000d101d4e */
[----:B------:R-:W-:Y:S01]  /*1080*/  LOP3.LUT P3, RZ, R13, 0x2, RZ, 0xc0, !PT ;  /* 0x000000020dff7812 */ /* 0x000fe2000786c0ff */
[----:B------:R-:W-:Y:S01]  /*1090*/  IMAD.IADD R219, R218, 0x1, R223 ;  /* 0x00000001dadb7824 */ /* 0x000fe200078e02df */
[----:B--2---:R-:W-:Y:S01]  /*10a0*/  SHF.R.S32.HI R6, RZ, 0x1f, R18 ;  /* 0x0000001fff067819 */ /* 0x004fe20000011412 */
[----:B------:R-:W0:Y:S01]  /*10b0*/  LDGDEPBAR ;  /* 0x00000000000079af */ /* 0x000e220000000000 */
[----:B-1----:R-:W-:Y:S01]  /*10c0*/  IADD3 R2, R9, UR6, RZ ;  /* 0x0000000609027c10 */ /* 0x002fe2000fffe0ff */
[----:B------:R-:W-:-:S04]  /*10d0*/  DEPBAR.LE SB0, 0x1 ;  /* 0x000080400000791a */ /* 0x000fc80000000000 */
[----:B------:R-:W-:Y:S01]  /*10e0*/  BAR.SYNC.DEFER_BLOCKING 0x0 ;  /* 0x0000000000007b1d */ /* 0x000fe20000010000 */
[----:B------:R-:W-:Y:S02]  /*10f0*/  LEA.HI.X R33, R8, c[0x0][0x164], R2, 0x1, P1 ;  /* 0x0000590008217a11 */ /* 0x000fe400008f0c02 */
[C---:B------:R-:W-:Y:S01]  /*1100*/  LOP3.LUT P1, RZ, R20.reuse, 0x2, RZ, 0xc0, !PT ;  /* 0x0000000214ff7812 */ /* 0x040fe2000782c0ff */
[----:B------:R-:W-:Y:S01]  /*1110*/  IMAD.SHL.U32 R20, R20, 0x20, RZ ;  /* 0x0000002014147824 */ /* 0x000fe200078e00ff */
[----:B------:R-:W-:Y:S01]  /*1120*/  IADD3 R2, R5, UR4, RZ ;  /* 0x0000000405027c10 */ /* 0x000fe2000fffe0ff */
[----:B------:R-:W-:Y:S01]  /*1130*/  ULDC.64 UR4, c[0x0][0x178] ;  /* 0x00005e0000047ab9 */ /* 0x000fe20000000a00 */
[----:B------:R-:W-:Y:S01]  /*1140*/  SEL R0, R225, 0xffffffe0, !P1 ;  /* 0xffffffe0e1007807 */ /* 0x000fe20004800000 */
[----:B------:R-:W-:Y:S01]  /*1150*/  USHF.L.U32 UR17, UR4, 0x6, URZ ;  /* 0x0000000604117899 */ /* 0x000fe2000800063f */
[----:B------:R-:W-:Y:S01]  /*1160*/  LEA.HI.X R251, R4, c[0x0][0x1f4], R2, 0x1, P0 ;  /* 0x00007d0004fb7a11 */ /* 0x000fe200000f0c02 */
[----:B------:R-:W-:Y:S01]  /*1170*/  STL.64 [R1], R32 ;  /* 0x0000002001007387 */ /* 0x000fe20000100a00 */
[----:B------:R-:W-:Y:S01]  /*1180*/  LEA.HI R2, R27, R30, RZ, 0x4 ;  /* 0x0000001e1b027211 */ /* 0x000fe200078f20ff */
[----:B------:R-:W-:Y:S01]  /*1190*/  IMAD.IADD R220, R218, 0x1, R0 ;  /* 0x00000001dadc7824 */ /* 0x000fe200078e0200 */
[----:B------:R-:W-:Y:S01]  /*11a0*/  SHF.R.S32.HI R3, RZ, 0x5, R15 ;  /* 0x00000005ff037819 */ /* 0x000fe2000001140f */
[----:B------:R-:W-:Y:S01]  /*11b0*/  IMAD.IADD R0, R0, 0x1, R219 ;  /* 0x0000000100007824 */ /* 0x000fe200078e02db */
[C---:B------:R-:W-:Y:S01]  /*11c0*/  ISETP.LT.OR P1, PT, R14.reuse, 0x1, !P4 ;  /* 0x000000010e00780c */ /* 0x040fe20006721670 */
[----:B------:R-:W-:Y:S01]  /*11d0*/  IMAD.U32 R7, RZ, RZ, UR17 ;  /* 0x00000011ff077e24 */ /* 0x000fe2000f8e00ff */
[----:B------:R-:W-:Y:S01]  /*11e0*/  ISETP.LT.OR P0, PT, R14, 0x1, !P3 ;  /* 0x000000010e00780c */ /* 0x000fe20005f01670 */
[----:B------:R-:W-:Y:S01]  /*11f0*/  USHF.L.U64.HI UR11, UR4, UR11, UR5 ;  /* 0x0000000b040b7299 */ /* 0x000fe20008010205 */
[----:B------:R-:W-:Y:S01]  /*1200*/  LEA.HI R4, R15, R3, RZ, 0x1 ;  /* 0x000000030f047211 */ /* 0x000fe200078f08ff */
[----:B------:R-:W-:Y:S01]  /*1210*/  ULDC UR6, c[0x0][0x168] ;  /* 0x00005a0000067ab9 */ /* 0x000fe20000000800 */
[----:B------:R-:W-:Y:S01]  /*1220*/  SHF.R.S32.HI R8, RZ, 0x2, R18 ;  /* 0x00000002ff087819 */ /* 0x000fe20000011412 */
[----:B------:R-:W-:Y:S01]  /*1230*/  UISETP.GE.AND UP0, UPT, UR6, 0x1, UPT ;  /* 0x000000010600788c */ /* 0x000fe2000bf06270 */
[----:B------:R-:W-:Y:S01]  /*1240*/  LOP3.LUT R10, R4, 0xfffffffe, RZ, 0xc0, !PT ;  /* 0xfffffffe040a7812 */ /* 0x000fe200078ec0ff */
[----:B------:R-:W1:Y:S01]  /*1250*/  LDSM.16.M88.2 R182, [R0+0x6080] ;  /* 0x0060800000b6783b */ /* 0x000e620000000100 */
[----:B------:R-:W-:-:S02]  /*1260*/  LEA.HI R11, R6, R8, RZ, 0x3 ;  /* 0x00000008060b7211 */ /* 0x000fc400078f18ff */
[----:B------:R-:W-:Y:S01]  /*1270*/  ISETP.LT.OR P4, PT, R14, 0x21, !P4 ;  /* 0x000000210e00780c */ /* 0x000fe20006781670 */
[----:B------:R-:W2:Y:S01]  /*1280*/  LDSM.16.M88.2 R184, [R0+0x7080] ;  /* 0x0070800000b8783b */ /* 0x000ea20000000100 */
[----:B------:R-:W-:Y:S01]  /*1290*/  IMAD.IADD R217, R3, 0x1, -R10 ;  /* 0x0000000103d97824 */ /* 0x000fe200078e0a0a */
[----:B------:R-:W-:Y:S01]  /*12a0*/  LOP3.LUT R3, R11, 0xfffffff8, RZ, 0xc0, !PT ;  /* 0xfffffff80b037812 */ /* 0x000fe200078ec0ff */
[----:B------:R-:W-:Y:S01]  /*12b0*/  IMAD.MOV.U32 R10, RZ, RZ, c[0x0][0x208] ;  /* 0x00008200ff0a7624 */ /* 0x000fe200078e00ff */
[----:B------:R-:W3:Y:S01]  /*12c0*/  LDSM.16.M88.2 R186, [R0+0x8080] ;  /* 0x0080800000ba783b */ /* 0x000ee20000000100 */
[----:B------:R-:W-:Y:S01]  /*12d0*/  IADD3 R6, P2, R32, UR17, RZ ;  /* 0x0000001120067c10 */ /* 0x000fe2000ff5e0ff */
[----:B------:R-:W-:Y:S01]  /*12e0*/  IMAD.SHL.U32 R245, R217, 0x10, RZ ;  /* 0x00000010d9f57824 */ /* 0x000fe200078e00ff */
[----:B------:R-:W-:Y:S01]  /*12f0*/  ISETP.LT.OR P3, PT, R14, 0x21, !P3 ;  /* 0x000000210e00780c */ /* 0x000fe20005f61670 */
[----:B------:R-:W4:Y:S04]  /*1300*/  LDSM.16.M88.2 R206, [R0+0x9080] ;  /* 0x0090800000ce783b */ /* 0x000f280000000100 */
[----:B------:R-:W1:Y:S04]  /*1310*/  LDSM.16.M88.2 R208, [R0+0xa080] ;  /* 0x00a0800000d0783b */ /* 0x000e680000000100 */
[----:B------:R5:W1:Y:S04]  /*1320*/  LDSM.16.M88.2 R210, [R0+0xb080] ;  /* 0x00b0800000d2783b */ /* 0x000a680000000100 */
[----:B------:R1:W1:Y:S04]  /*1330*/  LDSM.16.M88.2 R152, [R218+0x6080] ;  /* 0x00608000da98783b */ /* 0x0002680000000100 */
[----:B------:R1:W1:Y:S04]  /*1340*/  LDSM.16.M88.2 R154, [R218+0x7080] ;  /* 0x00708000da9a783b */ /* 0x0002680000000100 */
[----:B------:R1:W1:Y:S04]  /*1350*/  LDSM.16.M88.2 R156, [R218+0x8080] ;  /* 0x00808000da9c783b */ /* 0x0002680000000100 */
[----:B------:R1:W1:Y:S04]  /*1360*/  LDSM.16.M88.2 R158, [R220+0x6080] ;  /* 0x00608000dc9e783b */ /* 0x0002680000000100 */
[----:B------:R1:W1:Y:S01]  /*1370*/  LDSM.16.M88.2 R164, [R220+0x7080] ;  /* 0x00708000dca4783b */ /* 0x0002620000000100 */
[----:B-----5:R-:W-:-:S03]  /*1380*/  SHF.R.S32.HI R0, RZ, 0x4, R2 ;  /* 0x00000004ff007819 */ /* 0x020fc60000011402 */
[----:B------:R1:W1:Y:S01]  /*1390*/  LDSM.16.M88.2 R166, [R220+0x8080] ;  /* 0x00808000dca6783b */ /* 0x0002620000000100 */
[----:B------:R-:W-:-:S03]  /*13a0*/  LEA.HI R5, R2, R0, RZ, 0x1 ;  /* 0x0000000002057211 */ /* 0x000fc600078f08ff */
[----:B------:R1:W1:Y:S01]  /*13b0*/  LDSM.16.M88.2 R172, [R219+0x6080] ;  /* 0x00608000dbac783b */ /* 0x0002620000000100 */
[----:B------:R-:W-:Y:S02]  /*13c0*/  LOP3.LUT R2, R2, 0xfffffff0, RZ, 0xc0, !PT ;  /* 0xfffffff002027812 */ /* 0x000fe400078ec0ff */
[----:B------:R-:W-:Y:S01]  /*13d0*/  LOP3.LUT R9, R5, 0xfffffffe, RZ, 0xc0, !PT ;  /* 0xfffffffe05097812 */ /* 0x000fe200078ec0ff */
[----:B------:R1:W1:Y:S02]  /*13e0*/  LDSM.16.M88.2 R174, [R219+0x7080] ;  /* 0x00708000dbae783b */ /* 0x0002640000000100 */
[----:B------:R-:W-:Y:S01]  /*13f0*/  IMAD.IADD R27, R30, 0x1, -R2 ;  /* 0x000000011e1b7824 */ /* 0x000fe200078e0a02 */
[----:B------:R-:W-:Y:S01]  /*1400*/  LOP3.LUT R2, R245, 0x10, RZ, 0xc0, !PT ;  /* 0x00000010f5027812 */ /* 0x000fe200078ec0ff */
[----:B------:R1:W1:Y:S01]  /*1410*/  LDSM.16.M88.2 R180, [R219+0x8080] ;  /* 0x00808000dbb4783b */ /* 0x0002620000000100 */
[----:B------:R-:W-:Y:S02]  /*1420*/  IMAD.IADD R0, R0, 0x1, -R9 ;  /* 0x0000000100007824 */ /* 0x000fe400078e0a09 */
[----:B------:R-:W-:Y:S01]  /*1430*/  IMAD.MOV.U32 R9, RZ, RZ, 0x5 ;  /* 0x00000005ff097424 */ /* 0x000fe200078e00ff */
[----:B------:R1:W1:Y:S01]  /*1440*/  LDSM.16.M88.2 R188, [R218+0x9080] ;  /* 0x00908000dabc783b */ /* 0x0002620000000100 */
[----:B------:R-:W-:-:S03]  /*1450*/  LOP3.LUT R20, R2, 0xe0, R20, 0xf8, !PT ;  /* 0x000000e002147812 */ /* 0x000fc600078ef814 */
[----:B------:R1:W1:Y:S04]  /*1460*/  LDSM.16.M88.2 R190, [R218+0xa080] ;  /* 0x00a08000dabe783b */ /* 0x0002680000000100 */
[----:B------:R1:W1:Y:S04]  /*1470*/  LDSM.16.M88.2 R192, [R218+0xb080] ;  /* 0x00b08000dac0783b */ /* 0x0002680000000100 */
[----:B------:R1:W1:Y:S04]  /*1480*/  LDSM.16.M88.2 R194, [R220+0x9080] ;  /* 0x00908000dcc2783b */ /* 0x0002680000000100 */
[----:B------:R1:W1:Y:S04]  /*1490*/  LDSM.16.M88.2 R196, [R220+0xa080] ;  /* 0x00a08000dcc4783b */ /* 0x0002680000000100 */
[----:B------:R1:W1:Y:S04]  /*14a0*/  LDSM.16.M88.2 R198, [R220+0xb080] ;  /* 0x00b08000dcc6783b */ /* 0x0002680000000100 */
[----:B------:R1:W1:Y:S04]  /*14b0*/  LDSM.16.M88.2 R200, [R219+0x9080] ;  /* 0x00908000dbc8783b */ /* 0x0002680000000100 */
[----:B------:R1:W1:Y:S04]  /*14c0*/  LDSM.16.M88.2 R202, [R219+0xa080] ;  /* 0x00a08000dbca783b */ /* 0x0002680000000100 */
[----:B------:R1:W1:Y:S04]  /*14d0*/  LDSM.16.M88.2 R204, [R219+0xb080] ;  /* 0x00b08000dbcc783b */ /* 0x0002680000000100 */
[----:B------:R-:W-:Y:S06]  /*14e0*/  BAR.SYNC.DEFER_BLOCKING 0x0 ;  /* 0x0000000000007b1d */ /* 0x000fec0000010000 */
[----:B------:R-:W-:Y:S01]  /*14f0*/  @!PT LDS RZ, [RZ] ;  /* 0x00000000fffff984 */ /* 0x000fe20000000800 */
[----:B------:R-:W-:Y:S01]  /*1500*/  @!PT LDS RZ, [RZ] ;  /* 0x00000000fffff984 */ /* 0x000fe20000000800 */
[----:B------:R-:W-:Y:S01]  /*1510*/  @!PT LDS RZ, [RZ] ;  /* 0x00000000fffff984 */ /* 0x000fe20000000800 */
[----:B------:R5:W-:Y:S04]  /*1520*/  LDGSTS.E.BYPASS.LTC128B.128 [R244+0x6080], [R32.64], !P1 ;  /* 0x0608000020f47fae */ /* 0x000be8000c901d4e */
[----:B------:R5:W-:Y:S01]  /*1530*/  LDGSTS.E.BYPASS.LTC128B.128 [R244+0x8080], [R32.64+0x80], !P0 ;  /* 0x0808008020f47fae */ /* 0x000be2000c101d4e */
[----:B------:R-:W-:-:S02]  /*1540*/  IADD3 R4, P1, P0, R7, 0x80, R32 ;  /* 0x0000008007047810 */ /* 0x000fc4000783e020 */
[----:B------:R-:W-:Y:S02]  /*1550*/  IADD3.X R7, R33, UR11, RZ, P2, !PT ;  /* 0x0000000b21077c10 */ /* 0x000fe400097fe4ff */
[----:B------:R-:W-:Y:S02]  /*1560*/  IADD3.X R5, RZ, UR11, R33, P1, P0 ;  /* 0x0000000bff057c10 */ /* 0x000fe40008fe0421 */
[----:B------:R-:W-:Y:S01]  /*1570*/  ISETP.GE.AND P0, PT, R16, c[0x0][0x1fc], PT ;  /* 0x00007f0010007a0c */ /* 0x000fe20003f06270 */
[----:B------:R1:W-:Y:S01]  /*1580*/  LDGSTS.E.BYPASS.LTC128B.128 [R244+0x7080], [R6.64], !P4 ;  /* 0x0708000006f47fae */ /* 0x0003e2000e101d4e */
[----:B------:R-:W-:Y:S02]  /*1590*/  ISETP.GT.AND P2, PT, R30, 0xf, PT ;  /* 0x0000000f1e00780c */ /* 0x000fe40003f44270 */
[----:B------:R-:W-:Y:S01]  /*15a0*/  SEL R19, RZ, 0x1, P0 ;  /* 0x00000001ff137807 */ /* 0x000fe20000000000 */
[----:B------:R2:W-:Y:S01]  /*15b0*/  LDGSTS.E.BYPASS.LTC128B.128 [R244+0x9080], [R4.64], !P3 ;  /* 0x0908000004f47fae */ /* 0x0005e2000d901d4e */
[----:B------:R-:W-:-:S02]  /*15c0*/  ISETP.GE.AND P3, PT, R26, c[0x0][0x1fc], PT ;  /* 0x00007f001a007a0c */ /* 0x000fc40003f66270 */
[----:B------:R-:W-:Y:S02]  /*15d0*/  ISETP.GE.AND P1, PT, R16, c[0x0][0x1fc], PT ;  /* 0x00007f0010007a0c */ /* 0x000fe40003f26270 */
[----:B------:R-:W-:Y:S02]  /*15e0*/  SEL R252, RZ, 0xffffffff, P3 ;  /* 0xfffffffffffc7807 */ /* 0x000fe40001800000 */
[----:B------:R-:W-:-:S03]  /*15f0*/  ISETP.GE.AND P4, PT, R26, c[0x0][0x1fc], PT ;  /* 0x00007f001a007a0c */ /* 0x000fc60003f86270 */
[----:B------:R-:W-:Y:S02]  /*1600*/  IMAD.SHL.U32 R252, R252, 0x2, RZ ;  /* 0x00000002fcfc7824 */ /* 0x000fe400078e00ff */
[----:B-----5:R-:W-:Y:S01]  /*1610*/  IMAD.IADD R32, R8, 0x1, -R3 ;  /* 0x0000000108207824 */ /* 0x020fe200078e0a03 */
[C---:B------:R-:W-:Y:S01]  /*1620*/  SHF.L.U64.HI R3, R10.reuse, R9, c[0x0][0x20c] ;  /* 0x000083000a037619 */ /* 0x040fe20000010209 */
[----:B------:R-:W-:Y:S01]  /*1630*/  IMAD.SHL.U32 R10, R10, 0x20, RZ ;  /* 0x000000200a0a7824 */ /* 0x000fe200078e00ff */
[----:B------:R-:W-:Y:S02]  /*1640*/  LOP3.LUT R252, R252, 0x2, R19, 0xe2, !PT ;  /* 0x00000002fcfc7812 */ /* 0x000fe400078ee213 */
[----:B------:R3:W-:Y:S02]  /*1650*/  STL [R1+0x14], R32 ;  /* 0x0000142001007387 */ /* 0x0007e40000100800 */
[C---:B------:R-:W-:Y:S01]  /*1660*/  SHF.L.U64.HI R3, R10.reuse, 0x1, R3 ;  /* 0x000000010a037819 */ /* 0x040fe20000010203 */
[----:B------:R-:W-:Y:S01]  /*1670*/  IMAD.SHL.U32 R10, R10, 0x2, RZ ;  /* 0x000000020a0a7824 */ /* 0x000fe200078e00ff */
[----:B------:R3:W-:Y:S01]  /*1680*/  STL [R1+0x10], R27 ;  /* 0x0000101b01007387 */ /* 0x0007e20000100800 */
[C---:B-1----:R-:W-:Y:S01]  /*1690*/  IMAD.SHL.U32 R6, R0.reuse, 0x100, RZ ;  /* 0x0000010000067824 */ /* 0x042fe200078e00ff */
[----:B--2---:R-:W-:Y:S01]  /*16a0*/  SHF.R.S32.HI R4, RZ, 0x1f, R27 ;  /* 0x0000001fff047819 */ /* 0x004fe2000001141b */
[----:B------:R-:W-:Y:S01]  /*16b0*/  IMAD.SHL.U32 R5, R0, 0x20, RZ ;  /* 0x0000002000057824 */ /* 0x000fe200078e00ff */
[----:B------:R-:W-:-:S02]  /*16c0*/  IADD3 R12, P0, R10, R250, RZ ;  /* 0x000000fa0a0c7210 */ /* 0x000fc40007f1e0ff */
[----:B------:R-:W-:Y:S02]  /*16d0*/  LEA.HI R2, R4, R27, RZ, 0x3 ;  /* 0x0000001b04027211 */ /* 0x000fe400078f18ff */
[----:B------:R-:W-:Y:S01]  /*16e0*/  LOP3.LUT R6, R20, 0x100, R6, 0xf8, !PT ;  /* 0x0000010014067812 */ /* 0x000fe200078ef806 */
[C-C-:B------:R-:W-:Y:S01]  /*16f0*/  IMAD.X R13, R3.reuse, 0x1, R251.reuse, P0 ;  /* 0x00000001030d7824 */ /* 0x140fe200000e06fb */
[----:B------:R-:W-:Y:S02]  /*1700*/  IADD3 R10, P3, P0, R10, 0x80, R250 ;  /* 0x000000800a0a7810 */ /* 0x000fe4000787e0fa */
[----:B------:R-:W-:Y:S02]  /*1710*/  LOP3.LUT R4, R2, 0xfffffff8, RZ, 0xc0, !PT ;  /* 0xfffffff802047812 */ /* 0x000fe400078ec0ff */
[----:B------:R-:W-:Y:S01]  /*1720*/  IADD3.X R11, R3, RZ, R251, P3, P0 ;  /* 0x000000ff030b7210 */ /* 0x000fe20001fe04fb */
[----:B------:R-:W-:Y:S01]  /*1730*/  @!P2 IMAD.SHL.U32 R3, R30, 0x10, RZ ;  /* 0x000000101e03a824 */ /* 0x000fe200078e00ff */
[----:B------:R-:W-:Y:S01]  /*1740*/  LEA R8, P0, R25, c[0x0][0x280], 0x2 ;  /* 0x0000a00019087a11 */ /* 0x000fe200078010ff */
[----:B------:R-:W-:Y:S01]  /*1750*/  IMAD.IADD R4, R27, 0x1, -R4 ;  /* 0x000000011b047824 */ /* 0x000fe200078e0a04 */
[----:B------:R-:W-:-:S02]  /*1760*/  ISETP.LT.OR P3, PT, R14, 0x1, P1 ;  /* 0x000000010e00780c */ /* 0x000fc40000f61670 */
[----:B------:R1:W-:Y:S01]  /*1770*/  @!P2 LDGSTS.E.BYPASS.LTC128B.128 [R3+0x12080], [R22.64] ;  /* 0x120800001603afae */ /* 0x0003e2000b901d4e */
[----:B------:R-:W-:Y:S02]  /*1780*/  LEA.HI.X R9, R25, c[0x0][0x284], R28, 0x2, P0 ;  /* 0x0000a10019097a11 */ /* 0x000fe400000f141c */
[C---:B------:R-:W-:Y:S01]  /*1790*/  ISETP.LT.OR P0, PT, R14.reuse, 0x1, P4 ;  /* 0x000000010e00780c */ /* 0x040fe20002701670 */
[----:B------:R-:W0:Y:S01]  /*17a0*/  LDGDEPBAR ;  /* 0x00000000000079af */ /* 0x000e220000000000 */
[----:B------:R-:W-:Y:S01]  /*17b0*/  SHF.R.S32.HI R7, RZ, 0x3, R2 ;  /* 0x00000003ff077819 */ /* 0x000fe20000011402 */
[----:B------:R-:W-:Y:S01]  /*17c0*/  IMAD.SHL.U32 R2, R217, 0x400, RZ ;  /* 0x00000400d9027824 */ /* 0x000fe200078e00ff */
[C---:B------:R-:W-:Y:S02]  /*17d0*/  ISETP.LT.OR P1, PT, R14.reuse, 0x21, P1 ;  /* 0x000000210e00780c */ /* 0x040fe40000f21670 */
[----:B------:R-:W-:Y:S01]  /*17e0*/  ISETP.LT.OR P4, PT, R14, 0x21, P4 ;  /* 0x000000210e00780c */ /* 0x000fe20002781670 */
[----:B------:R-:W-:Y:S01]  /*17f0*/  IMAD.SHL.U32 R14, R0, 0x8, RZ ;  /* 0x00000008000e7824 */ /* 0x000fe200078e00ff */
[----:B------:R2:W-:Y:S01]  /*1800*/  LDGSTS.E.BYPASS.LTC128B.128 [R244+0xe080], [R250.64], !P3 ;  /* 0x0e080000faf47fae */ /* 0x0005e2000d901d4e */
[----:B------:R-:W-:Y:S01]  /*1810*/  IMAD.SHL.U32 R0, R7, 0x200, RZ ;  /* 0x0000020007007824 */ /* 0x000fe200078e00ff */
[----:B------:R-:W-:-:S02]  /*1820*/  LOP3.LUT R216, R6, 0x1c0, RZ, 0xc0, !PT ;  /* 0x000001c006d87812 */ /* 0x000fc400078ec0ff */
[----:B------:R-:W-:Y:S01]  /*1830*/  LOP3.LUT R16, R14, 0x8, RZ, 0xc0, !PT ;  /* 0x000000080e107812 */ /* 0x000fe200078ec0ff */
[----:B------:R2:W-:Y:S01]  /*1840*/  LDGSTS.E.BYPASS.LTC128B.128 [R244+0x10080], [R250.64+0x80], !P0 ;  /* 0x10080080faf47fae */ /* 0x0005e2000c101d4e */
[----:B------:R-:W-:Y:S02]  /*1850*/  PLOP3.LUT P0, PT, PT, PT, UP0, 0x80, 0x0 ;  /* 0x000000000000781c */ /* 0x000fe40003f0f008 */
[----:B------:R-:W-:Y:S01]  /*1860*/  LOP3.LUT R14, R6, 0x8, R24, 0xf8, !PT ;  /* 0x00000008060e7812 */ /* 0x000fe200078ef818 */
[----:B------:R2:W-:Y:S01]  /*1870*/  LDGSTS.E.BYPASS.LTC128B.128 [R244+0xf080], [R12.64], !P1 ;  /* 0x0f0800000cf47fae */ /* 0x0005e2000c901d4e */
[----:B------:R-:W-:-:S03]  /*1880*/  SHF.R.U32.HI R216, RZ, 0x3, R216 ;  /* 0x00000003ffd87819 */ /* 0x000fc600000116d8 */
[----:B------:R2:W-:Y:S01]  /*1890*/  LDGSTS.E.BYPASS.LTC128B.128 [R244+0x11080], [R10.64], !P4 ;  /* 0x110800000af47fae */ /* 0x0005e2000e101d4e */
[----:B------:R-:W-:Y:S01]  /*18a0*/  LOP3.LUT R216, R216, R14, RZ, 0x3c, !PT ;  /* 0x0000000ed8d87212 */ /* 0x000fe200078e3cff */
[----:B-1----:R-:W-:-:S05]  /*18b0*/  IMAD.SHL.U32 R3, R21, 0x8, RZ ;  /* 0x0000000815037824 */ /* 0x002fca00078e00ff */
[----:B------:R-:W-:Y:S01]  /*18c0*/  LOP3.LUT R17, R3, 0x18, RZ, 0xc0, !PT ;  /* 0x0000001803117812 */ /* 0x000fe200078ec0ff */
[----:B------:R-:W-:-:S03]  /*18d0*/  IMAD.SHL.U32 R3, R4, 0x40, RZ ;  /* 0x0000004004037824 */ /* 0x000fc600078e00ff */
[----:B------:R-:W-:Y:S02]  /*18e0*/  LOP3.LUT R7, R17, 0x20, R5, 0xf8, !PT ;  /* 0x0000002011077812 */ /* 0x000fe400078ef805 */
[----:B------:R-:W-:-:S04]  /*18f0*/  LOP3.LUT R3, R3, 0x1c0, RZ, 0xc0, !PT ;  /* 0x000001c003037812 */ /* 0x000fc800078ec0ff */
[----:B------:R-:W-:-:S04]  /*1900*/  SHF.R.U32.HI R5, RZ, 0x3, R3 ;  /* 0x00000003ff057819 */ /* 0x000fc80000011603 */
[C---:B------:R-:W-:Y:S02]  /*1910*/  LOP3.LUT R224, R5.reuse, R3, R16, 0x1e, !PT ;  /* 0x0000000305e07212 */ /* 0x040fe400078e1e10 */
[----:B------:R-:W-:Y:S02]  /*1920*/  LOP3.LUT R3, R5, R7, R3, 0x1e, !PT ;  /* 0x0000000705037212 */ /* 0x000fe400078e1e03 */
[-C--:B------:R-:W-:Y:S02]  /*1930*/  IADD3 R224, R224, R0.reuse, R2 ;  /* 0x00000000e0e07210 */ /* 0x080fe40007ffe002 */
[----:B------:R-:W-:Y:S01]  /*1940*/  LOP3.LUT R226, R3, R0, RZ, 0xfc, !PT ;  /* 0x0000000003e27212 */ /* 0x000fe200078efcff */
[----:B------:R-:W-:Y:S01]  /*1950*/  @!P2 IMAD.SHL.U32 R0, R30, 0x10, RZ ;  /* 0x000000101e00a824 */ /* 0x000fe200078e00ff */
[----:B------:R-:W-:-:S04]  /*1960*/  SHF.R.S32.HI R3, RZ, 0x1f, R243 ;  /* 0x0000001fff037819 */ /* 0x000fc800000114f3 */
[----:B------:R2:W-:Y:S01]  /*1970*/  @!P2 LDGSTS.E.BYPASS.LTC128B.128 [R0+0x12280], [R8.64] ;  /* 0x122800000800afae */ /* 0x0005e2000b901d4e */
[----:B------:R-:W-:-:S03]  /*1980*/  LEA.HI R3, R3, R243, RZ, 0x2 ;  /* 0x000000f303037211 */ /* 0x000fc600078f10ff */
[----:B------:R-:W0:Y:S01]  /*1990*/  LDGDEPBAR ;  /* 0x00000000000079af */ /* 0x000e220000000000 */
[----:B------:R-:W-:-:S03]  /*19a0*/  LEA.HI.SX32 R245, R3, R245, 0x1e ;  /* 0x000000f503f57211 */ /* 0x000fc600078ff2ff */
[----:B------:R-:W0:Y:S01]  /*19b0*/  LDGDEPBAR ;  /* 0x00000000000079af */ /* 0x000e220000000000 */
[----:B------:R-:W-:Y:S05]  /*19c0*/  @!P0 BRA `(.L_x_0) ;  /* 0x000036c000008947 */ /* 0x000fea0003800000 */
[----:B---34-:R-:W-:Y:S01]  /*19d0*/  IMAD.SHL.U32 R2, R32, 0x20, RZ ;  /* 0x0000002020027824 */ /* 0x018fe200078e00ff */
[C---:B------:R-:W-:Y:S01]  /*19e0*/  LOP3.LUT P1, RZ, R4.reuse, 0x2, RZ, 0xc0, !PT ;  /* 0x0000000204ff7812 */ /* 0x040fe2000782c0ff */
[----:B--2---:R-:W-:Y:S01]  /*19f0*/  IMAD.SHL.U32 R0, R27, 0x20, RZ ;  /* 0x000000201b007824 */ /* 0x004fe200078e00ff */
[----:B------:R-:W-:Y:S01]  /*1a00*/  LOP3.LUT P0, RZ, R4, 0x4, RZ, 0xc0, !PT ;  /* 0x0000000404ff7812 */ /* 0x000fe2000780c0ff */
[----:B------:R-:W-:Y:S01]  /*1a10*/  ULDC.64 UR4, c[0x0][0x238] ;  /* 0x00008e0000047ab9 */ /* 0x000fe20000000a00 */
[----:B------:R-:W-:Y:S01]  /*1a20*/  LOP3.LUT R4, R3, 0xfffffffc, RZ, 0xc0, !PT ;  /* 0xfffffffc03047812 */ /* 0x000fe200078ec0ff */
[----:B------:R-:W-:Y:S01]  /*1a30*/  IMAD.SHL.U32 R3, R32, 0x4, RZ ;  /* 0x0000000420037824 */ /* 0x000fe200078e00ff */
[----:B------:R-:W-:Y:S01]  /*1a40*/  LOP3.LUT R5, R17, 0xe0, R2, 0xf8, !PT ;  /* 0x000000e011057812 */ /* 0x000fe200078ef802 */
[----:B------:R-:W-:Y:S01]  /*1a50*/  IMAD.SHL.U32 R2, R27, 0x4, RZ ;  /* 0x000000041b027824 */ /* 0x000fe200078e00ff */
[----:B------:R-:W-:Y:S01]  /*1a60*/  LOP3.LUT R0, R16, 0x1e0, R0, 0xf8, !PT ;  /* 0x000001e010007812 */ /* 0x000fe200078ef800 */
[----:B------:R-:W-:Y:S01]  /*1a70*/  UIMAD UR4, UR12, UR4, URZ ;  /* 0x000000040c0472a4 */ /* 0x000fe2000f8e023f */
[----:B------:R-:W-:Y:S01]  /*1a80*/  LOP3.LUT R6, R5, 0x18, R3, 0x78, !PT ;  /* 0x0000001805067812 */ /* 0x000fe200078e7803 */
[----:B------:R-:W-:Y:S01]  /*1a90*/  IMAD.U32 R3, RZ, RZ, UR16 ;  /* 0x00000010ff037e24 */ /* 0x000fe2000f8e00ff */
[----:B------:R-:W-:Y:S01]  /*1aa0*/  LOP3.LUT R5, R0, 0x38, R2, 0x78, !PT ;  /* 0x0000003800057812 */ /* 0x000fe200078e7802 */
[----:B------:R-:W-:Y:S01]  /*1ab0*/  IMAD.SHL.U32 R217, R217, 0x200, RZ ;  /* 0x00000200d9d97824 */ /* 0x000fe200078e00ff */
[----:B------:R-:W-:Y:S01]  /*1ac0*/  LOP3.LUT R0, R18, 0x7ffffffc, RZ, 0xc0, !PT ;  /* 0x7ffffffc12007812 */ /* 0x000fe200078ec0ff */
[----:B------:R-:W-:Y:S01]  /*1ad0*/  UIMAD UR16, UR16, UR5, UR4 ;  /* 0x00000005101072a4 */ /* 0x000fe2000f8e0204 */
[----:B------:R-:W-:Y:S01]  /*1ae0*/  SHF.R.S32.HI R2, RZ, 0x1f, R21 ;  /* 0x0000001fff027819 */ /* 0x000fe20000011415 */
[----:B------:R-:W-:Y:S01]  /*1af0*/  IMAD.MOV.U32 R7, RZ, RZ, -0x60 ;  /* 0xffffffa0ff077424 */ /* 0x000fe200078e00ff */
[----:B------:R-:W-:Y:S01]  /*1b00*/  IADD3 R243, R243, -R4, RZ ;  /* 0x80000004f3f37210 */ /* 0x000fe20007ffe0ff */
[----:B------:R-:W-:Y:S01]  /*1b10*/  IMAD.IADD R4, R30, 0x1, -R0 ;  /* 0x000000011e047824 */ /* 0x000fe200078e0a00 */
[--C-:B------:R-:W-:Y:S01]  /*1b20*/  SHF.R.S32.HI R31, RZ, 0x1f, R30.reuse ;  /* 0x0000001fff1f7819 */ /* 0x100fe2000001141e */
[----:B------:R-:W-:Y:S01]  /*1b30*/  ULDC.64 UR4, c[0x0][0x240] ;  /* 0x0000900000047ab9 */ /* 0x000fe20000000a00 */
[----:B------:R-:W-:Y:S01]  /*1b40*/  LEA.HI R0, R2, R21, RZ, 0x2 ;  /* 0x0000001502007211 */ /* 0x000fe200078f10ff */
[----:B------:R-:W-:Y:S01]  /*1b50*/  IMAD R4, R4, 0x2, R217 ;  /* 0x0000000204047824 */ /* 0x000fe200078e02d9 */
[----:B------:R-:W-:Y:S01]  /*1b60*/  UIMAD UR4, UR13, UR4, URZ ;  /* 0x000000040d0472a4 */ /* 0x000fe2000f8e023f */
[----:B------:R-:W-:Y:S01]  /*1b70*/  IMAD.WIDE.U32 R2, R3, c[0x0][0x238], R30 ;  /* 0x00008e0003027a25 */ /* 0x000fe200078e001e */
[----:B------:R-:W-:Y:S01]  /*1b80*/  LOP3.LUT R0, R0, 0xfffffffc, RZ, 0xc0, !PT ;  /* 0xfffffffc00007812 */ /* 0x000fe200078ec0ff */
[----:B------:R1:W-:Y:S01]  /*1b90*/  STL [R1+0xc], R31 ;  /* 0x00000c1f01007387 */ /* 0x0003e20000100800 */
[----:B------:R-:W-:Y:S01]  /*1ba0*/  UIMAD UR7, UR10, UR5, UR4 ;  /* 0x000000050a0772a4 */ /* 0x000fe2000f8e0204 */
[----:B------:R-:W-:Y:S01]  /*1bb0*/  IMAD.IADD R6, R6, 0x1, R4 ;  /* 0x0000000106067824 */ /* 0x000fe200078e0204 */
[----:B------:R-:W-:Y:S01]  /*1bc0*/  IADD3 R0, R21, -R0, RZ ;  /* 0x8000000015007210 */ /* 0x000fe20007ffe0ff */
[----:B------:R-:W-:Y:S01]  /*1bd0*/  IMAD R7, R29, R7, c[0x0][0x198] ;  /* 0x000066001d077624 */ /* 0x000fe200078e0207 */
[----:B------:R-:W-:Y:S01]  /*1be0*/  IADD3 R3, R3, UR16, RZ ;  /* 0x0000001003037c10 */ /* 0x000fe2000fffe0ff */
[----:B------:R-:W-:Y:S01]  /*1bf0*/  IMAD.U32 R4, RZ, RZ, UR10 ;  /* 0x0000000aff047e24 */ /* 0x000fe2000f8e00ff */
[C---:B------:R-:W-:Y:S01]  /*1c00*/  SEL R221, R225.reuse, 0xffffffe0, !P1 ;  /* 0xffffffe0e1dd7807 */ /* 0x040fe20004800000 */
[----:B------:R-:W-:Y:S01]  /*1c10*/  IMAD R0, R0, -0x8, R7 ;  /* 0xfffffff800007824 */ /* 0x000fe200078e0207 */
[----:B------:R-:W-:Y:S01]  /*1c20*/  UIADD3 UR13, UR6, 0x3f, URZ ;  /* 0x0000003f060d7890 */ /* 0x000fe2000fffe03f */
[----:B------:R-:W-:Y:S01]  /*1c30*/  IMAD.WIDE.U32 R8, R4, c[0x0][0x240], R2 ;  /* 0x0000900004087a25 */ /* 0x000fe200078e0002 */
[----:B------:R-:W-:Y:S01]  /*1c40*/  MOV R227, 0x10 ;  /* 0x0000001000e37802 */ /* 0x000fe20000000f00 */
[----:B------:R-:W-:Y:S01]  /*1c50*/  CS2R R146, SRZ ;  /* 0x0000000000927805 */ /* 0x000fe2000001ff00 */
[----:B------:R-:W-:Y:S01]  /*1c60*/  SEL R225, R225, 0xffffffe0, !P0 ;  /* 0xffffffe0e1e17807 */ /* 0x000fe20004000000 */
[----:B------:R-:W-:Y:S01]  /*1c70*/  IMAD R243, R243, -0x2, R0 ;  /* 0xfffffffef3f37824 */ /* 0x000fe200078e0200 */
[----:B------:R-:W-:Y:S01]  /*1c80*/  IADD3 R0, R9, UR7, RZ ;  /* 0x0000000709007c10 */ /* 0x000fe2000fffe0ff */
[----:B------:R1:W-:Y:S01]  /*1c90*/  STL.64 [R1+0x18], R8 ;  /* 0x0000180801007387 */ /* 0x0003e20000100a00 */
[----:B------:R-:W-:Y:S01]  /*1ca0*/  USHF.R.S32.HI UR6, URZ, 0x1f, UR13 ;  /* 0x0000001f3f067899 */ /* 0x000fe2000801140d */
[----:B------:R-:W-:Y:S01]  /*1cb0*/  SEL R227, R227, 0xfffffff0, !P1 ;  /* 0xfffffff0e3e37807 */ /* 0x000fe20004800000 */
[C---:B------:R-:W-:Y:S01]  /*1cc0*/  IMAD.SHL.U32 R222, R224.reuse, 0x2, RZ ;  /* 0x00000002e0de7824 */ /* 0x040fe200078e00ff */
[----:B------:R1:W-:Y:S01]  /*1cd0*/  STL [R1+0x20], R0 ;  /* 0x0000200001007387 */ /* 0x0003e20000100800 */
[----:B------:R-:W-:Y:S01]  /*1ce0*/  LOP3.LUT R217, R5, R217, RZ, 0xfc, !PT ;  /* 0x000000d905d97212 */ /* 0x000fe200078efcff */
[----:B------:R-:W-:Y:S01]  /*1cf0*/  IMAD.IADD R228, R224, 0x1, R225 ;  /* 0x00000001e0e47824 */ /* 0x000fe200078e02e1 */
[----:B------:R-:W-:Y:S01]  /*1d00*/  ULEA.HI UR6, UR6, UR13, URZ, 0x6 ;  /* 0x0000000d06067291 */ /* 0x000fe2000f8f303f */
[----:B------:R-:W-:Y:S01]  /*1d10*/  IMAD.IADD R223, R223, 0x1, R220 ;  /* 0x00000001dfdf7824 */ /* 0x000fe200078e02dc */
[----:B------:R-:W-:Y:S01]  /*1d20*/  CS2R R144, SRZ ;  /* 0x0000000000907805 */ /* 0x000fe2000001ff00 */
[----:B------:R-:W-:Y:S01]  /*1d30*/  IMAD.SHL.U32 R216, R216, 0x2, RZ ;  /* 0x00000002d8d87824 */ /* 0x000fe200078e00ff */
        /* <DEDUP_REMOVED lines=46> */
[----:B------:R-:W-:Y:S01]  /*2020*/  IMAD.IADD R221, R222, 0x1, R221 ;  /* 0x00000001dedd7824 */ /* 0x000fe200078e02dd */
[----:B------:R-:W-:Y:S01]  /*2030*/  IADD3 R232, R224, R227, RZ ;  /* 0x000000e3e0e87210 */ /* 0x000fe20007ffe0ff */
[C---:B------:R-:W-:Y:S01]  /*2040*/  IMAD.IADD R230, R227.reuse, 0x1, R225 ;  /* 0x00000001e3e67824 */ /* 0x040fe200078e02e1 */
[----:B------:R-:W-:Y:S01]  /*2050*/  LEA R233, R6, 0x12480, 0x1 ;  /* 0x0001248006e97811 */ /* 0x000fe200078e08ff */
[----:B------:R-:W-:Y:S01]  /*2060*/  IMAD.IADD R231, R227, 0x1, R228 ;  /* 0x00000001e3e77824 */ /* 0x000fe200078e02e4 */
[----:B------:R-:W-:Y:S01]  /*2070*/  LEA R217, R217, 0x15480, 0x1 ;  /* 0x00015480d9d97811 */ /* 0x000fe200078e08ff */
[----:B------:R-:W-:Y:S01]  /*2080*/  ULDC UR12, c[0x0][0x278] ;  /* 0x00009e00000c7ab9 */ /* 0x000fe20000000800 */
[----:B------:R-:W-:Y:S01]  /*2090*/  IADD3 R229, R224, 0x800, RZ ;  /* 0x00000800e0e57810 */ /* 0x000fe20007ffe0ff */
[----:B------:R-:W-:-:S02]  /*20a0*/  ULDC UR5, c[0x0][0x290] ;  /* 0x0000a40000057ab9 */ /* 0x000fc40000000800 */
[----:B------:R-:W-:Y:S02]  /*20b0*/  UMOV UR20, 0x1 ;  /* 0x0000000100147882 */ /* 0x000fe40000000000 */
[----:B------:R-:W-:Y:S02]  /*20c0*/  UMOV UR4, URZ ;  /* 0x0000003f00047c82 */ /* 0x000fe40008000000 */
[----:B------:R-:W-:Y:S02]  /*20d0*/  UMOV UR16, URZ ;  /* 0x0000003f00107c82 */ /* 0x000fe40008000000 */
[----:B------:R-:W-:Y:S02]  /*20e0*/  UIMAD UR12, UR10, UR12, URZ ;  /* 0x0000000c0a0c72a4 */ /* 0x000fe4000f8e023f */
[----:B------:R-:W-:Y:S02]  /*20f0*/  UIMAD UR5, UR10, UR5, URZ ;  /* 0x000000050a0572a4 */ /* 0x000fe4000f8e023f */
[----:B------:R-:W-:-:S02]  /*2100*/  USHF.R.S32.HI UR18, URZ, 0x6, UR6 ;  /* 0x000000063f127899 */ /* 0x000fc40008011406 */
[----:B-1----:R-:W-:Y:S02]  /*2110*/  ULDC UR13, c[0x0][0x168] ;  /* 0x00005a00000d7ab9 */ /* 0x002fe40000000800 */
.L_x_3:
[----:B------:R-:W-:Y:S04]  /*2120*/  DEPBAR.LE SB0, 0x1 ;  /* 0x000080400000791a */ /* 0x000fe80000000000 */
[----:B------:R-:W-:Y:S01]  /*2130*/  BAR.SYNC.DEFER_BLOCKING 0x0 ;  /* 0x0000000000007b1d */ /* 0x000fe20000010000 */
[----:B------:R-:W-:Y:S01]  /*2140*/  IMAD.U32 R0, RZ, RZ, UR4 ;  /* 0x00000004ff007e24 */ /* 0x000fe2000f8e00ff */
[----:B------:R-:W-:Y:S01]  /*2150*/  MOV R148, UR4 ;  /* 0x0000000400947c02 */ /* 0x000fe20008000f00 */
[----:B------:R-:W-:Y:S03]  /*2160*/  UIADD3 UR19, UR16, 0x1, URZ ;  /* 0x0000000110137890 */ /* 0x000fe6000fffe03f */
[----:B------:R-:W-:Y:S01]  /*2170*/  LEA R0, R0, R224, 0xd ;  /* 0x000000e000007211 */ /* 0x000fe200078e68ff */
[----:B------:R-:W-:Y:S01]  /*2180*/  IMAD R148, R148, 0x2000, R227 ;  /* 0x0000200094947824 */ /* 0x000fe200078e02e3 */
[----:B------:R-:W-:Y:S03]  /*2190*/  UISETP.GE.AND UP0, UPT, UR19, UR18, UPT ;  /* 0x000000121300728c */ /* 0x000fe6000bf06270 */
[----:B------:R-:W-:Y:S01]  /*21a0*/  IMAD.SHL.U32 R0, R0, 0x2, RZ ;  /* 0x0000000200007824 */ /* 0x000fe200078e00ff */
[CC--:B------:R-:W-:Y:S02]  /*21b0*/  IADD3 R4, R224.reuse, R148.reuse, RZ ;  /* 0x00000094e0047210 */ /* 0x0c0fe40007ffe0ff */
[--C-:B------:R-:W-:Y:S02]  /*21c0*/  IADD3 R148, R224, R148, R225.reuse ;  /* 0x00000094e0947210 */ /* 0x100fe40007ffe0e1 */
[----:B------:R-:W-:Y:S01]  /*21d0*/  PLOP3.LUT P3, PT, PT, PT, UP0, 0x80, 0x0 ;  /* 0x000000000000781c */ /* 0x000fe20003f6f008 */
[----:B------:R-:W-:Y:S01]  /*21e0*/  IMAD.SHL.U32 R149, R4, 0x2, RZ ;  /* 0x0000000204957824 */ /* 0x000fe200078e00ff */
[----:B------:R-:W-:Y:S01]  /*21f0*/  SHF.L.U32 R148, R148, 0x1, RZ ;  /* 0x0000000194947819 */ /* 0x000fe200000006ff */
[----:B------:R-:W-:Y:S04]  /*2200*/  LDSM.16.M88.2 R2, [R218+0x80] ;  /* 0x00008000da02783b */ /* 0x000fe80000000100 */
[----:B------:R-:W1:Y:S04]  /*2210*/  LDSM.16.M88.4 R20, [R0+0x6080] ;  /* 0x006080000014783b */ /* 0x000e680000000200 */
[----:B------:R-:W2:Y:S04]  /*2220*/  LDSM.16.M88.4 R24, [R0+0x7080] ;  /* 0x007080000018783b */ /* 0x000ea80000000200 */
[----:B------:R-:W3:Y:S04]  /*2230*/  LDSM.16.M88.2 R16, [R218+0x1080] ;  /* 0x00108000da10783b */ /* 0x000ee80000000100 */
[----:B------:R-:W4:Y:S04]  /*2240*/  LDSM.16.M88.2 R28, [R218+0x2080] ;  /* 0x00208000da1c783b */ /* 0x000f280000000100 */
[----:B------:R-:W-:Y:S04]  /*2250*/  LDSM.16.M88.2 R30, [R220+0x80] ;  /* 0x00008000dc1e783b */ /* 0x000fe80000000100 */
[----:B------:R-:W5:Y:S04]  /*2260*/  LDSM.16.M88.4 R32, [R149+0x6080] ;  /* 0x006080009520783b */ /* 0x000f680000000200 */
[----:B------:R-:W4:Y:S04]  /*2270*/  LDSM.16.M88.4 R36, [R149+0x7080] ;  /* 0x007080009524783b */ /* 0x000f280000000200 */
[----:B------:R-:W-:Y:S01]  /*2280*/  LDSM.16.M88.2 R40, [R220+0x2080] ;  /* 0x00208000dc28783b */ /* 0x000fe20000000100 */
[-C--:B-1----:R-:W-:Y:S08]  /*2290*/  HMMA.16816.F32 R4, R20, R2.reuse, RZ ;  /* 0x000000021404723c */ /* 0x082ff000000018ff */
[C---:B--2---:R-:W-:Y:S07]  /*22a0*/  HMMA.16816.F32 R8, R24.reuse, R2, RZ ;  /* 0x000000021808723c */ /* 0x044fee00000018ff */
[----:B------:R-:W-:Y:S01]  /*22b0*/  MOV R2, UR4 ;  /* 0x0000000400027c02 */ /* 0x000fe20008000f00 */
[-C--:B---3--:R-:W-:Y:S04]  /*22c0*/  HMMA.16816.F32 R12, R24, R16.reuse, RZ ;  /* 0x00000010180c723c */ /* 0x088fe800000018ff */
[----:B------:R-:W-:Y:S02]  /*22d0*/  IMAD R18, R2, 0x2000, R225 ;  /* 0x0000200002127824 */ /* 0x000fe400078e02e1 */
[----:B------:R-:W1:Y:S03]  /*22e0*/  LDSM.16.M88.2 R2, [R220+0x1080] ;  /* 0x00108000dc02783b */ /* 0x000e660000000100 */
[----:B------:R-:W-:Y:S02]  /*22f0*/  IADD3 R42, R224, R18, RZ ;  /* 0x00000012e02a7210 */ /* 0x000fe40007ffe0ff */
[C---:B------:R-:W-:Y:S03]  /*2300*/  HMMA.16816.F32 R16, R20.reuse, R16, RZ ;  /* 0x000000101410723c */ /* 0x040fe600000018ff */
[----:B------:R-:W-:Y:S02]  /*2310*/  IMAD.SHL.U32 R150, R42, 0x2, RZ ;  /* 0x000000022a967824 */ /* 0x000fe400078e00ff */
[----:B------:R-:W-:Y:S03]  /*2320*/  LDSM.16.M88.2 R42, [R219+0x80] ;  /* 0x00008000db2a783b */ /* 0x000fe60000000100 */
[-C--:B----4-:R-:W-:Y:S01]  /*2330*/  HMMA.16816.F32 R20, R20, R28.reuse, RZ ;  /* 0x0000001c1414723c */ /* 0x090fe200000018ff */
[----:B------:R-:W2:Y:S04]  /*2340*/  LDSM.16.M88.4 R44, [R150+0x6080] ;  /* 0x00608000962c783b */ /* 0x000ea80000000200 */
[----:B------:R-:W3:Y:S03]  /*2350*/  LDSM.16.M88.4 R48, [R150+0x7080] ;  /* 0x007080009630783b */ /* 0x000ee60000000200 */
[----:B------:R-:W-:Y:S01]  /*2360*/  HMMA.16816.F32 R24, R24, R28, RZ ;  /* 0x0000001c1818723c */ /* 0x000fe200000018ff */
[----:B------:R-:W4:Y:S07]  /*2370*/  LDSM.16.M88.2 R28, [R219+0x1080] ;  /* 0x00108000db1c783b */ /* 0x000f2e0000000100 */
[-C--:B-----5:R-:W-:Y:S08]  /*2380*/  HMMA.16816.F32 R4, R32, R30.reuse, R4 ;  /* 0x0000001e2004723c */ /* 0x0a0ff00000001804 */
[C---:B------:R-:W-:Y:S01]  /*2390*/  HMMA.16816.F32 R8, R36.reuse, R30, R8 ;  /* 0x0000001e2408723c */ /* 0x040fe20000001808 */
[----:B------:R-:W-:Y:S07]  /*23a0*/  LDSM.16.M88.2 R30, [R223+0x80] ;  /* 0x00008000df1e783b */ /* 0x000fee0000000100 */
[-C--:B-1----:R-:W-:Y:S08]  /*23b0*/  HMMA.16816.F32 R12, R36, R2.reuse, R12 ;  /* 0x00000002240c723c */ /* 0x082ff0000000180c */
[C---:B------:R-:W-:Y:S01]  /*23c0*/  HMMA.16816.F32 R16, R32.reuse, R2, R16 ;  /* 0x000000022010723c */ /* 0x040fe20000001810 */
[----:B------:R-:W1:Y:S07]  /*23d0*/  LDSM.16.M88.2 R2, [R219+0x2080] ;  /* 0x00208000db02783b */ /* 0x000e6e0000000100 */
[-C--:B------:R-:W-:Y:S01]  /*23e0*/  HMMA.16816.F32 R20, R32, R40.reuse, R20 ;  /* 0x000000282014723c */ /* 0x080fe20000001814 */
[----:B------:R-:W5:Y:S07]  /*23f0*/  LDSM.16.M88.4 R32, [R148+0x6080] ;  /* 0x006080009420783b */ /* 0x000f6e0000000200 */
[----:B------:R-:W-:Y:S01]  /*2400*/  HMMA.16816.F32 R24, R36, R40, R24 ;  /* 0x000000282418723c */ /* 0x000fe20000001818 */
[----:B------:R-:W5:Y:S04]  /*2410*/  LDSM.16.M88.4 R36, [R148+0x7080] ;  /* 0x007080009424783b */ /* 0x000f680000000200 */
[----:B------:R-:W5:Y:S03]  /*2420*/  LDSM.16.M88.2 R40, [R223+0x1080] ;  /* 0x00108000df28783b */ /* 0x000f660000000100 */
[-C--:B--2---:R-:W-:Y:S08]  /*2430*/  HMMA.16816.F32 R4, R44, R42.reuse, R4 ;  /* 0x0000002a2c04723c */ /* 0x084ff00000001804 */
[C---:B---3--:R-:W-:Y:S01]  /*2440*/  HMMA.16816.F32 R8, R48.reuse, R42, R8 ;  /* 0x0000002a3008723c */ /* 0x048fe20000001808 */
[----:B------:R-:W-:Y:S07]  /*2450*/  LDSM.16.M88.2 R42, [R218+0x3080] ;  /* 0x00308000da2a783b */ /* 0x000fee0000000100 */
[-C--:B----4-:R-:W-:Y:S08]  /*2460*/  HMMA.16816.F32 R12, R48, R28.reuse, R12 ;  /* 0x0000001c300c723c */ /* 0x090ff0000000180c */
[C---:B------:R-:W-:Y:S01]  /*2470*/  HMMA.16816.F32 R16, R44.reuse, R28, R16 ;  /* 0x0000001c2c10723c */ /* 0x040fe20000001810 */
[----:B------:R-:W2:Y:S07]  /*2480*/  LDSM.16.M88.2 R28, [R223+0x2080] ;  /* 0x00208000df1c783b */ /* 0x000eae0000000100 */
[-C--:B-1----:R-:W-:Y:S01]  /*2490*/  HMMA.16816.F32 R20, R44, R2.reuse, R20 ;  /* 0x000000022c14723c */ /* 0x082fe20000001814 */
[----:B------:R-:W1:Y:S07]  /*24a0*/  LDSM.16.M88.4 R44, [R0+0x8080] ;  /* 0x00808000002c783b */ /* 0x000e6e0000000200 */
[----:B------:R-:W-:Y:S01]  /*24b0*/  HMMA.16816.F32 R24, R48, R2, R24 ;  /* 0x000000023018723c */ /* 0x000fe20000001818 */
[----:B------:R3:W4:Y:S04]  /*24c0*/  LDSM.16.M88.4 R48, [R0+0x9080] ;  /* 0x009080000030783b */ /* 0x0007280000000200 */
[----:B------:R-:W1:Y:S03]  /*24d0*/  LDSM.16.M88.2 R2, [R218+0x4080] ;  /* 0x00408000da02783b */ /* 0x000e660000000100 */
[-C--:B-----5:R-:W-:Y:S08]  /*24e0*/  HMMA.16816.F32 R4, R32, R30.reuse, R4 ;  /* 0x0000001e2004723c */ /* 0x0a0ff00000001804 */
[C---:B------:R-:W-:Y:S01]  /*24f0*/  HMMA.16816.F32 R8, R36.reuse, R30, R8 ;  /* 0x0000001e2408723c */ /* 0x040fe20000001808 */
[----:B------:R-:W5:Y:S07]  /*2500*/  LDSM.16.M88.2 R30, [R218+0x5080] ;  /* 0x00508000da1e783b */ /* 0x000f6e0000000100 */
[-C--:B------:R-:W-:Y:S01]  /*2510*/  HMMA.16816.F32 R12, R36, R40.reuse, R12 ;  /* 0x00000028240c723c */ /* 0x080fe2000000180c */
[----:B---3--:R-:W-:Y:S05]  /*2520*/  IMAD.U32 R0, RZ, RZ, UR4 ;  /* 0x00000004ff007e24 */ /* 0x008fea000f8e00ff */
[----:B------:R-:W-:Y:S02]  /*2530*/  LEA R0, R0, R232, 0xd ;  /* 0x000000e800007211 */ /* 0x000fe400078e68ff */
[C---:B------:R-:W-:Y:S01]  /*2540*/  HMMA.16816.F32 R16, R32.reuse, R40, R16 ;  /* 0x000000282010723c */ /* 0x040fe20000001810 */
[----:B------:R-:W-:Y:S03]  /*2550*/  LDSM.16.M88.2 R40, [R220+0x4080] ;  /* 0x00408000dc28783b */ /* 0x000fe60000000100 */
[----:B------:R-:W-:Y:S04]  /*2560*/  IMAD.SHL.U32 R0, R0, 0x2, RZ ;  /* 0x0000000200007824 */ /* 0x000fe800078e00ff */
[-C--:B--2---:R-:W-:Y:S01]  /*2570*/  HMMA.16816.F32 R20, R32, R28.reuse, R20 ;  /* 0x0000001c2014723c */ /* 0x084fe20000001814 */
[----:B------:R2:W-:Y:S07]  /*2580*/  LDSM.16.M88.4 R32, [R0+0x8080] ;  /* 0x008080000020783b */ /* 0x0005ee0000000200 */
[----:B------:R-:W-:Y:S01]  /*2590*/  HMMA.16816.F32 R24, R36, R28, R24 ;  /* 0x0000001c2418723c */ /* 0x000fe20000001818 */
[----:B------:R-:W3:Y:S04]  /*25a0*/  LDSM.16.M88.2 R28, [R220+0x3080] ;  /* 0x00308000dc1c783b */ /* 0x000ee80000000100 */
[----:B------:R-:W3:Y:S03]  /*25b0*/  LDSM.16.M88.4 R36, [R149+0x9080] ;  /* 0x009080009524783b */ /* 0x000ee60000000200 */
[-C--:B-1----:R-:W-:Y:S01]  /*25c0*/  HMMA.16816.F32 R4, R44, R42.reuse, R4 ;  /* 0x0000002a2c04723c */ /* 0x082fe20000001804 */
[----:B------:R-:W-:Y:S07]  /*25d0*/  LDSM.16.M88.4 R148, [R150+0x9080] ;  /* 0x009080009694783b */ /* 0x000fee0000000200 */
[C---:B----4-:R-:W-:Y:S01]  /*25e0*/  HMMA.16816.F32 R8, R48.reuse, R42, R8 ;  /* 0x0000002a3008723c */ /* 0x050fe20000001808 */
[----:B------:R-:W-:Y:S03]  /*25f0*/  LDSM.16.M88.2 R42, [R219+0x3080] ;  /* 0x00308000db2a783b */ /* 0x000fe60000000100 */
[----:B--2---:R-:W-:Y:S04]  /*2600*/  MOV R0, UR4 ;  /* 0x0000000400007c02 */ /* 0x004fe80008000f00 */
[-C--:B------:R-:W-:Y:S04]  /*2610*/  HMMA.16816.F32 R12, R48, R2.reuse, R12 ;  /* 0x00000002300c723c */ /* 0x080fe8000000180c */
[----:B------:R-:W-:Y:S04]  /*2620*/  IMAD R0, R0, 0x2000, R228 ;  /* 0x0000200000007824 */ /* 0x000fe800078e02e4 */
[C---:B------:R-:W-:Y:S01]  /*2630*/  HMMA.16816.F32 R16, R44.reuse, R2, R16 ;  /* 0x000000022c10723c */ /* 0x040fe20000001810 */
[----:B------:R-:W1:Y:S03]  /*2640*/  LDSM.16.M88.2 R2, [R220+0x5080] ;  /* 0x00508000dc02783b */ /* 0x000e660000000100 */
[----:B------:R-:W-:Y:S04]  /*2650*/  SHF.L.U32 R0, R0, 0x1, RZ ;  /* 0x0000000100007819 */ /* 0x000fe800000006ff */
[-C--:B-----5:R-:W-:Y:S01]  /*2660*/  HMMA.16816.F32 R20, R44, R30.reuse, R20 ;  /* 0x0000001e2c14723c */ /* 0x0a0fe20000001814 */
[----:B------:R2:W4:Y:S07]  /*2670*/  LDSM.16.M88.4 R44, [R0+0x8080] ;  /* 0x00808000002c783b */ /* 0x00052e0000000200 */
[----:B------:R-:W-:Y:S01]  /*2680*/  HMMA.16816.F32 R24, R48, R30, R24 ;  /* 0x0000001e3018723c */ /* 0x000fe20000001818 */
[----:B------:R-:W5:Y:S07]  /*2690*/  LDSM.16.M88.2 R30, [R219+0x4080] ;  /* 0x00408000db1e783b */ /* 0x000f6e0000000100 */
[-C--:B---3--:R-:W-:Y:S08]  /*26a0*/  HMMA.16816.F32 R4, R32, R28.reuse, R4 ;  /* 0x0000001c2004723c */ /* 0x088ff00000001804 */
[C---:B------:R-:W-:Y:S01]  /*26b0*/  HMMA.16816.F32 R8, R36.reuse, R28, R8 ;  /* 0x0000001c2408723c */ /* 0x040fe20000001808 */
[----:B------:R-:W3:Y:S03]  /*26c0*/  LDSM.16.M88.2 R28, [R219+0x5080] ;  /* 0x00508000db1c783b */ /* 0x000ee60000000100 */
[----:B--2---:R-:W-:Y:S04]  /*26d0*/  IMAD.U32 R0, RZ, RZ, UR4 ;  /* 0x00000004ff007e24 */ /* 0x004fe8000f8e00ff */
[-C--:B------:R-:W-:Y:S04]  /*26e0*/  HMMA.16816.F32 R12, R36, R40.reuse, R12 ;  /* 0x00000028240c723c */ /* 0x080fe8000000180c */
[----:B------:R-:W-:Y:S04]  /*26f0*/  IMAD R0, R0, 0x2000, R230 ;  /* 0x0000200000007824 */ /* 0x000fe800078e02e6 */
[C---:B------:R-:W-:Y:S01]  /*2700*/  HMMA.16816.F32 R16, R32.reuse, R40, R16 ;  /* 0x000000282010723c */ /* 0x040fe20000001810 */
[----:B------:R-:W-:Y:S03]  /*2710*/  LDSM.16.M88.2 R40, [R223+0x5080] ;  /* 0x00508000df28783b */ /* 0x000fe60000000100 */
[----:B------:R-:W-:Y:S04]  /*2720*/  IMAD.IADD R0, R229, 0x1, R0 ;  /* 0x00000001e5007824 */ /* 0x000fe800078e0200 */
[-C--:B-1----:R-:W-:Y:S04]  /*2730*/  HMMA.16816.F32 R20, R32, R2.reuse, R20 ;  /* 0x000000022014723c */ /* 0x082fe80000001814 */
[----:B------:R-:W-:Y:S04]  /*2740*/  IMAD.SHL.U32 R0, R0, 0x2, RZ ;  /* 0x0000000200007824 */ /* 0x000fe800078e00ff */
[----:B------:R-:W-:Y:S01]  /*2750*/  HMMA.16816.F32 R24, R36, R2, R24 ;  /* 0x000000022418723c */ /* 0x000fe20000001818 */
[----:B------:R1:W-:Y:S06]  /*2760*/  LDSM.16.M88.4 R36, [R0+0x8080] ;  /* 0x008080000024783b */ /* 0x0003ec0000000200 */
[----:B------:R-:W-:Y:S01]  /*2770*/  MOV R2, UR4 ;  /* 0x0000000400027c02 */ /* 0x000fe20008000f00 */
[-C--:B----4-:R-:W-:Y:S05]  /*2780*/  HMMA.16816.F32 R4, R44, R42.reuse, R4 ;  /* 0x0000002a2c04723c */ /* 0x090fea0000001804 */
[----:B------:R-:W-:Y:S03]  /*2790*/  LEA R2, R2, R231, 0xd ;  /* 0x000000e702027211 */ /* 0x000fe600078e68ff */
[C---:B------:R-:W-:Y:S04]  /*27a0*/  HMMA.16816.F32 R8, R148.reuse, R42, R8 ;  /* 0x0000002a9408723c */ /* 0x040fe80000001808 */
[----:B------:R-:W-:Y:S02]  /*27b0*/  SHF.L.U32 R32, R2, 0x1, RZ ;  /* 0x0000000102207819 */ /* 0x000fe400000006ff */
[----:B------:R-:W-:Y:S02]  /*27c0*/  LDSM.16.M88.2 R2, [R223+0x3080] ;  /* 0x00308000df02783b */ /* 0x000fe40000000100 */
[-C--:B-----5:R-:W-:Y:S01]  /*27d0*/  HMMA.16816.F32 R12, R148, R30.reuse, R12 ;  /* 0x0000001e940c723c */ /* 0x0a0fe2000000180c */
[----:B-1----:R-:W-:Y:S01]  /*27e0*/  MOV R0, UR4 ;  /* 0x0000000400007c02 */ /* 0x002fe20008000f00 */
[----:B------:R-:W1:Y:S04]  /*27f0*/  LDSM.16.M88.4 R32, [R32+0x8080] ;  /* 0x008080002020783b */ /* 0x000e680000000200 */
[----:B------:R-:W-:Y:S02]  /*2800*/  IMAD R0, R0, 0x40, R245 ;  /* 0x0000004000007824 */ /* 0x000fe400078e02f5 */
[C---:B------:R-:W-:Y:S01]  /*2810*/  HMMA.16816.F32 R16, R44.reuse, R30, R16 ;  /* 0x0000001e2c10723c */ /* 0x040fe20000001810 */
[----:B------:R-:W2:Y:S04]  /*2820*/  LDSM.16.M88.2 R30, [R223+0x4080] ;  /* 0x00408000df1e783b */ /* 0x000ea80000000100 */
[----:B------:R4:W2:Y:S03]  /*2830*/  LDS R212, [R0.X4+0x12080] ;  /* 0x0120800000d47984 */ /* 0x0008a60000004800 */
[-C--:B---3--:R-:W-:Y:S01]  /*2840*/  HMMA.16816.F32 R20, R44, R28.reuse, R20 ;  /* 0x0000001c2c14723c */ /* 0x088fe20000001814 */
[----:B------:R4:W3:Y:S04]  /*2850*/  LDS R213, [R0.X4+0x120a0] ;  /* 0x0120a00000d57984 */ /* 0x0008e80000004800 */
[----:B------:R4:W3:Y:S03]  /*2860*/  LDS R215, [R0.X4+0x12100] ;  /* 0x0121000000d77984 */ /* 0x0008e60000004800 */
[----:B------:R-:W-:Y:S01]  /*2870*/  HMMA.16816.F32 R24, R148, R28, R24 ;  /* 0x0000001c9418723c */ /* 0x000fe20000001818 */
[----:B------:R4:W3:Y:S01]  /*2880*/  LDS R214, [R0.X4+0x12120] ;  /* 0x0121200000d67984 */ /* 0x0008e20000004800 */
[----:B------:R-:W-:Y:S04]  /*2890*/  DEPBAR.LE SB0, 0x0 ;  /* 0x000080000000791a */ /* 0x000fe80000000000 */
[----:B------:R-:W-:Y:S02]  /*28a0*/  BAR.SYNC.DEFER_BLOCKING 0x0 ;  /* 0x0000000000007b1d */ /* 0x000fe40000010000 */
[-C--:B-1----:R-:W-:Y:S08]  /*28b0*/  HMMA.16816.F32 R4, R32, R2.reuse, R4 ;  /* 0x000000022004723c */ /* 0x082ff00000001804 */
[C---:B------:R-:W-:Y:S01]  /*28c0*/  HMMA.16816.F32 R8, R36.reuse, R2, R8 ;  /* 0x000000022408723c */ /* 0x040fe20000001808 */
[----:B------:R4:W1:Y:S07]  /*28d0*/  LDSM.16.M88.4 R148, [R221+0xe080] ;  /* 0x00e08000dd94783b */ /* 0x00086e0000000200 */
[-C--:B--2---:R-:W-:Y:S01]  /*28e0*/  HMMA.16816.F32 R12, R36, R30.reuse, R12 ;  /* 0x0000001e240c723c */ /* 0x084fe2000000180c */
[----:B------:R4:W2:Y:S04]  /*28f0*/  LDSM.16.M88.4 R160, [R221+0xf080] ;  /* 0x00f08000dda0783b */ /* 0x0008a80000000200 */
[----:B------:R4:W1:Y:S03]  /*2900*/  LDSM.16.M88.4 R44, [R222+0xe080] ;  /* 0x00e08000de2c783b */ /* 0x0008660000000200 */
[C---:B------:R-:W-:Y:S01]  /*2910*/  HMMA.16816.F32 R16, R32.reuse, R30, R16 ;  /* 0x0000001e2010723c */ /* 0x040fe20000001810 */
[----:B------:R4:W1:Y:S07]  /*2920*/  LDSM.16.M88.4 R48, [R222+0xf080] ;  /* 0x00f08000de30783b */ /* 0x00086e0000000200 */
[-C--:B------:R-:W-:Y:S08]  /*2930*/  HMMA.16816.F32 R20, R32, R40.reuse, R20 ;  /* 0x000000282014723c */ /* 0x080ff00000001814 */
[----:B------:R-:W-:Y:S01]  /*2940*/  HMMA.16816.F32 R24, R36, R40, R24 ;  /* 0x000000282418723c */ /* 0x000fe20000001818 */
[----:B------:R-:W-:-:S07]  /*2950*/  @P3 BRA `(.L_x_1) ;  /* 0x0000033000003947 */ /* 0x000fce0003800000 */
[----:B---3--:R-:W-:Y:S01]  /*2960*/  @!P2 IMAD.MOV.U32 R2, RZ, RZ, R246 ;  /* 0x000000ffff02a224 */ /* 0x008fe200078e00f6 */
[----:B------:R-:W3:Y:S01]  /*2970*/  LDL.64 R168, [R1] ;  /* 0x0000000001a87983 */ /* 0x000ee20000100a00 */
[----:B------:R-:W-:Y:S01]  /*2980*/  USHF.R.S32.HI UR21, URZ, 0x1f, UR19 ;  /* 0x0000001f3f157899 */ /* 0x000fe20008011413 */
[----:B------:R-:W-:Y:S01]  /*2990*/  @!P2 IMAD.MOV.U32 R3, RZ, RZ, R247 ;  /* 0x000000ffff03a224 */ /* 0x000fe200078e00f7 */
[----:B------:R-:W-:Y:S01]  /*29a0*/  ULDC.64 UR6, c[0x0][0x178] ;  /* 0x00005e0000067ab9 */ /* 0x000fe20000000a00 */
[----:B------:R-:W-:Y:S01]  /*29b0*/  IMAD.U32 R32, RZ, RZ, UR17 ;  /* 0x00000011ff207e24 */ /* 0x000fe2000f8e00ff */
[----:B----4-:R-:W4:Y:S01]  /*29c0*/  @!P2 S2R R0, SR_CTAID.Y ;  /* 0x000000000000a919 */ /* 0x010f220000002600 */
[----:B------:R-:W-:Y:S02]  /*29d0*/  UIMAD UR21, UR21, UR6, URZ ;  /* 0x00000006151572a4 */ /* 0x000fe4000f8e023f */
[----:B------:R-:W-:Y:S02]  /*29e0*/  UIMAD.WIDE.U32 UR22, UR19, UR6, URZ ;  /* 0x00000006131672a5 */ /* 0x000fe4000f8e003f */
[----:B------:R-:W-:Y:S02]  /*29f0*/  UIMAD UR21, UR19, UR7, UR21 ;  /* 0x00000007131572a4 */ /* 0x000fe4000f8e0215 */
[----:B------:R-:W-:Y:S02]  /*2a00*/  UIMAD UR6, UR19, -0x40, UR13 ;  /* 0xffffffc0130678a4 */ /* 0x000fe4000f8e020d */
[----:B------:R-:W-:Y:S01]  /*2a10*/  IMAD.U32 R29, RZ, RZ, UR22 ;  /* 0x00000016ff1d7e24 */ /* 0x000fe2000f8e00ff */
[----:B------:R-:W-:Y:S01]  /*2a20*/  UIADD3 UR21, UR23, UR21, URZ ;  /* 0x0000001517157290 */ /* 0x000fe2000fffe03f */
[----:B------:R-:W-:Y:S05]  /*2a30*/  IMAD.U32 R31, RZ, RZ, UR22 ;  /* 0x00000016ff1f7e24 */ /* 0x000fea000f8e00ff */
[----:B------:R-:W-:Y:S01]  /*2a40*/  IMAD.U32 R30, RZ, RZ, UR21 ;  /* 0x00000015ff1e7e24 */ /* 0x000fe2000f8e00ff */
[----:B----4-:R-:W-:Y:S01]  /*2a50*/  @!P2 SHF.R.S32.HI R28, RZ, 0x1f, R0 ;  /* 0x0000001fff1ca819 */ /* 0x010fe20000011400 */
[----:B------:R-:W-:Y:S04]  /*2a60*/  @!P2 IMAD.WIDE.U32 R2, R0, c[0x0][0x270], R2 ;  /* 0x00009c000002aa25 */ /* 0x000fe800078e0002 */
[----:B------:R-:W-:Y:S04]  /*2a70*/  @!P2 IMAD R28, R28, c[0x0][0x270], RZ ;  /* 0x00009c001c1caa24 */ /* 0x000fe800078e02ff */
[----:B------:R-:W-:Y:S01]  /*2a80*/  @!P2 IMAD R28, R0, c[0x0][0x274], R28 ;  /* 0x00009d00001caa24 */ /* 0x000fe200078e021c */
[----:B------:R-:W-:Y:S02]  /*2a90*/  @!P2 IADD3 R0, P3, R2, UR12, RZ ;  /* 0x0000000c0200ac10 */ /* 0x000fe4000ff7e0ff */
[----:B---3--:R-:W-:Y:S02]  /*2aa0*/  LEA R2, P4, R29, R168, 0x7 ;  /* 0x000000a81d027211 */ /* 0x008fe400078838ff */
[----:B------:R-:W-:Y:S02]  /*2ab0*/  @!P2 IADD3.X R29, R3, UR8, R28, P3, !PT ;  /* 0x00000008031dac10 */ /* 0x000fe40009ffe41c */
[----:B------:R-:W-:Y:S02]  /*2ac0*/  LEA.HI.X R3, R31, R169, R30, 0x7, P4 ;  /* 0x000000a91f037211 */ /* 0x000fe400020f3c1e */
[----:B------:R-:W-:Y:S02]  /*2ad0*/  IADD3 R32, P4, P3, R32, 0x80, R2 ;  /* 0x0000008020207810 */ /* 0x000fe40007b9e002 */
[----:B------:R-:W-:Y:S02]  /*2ae0*/  IADD3 R28, -R248, UR6, RZ ;  /* 0x00000006f81c7c10 */ /* 0x000fe4000fffe1ff */
[----:B------:R-:W-:Y:S02]  /*2af0*/  IADD3.X R33, RZ, UR11, R3, P4, P3 ;  /* 0x0000000bff217c10 */ /* 0x000fe4000a7e6403 */
[----:B------:R-:W-:Y:S02]  /*2b00*/  @!P2 LEA R30, P3, R0, c[0x0][0x258], 0x2 ;  /* 0x00009600001eaa11 */ /* 0x000fe400078610ff */
[----:B------:R-:W-:Y:S02]  /*2b10*/  ISETP.LT.OR P4, PT, R28, 0x1, P6 ;  /* 0x000000011c00780c */ /* 0x000fe40003781670 */
[----:B------:R-:W-:Y:S01]  /*2b20*/  @!P2 LEA.HI.X R31, R0, c[0x0][0x25c], R29, 0x2, P3 ;  /* 0x00009700001faa11 */ /* 0x000fe200018f141d */
[----:B------:R-:W-:Y:S01]  /*2b30*/  IMAD.U32 R0, RZ, RZ, UR20 ;  /* 0x00000014ff007e24 */ /* 0x000fe2000f8e00ff */
[----:B------:R-:W-:Y:S02]  /*2b40*/  IADD3 R29, R244, 0x6080, RZ ;  /* 0x00006080f41d7810 */ /* 0x000fe40007ffe0ff */
[----:B------:R-:W-:Y:S03]  /*2b50*/  ISETP.LT.OR P3, PT, R28, 0x1, P5 ;  /* 0x000000011c00780c */ /* 0x000fe60002f61670 */
[----:B------:R-:W-:Y:S02]  /*2b60*/  IMAD R0, R0, 0x4000, R29 ;  /* 0x0000400000007824 */ /* 0x000fe400078e021d */
[----:B------:R-:W-:Y:S03]  /*2b70*/  IMAD.U32 R29, RZ, RZ, UR16 ;  /* 0x00000010ff1d7e24 */ /* 0x000fe6000f8e00ff */
[----:B------:R-:W-:Y:S01]  /*2b80*/  @!PT LDS RZ, [RZ] ;  /* 0x00000000fffff984 */ /* 0x000fe20000000800 */
[----:B------:R-:W-:Y:S01]  /*2b90*/  @!PT LDS RZ, [RZ] ;  /* 0x00000000fffff984 */ /* 0x000fe20000000800 */
[----:B------:R-:W-:Y:S01]  /*2ba0*/  @!PT LDS RZ, [RZ] ;  /* 0x00000000fffff984 */ /* 0x000fe20000000800 */
[----:B------:R3:W-:Y:S01]  /*2bb0*/  LDGSTS.E.BYPASS.LTC128B.128 [R0], [R2.64], !P4 ;  /* 0x0000000002007fae */ /* 0x0007e2000e101d4e */
[----:B------:R-:W-:Y:S04]  /*2bc0*/  IADD3 R34, P4, R2, UR17, RZ ;  /* 0x0000001102227c10 */ /* 0x000fe8000ff9e0ff */
[----:B------:R3:W-:Y:S01]  /*2bd0*/  LDGSTS.E.BYPASS.LTC128B.128 [R0+0x2000], [R2.64+0x80], !P3 ;  /* 0x0200008002007fae */ /* 0x0007e2000d901d4e */
[C---:B------:R-:W-:Y:S02]  /*2be0*/  ISETP.LT.OR P3, PT, R28.reuse, 0x21, P6 ;  /* 0x000000211c00780c */ /* 0x040fe40003761670 */
[----:B------:R-:W-:Y:S02]  /*2bf0*/  IADD3.X R35, R3, UR11, RZ, P4, !PT ;  /* 0x0000000b03237c10 */ /* 0x000fe4000a7fe4ff */
[----:B------:R-:W-:Y:S09]  /*2c00*/  ISETP.LT.OR P4, PT, R28, 0x21, P5 ;  /* 0x000000211c00780c */ /* 0x000ff20002f81670 */
[----:B------:R4:W-:Y:S05]  /*2c10*/  LDGSTS.E.BYPASS.LTC128B.128 [R0+0x1000], [R34.64], !P3 ;  /* 0x0100000022007fae */ /* 0x0009ea000d901d4e */
[----:B------:R4:W-:Y:S01]  /*2c20*/  LDGSTS.E.BYPASS.LTC128B.128 [R0+0x3000], [R32.64], !P4 ;  /* 0x0300000020007fae */ /* 0x0009e2000e101d4e */
[----:B---3--:R-:W-:Y:S01]  /*2c30*/  IMAD.U32 R2, RZ, RZ, UR20 ;  /* 0x00000014ff027e24 */ /* 0x008fe2000f8e00ff */
[----:B------:R-:W-:Y:S03]  /*2c40*/  @!P2 LEA R3, R29, 0x40, 0x6 ;  /* 0x000000401d03a811 */ /* 0x000fe600078e30ff */
[----:B------:R-:W-:Y:S02]  /*2c50*/  @!P2 IMAD R2, R2, 0x40, R246 ;  /* 0x000000400202a824 */ /* 0x000fe400078e02f6 */
[----:B------:R-:W-:Y:S04]  /*2c60*/  @!P2 IMAD.WIDE R30, R3, 0x4, R30 ;  /* 0x00000004031ea825 */ /* 0x000fe800078e021e */
[----:B------:R-:W-:Y:S05]  /*2c70*/  @!P2 IMAD.SHL.U32 R2, R2, 0x4, RZ ;  /* 0x000000040202a824 */ /* 0x000fea00078e00ff */
[----:B------:R4:W-:Y:S02]  /*2c80*/  @!P2 LDGSTS.E.BYPASS.LTC128B.128 [R2+0x12080], [R30.64] ;  /* 0x120800001e02afae */ /* 0x0009e4000b901d4e */
.L_x_1:
[-C--:B-1-34-:R-:W-:Y:S01]  /*2c90*/  HMMA.16816.F32 R28, R44, R152.reuse, RZ ;  /* 0x000000982c1c723c */ /* 0x09afe200000018ff */
[----:B------:R-:W0:Y:S02]  /*2ca0*/  LDGDEPBAR ;  /* 0x00000000000079af */ /* 0x000e240000000000 */
[C---:B------:R-:W-:Y:S02]  /*2cb0*/  ISETP.GT.AND P4, PT, R243.reuse, RZ, PT ;  /* 0x000000fff300720c */ /* 0x040fe40003f84270 */
[----:B------:R-:W-:Y:S02]  /*2cc0*/  ISETP.GT.AND P3, PT, R243, 0x1, PT ;  /* 0x00000001f300780c */ /* 0x000fe40003f64270 */
[----:B------:R-:W-:Y:S01]  /*2cd0*/  FSEL R3, R4, -INF , P4 ;  /* 0xff80000004037808 */ /* 0x000fe20002000000 */
[C---:B------:R-:W-:Y:S01]  /*2ce0*/  HMMA.16816.F32 R32, R48.reuse, R152, RZ ;  /* 0x000000983020723c */ /* 0x040fe200000018ff */
[----:B------:R-:W-:Y:S03]  /*2cf0*/  MOV R2, 0x40 ;  /* 0x0000004000027802 */ /* 0x000fe60000000f00 */
[----:B------:R-:W-:Y:S01]  /*2d00*/  FSEL R234, R7, -INF , P3 ;  /* 0xff80000007ea7808 */ /* 0x000fe20001800000 */
[--C-:B------:R-:W-:Y:S01]  /*2d10*/  FFMA.FTZ R3, R3, c[0x0][0x29c], -R212.reuse ;  /* 0x0000a70003037a23 */ /* 0x100fe200000108d4 */
[----:B------:R-:W-:Y:S02]  /*2d20*/  FSEL R236, R9, -INF , P3 ;  /* 0xff80000009ec7808 */ /* 0x000fe40001800000 */
[-C--:B------:R-:W-:Y:S01]  /*2d30*/  HMMA.16816.F32 R36, R48, R154.reuse, RZ ;  /* 0x0000009a3024723c */ /* 0x080fe200000018ff */
[----:B------:R-:W-:Y:S01]  /*2d40*/  FSEL R242, R11, -INF , P3 ;  /* 0xff8000000bf27808 */ /* 0x000fe20001800000 */
[----:B------:R1:W-:Y:S02]  /*2d50*/  MUFU.EX2 R239, R3 ;  /* 0x0000000300ef7308 */ /* 0x0003e40000000800 */
[----:B------:R-:W-:Y:S02]  /*2d60*/  FSEL R235, R8, -INF , P4 ;  /* 0xff80000008eb7808 */ /* 0x000fe40002000000 */
[----:B------:R-:W-:Y:S02]  /*2d70*/  FSEL R241, R10, -INF , P4 ;  /* 0xff8000000af17808 */ /* 0x000fe40002000000 */
[C---:B------:R-:W-:Y:S01]  /*2d80*/  HMMA.16816.F32 R40, R44.reuse, R154, RZ ;  /* 0x0000009a2c28723c */ /* 0x040fe200000018ff */
[----:B------:R-:W-:Y:S03]  /*2d90*/  MOV R221, 0x20 ;  /* 0x0000002000dd7802 */ /* 0x000fe60000000f00 */
[----:B------:R-:W-:Y:S02]  /*2da0*/  SEL R2, R2, 0xffffffc0, !P0 ;  /* 0xffffffc002027807 */ /* 0x000fe40004000000 */
[----:B------:R-:W-:Y:S02]  /*2db0*/  SEL R221, R221, 0xffffffe0, !P1 ;  /* 0xffffffe0dddd7807 */ /* 0x000fe40004800000 */
[-C--:B------:R-:W-:Y:S01]  /*2dc0*/  HMMA.16816.F32 R44, R44, R156.reuse, RZ ;  /* 0x0000009c2c2c723c */ /* 0x080fe200000018ff */
[C---:B------:R-:W-:Y:S03]  /*2dd0*/  IADD3 R0, R222.reuse, R2, RZ ;  /* 0x00000002de007210 */ /* 0x040fe60007ffe0ff */
[----:B------:R-:W-:Y:S02]  /*2de0*/  IADD3 R221, R222, R221, RZ ;  /* 0x000000dddedd7210 */ /* 0x000fe40007ffe0ff */
[----:B------:R-:W3:Y:S01]  /*2df0*/  LDSM.16.M88.4 R168, [R0+0xe080] ;  /* 0x00e0800000a8783b */ /* 0x000ee20000000200 */
[----:B------:R-:W-:Y:S01]  /*2e00*/  FSEL R5, R5, -INF , P3 ;  /* 0xff80000005057808 */ /* 0x000fe20001800000 */
[----:B------:R-:W-:Y:S02]  /*2e10*/  HMMA.16816.F32 R48, R48, R156, RZ ;  /* 0x0000009c3030723c */ /* 0x000fe400000018ff */
[----:B------:R-:W-:Y:S02]  /*2e20*/  ISETP.GT.AND P3, PT, R243, 0x20, PT ;  /* 0x00000020f300780c */ /* 0x000fe40003f64270 */
[----:B------:R-:W-:Y:S01]  /*2e30*/  IADD3 R2, R2, R221, RZ ;  /* 0x000000dd02027210 */ /* 0x000fe20007ffe0ff */
[--C-:B------:R-:W-:Y:S01]  /*2e40*/  FFMA.FTZ R5, R5, c[0x0][0x29c], -R212.reuse ;  /* 0x0000a70005057a23 */ /* 0x100fe200000108d4 */
[----:B------:R-:W4:Y:S01]  /*2e50*/  LDSM.16.M88.4 R176, [R0+0xf080] ;  /* 0x00f0800000b0783b */ /* 0x000f220000000200 */
[----:B------:R-:W-:Y:S01]  /*2e60*/  FSEL R18, R18, -INF , P3 ;  /* 0xff80000012127808 */ /* 0x000fe20001800000 */
[-C--:B------:R-:W-:Y:S01]  /*2e70*/  HMMA.16816.F32 R28, R148, R158.reuse, R28 ;  /* 0x0000009e941c723c */ /* 0x080fe2000000181c */
[----:B------:R5:W2:Y:S04]  /*2e80*/  MUFU.EX2 R240, R5 ;  /* 0x0000000500f07308 */ /* 0x000aa80000000800 */
[----:B------:R-:W-:Y:S01]  /*2e90*/  FSEL R238, R14, -INF , P3 ;  /* 0xff8000000eee7808 */ /* 0x000fe20001800000 */
[----:B------:R-:W-:Y:S01]  /*2ea0*/  LDSM.16.M88.4 R8, [R0+0x11080] ;  /* 0x011080000008783b */ /* 0x000fe20000000200 */
[----:B-1----:R-:W-:Y:S01]  /*2eb0*/  FSEL R3, R16, -INF , P3 ;  /* 0xff80000010037808 */ /* 0x002fe20001800000 */
[C---:B--2---:R-:W-:Y:S04]  /*2ec0*/  HMMA.16816.F32 R32, R160.reuse, R158, R32 ;  /* 0x0000009ea020723c */ /* 0x044fe80000001820 */
[----:B------:R-:W-:Y:S01]  /*2ed0*/  FSEL R16, R6, -INF , P4 ;  /* 0xff80000006107808 */ /* 0x000fe20002000000 */
[--C-:B------:R-:W-:Y:S01]  /*2ee0*/  FFMA.FTZ R3, R3, c[0x0][0x29c], -R212.reuse ;  /* 0x0000a70003037a23 */ /* 0x100fe200000108d4 */
[----:B------:R-:W-:Y:S02]  /*2ef0*/  ISETP.GT.AND P4, PT, R243, 0x21, PT ;  /* 0x00000021f300780c */ /* 0x000fe40003f84270 */
[-C--:B------:R-:W-:Y:S01]  /*2f00*/  HMMA.16816.F32 R36, R160, R164.reuse, R36 ;  /* 0x000000a4a024723c */ /* 0x080fe20000001824 */
[----:B------:R1:W-:Y:S03]  /*2f10*/  MUFU.EX2 R237, R3 ;  /* 0x0000000300ed7308 */ /* 0x0003e60000000800 */
[----:B------:R-:W-:Y:S02]  /*2f20*/  FSEL R19, R19, -INF , P4 ;  /* 0xff80000013137808 */ /* 0x000fe40002000000 */
[----:B------:R-:W-:Y:S02]  /*2f30*/  FSEL R17, R17, -INF , P4 ;  /* 0xff80000011117808 */ /* 0x000fe40002000000 */
[C---:B------:R-:W-:Y:S01]  /*2f40*/  HMMA.16816.F32 R40, R148.reuse, R164, R40 ;  /* 0x000000a49428723c */ /* 0x040fe20000001828 */
[----:B-----5:R2:W-:Y:S03]  /*2f50*/  LDSM.16.M88.4 R4, [R0+0x10080] ;  /* 0x010080000004783b */ /* 0x0205e60000000200 */
[--C-:B------:R-:W-:Y:S04]  /*2f60*/  FFMA.FTZ R17, R17, c[0x0][0x29c], -R212.reuse ;  /* 0x0000a70011117a23 */ /* 0x100fe800000108d4 */
[-C--:B------:R-:W-:Y:S01]  /*2f70*/  HMMA.16816.F32 R44, R148, R166.reuse, R44 ;  /* 0x000000a6942c723c */ /* 0x080fe2000000182c */
[----:B------:R-:W5:Y:S07]  /*2f80*/  LDSM.16.M88.4 R148, [R2+0xe080] ;  /* 0x00e080000294783b */ /* 0x000f6e0000000200 */
[----:B------:R-:W-:Y:S01]  /*2f90*/  HMMA.16816.F32 R48, R160, R166, R48 ;  /* 0x000000a6a030723c */ /* 0x000fe20000001830 */
[----:B------:R-:W5:Y:S07]  /*2fa0*/  LDSM.16.M88.4 R160, [R2+0xf080] ;  /* 0x00f0800002a0783b */ /* 0x000f6e0000000200 */
[-C--:B---3--:R-:W-:Y:S01]  /*2fb0*/  HMMA.16816.F32 R28, R168, R172.reuse, R28 ;  /* 0x000000aca81c723c */ /* 0x088fe2000000181c */
[----:B-1----:R-:W-:Y:S04]  /*2fc0*/  LDS R3, [R245.X4+0x12280] ;  /* 0x01228000f5037984 */ /* 0x002fe80000004800 */
[--C-:B--2---:R-:W-:Y:S03]  /*2fd0*/  FFMA.FTZ R0, R16, c[0x0][0x29c], -R213.reuse ;  /* 0x0000a70010007a23 */ /* 0x104fe600000108d5 */
[C---:B----4-:R-:W-:Y:S08]  /*2fe0*/  HMMA.16816.F32 R32, R176.reuse, R172, R32 ;  /* 0x000000acb020723c */ /* 0x050ff00000001820 */
[-C--:B------:R-:W-:Y:S08]  /*2ff0*/  HMMA.16816.F32 R36, R176, R174.reuse, R36 ;  /* 0x000000aeb024723c */ /* 0x080ff00000001824 */
[C---:B------:R-:W-:Y:S08]  /*3000*/  HMMA.16816.F32 R40, R168.reuse, R174, R40 ;  /* 0x000000aea828723c */ /* 0x040ff00000001828 */
[-C--:B------:R-:W-:Y:S01]  /*3010*/  HMMA.16816.F32 R44, R168, R180.reuse, R44 ;  /* 0x000000b4a82c723c */ /* 0x080fe2000000182c */
[----:B------:R-:W1:Y:S07]  /*3020*/  LDSM.16.M88.4 R168, [R222+0x10080] ;  /* 0x01008000dea8783b */ /* 0x000e6e0000000200 */
[----:B------:R-:W-:Y:S01]  /*3030*/  HMMA.16816.F32 R48, R176, R180, R48 ;  /* 0x000000b4b030723c */ /* 0x000fe20000001830 */
[----:B------:R-:W2:Y:S07]  /*3040*/  LDSM.16.M88.4 R176, [R222+0x11080] ;  /* 0x01108000deb0783b */ /* 0x000eae0000000200 */
[-C--:B-----5:R-:W-:Y:S08]  /*3050*/  HMMA.16816.F32 R28, R148, R182.reuse, R28 ;  /* 0x000000b6941c723c */ /* 0x0a0ff0000000181c */
[C---:B------:R-:W-:Y:S08]  /*3060*/  HMMA.16816.F32 R32, R160.reuse, R182, R32 ;  /* 0x000000b6a020723c */ /* 0x040ff00000001820 */
[-C--:B------:R-:W-:Y:S08]  /*3070*/  HMMA.16816.F32 R36, R160, R184.reuse, R36 ;  /* 0x000000b8a024723c */ /* 0x080ff00000001824 */
[C---:B------:R-:W-:Y:S08]  /*3080*/  HMMA.16816.F32 R40, R148.reuse, R184, R40 ;  /* 0x000000b89428723c */ /* 0x040ff00000001828 */
[-C--:B------:R-:W-:Y:S01]  /*3090*/  HMMA.16816.F32 R44, R148, R186.reuse, R44 ;  /* 0x000000ba942c723c */ /* 0x080fe2000000182c */
[----:B------:R-:W3:Y:S07]  /*30a0*/  LDSM.16.M88.4 R148, [R221+0x10080] ;  /* 0x01008000dd94783b */ /* 0x000eee0000000200 */
[----:B------:R-:W-:Y:S01]  /*30b0*/  HMMA.16816.F32 R48, R160, R186, R48 ;  /* 0x000000baa030723c */ /* 0x000fe20000001830 */
[----:B------:R-:W4:Y:S07]  /*30c0*/  LDSM.16.M88.4 R160, [R221+0x11080] ;  /* 0x01108000dda0783b */ /* 0x000f2e0000000200 */
[-C--:B-1----:R-:W-:Y:S08]  /*30d0*/  HMMA.16816.F32 R28, R168, R188.reuse, R28 ;  /* 0x000000bca81c723c */ /* 0x082ff0000000181c */
[C---:B--2---:R-:W-:Y:S08]  /*30e0*/  HMMA.16816.F32 R32, R176.reuse, R188, R32 ;  /* 0x000000bcb020723c */ /* 0x044ff00000001820 */
[-C--:B------:R-:W-:Y:S08]  /*30f0*/  HMMA.16816.F32 R36, R176, R190.reuse, R36 ;  /* 0x000000beb024723c */ /* 0x080ff00000001824 */
[C---:B------:R-:W-:Y:S08]  /*3100*/  HMMA.16816.F32 R40, R168.reuse, R190, R40 ;  /* 0x000000bea828723c */ /* 0x040ff00000001828 */
[-C--:B------:R-:W-:Y:S01]  /*3110*/  HMMA.16816.F32 R44, R168, R192.reuse, R44 ;  /* 0x000000c0a82c723c */ /* 0x080fe2000000182c */
[----:B------:R1:W-:Y:S06]  /*3120*/  MUFU.EX2 R170, R0 ;  /* 0x0000000000aa7308 */ /* 0x0003ec0000000800 */
[----:B------:R-:W-:Y:S01]  /*3130*/  FSEL R171, R12, -INF , P3 ;  /* 0xff8000000cab7808 */ /* 0x000fe20001800000 */
[----:B------:R-:W-:Y:S01]  /*3140*/  HMMA.16816.F32 R48, R176, R192, R48 ;  /* 0x000000c0b030723c */ /* 0x000fe20000001830 */
[----:B------:R-:W2:Y:S02]  /*3150*/  LDL R179, [R1+0x14] ;  /* 0x0000140001b37983 */ /* 0x000ea40000100800 */
[----:B------:R-:W-:Y:S01]  /*3160*/  MUFU.EX2 R177, R17 ;  /* 0x0000001100b17308 */ /* 0x000fe20000000800 */
[----:B------:R-:W-:Y:S02]  /*3170*/  FSEL R168, R13, -INF , P4 ;  /* 0xff8000000da87808 */ /* 0x000fe40002000000 */
[----:B------:R-:W-:Y:S02]  /*3180*/  ISETP.GT.AND P3, PT, R243, 0x40, PT ;  /* 0x00000040f300780c */ /* 0x000fe40003f64270 */
[-C--:B---3--:R-:W-:Y:S05]  /*3190*/  HMMA.16816.F32 R28, R148, R194.reuse, R28 ;  /* 0x000000c2941c723c */ /* 0x088fea000000181c */
[----:B------:R-:W-:Y:S02]  /*31a0*/  FSEL R178, R15, -INF , P4 ;  /* 0xff8000000fb27808 */ /* 0x000fe40002000000 */
[----:B------:R-:W3:Y:S01]  /*31b0*/  LDSM.16.M88.4 R12, [R2+0x10080] ;  /* 0x01008000020c783b */ /* 0x000ee20000000200 */
[C---:B----4-:R-:W-:Y:S04]  /*31c0*/  HMMA.16816.F32 R32, R160.reuse, R194, R32 ;  /* 0x000000c2a020723c */ /* 0x050fe80000001820 */
[----:B-1----:R-:W-:Y:S01]  /*31d0*/  FFMA.FTZ R0, R234, c[0x0][0x29c], -R213 ;  /* 0x0000a700ea007a23 */ /* 0x002fe200000108d5 */
[----:B------:R-:W-:Y:S02]  /*31e0*/  FSEL R20, R20, -INF , P3 ;  /* 0xff80000014147808 */ /* 0x000fe40001800000 */
[----:B------:R-:W-:Y:S01]  /*31f0*/  FSEL R24, R24, -INF , P3 ;  /* 0xff80000018187808 */ /* 0x000fe20001800000 */
[-C--:B------:R-:W-:Y:S01]  /*3200*/  HMMA.16816.F32 R36, R160, R196.reuse, R36 ;  /* 0x000000c4a024723c */ /* 0x080fe20000001824 */
[----:B------:R1:W4:Y:S02]  /*3210*/  MUFU.EX2 R169, R0 ;  /* 0x0000000000a97308 */ /* 0x0003240000000800 */
[----:B------:R-:W-:Y:S01]  /*3220*/  ISETP.GT.AND P4, PT, R243, 0x41, PT ;  /* 0x00000041f300780c */ /* 0x000fe20003f84270 */
[--C-:B------:R-:W-:Y:S01]  /*3230*/  FFMA.FTZ R20, R20, c[0x0][0x29c], -R212.reuse ;  /* 0x0000a70014147a23 */ /* 0x100fe200000108d4 */
[----:B------:R-:W-:Y:S01]  /*3240*/  FSEL R26, R26, -INF , P3 ;  /* 0xff8000001a1a7808 */ /* 0x000fe20001800000 */
[----:B------:R-:W-:Y:S01]  /*3250*/  FFMA.FTZ R24, R24, c[0x0][0x29c], -R215 ;  /* 0x0000a70018187a23 */ /* 0x000fe200000108d7 */
[----:B------:R-:W-:Y:S01]  /*3260*/  FSEL R27, R27, -INF , P4 ;  /* 0xff8000001b1b7808 */ /* 0x000fe20002000000 */
[C---:B------:R-:W-:Y:S03]  /*3270*/  HMMA.16816.F32 R40, R148.reuse, R196, R40 ;  /* 0x000000c49428723c */ /* 0x040fe60000001828 */
[----:B------:R-:W-:Y:S01]  /*3280*/  MUFU.EX2 R176, R20 ;  /* 0x0000001400b07308 */ /* 0x000fe20000000800 */
[----:B------:R-:W-:Y:S02]  /*3290*/  FSEL R21, R21, -INF , P4 ;  /* 0xff80000015157808 */ /* 0x000fe40002000000 */
[----:B------:R-:W-:Y:S02]  /*32a0*/  FSEL R23, R23, -INF , P4 ;  /* 0xff80000017177808 */ /* 0x000fe40002000000 */
[-C--:B------:R-:W-:Y:S04]  /*32b0*/  HMMA.16816.F32 R44, R148, R198.reuse, R44 ;  /* 0x000000c6942c723c */ /* 0x080fe8000000182c */
[----:B------:R-:W-:Y:S01]  /*32c0*/  FFMA.FTZ R212, R21, c[0x0][0x29c], -R212 ;  /* 0x0000a70015d47a23 */ /* 0x000fe200000108d4 */
[----:B------:R-:W-:Y:S02]  /*32d0*/  F2FP.PACK_AB R21, R240, R239 ;  /* 0x000000eff015723e */ /* 0x000fe400000000ff */
[----:B------:R-:W-:Y:S01]  /*32e0*/  FSEL R25, R25, -INF , P4 ;  /* 0xff80000019197808 */ /* 0x000fe20002000000 */
[----:B------:R-:W-:Y:S01]  /*32f0*/  HMMA.16816.F32 R48, R160, R198, R48 ;  /* 0x000000c6a030723c */ /* 0x000fe20000001830 */
[----:B------:R-:W5:Y:S01]  /*3300*/  LDL R160, [R1+0x10] ;  /* 0x0000100001a07983 */ /* 0x000f620000100800 */
[----:B------:R-:W-:Y:S02]  /*3310*/  MUFU.EX2 R212, R212 ;  /* 0x000000d400d47308 */ /* 0x000fe40000000800 */
[--C-:B-1----:R-:W-:Y:S04]  /*3320*/  FFMA.FTZ R0, R18, c[0x0][0x29c], -R213.reuse ;  /* 0x0000a70012007a23 */ /* 0x102fe800000108d5 */
[-C--:B------:R-:W-:Y:S04]  /*3330*/  HMMA.16816.F32 R28, R4, R200.reuse, R28 ;  /* 0x000000c8041c723c */ /* 0x080fe8000000181c */
[----:B------:R1:W-:Y:S04]  /*3340*/  MUFU.EX2 R151, R0 ;  /* 0x0000000000977308 */ /* 0x0003e80000000800 */
[C---:B------:R-:W-:Y:S08]  /*3350*/  HMMA.16816.F32 R32, R8.reuse, R200, R32 ;  /* 0x000000c80820723c */ /* 0x040ff00000001820 */
[-C--:B------:R-:W-:Y:S08]  /*3360*/  HMMA.16816.F32 R36, R8, R202.reuse, R36 ;  /* 0x000000ca0824723c */ /* 0x080ff00000001824 */
[C---:B------:R-:W-:Y:S04]  /*3370*/  HMMA.16816.F32 R40, R4.reuse, R202, R40 ;  /* 0x000000ca0428723c */ /* 0x040fe80000001828 */
[--C-:B-1----:R-:W-:Y:S02]  /*3380*/  FFMA.FTZ R0, R19, c[0x0][0x29c], -R213.reuse ;  /* 0x0000a70013007a23 */ /* 0x102fe400000108d5 */
[----:B------:R-:W1:Y:S02]  /*3390*/  LDSM.16.M88.4 R16, [R2+0x11080] ;  /* 0x011080000210783b */ /* 0x000e640000000200 */
[-C--:B------:R-:W-:Y:S01]  /*33a0*/  HMMA.16816.F32 R44, R4, R204.reuse, R44 ;  /* 0x000000cc042c723c */ /* 0x080fe2000000182c */
[----:B------:R4:W1:Y:S06]  /*33b0*/  MUFU.EX2 R150, R0 ;  /* 0x0000000000967308 */ /* 0x00086c0000000800 */
[--C-:B------:R-:W-:Y:S01]  /*33c0*/  FFMA.FTZ R4, R242, c[0x0][0x29c], -R214.reuse ;  /* 0x0000a700f2047a23 */ /* 0x100fe200000108d6 */
[----:B------:R-:W-:Y:S03]  /*33d0*/  HMMA.16816.F32 R48, R8, R204, R48 ;  /* 0x000000cc0830723c */ /* 0x000fe60000001830 */
[----:B------:R1:W-:Y:S05]  /*33e0*/  MUFU.EX2 R5, R24 ;  /* 0x0000001800057308 */ /* 0x0003ea0000000800 */
[-C--:B---3--:R-:W-:Y:S05]  /*33f0*/  HMMA.16816.F32 R28, R12, R206.reuse, R28 ;  /* 0x000000ce0c1c723c */ /* 0x088fea000000181c */
[----:B----4-:R-:W-:Y:S01]  /*3400*/  FSEL R0, R22, -INF , P3 ;  /* 0xff80000016007808 */ /* 0x010fe20001800000 */
[--C-:B------:R-:W-:Y:S06]  /*3410*/  FFMA.FTZ R22, R26, c[0x0][0x29c], -R214.reuse ;  /* 0x0000a7001a167a23 */ /* 0x100fec00000108d6 */
[--C-:B------:R-:W-:Y:S01]  /*3420*/  FFMA.FTZ R0, R0, c[0x0][0x29c], -R213.reuse ;  /* 0x0000a70000007a23 */ /* 0x100fe200000108d5 */
[----:B------:R-:W-:Y:S01]  /*3430*/  MUFU.EX2 R26, R4 ;  /* 0x00000004001a7308 */ /* 0x000fe20000000800 */
[----:B------:R-:W-:Y:S02]  /*3440*/  FFMA.FTZ R213, R23, c[0x0][0x29c], -R213 ;  /* 0x0000a70017d57a23 */ /* 0x000fe400000108d5 */
[--C-:B------:R-:W-:Y:S02]  /*3450*/  FFMA.FTZ R23, R178, c[0x0][0x29c], -R214.reuse ;  /* 0x0000a700b2177a23 */ /* 0x100fe400000108d6 */
[--C-:B-1----:R-:W-:Y:S01]  /*3460*/  FFMA.FTZ R24, R238, c[0x0][0x29c], -R214.reuse ;  /* 0x0000a700ee187a23 */ /* 0x102fe200000108d6 */
[C---:B------:R-:W-:Y:S04]  /*3470*/  HMMA.16816.F32 R32, R16.reuse, R206, R32 ;  /* 0x000000ce1020723c */ /* 0x040fe80000001820 */
[----:B------:R1:W-:Y:S01]  /*3480*/  MUFU.EX2 R149, R0 ;  /* 0x0000000000957308 */ /* 0x0003e20000000800 */
[--C-:B------:R-:W-:Y:S02]  /*3490*/  FADD.FTZ R28, R28, -R3.reuse ;  /* 0x800000031c1c7221 */ /* 0x100fe40000010000 */
[----:B------:R-:W-:Y:S01]  /*34a0*/  FADD.FTZ R29, R29, -R3 ;  /* 0x800000031d1d7221 */ /* 0x000fe20000010000 */
[-C--:B------:R-:W-:Y:S04]  /*34b0*/  HMMA.16816.F32 R36, R16, R208.reuse, R36 ;  /* 0x000000d01024723c */ /* 0x080fe80000001824 */
[----:B------:R-:W-:Y:S02]  /*34c0*/  FMUL.FTZ R29, R240, R29 ;  /* 0x0000001df01d7220 */ /* 0x000fe40000410000 */
[----:B------:R-:W-:Y:S02]  /*34d0*/  MUFU.EX2 R24, R24 ;  /* 0x0000001800187308 */ /* 0x000fe40000000800 */
[C---:B------:R-:W-:Y:S08]  /*34e0*/  HMMA.16816.F32 R40, R12.reuse, R208, R40 ;  /* 0x000000d00c28723c */ /* 0x040ff00000001828 */
[----:B------:R-:W-:Y:S01]  /*34f0*/  MUFU.EX2 R23, R23 ;  /* 0x0000001700177308 */ /* 0x000fe20000000800 */
[-C--:B------:R-:W-:Y:S03]  /*3500*/  HMMA.16816.F32 R44, R12, R210.reuse, R44 ;  /* 0x000000d20c2c723c */ /* 0x080fe6000000182c */
[----:B-1----:R-:W-:Y:S04]  /*3510*/  FFMA.FTZ R0, R235, c[0x0][0x29c], -R215 ;  /* 0x0000a700eb007a23 */ /* 0x002fe800000108d7 */
[----:B------:R-:W-:Y:S01]  /*3520*/  F2FP.PACK_AB R15, R169, R170 ;  /* 0x000000aaa90f723e */ /* 0x000fe200000000ff */
[----:B------:R-:W-:Y:S01]  /*3530*/  HMMA.16816.F32 R48, R16, R210, R48 ;  /* 0x000000d21030723c */ /* 0x000fe20000001830 */
[----:B------:R1:W-:Y:S03]  /*3540*/  MUFU.EX2 R148, R0 ;  /* 0x0000000000947308 */ /* 0x0003e60000000800 */
[----:B------:R-:W-:Y:S03]  /*3550*/  F2FP.PACK_AB R12, R150, R151 ;  /* 0x00000097960c723e */ /* 0x000fe600000000ff */
[----:B------:R-:W-:Y:S01]  /*3560*/  F2FP.PACK_AB R17, R177, R237 ;  /* 0x000000edb111723e */ /* 0x000fe200000000ff */
[--C-:B------:R-:W-:Y:S01]  /*3570*/  FADD.FTZ R41, R41, -R3.reuse ;  /* 0x8000000329297221 */ /* 0x100fe20000010000 */
[----:B------:R-:W-:Y:S02]  /*3580*/  F2FP.PACK_AB R16, R212, R176 ;  /* 0x000000b0d410723e */ /* 0x000fe400000000ff */
[----:B------:R-:W3:Y:S01]  /*3590*/  MUFU.EX2 R213, R213 ;  /* 0x000000d500d57308 */ /* 0x000ee20000000800 */
[--C-:B------:R-:W-:Y:S02]  /*35a0*/  FADD.FTZ R40, R40, -R3.reuse ;  /* 0x8000000328287221 */ /* 0x100fe40000010000 */
[----:B------:R-:W-:Y:S02]  /*35b0*/  FMUL.FTZ R19, R239, R28 ;  /* 0x0000001cef137220 */ /* 0x000fe40000410000 */
[--C-:B------:R-:W-:Y:S02]  /*35c0*/  FADD.FTZ R45, R45, -R3.reuse ;  /* 0x800000032d2d7221 */ /* 0x100fe40000010000 */
[----:B------:R-:W-:Y:S01]  /*35d0*/  FADD.FTZ R44, R44, -R3 ;  /* 0x800000032c2c7221 */ /* 0x000fe20000010000 */
[----:B------:R-:W-:Y:S01]  /*35e0*/  F2FP.PACK_AB R19, R29, R19 ;  /* 0x000000131d13723e */ /* 0x000fe200000000ff */
[----:B------:R-:W-:Y:S01]  /*35f0*/  FMUL.FTZ R40, R237, R40 ;  /* 0x00000028ed287220 */ /* 0x000fe20000410000 */
[----:B------:R-:W-:Y:S01]  /*3600*/  MUFU.EX2 R22, R22 ;  /* 0x0000001600167308 */ /* 0x000fe20000000800 */
[----:B------:R-:W-:Y:S02]  /*3610*/  FMUL.FTZ R20, R177, R41 ;  /* 0x00000029b1147220 */ /* 0x000fe40000410000 */
[----:B------:R-:W-:Y:S02]  /*3620*/  FMUL.FTZ R44, R176, R44 ;  /* 0x0000002cb02c7220 */ /* 0x000fe40000410000 */
[--C-:B-1----:R-:W-:Y:S01]  /*3630*/  FFMA.FTZ R0, R236, c[0x0][0x29c], -R215.reuse ;  /* 0x0000a700ec007a23 */ /* 0x102fe200000108d7 */
[----:B------:R-:W-:Y:S01]  /*3640*/  F2FP.PACK_AB R20, R20, R40 ;  /* 0x000000281414723e */ /* 0x000fe200000000ff */
[----:B------:R-:W-:Y:S03]  /*3650*/  FMUL.FTZ R18, R212, R45 ;  /* 0x0000002dd4127220 */ /* 0x000fe60000410000 */
[----:B------:R1:W4:Y:S02]  /*3660*/  MUFU.EX2 R6, R0 ;  /* 0x0000000000067308 */ /* 0x0003240000000800 */
[----:B------:R-:W-:Y:S02]  /*3670*/  F2FP.PACK_AB R18, R18, R44 ;  /* 0x0000002c1212723e */ /* 0x000fe400000000ff */
[----:B---3--:R-:W-:Y:S01]  /*3680*/  F2FP.PACK_AB R11, R213, R149 ;  /* 0x00000095d50b723e */ /* 0x008fe200000000ff */
[--C-:B-1----:R-:W-:Y:S01]  /*3690*/  FFMA.FTZ R0, R171, c[0x0][0x29c], -R215.reuse ;  /* 0x0000a700ab007a23 */ /* 0x102fe200000108d7 */
[----:B----4-:R-:W-:Y:S04]  /*36a0*/  F2FP.PACK_AB R3, R6, R148 ;  /* 0x000000940603723e */ /* 0x010fe800000000ff */
[----:B------:R1:W-:Y:S02]  /*36b0*/  MUFU.EX2 R7, R0 ;  /* 0x0000000000077308 */ /* 0x0003e40000000800 */
[--C-:B-1----:R-:W-:Y:S02]  /*36c0*/  FFMA.FTZ R0, R168, c[0x0][0x29c], -R215.reuse ;  /* 0x0000a700a8007a23 */ /* 0x102fe400000108d7 */
[----:B------:R-:W-:Y:S06]  /*36d0*/  FFMA.FTZ R215, R25, c[0x0][0x29c], -R215 ;  /* 0x0000a70019d77a23 */ /* 0x000fec00000108d7 */
[----:B------:R1:W-:Y:S01]  /*36e0*/  MUFU.EX2 R8, R0 ;  /* 0x0000000000087308 */ /* 0x0003e20000000800 */
[--C-:B------:R-:W-:Y:S02]  /*36f0*/  FFMA.FTZ R25, R241, c[0x0][0x29c], -R214.reuse ;  /* 0x0000a700f1197a23 */ /* 0x100fe400000108d6 */
[----:B------:R-:W-:Y:S07]  /*3700*/  FFMA.FTZ R214, R27, c[0x0][0x29c], -R214 ;  /* 0x0000a7001bd67a23 */ /* 0x000fee00000108d6 */
[----:B------:R-:W3:Y:S10]  /*3710*/  MUFU.EX2 R25, R25 ;  /* 0x0000001900197308 */ /* 0x000ef40000000800 */
[----:B------:R-:W4:Y:S01]  /*3720*/  MUFU.EX2 R215, R215 ;  /* 0x000000d700d77308 */ /* 0x000f220000000800 */
[----:B-1----:R-:W1:Y:S09]  /*3730*/  LDS R0, [R245.X4+0x122a0] ;  /* 0x0122a000f5007984 */ /* 0x002e720000004800 */
[----:B------:R-:W1:Y:S01]  /*3740*/  MUFU.EX2 R214, R214 ;  /* 0x000000d600d67308 */ /* 0x000e620000000800 */
[----:B---3--:R-:W-:Y:S02]  /*3750*/  F2FP.PACK_AB R4, R26, R25 ;  /* 0x000000191a04723e */ /* 0x008fe400000000ff */
[----:B--2---:R-:W-:Y:S04]  /*3760*/  LOP3.LUT R2, R179, 0x1, RZ, 0xc0, !PT ;  /* 0x00000001b3027812 */ /* 0x004fe800078ec0ff */
[----:B------:R-:W-:Y:S02]  /*3770*/  ISETP.NE.U32.AND P3, PT, R2, 0x1, PT ;  /* 0x000000010200780c */ /* 0x000fe40003f65070 */
[----:B------:R-:W2:Y:S01]  /*3780*/  LDS R2, [R245.X4+0x12300] ;  /* 0x01230000f5027984 */ /* 0x000ea20000004800 */
[--C-:B-1----:R-:W-:Y:S02]  /*3790*/  FADD.FTZ R30, R30, -R0.reuse ;  /* 0x800000001e1e7221 */ /* 0x102fe40000010000 */
[--C-:B------:R-:W-:Y:S02]  /*37a0*/  FADD.FTZ R31, R31, -R0.reuse ;  /* 0x800000001f1f7221 */ /* 0x100fe40000010000 */
[--C-:B------:R-:W-:Y:S02]  /*37b0*/  FADD.FTZ R42, R42, -R0.reuse ;  /* 0x800000002a2a7221 */ /* 0x100fe40000010000 */
[--C-:B------:R-:W-:Y:S02]  /*37c0*/  FADD.FTZ R43, R43, -R0.reuse ;  /* 0x800000002b2b7221 */ /* 0x100fe40000010000 */
[--C-:B------:R-:W-:Y:S02]  /*37d0*/  FADD.FTZ R46, R46, -R0.reuse ;  /* 0x800000002e2e7221 */ /* 0x100fe40000010000 */
[----:B------:R-:W-:Y:S02]  /*37e0*/  FADD.FTZ R47, R47, -R0 ;  /* 0x800000002f2f7221 */ /* 0x000fe40000010000 */
[----:B------:R-:W1:Y:S01]  /*37f0*/  LDS R0, [R245.X4+0x12320] ;  /* 0x01232000f5007984 */ /* 0x000e620000004800 */
[----:B------:R-:W-:Y:S02]  /*3800*/  FMUL.FTZ R30, R170, R30 ;  /* 0x0000001eaa1e7220 */ /* 0x000fe40000410000 */
[----:B------:R-:W-:Y:S01]  /*3810*/  FMUL.FTZ R13, R169, R31 ;  /* 0x0000001fa90d7220 */ /* 0x000fe20000410000 */
[----:B------:R-:W-:Y:S01]  /*3820*/  STS [R233], R21 ;  /* 0x00000015e9007388 */ /* 0x000fe20000000800 */
[----:B------:R-:W-:Y:S02]  /*3830*/  FMUL.FTZ R42, R151, R42 ;  /* 0x0000002a972a7220 */ /* 0x000fe40000410000 */
[----:B------:R-:W-:Y:S01]  /*3840*/  FMUL.FTZ R14, R150, R43 ;  /* 0x0000002b960e7220 */ /* 0x000fe20000410000 */
[----:B------:R-:W-:Y:S01]  /*3850*/  F2FP.PACK_AB R13, R13, R30 ;  /* 0x0000001e0d0d723e */ /* 0x000fe200000000ff */
[----:B------:R-:W-:Y:S02]  /*3860*/  FMUL.FTZ R46, R149, R46 ;  /* 0x0000002e952e7220 */ /* 0x000fe40000410000 */
[----:B------:R-:W-:Y:S01]  /*3870*/  FMUL.FTZ R10, R213, R47 ;  /* 0x0000002fd50a7220 */ /* 0x000fe20000410000 */
[----:B------:R-:W-:Y:S04]  /*3880*/  F2FP.PACK_AB R14, R14, R42 ;  /* 0x0000002a0e0e723e */ /* 0x000fe800000000ff */
[----:B------:R-:W-:Y:S01]  /*3890*/  F2FP.PACK_AB R10, R10, R46 ;  /* 0x0000002e0a0a723e */ /* 0x000fe200000000ff */
[--C-:B--2---:R-:W-:Y:S02]  /*38a0*/  FADD.FTZ R33, R33, -R2.reuse ;  /* 0x8000000221217221 */ /* 0x104fe40000010000 */
[--C-:B------:R-:W-:Y:S02]  /*38b0*/  FADD.FTZ R37, R37, -R2.reuse ;  /* 0x8000000225257221 */ /* 0x100fe40000010000 */
[--C-:B------:R-:W-:Y:S02]  /*38c0*/  FADD.FTZ R49, R49, -R2.reuse ;  /* 0x8000000231317221 */ /* 0x100fe40000010000 */
[--C-:B------:R-:W-:Y:S02]  /*38d0*/  FADD.FTZ R32, R32, -R2.reuse ;  /* 0x8000000220207221 */ /* 0x100fe40000010000 */
[--C-:B------:R-:W-:Y:S02]  /*38e0*/  FADD.FTZ R36, R36, -R2.reuse ;  /* 0x8000000224247221 */ /* 0x100fe40000010000 */
[----:B------:R-:W-:Y:S01]  /*38f0*/  FADD.FTZ R48, R48, -R2 ;  /* 0x8000000230307221 */ /* 0x000fe20000010000 */
[----:B------:R-:W-:Y:S01]  /*3900*/  IADD3 R2, R233, 0x1c0, RZ ;  /* 0x000001c0e9027810 */ /* 0x000fe20007ffe0ff */
[----:B------:R-:W-:Y:S01]  /*3910*/  FMUL.FTZ R36, R7, R36 ;  /* 0x0000002407247220 */ /* 0x000fe20000410000 */
[----:B------:R-:W-:Y:S01]  /*3920*/  @P3 IADD3 R2, R233, 0x240, RZ ;  /* 0x00000240e9023810 */ /* 0x000fe20007ffe0ff */
[----:B------:R-:W-:Y:S01]  /*3930*/  FMUL.FTZ R48, R5, R48 ;  /* 0x0000003005307220 */ /* 0x000fe20000410000 */
[----:B------:R-:W-:Y:S01]  /*3940*/  F2FP.PACK_AB R7, R8, R7 ;  /* 0x000000070807723e */ /* 0x000fe200000000ff */
[----:B------:R-:W-:Y:S01]  /*3950*/  FMUL.FTZ R32, R148, R32 ;  /* 0x0000002094207220 */ /* 0x000fe20000410000 */
[----:B----4-:R-:W-:Y:S01]  /*3960*/  F2FP.PACK_AB R5, R215, R5 ;  /* 0x00000005d705723e */ /* 0x010fe200000000ff */
[----:B------:R-:W-:Y:S01]  /*3970*/  STS [R2], R15 ;  /* 0x0000000f02007388 */ /* 0x000fe20000000800 */
[----:B------:R-:W-:Y:S01]  /*3980*/  FMUL.FTZ R6, R6, R33 ;  /* 0x0000002106067220 */ /* 0x000fe20000410000 */
[----:B-----5:R-:W-:Y:S01]  /*3990*/  LOP3.LUT P3, RZ, R160, 0x4, RZ, 0xc0, !PT ;  /* 0x00000004a0ff7812 */ /* 0x020fe2000786c0ff */
[--C-:B-1----:R-:W-:Y:S01]  /*39a0*/  FADD.FTZ R34, R34, -R0.reuse ;  /* 0x8000000022227221 */ /* 0x102fe20000010000 */
[----:B------:R1:W-:Y:S01]  /*39b0*/  STS [R233+0x800], R3 ;  /* 0x00080003e9007388 */ /* 0x0003e20000000800 */
[--C-:B------:R-:W-:Y:S01]  /*39c0*/  FADD.FTZ R35, R35, -R0.reuse ;  /* 0x8000000023237221 */ /* 0x100fe20000010000 */
[----:B------:R-:W-:Y:S01]  /*39d0*/  F2FP.PACK_AB R6, R6, R32 ;  /* 0x000000200606723e */ /* 0x000fe200000000ff */
[----:B------:R-:W-:Y:S01]  /*39e0*/  FMUL.FTZ R34, R25, R34 ;  /* 0x0000002219227220 */ /* 0x000fe20000410000 */
[----:B------:R-:W-:Y:S01]  /*39f0*/  STS [R2+0x800], R4 ;  /* 0x0008000402007388 */ /* 0x000fe20000000800 */
[----:B------:R-:W-:Y:S02]  /*3a00*/  FMUL.FTZ R35, R26, R35 ;  /* 0x000000231a237220 */ /* 0x000fe40000410000 */
[----:B------:R-:W-:Y:S01]  /*3a10*/  FMUL.FTZ R8, R8, R37 ;  /* 0x0000002508087220 */ /* 0x000fe20000410000 */
[----:B------:R-:W-:Y:S01]  /*3a20*/  STS [R233+0x1000], R17 ;  /* 0x00100011e9007388 */ /* 0x000fe20000000800 */
[--C-:B------:R-:W-:Y:S02]  /*3a30*/  FADD.FTZ R38, R38, -R0.reuse ;  /* 0x8000000026267221 */ /* 0x100fe40000010000 */
[--C-:B------:R-:W-:Y:S01]  /*3a40*/  FADD.FTZ R39, R39, -R0.reuse ;  /* 0x8000000027277221 */ /* 0x100fe20000010000 */
[----:B------:R-:W-:Y:S01]  /*3a50*/  STS [R2+0x1000], R12 ;  /* 0x0010000c02007388 */ /* 0x000fe20000000800 */
[----:B------:R-:W-:Y:S01]  /*3a60*/  FMUL.FTZ R38, R24, R38 ;  /* 0x0000002618267220 */ /* 0x000fe20000410000 */
[----:B------:R-:W-:Y:S01]  /*3a70*/  F2FP.PACK_AB R8, R8, R36 ;  /* 0x000000240808723e */ /* 0x000fe200000000ff */
[----:B------:R-:W-:Y:S01]  /*3a80*/  FMUL.FTZ R39, R23, R39 ;  /* 0x0000002717277220 */ /* 0x000fe20000410000 */
[----:B------:R-:W-:Y:S01]  /*3a90*/  STS [R233+0x1800], R7 ;  /* 0x00180007e9007388 */ /* 0x000fe20000000800 */
[--C-:B------:R-:W-:Y:S02]  /*3aa0*/  FADD.FTZ R50, R50, -R0.reuse ;  /* 0x8000000032327221 */ /* 0x100fe40000010000 */
[----:B------:R-:W-:Y:S01]  /*3ab0*/  FADD.FTZ R51, R51, -R0 ;  /* 0x8000000033337221 */ /* 0x000fe20000010000 */
[----:B------:R-:W-:Y:S01]  /*3ac0*/  F2FP.PACK_AB R0, R39, R38 ;  /* 0x000000262700723e */ /* 0x000fe200000000ff */
[----:B------:R-:W-:Y:S02]  /*3ad0*/  FMUL.FTZ R9, R215, R49 ;  /* 0x00000031d7097220 */ /* 0x000fe40000410000 */
[----:B------:R-:W-:Y:S01]  /*3ae0*/  FMUL.FTZ R50, R22, R50 ;  /* 0x0000003216327220 */ /* 0x000fe20000410000 */
[----:B-1----:R-:W-:Y:S01]  /*3af0*/  F2FP.PACK_AB R3, R23, R24 ;  /* 0x000000181703723e */ /* 0x002fe200000000ff */
[C---:B------:R-:W-:Y:S01]  /*3b00*/  FMUL.FTZ R51, R214.reuse, R51 ;  /* 0x00000033d6337220 */ /* 0x040fe20000410000 */
[----:B------:R-:W-:Y:S03]  /*3b10*/  F2FP.PACK_AB R9, R9, R48 ;  /* 0x000000300909723e */ /* 0x000fe600000000ff */
[----:B------:R1:W-:Y:S04]  /*3b20*/  STS [R2+0x1800], R3 ;  /* 0x0018000302007388 */ /* 0x0003e80000000800 */
[----:B------:R-:W-:Y:S04]  /*3b30*/  STS [R233+0x2000], R16 ;  /* 0x00200010e9007388 */ /* 0x000fe80000000800 */
[----:B------:R-:W-:Y:S04]  /*3b40*/  STS [R2+0x2000], R11 ;  /* 0x0020000b02007388 */ /* 0x000fe80000000800 */
[----:B------:R-:W-:Y:S01]  /*3b50*/  STS [R233+0x2800], R5 ;  /* 0x00280005e9007388 */ /* 0x000fe20000000800 */
[----:B-1----:R-:W-:Y:S05]  /*3b60*/  F2FP.PACK_AB R3, R214, R22 ;  /* 0x00000016d603723e */ /* 0x002fea00000000ff */
[----:B------:R1:W-:Y:S04]  /*3b70*/  STS [R2+0x2800], R3 ;  /* 0x0028000302007388 */ /* 0x0003e80000000800 */
[----:B------:R-:W-:Y:S01]  /*3b80*/  BAR.SYNC.DEFER_BLOCKING 0x0 ;  /* 0x0000000000007b1d */ /* 0x000fe20000010000 */
[----:B-1----:R-:W-:Y:S07]  /*3b90*/  F2FP.PACK_AB R3, R35, R34 ;  /* 0x000000222303723e */ /* 0x002fee00000000ff */
[----:B------:R-:W-:Y:S04]  /*3ba0*/  STS [R233+0x3000], R19 ;  /* 0x00300013e9007388 */ /* 0x000fe80000000800 */
[----:B------:R-:W-:Y:S04]  /*3bb0*/  STS [R2+0x3000], R13 ;  /* 0x0030000d02007388 */ /* 0x000fe80000000800 */
[----:B------:R-:W-:Y:S04]  /*3bc0*/  STS [R233+0x3800], R6 ;  /* 0x00380006e9007388 */ /* 0x000fe80000000800 */
[----:B------:R1:W-:Y:S04]  /*3bd0*/  STS [R2+0x3800], R3 ;  /* 0x0038000302007388 */ /* 0x0003e80000000800 */
[----:B------:R-:W-:Y:S04]  /*3be0*/  STS [R233+0x4000], R20 ;  /* 0x00400014e9007388 */ /* 0x000fe80000000800 */
[----:B------:R-:W-:Y:S04]  /*3bf0*/  STS [R2+0x4000], R14 ;  /* 0x0040000e02007388 */ /* 0x000fe80000000800 */
[----:B------:R-:W-:Y:S04]  /*3c00*/  STS [R233+0x4800], R8 ;  /* 0x00480008e9007388 */ /* 0x000fe80000000800 */
[----:B------:R2:W-:Y:S04]  /*3c10*/  STS [R2+0x4800], R0 ;  /* 0x0048000002007388 */ /* 0x0005e80000000800 */
[----:B------:R-:W-:Y:S04]  /*3c20*/  STS [R233+0x5000], R18 ;  /* 0x00500012e9007388 */ /* 0x000fe80000000800 */
[----:B------:R-:W-:Y:S01]  /*3c30*/  STS [R2+0x5000], R10 ;  /* 0x0050000a02007388 */ /* 0x000fe20000000800 */
[----:B-1----:R-:W-:Y:S03]  /*3c40*/  F2FP.PACK_AB R3, R51, R50 ;  /* 0x000000323303723e */ /* 0x002fe600000000ff */
[----:B------:R-:W-:Y:S04]  /*3c50*/  STS [R233+0x5800], R9 ;  /* 0x00580009e9007388 */ /* 0x000fe80000000800 */
[----:B------:R1:W-:Y:S04]  /*3c60*/  STS [R2+0x5800], R3 ;  /* 0x0058000302007388 */ /* 0x0003e80000000800 */
[----:B------:R-:W-:Y:S01]  /*3c70*/  LDSM.16.MT88.4 R4, [R216+0x12480] ;  /* 0x01248000d804783b */ /* 0x000fe20000004200 */
[----:B--2---:R-:W-:Y:S07]  /*3c80*/  SHF.L.U32 R0, R226, 0x1, RZ ;  /* 0x00000001e2007819 */ /* 0x004fee00000006ff */
[----:B------:R-:W-:Y:S08]  /*3c90*/  LDSM.16.MT88.4 R12, [R216+0x13480] ;  /* 0x01348000d80c783b */ /* 0x000ff00000004200 */
[----:B------:R-:W2:Y:S01]  /*3ca0*/  LDSM.16.MT88.4 R8, [R0+0xe080] ;  /* 0x00e080000008783b */ /* 0x000ea20000004200 */
[C---:B-1----:R-:W-:Y:S02]  /*3cb0*/  IADD3 R2, R217.reuse, 0x20, RZ ;  /* 0x00000020d9027810 */ /* 0x042fe40007ffe0ff */
[----:B------:R-:W-:Y:S05]  /*3cc0*/  @P3 IADD3 R2, R217, -0x20, RZ ;  /* 0xffffffe0d9023810 */ /* 0x000fea0007ffe0ff */
[----:B------:R-:W1:Y:S01]  /*3cd0*/  LDSM.16.MT88.4 R16, [R216+0x14480] ;  /* 0x01448000d810783b */ /* 0x000e620000004200 */
[----:B------:R-:W-:Y:S07]  /*3ce0*/  PLOP3.LUT P3, PT, PT, PT, UP0, 0x80, 0x0 ;  /* 0x000000000000781c */ /* 0x000fee0003f6f008 */
[----:B------:R-:W3:Y:S08]  /*3cf0*/  LDSM.16.MT88.4 R20, [R0+0x10080] ;  /* 0x010080000014783b */ /* 0x000ef00000004200 */
[----:B------:R-:W-:Y:S08]  /*3d00*/  LDSM.16.MT88.4 R24, [R216+0x12880] ;  /* 0x01288000d818783b */ /* 0x000ff00000004200 */
[----:B------:R-:W4:Y:S01]  /*3d10*/  LDSM.16.MT88.4 R28, [R0+0xe880] ;  /* 0x00e88000001c783b */ /* 0x000f220000004200 */
[-C--:B--2---:R-:W-:Y:S07]  /*3d20*/  HMMA.16816.F32 R52, R4, R8.reuse, R52 ;  /* 0x000000080434723c */ /* 0x084fee0000001834 */
[----:B------:R-:W2:Y:S01]  /*3d30*/  LDSM.16.MT88.4 R32, [R216+0x13880] ;  /* 0x01388000d820783b */ /* 0x000ea20000004200 */
[-C--:B------:R-:W-:Y:S07]  /*3d40*/  HMMA.16816.F32 R56, R12, R8.reuse, R56 ;  /* 0x000000080c38723c */ /* 0x080fee0000001838 */
[----:B------:R-:W5:Y:S01]  /*3d50*/  LDSM.16.MT88.4 R36, [R216+0x14880] ;  /* 0x01488000d824783b */ /* 0x000f620000004200 */
[C---:B-1----:R-:W-:Y:S07]  /*3d60*/  HMMA.16816.F32 R60, R16.reuse, R8, R60 ;  /* 0x00000008103c723c */ /* 0x042fee000000183c */
[----:B------:R-:W1:Y:S01]  /*3d70*/  LDSM.16.MT88.4 R40, [R0+0x10880] ;  /* 0x010880000028783b */ /* 0x000e620000004200 */
[-C--:B------:R-:W-:Y:S08]  /*3d80*/  HMMA.16816.F32 R64, R16, R10.reuse, R64 ;  /* 0x0000000a1040723c */ /* 0x080ff00000001840 */
[-C--:B------:R-:W-:Y:S08]  /*3d90*/  HMMA.16816.F32 R68, R12, R10.reuse, R68 ;  /* 0x0000000a0c44723c */ /* 0x080ff00000001844 */
[C---:B------:R-:W-:Y:S01]  /*3da0*/  HMMA.16816.F32 R72, R4.reuse, R10, R72 ;  /* 0x0000000a0448723c */ /* 0x040fe20000001848 */
[----:B------:R-:W-:Y:S07]  /*3db0*/  LDSM.16.MT88.4 R8, [R0+0xf080] ;  /* 0x00f080000008783b */ /* 0x000fee0000004200 */
[-C--:B---3--:R-:W-:Y:S08]  /*3dc0*/  HMMA.16816.F32 R76, R4, R20.reuse, R76 ;  /* 0x00000014044c723c */ /* 0x088ff0000000184c */
[-C--:B------:R-:W-:Y:S08]  /*3dd0*/  HMMA.16816.F32 R80, R12, R20.reuse, R80 ;  /* 0x000000140c50723c */ /* 0x080ff00000001850 */
[C---:B------:R-:W-:Y:S08]  /*3de0*/  HMMA.16816.F32 R84, R16.reuse, R20, R84 ;  /* 0x000000141054723c */ /* 0x040ff00000001854 */
[-C--:B------:R-:W-:Y:S01]  /*3df0*/  HMMA.16816.F32 R88, R16, R22.reuse, R88 ;  /* 0x000000161058723c */ /* 0x080fe20000001858 */
[----:B------:R-:W-:Y:S07]  /*3e00*/  LDSM.16.MT88.4 R16, [R216+0x14c80] ;  /* 0x014c8000d810783b */ /* 0x000fee0000004200 */
[-C--:B------:R-:W-:Y:S01]  /*3e10*/  HMMA.16816.F32 R92, R12, R22.reuse, R92 ;  /* 0x000000160c5c723c */ /* 0x080fe2000000185c */
[----:B------:R-:W-:Y:S07]  /*3e20*/  LDSM.16.MT88.4 R12, [R216+0x13c80] ;  /* 0x013c8000d80c783b */ /* 0x000fee0000004200 */
[----:B------:R-:W-:Y:S01]  /*3e30*/  HMMA.16816.F32 R96, R4, R22, R96 ;  /* 0x000000160460723c */ /* 0x000fe20000001860 */
[----:B------:R-:W3:Y:S07]  /*3e40*/  LDSM.16.MT88.4 R4, [R216+0x12c80] ;  /* 0x012c8000d804783b */ /* 0x000eee0000004200 */
[-C--:B----4-:R-:W-:Y:S01]  /*3e50*/  HMMA.16816.F32 R52, R24, R28.reuse, R52 ;  /* 0x0000001c1834723c */ /* 0x090fe20000001834 */
[----:B------:R-:W4:Y:S07]  /*3e60*/  LDSM.16.MT88.4 R20, [R0+0x11080] ;  /* 0x011080000014783b */ /* 0x000f2e0000004200 */
[-C--:B--2---:R-:W-:Y:S08]  /*3e70*/  HMMA.16816.F32 R56, R32, R28.reuse, R56 ;  /* 0x0000001c2038723c */ /* 0x084ff00000001838 */
[C---:B-----5:R-:W-:Y:S08]  /*3e80*/  HMMA.16816.F32 R60, R36.reuse, R28, R60 ;  /* 0x0000001c243c723c */ /* 0x060ff0000000183c */
[-C--:B------:R-:W-:Y:S08]  /*3e90*/  HMMA.16816.F32 R64, R36, R30.reuse, R64 ;  /* 0x0000001e2440723c */ /* 0x080ff00000001840 */
[-C--:B------:R-:W-:Y:S08]  /*3ea0*/  HMMA.16816.F32 R68, R32, R30.reuse, R68 ;  /* 0x0000001e2044723c */ /* 0x080ff00000001844 */
[C---:B------:R-:W-:Y:S01]  /*3eb0*/  HMMA.16816.F32 R72, R24.reuse, R30, R72 ;  /* 0x0000001e1848723c */ /* 0x040fe20000001848 */
[----:B------:R-:W-:Y:S07]  /*3ec0*/  LDSM.16.MT88.4 R28, [R216+0x13080] ;  /* 0x01308000d81c783b */ /* 0x000fee0000004200 */
[-C--:B-1----:R-:W-:Y:S08]  /*3ed0*/  HMMA.16816.F32 R76, R24, R40.reuse, R76 ;  /* 0x00000028184c723c */ /* 0x082ff0000000184c */
[-C--:B------:R-:W-:Y:S08]  /*3ee0*/  HMMA.16816.F32 R80, R32, R40.reuse, R80 ;  /* 0x000000282050723c */ /* 0x080ff00000001850 */
[C---:B------:R-:W-:Y:S08]  /*3ef0*/  HMMA.16816.F32 R84, R36.reuse, R40, R84 ;  /* 0x000000282454723c */ /* 0x040ff00000001854 */
[-C--:B------:R-:W-:Y:S01]  /*3f00*/  HMMA.16816.F32 R88, R36, R42.reuse, R88 ;  /* 0x0000002a2458723c */ /* 0x080fe20000001858 */
[----:B------:R-:W-:Y:S07]  /*3f10*/  LDSM.16.MT88.4 R36, [R216+0x14080] ;  /* 0x01408000d824783b */ /* 0x000fee0000004200 */
[-C--:B------:R-:W-:Y:S01]  /*3f20*/  HMMA.16816.F32 R92, R32, R42.reuse, R92 ;  /* 0x0000002a205c723c */ /* 0x080fe2000000185c */
[----:B------:R-:W1:Y:S07]  /*3f30*/  LDSM.16.MT88.4 R32, [R0+0xf880] ;  /* 0x00f880000020783b */ /* 0x000e6e0000004200 */
[----:B------:R-:W-:Y:S01]  /*3f40*/  HMMA.16816.F32 R96, R24, R42, R96 ;  /* 0x0000002a1860723c */ /* 0x000fe20000001860 */
[----:B------:R-:W2:Y:S07]  /*3f50*/  LDSM.16.MT88.4 R24, [R216+0x15080] ;  /* 0x01508000d818783b */ /* 0x000eae0000004200 */
[-C--:B---3--:R-:W-:Y:S08]  /*3f60*/  HMMA.16816.F32 R52, R4, R8.reuse, R52 ;  /* 0x000000080434723c */ /* 0x088ff00000001834 */
[-C--:B------:R-:W-:Y:S08]  /*3f70*/  HMMA.16816.F32 R56, R12, R8.reuse, R56 ;  /* 0x000000080c38723c */ /* 0x080ff00000001838 */
[C---:B------:R-:W-:Y:S08]  /*3f80*/  HMMA.16816.F32 R60, R16.reuse, R8, R60 ;  /* 0x00000008103c723c */ /* 0x040ff0000000183c */
[-C--:B------:R-:W-:Y:S08]  /*3f90*/  HMMA.16816.F32 R64, R16, R10.reuse, R64 ;  /* 0x0000000a1040723c */ /* 0x080ff00000001840 */
[-C--:B------:R-:W-:Y:S08]  /*3fa0*/  HMMA.16816.F32 R68, R12, R10.reuse, R68 ;  /* 0x0000000a0c44723c */ /* 0x080ff00000001844 */
[C---:B------:R-:W-:Y:S01]  /*3fb0*/  HMMA.16816.F32 R72, R4.reuse, R10, R72 ;  /* 0x0000000a0448723c */ /* 0x040fe20000001848 */
[----:B------:R-:W3:Y:S07]  /*3fc0*/  LDSM.16.MT88.4 R8, [R0+0x11880] ;  /* 0x011880000008783b */ /* 0x000eee0000004200 */
[-C--:B----4-:R-:W-:Y:S01]  /*3fd0*/  HMMA.16816.F32 R76, R4, R20.reuse, R76 ;  /* 0x00000014044c723c */ /* 0x090fe2000000184c */
[----:B------:R-:W-:Y:S07]  /*3fe0*/  BAR.SYNC.DEFER_BLOCKING 0x0 ;  /* 0x0000000000007b1d */ /* 0x000fee0000010000 */
[-C--:B------:R-:W-:Y:S08]  /*3ff0*/  HMMA.16816.F32 R80, R12, R20.reuse, R80 ;  /* 0x000000140c50723c */ /* 0x080ff00000001850 */
[C---:B------:R-:W-:Y:S08]  /*4000*/  HMMA.16816.F32 R84, R16.reuse, R20, R84 ;  /* 0x000000141054723c */ /* 0x040ff00000001854 */
[-C--:B------:R-:W-:Y:S01]  /*4010*/  HMMA.16816.F32 R88, R16, R22.reuse, R88 ;  /* 0x000000161058723c */ /* 0x080fe20000001858 */
[----:B------:R4:W3:Y:S07]  /*4020*/  LDSM.16.M88.4 R40, [R217] ;  /* 0x00000000d928783b */ /* 0x0008ee0000000200 */
[-C--:B------:R-:W-:Y:S01]  /*4030*/  HMMA.16816.F32 R92, R12, R22.reuse, R92 ;  /* 0x000000160c5c723c */ /* 0x080fe2000000185c */
[----:B------:R4:W3:Y:S07]  /*4040*/  LDSM.16.M88.4 R44, [R217+0x800] ;  /* 0x00080000d92c783b */ /* 0x0008ee0000000200 */
[----:B------:R-:W-:Y:S01]  /*4050*/  HMMA.16816.F32 R96, R4, R22, R96 ;  /* 0x000000160460723c */ /* 0x000fe20000001860 */
[----:B------:R4:W3:Y:S07]  /*4060*/  LDSM.16.MT88.4 R16, [R0+0x80] ;  /* 0x000080000010783b */ /* 0x0008ee0000004200 */
[-C--:B-1----:R-:W-:Y:S01]  /*4070*/  HMMA.16816.F32 R52, R28, R32.reuse, R52 ;  /* 0x000000201c34723c */ /* 0x082fe20000001834 */
[----:B------:R4:W1:Y:S07]  /*4080*/  LDSM.16.MT88.4 R48, [R0+0x3080] ;  /* 0x003080000030783b */ /* 0x00086e0000004200 */
[-C--:B------:R-:W-:Y:S01]  /*4090*/  HMMA.16816.F32 R56, R36, R32.reuse, R56 ;  /* 0x000000202438723c */ /* 0x080fe20000001838 */
[----:B------:R4:W1:Y:S07]  /*40a0*/  LDSM.16.M88.4 R148, [R2] ;  /* 0x000000000294783b */ /* 0x00086e0000000200 */
[C---:B--2---:R-:W-:Y:S01]  /*40b0*/  HMMA.16816.F32 R60, R24.reuse, R32, R60 ;  /* 0x00000020183c723c */ /* 0x044fe2000000183c */
[----:B------:R4:W2:Y:S07]  /*40c0*/  LDSM.16.M88.4 R168, [R2+0x800] ;  /* 0x0008000002a8783b */ /* 0x0008ae0000000200 */
[-C--:B------:R-:W-:Y:S01]  /*40d0*/  HMMA.16816.F32 R64, R24, R34.reuse, R64 ;  /* 0x000000221840723c */ /* 0x080fe20000001840 */
[----:B------:R4:W1:Y:S07]  /*40e0*/  LDSM.16.MT88.4 R160, [R0+0x880] ;  /* 0x0008800000a0783b */ /* 0x00086e0000004200 */
[-C--:B------:R-:W-:Y:S01]  /*40f0*/  HMMA.16816.F32 R68, R36, R34.reuse, R68 ;  /* 0x000000222444723c */ /* 0x080fe20000001844 */
[----:B------:R4:W1:Y:S07]  /*4100*/  LDSM.16.MT88.4 R176, [R0+0x3880] ;  /* 0x0038800000b0783b */ /* 0x00086e0000004200 */
[C---:B------:R-:W-:Y:S08]  /*4110*/  HMMA.16816.F32 R72, R28.reuse, R34, R72 ;  /* 0x000000221c48723c */ /* 0x040ff00000001848 */
[-C--:B---3--:R-:W-:Y:S08]  /*4120*/  HMMA.16816.F32 R76, R28, R8.reuse, R76 ;  /* 0x000000081c4c723c */ /* 0x088ff0000000184c */
[-C--:B------:R-:W-:Y:S08]  /*4130*/  HMMA.16816.F32 R80, R36, R8.reuse, R80 ;  /* 0x000000082450723c */ /* 0x080ff00000001850 */
[C---:B------:R-:W-:Y:S08]  /*4140*/  HMMA.16816.F32 R84, R24.reuse, R8, R84 ;  /* 0x000000081854723c */ /* 0x040ff00000001854 */
[-C--:B------:R-:W-:Y:S08]  /*4150*/  HMMA.16816.F32 R88, R24, R10.reuse, R88 ;  /* 0x0000000a1858723c */ /* 0x080ff00000001858 */
[-C--:B------:R-:W-:Y:S08]  /*4160*/  HMMA.16816.F32 R92, R36, R10.reuse, R92 ;  /* 0x0000000a245c723c */ /* 0x080ff0000000185c */
[----:B------:R-:W-:Y:S01]  /*4170*/  HMMA.16816.F32 R96, R28, R10, R96 ;  /* 0x0000000a1c60723c */ /* 0x000fe20000001860 */
[----:B------:R-:W-:-:S07]  /*4180*/  @P3 BRA `(.L_x_2) ;  /* 0x0000036000003947 */ /* 0x000fce0003800000 */
[----:B-12-4-:R-:W-:Y:S01]  /*4190*/  P2R R12, PR, RZ, 0x1 ;  /* 0x00000001ff0c7803 */ /* 0x016fe20000000000 */
[----:B------:R-:W2:Y:S01]  /*41a0*/  LDL.64 R20, [R1+0x8] ;  /* 0x0000080001147983 */ /* 0x000ea20000100a00 */
[----:B------:R-:W-:Y:S01]  /*41b0*/  USHF.R.S32.HI UR21, URZ, 0x1f, UR19 ;  /* 0x0000001f3f157899 */ /* 0x000fe20008011413 */
[----:B------:R-:W-:Y:S01]  /*41c0*/  IMAD.MOV.U32 R4, RZ, RZ, R246 ;  /* 0x000000ffff047224 */ /* 0x000fe200078e00f6 */
[----:B------:R-:W-:Y:S01]  /*41d0*/  ULDC.64 UR6, c[0x0][0x208] ;  /* 0x0000820000067ab9 */ /* 0x000fe20000000a00 */
[----:B------:R-:W-:Y:S01]  /*41e0*/  IMAD.MOV.U32 R5, RZ, RZ, R247 ;  /* 0x000000ffff057224 */ /* 0x000fe200078e00f7 */
[----:B------:R-:W1:Y:S01]  /*41f0*/  S2R R3, SR_CTAID.Y ;  /* 0x0000000000037919 */ /* 0x000e620000002600 */
[----:B------:R-:W-:Y:S01]  /*4200*/  UIMAD.WIDE.U32 UR22, UR19, UR6, URZ ;  /* 0x00000006131672a5 */ /* 0x000fe2000f8e003f */
[----:B------:R-:W-:Y:S01]  /*4210*/  IMAD.MOV.U32 R13, RZ, RZ, c[0x0][0x208] ;  /* 0x00008200ff0d7624 */ /* 0x000fe200078e00ff */
[----:B------:R-:W-:Y:S01]  /*4220*/  UIMAD UR21, UR21, UR6, URZ ;  /* 0x00000006151572a4 */ /* 0x000fe2000f8e023f */
[----:B------:R-:W-:Y:S01]  /*4230*/  IMAD.MOV.U32 R7, RZ, RZ, 0x6 ;  /* 0x00000006ff077424 */ /* 0x000fe200078e00ff */
[----:B------:R-:W-:Y:S01]  /*4240*/  USHF.L.U32 UR6, UR19, 0x6, URZ ;  /* 0x0000000613067899 */ /* 0x000fe2000800063f */
[C---:B------:R-:W-:Y:S01]  /*4250*/  IMAD.SHL.U32 R14, R13.reuse, 0x40, RZ ;  /* 0x000000400d0e7824 */ /* 0x040fe200078e00ff */
[----:B------:R-:W-:Y:S01]  /*4260*/  UIMAD UR21, UR19, UR7, UR21 ;  /* 0x00000007131572a4 */ /* 0x000fe2000f8e0215 */
[----:B------:R-:W-:Y:S01]  /*4270*/  IMAD.U32 R9, RZ, RZ, UR22 ;  /* 0x00000016ff097e24 */ /* 0x000fe2000f8e00ff */
[----:B------:R-:W-:Y:S02]  /*4280*/  SHF.L.U64.HI R13, R13, R7, c[0x0][0x20c] ;  /* 0x000083000d0d7619 */ /* 0x000fe40000010207 */
[----:B------:R-:W-:Y:S06]  /*4290*/  UIADD3 UR21, UR23, UR21, URZ ;  /* 0x0000001517157290 */ /* 0x000fec000fffe03f */
[----:B------:R-:W-:Y:S01]  /*42a0*/  IMAD.U32 R8, RZ, RZ, UR21 ;  /* 0x00000015ff087e24 */ /* 0x000fe2000f8e00ff */
[----:B-1----:R-:W-:Y:S01]  /*42b0*/  SHF.R.S32.HI R6, RZ, 0x1f, R3 ;  /* 0x0000001fff067819 */ /* 0x002fe20000011403 */
[C---:B------:R-:W-:Y:S04]  /*42c0*/  IMAD.WIDE.U32 R4, R3.reuse, c[0x0][0x288], R4 ;  /* 0x0000a20003047a25 */ /* 0x040fe800078e0004 */
[----:B------:R-:W-:Y:S04]  /*42d0*/  IMAD R6, R6, c[0x0][0x288], RZ ;  /* 0x0000a20006067a24 */ /* 0x000fe800078e02ff */
[----:B------:R-:W-:Y:S01]  /*42e0*/  IMAD R6, R3, c[0x0][0x28c], R6 ;  /* 0x0000a30003067a24 */ /* 0x000fe200078e0206 */
[----:B------:R-:W-:Y:S01]  /*42f0*/  IADD3 R3, P3, R4, UR5, RZ ;  /* 0x0000000504037c10 */ /* 0x000fe2000ff7e0ff */
[----:B------:R-:W-:Y:S03]  /*4300*/  IMAD.U32 R4, RZ, RZ, UR22 ;  /* 0x00000016ff047e24 */ /* 0x000fe6000f8e00ff */
[----:B------:R-:W-:Y:S02]  /*4310*/  IADD3.X R5, R5, UR9, R6, P3, !PT ;  /* 0x0000000905057c10 */ /* 0x000fe40009ffe406 */
[C---:B------:R-:W-:Y:S02]  /*4320*/  LEA R6, P3, R3.reuse, c[0x0][0x280], 0x2 ;  /* 0x0000a00003067a11 */ /* 0x040fe400078610ff */
[----:B------:R-:W-:Y:S02]  /*4330*/  LEA R4, P4, R4, R250, 0x7 ;  /* 0x000000fa04047211 */ /* 0x000fe400078838ff */
[----:B------:R-:W-:Y:S01]  /*4340*/  LEA.HI.X R7, R3, c[0x0][0x284], R5, 0x2, P3 ;  /* 0x0000a10003077a11 */ /* 0x000fe200018f1405 */
[----:B------:R-:W-:Y:S01]  /*4350*/  IMAD.U32 R3, RZ, RZ, UR6 ;  /* 0x00000006ff037e24 */ /* 0x000fe2000f8e00ff */
[----:B------:R-:W-:Y:S01]  /*4360*/  LEA.HI.X R5, R9, R251, R8, 0x7, P4 ;  /* 0x000000fb09057211 */ /* 0x000fe200020f3c08 */
[----:B------:R-:W-:Y:S01]  /*4370*/  IMAD.U32 R8, RZ, RZ, UR6 ;  /* 0x00000006ff087e24 */ /* 0x000fe2000f8e00ff */
[----:B------:R-:W-:Y:S04]  /*4380*/  IADD3 R10, P4, P3, R14, 0x80, R4 ;  /* 0x000000800e0a7810 */ /* 0x000fe80007b9e004 */
[----:B------:R-:W-:Y:S02]  /*4390*/  IADD3.X R11, R13, RZ, R5, P4, P3 ;  /* 0x000000ff0d0b7210 */ /* 0x000fe400027e6405 */
[----:B------:R-:W-:Y:S02]  /*43a0*/  LEA R6, P3, R3, R6, 0x2 ;  /* 0x0000000603067211 */ /* 0x000fe400078610ff */
[----:B------:R-:W-:Y:S02]  /*43b0*/  IADD3 R3, -R248, c[0x0][0x168], -R3 ;  /* 0x00005a00f8037a10 */ /* 0x000fe40007ffe903 */
[----:B------:R-:W-:Y:S02]  /*43c0*/  LEA.HI.X.SX32 R7, R8, R7, 0x2, P3 ;  /* 0x0000000708077211 */ /* 0x000fe400018f16ff */
[----:B------:R-:W-:Y:S02]  /*43d0*/  IADD3 R8, P4, R14, R4, RZ ;  /* 0x000000040e087210 */ /* 0x000fe40007f9e0ff */
[C---:B------:R-:W-:Y:S03]  /*43e0*/  LOP3.LUT P3, RZ, R252.reuse, 0x1, RZ, 0xc0, !PT ;  /* 0x00000001fcff7812 */ /* 0x040fe6000786c0ff */
[----:B------:R-:W-:Y:S01]  /*43f0*/  IMAD.X R9, R13, 0x1, R5, P4 ;  /* 0x000000010d097824 */ /* 0x000fe200020e0605 */
[C---:B------:R-:W-:Y:S02]  /*4400*/  ISETP.LT.OR P4, PT, R3.reuse, 0x1, !P3 ;  /* 0x000000010300780c */ /* 0x040fe40005f81670 */
[C---:B------:R-:W-:Y:S11]  /*4410*/  ISETP.LT.OR P3, PT, R3.reuse, 0x21, !P3 ;  /* 0x000000210300780c */ /* 0x040ff60005f61670 */
[----:B------:R-:W-:Y:S01]  /*4420*/  @!PT LDS RZ, [RZ] ;  /* 0x00000000fffff984 */ /* 0x000fe20000000800 */
[----:B------:R-:W-:Y:S01]  /*4430*/  @!PT LDS RZ, [RZ] ;  /* 0x00000000fffff984 */ /* 0x000fe20000000800 */
[----:B------:R-:W-:Y:S01]  /*4440*/  @!PT LDS RZ, [RZ] ;  /* 0x00000000fffff984 */ /* 0x000fe20000000800 */
[----:B------:R1:W-:Y:S01]  /*4450*/  LDGSTS.E.BYPASS.LTC128B.128 [R244+0xe080], [R4.64], !P4 ;  /* 0x0e08000004f47fae */ /* 0x0003e2000e101d4e */
[----:B------:R-:W-:Y:S04]  /*4460*/  LOP3.LUT P4, RZ, R252, 0x2, RZ, 0xc0, !PT ;  /* 0x00000002fcff7812 */ /* 0x000fe8000788c0ff */
[C---:B------:R-:W-:Y:S02]  /*4470*/  ISETP.LT.OR P0, PT, R3.reuse, 0x1, !P4 ;  /* 0x000000010300780c */ /* 0x040fe40006701670 */
[----:B------:R-:W-:Y:S11]  /*4480*/  ISETP.LT.OR P4, PT, R3, 0x21, !P4 ;  /* 0x000000210300780c */ /* 0x000ff60006781670 */
[----:B------:R1:W-:Y:S01]  /*4490*/  LDGSTS.E.BYPASS.LTC128B.128 [R244+0x10080], [R4.64+0x80], !P0 ;  /* 0x1008008004f47fae */ /* 0x0003e2000c101d4e */
[----:B------:R-:W-:Y:S04]  /*44a0*/  ISETP.NE.AND P0, PT, R12, RZ, PT ;  /* 0x000000ff0c00720c */ /* 0x000fe80003f05270 */
[----:B------:R1:W-:Y:S05]  /*44b0*/  LDGSTS.E.BYPASS.LTC128B.128 [R244+0xf080], [R8.64], !P3 ;  /* 0x0f08000008f47fae */ /* 0x0003ea000d901d4e */
[----:B------:R1:W-:Y:S01]  /*44c0*/  LDGSTS.E.BYPASS.LTC128B.128 [R244+0x11080], [R10.64], !P4 ;  /* 0x110800000af47fae */ /* 0x0003e2000e101d4e */
[----:B--2---:R-:W-:Y:S05]  /*44d0*/  @!P2 IMAD.SHL.U32 R3, R20, 0x10, RZ ;  /* 0x000000101403a824 */ /* 0x004fea00078e00ff */
[----:B------:R1:W-:Y:S02]  /*44e0*/  @!P2 LDGSTS.E.BYPASS.LTC128B.128 [R3+0x12280], [R6.64] ;  /* 0x122800000603afae */ /* 0x0003e4000b901d4e */
.L_x_2:
[-C--:B-12-4-:R-:W-:Y:S01]  /*44f0*/  HMMA.16816.F32 R4, R40, R16.reuse, RZ ;  /* 0x000000102804723c */ /* 0x096fe200000018ff */
[----:B------:R-:W2:Y:S01]  /*4500*/  LDL.64 R236, [R1+0x18] ;  /* 0x0000180001ec7983 */ /* 0x000ea20000100a00 */
[----:B------:R-:W-:Y:S02]  /*4510*/  USHF.L.U32 UR16, UR16, 0xd, URZ ;  /* 0x0000000d10107899 */ /* 0x000fe4000800063f */
[----:B------:R-:W-:Y:S01]  /*4520*/  UISETP.GE.AND UP0, UPT, UR19, UR18, UPT ;  /* 0x000000121300728c */ /* 0x000fe2000bf06270 */
[----:B------:R-:W3:Y:S01]  /*4530*/  LDL R234, [R1+0x20] ;  /* 0x0000200001ea7983 */ /* 0x000ee20000100800 */
[----:B------:R-:W-:Y:S02]  /*4540*/  UIADD3 UR7, UR4, 0x1, URZ ;  /* 0x0000000104077890 */ /* 0x000fe4000fffe03f */
[C---:B------:R-:W-:Y:S01]  /*4550*/  HMMA.16816.F32 R8, R44.reuse, R16, RZ ;  /* 0x000000102c08723c */ /* 0x040fe200000018ff */
[----:B------:R-:W-:Y:S01]  /*4560*/  LDSM.16.M88.4 R36, [R217+0x1000] ;  /* 0x00100000d924783b */ /* 0x000fe20000000200 */
[----:B------:R-:W-:Y:S02]  /*4570*/  UISETP.GE.AND UP2, UPT, UR4, 0x1, UPT ;  /* 0x000000010400788c */ /* 0x000fe4000bf46270 */
[----:B------:R-:W-:Y:S01]  /*4580*/  IMAD.U32 R3, RZ, RZ, UR16 ;  /* 0x00000010ff037e24 */ /* 0x000fe2000f8e00ff */
[----:B------:R-:W-:Y:S01]  /*4590*/  LDSM.16.M88.4 R212, [R217+0x1800] ;  /* 0x00180000d9d4783b */ /* 0x000fe20000000200 */
[----:B------:R-:W-:Y:S02]  /*45a0*/  UIADD3 UR6, UR20, 0x1, URZ ;  /* 0x0000000114067890 */ /* 0x000fe4000fffe03f */
[-C--:B------:R-:W-:Y:S01]  /*45b0*/  HMMA.16816.F32 R12, R44, R18.reuse, RZ ;  /* 0x000000122c0c723c */ /* 0x080fe200000018ff */
[----:B------:R-:W0:Y:S01]  /*45c0*/  LDGDEPBAR ;  /* 0x00000000000079af */ /* 0x000e220000000000 */
[----:B------:R-:W-:Y:S04]  /*45d0*/  UISETP.GE.AND UP1, UPT, UR20, 0x1, UPT ;  /* 0x000000011400788c */ /* 0x000fe8000bf26270 */
[----:B------:R-:W-:Y:S02]  /*45e0*/  USEL UR20, UR6, URZ, !UP1 ;  /* 0x0000003f06147287 */ /* 0x000fe4000c800000 */
[C---:B------:R-:W-:Y:S08]  /*45f0*/  HMMA.16816.F32 R16, R40.reuse, R18, RZ ;  /* 0x000000122810723c */ /* 0x040ff000000018ff */
[-C--:B------:R-:W-:Y:S08]  /*4600*/  HMMA.16816.F32 R20, R40, R48.reuse, RZ ;  /* 0x000000302814723c */ /* 0x080ff000000018ff */
[C---:B------:R-:W-:Y:S08]  /*4610*/  HMMA.16816.F32 R24, R44.reuse, R48, RZ ;  /* 0x000000302c18723c */ /* 0x040ff000000018ff */
[-C--:B------:R-:W-:Y:S01]  /*4620*/  HMMA.16816.F32 R28, R44, R50.reuse, RZ ;  /* 0x000000322c1c723c */ /* 0x080fe200000018ff */
[----:B------:R-:W1:Y:S07]  /*4630*/  LDSM.16.MT88.4 R44, [R0+0x1080] ;  /* 0x00108000002c783b */ /* 0x000e6e0000004200 */
[----:B------:R-:W-:Y:S01]  /*4640*/  HMMA.16816.F32 R32, R40, R50, RZ ;  /* 0x000000322820723c */ /* 0x000fe200000018ff */
[----:B------:R-:W4:Y:S04]  /*4650*/  LDSM.16.MT88.4 R40, [R0+0x4080] ;  /* 0x004080000028783b */ /* 0x000f280000004200 */
[----:B------:R-:W-:Y:S03]  /*4660*/  LDSM.16.M88.4 R48, [R2+0x1000] ;  /* 0x001000000230783b */ /* 0x000fe60000000200 */
[-C--:B------:R-:W-:Y:S08]  /*4670*/  HMMA.16816.F32 R4, R148, R160.reuse, R4 ;  /* 0x000000a09404723c */ /* 0x080ff00000001804 */
[C---:B------:R-:W-:Y:S08]  /*4680*/  HMMA.16816.F32 R8, R168.reuse, R160, R8 ;  /* 0x000000a0a808723c */ /* 0x040ff00000001808 */
[-C--:B------:R-:W-:Y:S08]  /*4690*/  HMMA.16816.F32 R12, R168, R162.reuse, R12 ;  /* 0x000000a2a80c723c */ /* 0x080ff0000000180c */
[C---:B------:R-:W-:Y:S01]  /*46a0*/  HMMA.16816.F32 R16, R148.reuse, R162, R16 ;  /* 0x000000a29410723c */ /* 0x040fe20000001810 */
[----:B------:R-:W-:Y:S07]  /*46b0*/  LDSM.16.M88.4 R160, [R2+0x1800] ;  /* 0x0018000002a0783b */ /* 0x000fee0000000200 */
[-C--:B------:R-:W-:Y:S08]  /*46c0*/  HMMA.16816.F32 R20, R148, R176.reuse, R20 ;  /* 0x000000b09414723c */ /* 0x080ff00000001814 */
[C---:B------:R-:W-:Y:S08]  /*46d0*/  HMMA.16816.F32 R24, R168.reuse, R176, R24 ;  /* 0x000000b0a818723c */ /* 0x040ff00000001818 */
[-C--:B------:R-:W-:Y:S01]  /*46e0*/  HMMA.16816.F32 R28, R168, R178.reuse, R28 ;  /* 0x000000b2a81c723c */ /* 0x080fe2000000181c */
[----:B------:R-:W-:Y:S07]  /*46f0*/  LDSM.16.MT88.4 R168, [R0+0x4880] ;  /* 0x0048800000a8783b */ /* 0x000fee0000004200 */
[----:B------:R-:W-:Y:S01]  /*4700*/  HMMA.16816.F32 R32, R148, R178, R32 ;  /* 0x000000b29420723c */ /* 0x000fe20000001820 */
[----:B------:R-:W5:Y:S04]  /*4710*/  LDSM.16.MT88.4 R148, [R0+0x1880] ;  /* 0x001880000094783b */ /* 0x000f680000004200 */
[----:B------:R-:W-:Y:S03]  /*4720*/  LDSM.16.MT88.4 R176, [R0+0x2080] ;  /* 0x0020800000b0783b */ /* 0x000fe60000004200 */
[-C--:B-1----:R-:W-:Y:S08]  /*4730*/  HMMA.16816.F32 R4, R36, R44.reuse, R4 ;  /* 0x0000002c2404723c */ /* 0x082ff00000001804 */
[C---:B------:R-:W-:Y:S08]  /*4740*/  HMMA.16816.F32 R8, R212.reuse, R44, R8 ;  /* 0x0000002cd408723c */ /* 0x040ff00000001808 */
[-C--:B------:R-:W-:Y:S08]  /*4750*/  HMMA.16816.F32 R12, R212, R46.reuse, R12 ;  /* 0x0000002ed40c723c */ /* 0x080ff0000000180c */
[C---:B------:R-:W-:Y:S01]  /*4760*/  HMMA.16816.F32 R16, R36.reuse, R46, R16 ;  /* 0x0000002e2410723c */ /* 0x040fe20000001810 */
[----:B------:R-:W1:Y:S07]  /*4770*/  LDSM.16.M88.4 R44, [R217+0x2000] ;  /* 0x00200000d92c783b */ /* 0x000e6e0000000200 */
[-C--:B----4-:R-:W-:Y:S08]  /*4780*/  HMMA.16816.F32 R20, R36, R40.reuse, R20 ;  /* 0x000000282414723c */ /* 0x090ff00000001814 */
[C---:B------:R-:W-:Y:S08]  /*4790*/  HMMA.16816.F32 R24, R212.reuse, R40, R24 ;  /* 0x00000028d418723c */ /* 0x040ff00000001818 */
[-C--:B------:R-:W-:Y:S01]  /*47a0*/  HMMA.16816.F32 R28, R212, R42.reuse, R28 ;  /* 0x0000002ad41c723c */ /* 0x080fe2000000181c */
[----:B------:R-:W4:Y:S07]  /*47b0*/  LDSM.16.M88.4 R212, [R217+0x2800] ;  /* 0x00280000d9d4783b */ /* 0x000f2e0000000200 */
[----:B------:R-:W-:Y:S01]  /*47c0*/  HMMA.16816.F32 R32, R36, R42, R32 ;  /* 0x0000002a2420723c */ /* 0x000fe20000001820 */
[----:B------:R-:W1:Y:S04]  /*47d0*/  LDSM.16.MT88.4 R36, [R0+0x5080] ;  /* 0x005080000024783b */ /* 0x000e680000004200 */
[----:B------:R-:W-:Y:S03]  /*47e0*/  LDSM.16.M88.4 R40, [R2+0x2000] ;  /* 0x002000000228783b */ /* 0x000fe60000000200 */
[-C--:B-----5:R-:W-:Y:S08]  /*47f0*/  HMMA.16816.F32 R4, R48, R148.reuse, R4 ;  /* 0x000000943004723c */ /* 0x0a0ff00000001804 */
[C---:B------:R-:W-:Y:S08]  /*4800*/  HMMA.16816.F32 R8, R160.reuse, R148, R8 ;  /* 0x00000094a008723c */ /* 0x040ff00000001808 */
[-C--:B------:R-:W-:Y:S08]  /*4810*/  HMMA.16816.F32 R12, R160, R150.reuse, R12 ;  /* 0x00000096a00c723c */ /* 0x080ff0000000180c */
[C---:B------:R-:W-:Y:S01]  /*4820*/  HMMA.16816.F32 R16, R48.reuse, R150, R16 ;  /* 0x000000963010723c */ /* 0x040fe20000001810 */
[----:B------:R-:W5:Y:S07]  /*4830*/  LDSM.16.MT88.4 R148, [R0+0x2880] ;  /* 0x002880000094783b */ /* 0x000f6e0000004200 */
[-C--:B------:R-:W-:Y:S08]  /*4840*/  HMMA.16816.F32 R20, R48, R168.reuse, R20 ;  /* 0x000000a83014723c */ /* 0x080ff00000001814 */
[C---:B------:R-:W-:Y:S08]  /*4850*/  HMMA.16816.F32 R24, R160.reuse, R168, R24 ;  /* 0x000000a8a018723c */ /* 0x040ff00000001818 */
[-C--:B------:R-:W-:Y:S01]  /*4860*/  HMMA.16816.F32 R28, R160, R170.reuse, R28 ;  /* 0x000000aaa01c723c */ /* 0x080fe2000000181c */
[----:B------:R-:W2:Y:S07]  /*4870*/  LDSM.16.M88.4 R160, [R2+0x2800] ;  /* 0x0028000002a0783b */ /* 0x000eae0000000200 */
[----:B------:R-:W-:Y:S01]  /*4880*/  HMMA.16816.F32 R32, R48, R170, R32 ;  /* 0x000000aa3020723c */ /* 0x000fe20000001820 */
[----:B------:R2:W2:Y:S07]  /*4890*/  LDSM.16.MT88.4 R48, [R0+0x5880] ;  /* 0x005880000030783b */ /* 0x0004ae0000004200 */
[-C--:B-1----:R-:W-:Y:S08]  /*48a0*/  HMMA.16816.F32 R4, R44, R176.reuse, R4 ;  /* 0x000000b02c04723c */ /* 0x082ff00000001804 */
[C---:B----4-:R-:W-:Y:S08]  /*48b0*/  HMMA.16816.F32 R8, R212.reuse, R176, R8 ;  /* 0x000000b0d408723c */ /* 0x050ff00000001808 */
[-C--:B------:R-:W-:Y:S08]  /*48c0*/  HMMA.16816.F32 R12, R212, R178.reuse, R12 ;  /* 0x000000b2d40c723c */ /* 0x080ff0000000180c */
[C---:B------:R-:W-:Y:S08]  /*48d0*/  HMMA.16816.F32 R16, R44.reuse, R178, R16 ;  /* 0x000000b22c10723c */ /* 0x040ff00000001810 */
[-C--:B------:R-:W-:Y:S08]  /*48e0*/  HMMA.16816.F32 R20, R44, R36.reuse, R20 ;  /* 0x000000242c14723c */ /* 0x080ff00000001814 */
[C---:B------:R-:W-:Y:S04]  /*48f0*/  HMMA.16816.F32 R24, R212.reuse, R36, R24 ;  /* 0x00000024d418723c */ /* 0x040fe80000001818 */
[----:B--2---:R-:W-:Y:S01]  /*4900*/  IADD3 R0, P3, R236, UR16, RZ ;  /* 0x00000010ec007c10 */ /* 0x004fe2000ff7e0ff */
[----:B------:R-:W-:Y:S03]  /*4910*/  UMOV UR16, UR19 ;  /* 0x0000001300107c82 */ /* 0x000fe60008000000 */
[-C--:B------:R-:W-:Y:S04]  /*4920*/  HMMA.16816.F32 R28, R212, R38.reuse, R28 ;  /* 0x00000026d41c723c */ /* 0x080fe8000000181c */
[----:B---3--:R-:W-:Y:S02]  /*4930*/  LEA.HI.X.SX32 R3, R3, R234, 0x1, P3 ;  /* 0x000000ea03037211 */ /* 0x008fe400018f0eff */
[C---:B------:R-:W-:Y:S02]  /*4940*/  LEA R2, P3, R0.reuse, c[0x0][0x220], 0x2 ;  /* 0x0000880000027a11 */ /* 0x040fe400078610ff */
[----:B------:R-:W-:Y:S01]  /*4950*/  HMMA.16816.F32 R32, R44, R38, R32 ;  /* 0x000000262c20723c */ /* 0x000fe20000001820 */
[----:B------:R-:W-:Y:S03]  /*4960*/  LDSM.16.MT88.4 R36, [R216+0x17880] ;  /* 0x01788000d824783b */ /* 0x000fe60000004200 */
[----:B------:R-:W-:Y:S01]  /*4970*/  LEA.HI.X R3, R0, c[0x0][0x224], R3, 0x2, P3 ;  /* 0x0000890000037a11 */ /* 0x000fe200018f1403 */
[----:B------:R-:W-:Y:S01]  /*4980*/  LDSM.16.MT88.4 R44, [R216+0x18080] ;  /* 0x01808000d82c783b */ /* 0x000fe20000004200 */
[----:B------:R-:W-:Y:S01]  /*4990*/  IMAD.U32 R0, RZ, RZ, UR4 ;  /* 0x00000004ff007e24 */ /* 0x000fe2000f8e00ff */
[----:B------:R-:W-:Y:S01]  /*49a0*/  PLOP3.LUT P3, PT, PT, PT, UP0, 0x80, 0x0 ;  /* 0x000000000000781c */ /* 0x000fe20003f6f008 */
[-C--:B-----5:R-:W-:Y:S01]  /*49b0*/  HMMA.16816.F32 R4, R40, R148.reuse, R4 ;  /* 0x000000942804723c */ /* 0x0a0fe20000001804 */
[----:B------:R-:W-:Y:S04]  /*49c0*/  USEL UR4, UR7, URZ, !UP2 ;  /* 0x0000003f07047287 */ /* 0x000fe8000d000000 */
[----:B------:R-:W-:Y:S03]  /*49d0*/  IMAD R0, R0, 0x2000, R226 ;  /* 0x0000200000007824 */ /* 0x000fe600078e02e2 */
[C---:B------:R-:W-:Y:S04]  /*49e0*/  HMMA.16816.F32 R8, R160.reuse, R148, R8 ;  /* 0x00000094a008723c */ /* 0x040fe80000001808 */
[----:B------:R-:W-:Y:S04]  /*49f0*/  IMAD.SHL.U32 R0, R0, 0x2, RZ ;  /* 0x0000000200007824 */ /* 0x000fe800078e00ff */
[-C--:B------:R-:W-:Y:S07]  /*4a00*/  HMMA.16816.F32 R12, R160, R150.reuse, R12 ;  /* 0x00000096a00c723c */ /* 0x080fee000000180c */
[----:B------:R-:W-:Y:S01]  /*4a10*/  RED.E.ADD.F32.FTZ.RN.STRONG.GPU [R2.64], R4 ;  /* 0x000000040200798e */ /* 0x000fe2000c10e78e */
[C---:B------:R-:W-:Y:S03]  /*4a20*/  HMMA.16816.F32 R16, R40.reuse, R150, R16 ;  /* 0x000000962810723c */ /* 0x040fe60000001810 */
[----:B------:R-:W-:Y:S04]  /*4a30*/  RED.E.ADD.F32.FTZ.RN.STRONG.GPU [R2.64+0x400], R5 ;  /* 0x000400050200798e */ /* 0x000fe8000c10e78e */
[----:B------:R-:W-:Y:S01]  /*4a40*/  RED.E.ADD.F32.FTZ.RN.STRONG.GPU [R2.64+0x800], R6 ;  /* 0x000800060200798e */ /* 0x000fe2000c10e78e */
[-C--:B------:R-:W-:Y:S03]  /*4a50*/  HMMA.16816.F32 R20, R40, R48.reuse, R20 ;  /* 0x000000302814723c */ /* 0x080fe60000001814 */
[----:B------:R-:W-:Y:S04]  /*4a60*/  RED.E.ADD.F32.FTZ.RN.STRONG.GPU [R2.64+0xc00], R7 ;  /* 0x000c00070200798e */ /* 0x000fe8000c10e78e */
[----:B------:R-:W-:Y:S01]  /*4a70*/  RED.E.ADD.F32.FTZ.RN.STRONG.GPU [R2.64+0x1000], R8 ;  /* 0x001000080200798e */ /* 0x000fe2000c10e78e */
[C---:B------:R-:W-:Y:S03]  /*4a80*/  HMMA.16816.F32 R24, R160.reuse, R48, R24 ;  /* 0x00000030a018723c */ /* 0x040fe60000001818 */
[----:B------:R-:W-:Y:S04]  /*4a90*/  RED.E.ADD.F32.FTZ.RN.STRONG.GPU [R2.64+0x1400], R9 ;  /* 0x001400090200798e */ /* 0x000fe8000c10e78e */
[----:B------:R-:W-:Y:S01]  /*4aa0*/  RED.E.ADD.F32.FTZ.RN.STRONG.GPU [R2.64+0x1800], R10 ;  /* 0x0018000a0200798e */ /* 0x000fe2000c10e78e */
[-C--:B------:R-:W-:Y:S03]  /*4ab0*/  HMMA.16816.F32 R28, R160, R50.reuse, R28 ;  /* 0x00000032a01c723c */ /* 0x080fe6000000181c */
[----:B------:R-:W-:Y:S04]  /*4ac0*/  RED.E.ADD.F32.FTZ.RN.STRONG.GPU [R2.64+0x1c00], R11 ;  /* 0x001c000b0200798e */ /* 0x000fe8000c10e78e */
[----:B------:R-:W-:Y:S01]  /*4ad0*/  RED.E.ADD.F32.FTZ.RN.STRONG.GPU [R2.64+0x2000], R16 ;  /* 0x002000100200798e */ /* 0x000fe2000c10e78e */
[----:B------:R-:W-:Y:S03]  /*4ae0*/  HMMA.16816.F32 R32, R40, R50, R32 ;  /* 0x000000322820723c */ /* 0x000fe60000001820 */
[----:B------:R-:W-:Y:S04]  /*4af0*/  RED.E.ADD.F32.FTZ.RN.STRONG.GPU [R2.64+0x2400], R17 ;  /* 0x002400110200798e */ /* 0x000fe8000c10e78e */
[----:B------:R-:W-:Y:S04]  /*4b00*/  RED.E.ADD.F32.FTZ.RN.STRONG.GPU [R2.64+0x2800], R18 ;  /* 0x002800120200798e */ /* 0x000fe8000c10e78e */
[----:B------:R-:W-:Y:S04]  /*4b10*/  RED.E.ADD.F32.FTZ.RN.STRONG.GPU [R2.64+0x2c00], R19 ;  /* 0x002c00130200798e */ /* 0x000fe8000c10e78e */
[----:B------:R-:W-:Y:S04]  /*4b20*/  RED.E.ADD.F32.FTZ.RN.STRONG.GPU [R2.64+0x3000], R12 ;  /* 0x0030000c0200798e */ /* 0x000fe8000c10e78e */
[----:B------:R-:W-:Y:S04]  /*4b30*/  LDSM.16.MT88.4 R4, [R216+0x15480] ;  /* 0x01548000d804783b */ /* 0x000fe80000004200 */
[----:B------:R-:W1:Y:S04]  /*4b40*/  LDSM.16.MT88.4 R8, [R0+0x6080] ;  /* 0x006080000008783b */ /* 0x000e680000004200 */
[----:B------:R-:W-:Y:S04]  /*4b50*/  RED.E.ADD.F32.FTZ.RN.STRONG.GPU [R2.64+0x3400], R13 ;  /* 0x0034000d0200798e */ /* 0x000fe8000c10e78e */
[----:B------:R-:W-:Y:S04]  /*4b60*/  RED.E.ADD.F32.FTZ.RN.STRONG.GPU [R2.64+0x3800], R14 ;  /* 0x0038000e0200798e */ /* 0x000fe8000c10e78e */
[----:B------:R-:W-:Y:S04]  /*4b70*/  RED.E.ADD.F32.FTZ.RN.STRONG.GPU [R2.64+0x3c00], R15 ;  /* 0x003c000f0200798e */ /* 0x000fe8000c10e78e */
[----:B------:R-:W2:Y:S04]  /*4b80*/  LDSM.16.MT88.4 R12, [R216+0x16480] ;  /* 0x01648000d80c783b */ /* 0x000ea80000004200 */
[----:B------:R-:W3:Y:S04]  /*4b90*/  LDSM.16.MT88.4 R16, [R216+0x17480] ;  /* 0x01748000d810783b */ /* 0x000ee80000004200 */
[----:B------:R-:W-:Y:S04]  /*4ba0*/  RED.E.ADD.F32.FTZ.RN.STRONG.GPU [R2.64+0x4000], R20 ;  /* 0x004000140200798e */ /* 0x000fe8000c10e78e */
[----:B------:R-:W-:Y:S04]  /*4bb0*/  LDSM.16.MT88.4 R40, [R0+0x8880] ;  /* 0x008880000028783b */ /* 0x000fe80000004200 */
[----:B------:R-:W-:Y:S04]  /*4bc0*/  RED.E.ADD.F32.FTZ.RN.STRONG.GPU [R2.64+0x4400], R21 ;  /* 0x004400150200798e */ /* 0x000fe8000c10e78e */
[----:B------:R-:W-:Y:S01]  /*4bd0*/  RED.E.ADD.F32.FTZ.RN.STRONG.GPU [R2.64+0x4800], R22 ;  /* 0x004800160200798e */ /* 0x000fe2000c10e78e */
[-C--:B-1----:R-:W-:Y:S03]  /*4be0*/  HMMA.16816.F32 R100, R4, R8.reuse, R100 ;  /* 0x000000080464723c */ /* 0x082fe60000001864 */
[----:B------:R-:W-:Y:S04]  /*4bf0*/  RED.E.ADD.F32.FTZ.RN.STRONG.GPU [R2.64+0x4c00], R23 ;  /* 0x004c00170200798e */ /* 0x000fe8000c10e78e */
[----:B------:R-:W1:Y:S04]  /*4c00*/  LDSM.16.MT88.4 R20, [R0+0x8080] ;  /* 0x008080000014783b */ /* 0x000e680000004200 */
[----:B------:R-:W-:Y:S04]  /*4c10*/  RED.E.ADD.F32.FTZ.RN.STRONG.GPU [R2.64+0x5000], R24 ;  /* 0x005000180200798e */ /* 0x000fe8000c10e78e */
[----:B------:R-:W-:Y:S01]  /*4c20*/  RED.E.ADD.F32.FTZ.RN.STRONG.GPU [R2.64+0x5400], R25 ;  /* 0x005400190200798e */ /* 0x000fe2000c10e78e */
[-C--:B--2---:R-:W-:Y:S03]  /*4c30*/  HMMA.16816.F32 R104, R12, R8.reuse, R104 ;  /* 0x000000080c68723c */ /* 0x084fe60000001868 */
[----:B------:R-:W-:Y:S04]  /*4c40*/  RED.E.ADD.F32.FTZ.RN.STRONG.GPU [R2.64+0x5800], R26 ;  /* 0x0058001a0200798e */ /* 0x000fe8000c10e78e */
[----:B------:R-:W-:Y:S01]  /*4c50*/  RED.E.ADD.F32.FTZ.RN.STRONG.GPU [R2.64+0x5c00], R27 ;  /* 0x005c001b0200798e */ /* 0x000fe2000c10e78e */
[C---:B---3--:R-:W-:Y:S03]  /*4c60*/  HMMA.16816.F32 R108, R16.reuse, R8, R108 ;  /* 0x00000008106c723c */ /* 0x048fe6000000186c */
[----:B------:R-:W-:Y:S04]  /*4c70*/  LDSM.16.MT88.4 R24, [R216+0x15880] ;  /* 0x01588000d818783b */ /* 0x000fe80000004200 */
[----:B------:R-:W-:Y:S01]  /*4c80*/  RED.E.ADD.F32.FTZ.RN.STRONG.GPU [R2.64+0x6000], R32 ;  /* 0x006000200200798e */ /* 0x000fe2000c10e78e */
[-C--:B------:R-:W-:Y:S03]  /*4c90*/  HMMA.16816.F32 R112, R16, R10.reuse, R112 ;  /* 0x0000000a1070723c */ /* 0x080fe60000001870 */
[----:B------:R-:W-:Y:S04]  /*4ca0*/  RED.E.ADD.F32.FTZ.RN.STRONG.GPU [R2.64+0x6400], R33 ;  /* 0x006400210200798e */ /* 0x000fe8000c10e78e */
[----:B------:R-:W-:Y:S01]  /*4cb0*/  RED.E.ADD.F32.FTZ.RN.STRONG.GPU [R2.64+0x6800], R34 ;  /* 0x006800220200798e */ /* 0x000fe2000c10e78e */
[-C--:B------:R-:W-:Y:S03]  /*4cc0*/  HMMA.16816.F32 R116, R12, R10.reuse, R116 ;  /* 0x0000000a0c74723c */ /* 0x080fe60000001874 */
[----:B------:R-:W-:Y:S04]  /*4cd0*/  RED.E.ADD.F32.FTZ.RN.STRONG.GPU [R2.64+0x6c00], R35 ;  /* 0x006c00230200798e */ /* 0x000fe8000c10e78e */
[----:B------:R-:W-:Y:S01]  /*4ce0*/  LDSM.16.MT88.4 R32, [R216+0x16880] ;  /* 0x01688000d820783b */ /* 0x000fe20000004200 */
[C---:B------:R-:W-:Y:S03]  /*4cf0*/  HMMA.16816.F32 R120, R4.reuse, R10, R120 ;  /* 0x0000000a0478723c */ /* 0x040fe60000001878 */
[----:B------:R-:W-:Y:S04]  /*4d00*/  RED.E.ADD.F32.FTZ.RN.STRONG.GPU [R2.64+0x7000], R28 ;  /* 0x0070001c0200798e */ /* 0x000fe8000c10e78e */
[----:B------:R-:W-:Y:S01]  /*4d10*/  LDSM.16.MT88.4 R8, [R0+0x7080] ;  /* 0x007080000008783b */ /* 0x000fe20000004200 */
[-C--:B-1----:R-:W-:Y:S03]  /*4d20*/  HMMA.16816.F32 R124, R4, R20.reuse, R124 ;  /* 0x00000014047c723c */ /* 0x082fe6000000187c */
[----:B------:R-:W-:Y:S04]  /*4d30*/  RED.E.ADD.F32.FTZ.RN.STRONG.GPU [R2.64+0x7400], R29 ;  /* 0x0074001d0200798e */ /* 0x000fe8000c10e78e */
[----:B------:R-:W-:Y:S01]  /*4d40*/  RED.E.ADD.F32.FTZ.RN.STRONG.GPU [R2.64+0x7800], R30 ;  /* 0x0078001e0200798e */ /* 0x000fe2000c10e78e */
[-C--:B------:R-:W-:Y:S03]  /*4d50*/  HMMA.16816.F32 R128, R12, R20.reuse, R128 ;  /* 0x000000140c80723c */ /* 0x080fe60000001880 */
[----:B------:R-:W-:Y:S04]  /*4d60*/  RED.E.ADD.F32.FTZ.RN.STRONG.GPU [R2.64+0x7c00], R31 ;  /* 0x007c001f0200798e */ /* 0x000fe8000c10e78e */
[----:B------:R-:W1:Y:S01]  /*4d70*/  LDSM.16.MT88.4 R28, [R0+0x6880] ;  /* 0x00688000001c783b */ /* 0x000e620000004200 */
[C---:B------:R-:W-:Y:S08]  /*4d80*/  HMMA.16816.F32 R132, R16.reuse, R20, R132 ;  /* 0x000000141084723c */ /* 0x040ff00000001884 */
[-C--:B------:R-:W-:Y:S01]  /*4d90*/  HMMA.16816.F32 R136, R16, R22.reuse, R136 ;  /* 0x000000161088723c */ /* 0x080fe20000001888 */
[----:B------:R-:W-:Y:S07]  /*4da0*/  LDSM.16.MT88.4 R16, [R216+0x17c80] ;  /* 0x017c8000d810783b */ /* 0x000fee0000004200 */
[-C--:B------:R-:W-:Y:S01]  /*4db0*/  HMMA.16816.F32 R140, R12, R22.reuse, R140 ;  /* 0x000000160c8c723c */ /* 0x080fe2000000188c */
[----:B------:R-:W-:Y:S07]  /*4dc0*/  LDSM.16.MT88.4 R12, [R216+0x16c80] ;  /* 0x016c8000d80c783b */ /* 0x000fee0000004200 */
[----:B------:R-:W-:Y:S01]  /*4dd0*/  HMMA.16816.F32 R144, R4, R22, R144 ;  /* 0x000000160490723c */ /* 0x000fe20000001890 */
[----:B------:R-:W2:Y:S04]  /*4de0*/  LDSM.16.MT88.4 R4, [R216+0x15c80] ;  /* 0x015c8000d804783b */ /* 0x000ea80000004200 */
[----:B------:R-:W3:Y:S03]  /*4df0*/  LDSM.16.MT88.4 R20, [R0+0x9080] ;  /* 0x009080000014783b */ /* 0x000ee60000004200 */
[-C--:B-1----:R-:W-:Y:S08]  /*4e00*/  HMMA.16816.F32 R100, R24, R28.reuse, R100 ;  /* 0x0000001c1864723c */ /* 0x082ff00000001864 */
[-C--:B------:R-:W-:Y:S08]  /*4e10*/  HMMA.16816.F32 R104, R32, R28.reuse, R104 ;  /* 0x0000001c2068723c */ /* 0x080ff00000001868 */
[C---:B------:R-:W-:Y:S08]  /*4e20*/  HMMA.16816.F32 R108, R36.reuse, R28, R108 ;  /* 0x0000001c246c723c */ /* 0x040ff0000000186c */
[-C--:B------:R-:W-:Y:S08]  /*4e30*/  HMMA.16816.F32 R112, R36, R30.reuse, R112 ;  /* 0x0000001e2470723c */ /* 0x080ff00000001870 */
[-C--:B------:R-:W-:Y:S08]  /*4e40*/  HMMA.16816.F32 R116, R32, R30.reuse, R116 ;  /* 0x0000001e2074723c */ /* 0x080ff00000001874 */
[C---:B------:R-:W-:Y:S01]  /*4e50*/  HMMA.16816.F32 R120, R24.reuse, R30, R120 ;  /* 0x0000001e1878723c */ /* 0x040fe20000001878 */
[----:B------:R-:W-:Y:S07]  /*4e60*/  LDSM.16.MT88.4 R28, [R216+0x16080] ;  /* 0x01608000d81c783b */ /* 0x000fee0000004200 */
[-C--:B------:R-:W-:Y:S08]  /*4e70*/  HMMA.16816.F32 R124, R24, R40.reuse, R124 ;  /* 0x00000028187c723c */ /* 0x080ff0000000187c */
[-C--:B------:R-:W-:Y:S08]  /*4e80*/  HMMA.16816.F32 R128, R32, R40.reuse, R128 ;  /* 0x000000282080723c */ /* 0x080ff00000001880 */
[C---:B------:R-:W-:Y:S08]  /*4e90*/  HMMA.16816.F32 R132, R36.reuse, R40, R132 ;  /* 0x000000282484723c */ /* 0x040ff00000001884 */
[-C--:B------:R-:W-:Y:S01]  /*4ea0*/  HMMA.16816.F32 R136, R36, R42.reuse, R136 ;  /* 0x0000002a2488723c */ /* 0x080fe20000001888 */
[----:B------:R-:W-:Y:S07]  /*4eb0*/  LDSM.16.MT88.4 R36, [R216+0x17080] ;  /* 0x01708000d824783b */ /* 0x000fee0000004200 */
[-C--:B------:R-:W-:Y:S01]  /*4ec0*/  HMMA.16816.F32 R140, R32, R42.reuse, R140 ;  /* 0x0000002a208c723c */ /* 0x080fe2000000188c */
[----:B------:R-:W1:Y:S07]  /*4ed0*/  LDSM.16.MT88.4 R32, [R0+0x7880] ;  /* 0x007880000020783b */ /* 0x000e6e0000004200 */
[----:B------:R-:W-:Y:S01]  /*4ee0*/  HMMA.16816.F32 R144, R24, R42, R144 ;  /* 0x0000002a1890723c */ /* 0x000fe20000001890 */
[----:B------:R-:W4:Y:S07]  /*4ef0*/  LDSM.16.MT88.4 R24, [R0+0x9880] ;  /* 0x009880000018783b */ /* 0x000f2e0000004200 */
[-C--:B--2---:R-:W-:Y:S08]  /*4f00*/  HMMA.16816.F32 R100, R4, R8.reuse, R100 ;  /* 0x000000080464723c */ /* 0x084ff00000001864 */
[-C--:B------:R-:W-:Y:S08]  /*4f10*/  HMMA.16816.F32 R104, R12, R8.reuse, R104 ;  /* 0x000000080c68723c */ /* 0x080ff00000001868 */
[C---:B------:R-:W-:Y:S08]  /*4f20*/  HMMA.16816.F32 R108, R16.reuse, R8, R108 ;  /* 0x00000008106c723c */ /* 0x040ff0000000186c */
[-C--:B------:R-:W-:Y:S08]  /*4f30*/  HMMA.16816.F32 R112, R16, R10.reuse, R112 ;  /* 0x0000000a1070723c */ /* 0x080ff00000001870 */
[-C--:B------:R-:W-:Y:S08]  /*4f40*/  HMMA.16816.F32 R116, R12, R10.reuse, R116 ;  /* 0x0000000a0c74723c */ /* 0x080ff00000001874 */
[C---:B------:R-:W-:Y:S08]  /*4f50*/  HMMA.16816.F32 R120, R4.reuse, R10, R120 ;  /* 0x0000000a0478723c */ /* 0x040ff00000001878 */
[-C--:B---3--:R-:W-:Y:S08]  /*4f60*/  HMMA.16816.F32 R124, R4, R20.reuse, R124 ;  /* 0x00000014047c723c */ /* 0x088ff0000000187c */
[-C--:B------:R-:W-:Y:S08]  /*4f70*/  HMMA.16816.F32 R128, R12, R20.reuse, R128 ;  /* 0x000000140c80723c */ /* 0x080ff00000001880 */
[C---:B------:R-:W-:Y:S08]  /*4f80*/  HMMA.16816.F32 R132, R16.reuse, R20, R132 ;  /* 0x000000141084723c */ /* 0x040ff00000001884 */
[-C--:B------:R-:W-:Y:S08]  /*4f90*/  HMMA.16816.F32 R136, R16, R22.reuse, R136 ;  /* 0x000000161088723c */ /* 0x080ff00000001888 */
[-C--:B------:R-:W-:Y:S08]  /*4fa0*/  HMMA.16816.F32 R140, R12, R22.reuse, R140 ;  /* 0x000000160c8c723c */ /* 0x080ff0000000188c */
[----:B------:R-:W-:Y:S08]  /*4fb0*/  HMMA.16816.F32 R144, R4, R22, R144 ;  /* 0x000000160490723c */ /* 0x000ff00000001890 */
[-C--:B-1----:R-:W-:Y:S08]  /*4fc0*/  HMMA.16816.F32 R100, R28, R32.reuse, R100 ;  /* 0x000000201c64723c */ /* 0x082ff00000001864 */
[-C--:B------:R-:W-:Y:S08]  /*4fd0*/  HMMA.16816.F32 R104, R36, R32.reuse, R104 ;  /* 0x000000202468723c */ /* 0x080ff00000001868 */
[C---:B------:R-:W-:Y:S08]  /*4fe0*/  HMMA.16816.F32 R108, R44.reuse, R32, R108 ;  /* 0x000000202c6c723c */ /* 0x040ff0000000186c */
[-C--:B------:R-:W-:Y:S08]  /*4ff0*/  HMMA.16816.F32 R112, R44, R34.reuse, R112 ;  /* 0x000000222c70723c */ /* 0x080ff00000001870 */
[-C--:B------:R-:W-:Y:S08]  /*5000*/  HMMA.16816.F32 R116, R36, R34.reuse, R116 ;  /* 0x000000222474723c */ /* 0x080ff00000001874 */
[C---:B------:R-:W-:Y:S08]  /*5010*/  HMMA.16816.F32 R120, R28.reuse, R34, R120 ;  /* 0x000000221c78723c */ /* 0x040ff00000001878 */
[-C--:B----4-:R-:W-:Y:S08]  /*5020*/  HMMA.16816.F32 R124, R28, R24.reuse, R124 ;  /* 0x000000181c7c723c */ /* 0x090ff0000000187c */
[-C--:B------:R-:W-:Y:S08]  /*5030*/  HMMA.16816.F32 R128, R36, R24.reuse, R128 ;  /* 0x000000182480723c */ /* 0x080ff00000001880 */
[C---:B------:R-:W-:Y:S08]  /*5040*/  HMMA.16816.F32 R132, R44.reuse, R24, R132 ;  /* 0x000000182c84723c */ /* 0x040ff00000001884 */
[-C--:B------:R-:W-:Y:S08]  /*5050*/  HMMA.16816.F32 R136, R44, R26.reuse, R136 ;  /* 0x0000001a2c88723c */ /* 0x080ff00000001888 */
[-C--:B------:R-:W-:Y:S08]  /*5060*/  HMMA.16816.F32 R140, R36, R26.reuse, R140 ;  /* 0x0000001a248c723c */ /* 0x080ff0000000188c */
[----:B------:R-:W-:Y:S01]  /*5070*/  HMMA.16816.F32 R144, R28, R26, R144 ;  /* 0x0000001a1c90723c */ /* 0x000fe20000001890 */
[----:B------:R-:W-:-:S07]  /*5080*/  @!P3 BRA `(.L_x_3) ;  /* 0xffffd0900000b947 */ /* 0x000fce000383ffff */
.L_x_0:
[----:B---34-:R-:W3:Y:S04]  /*5090*/  LDL.LU R22, [R1+0x10] ;  /* 0x0000100001167983 */ /* 0x018ee80000300800 */
[----:B------:R-:W1:Y:S01]  /*50a0*/  S2R R2, SR_TID.X ;  /* 0x0000000000027919 */ /* 0x000e620000002100 */
[----:B------:R-:W-:-:S02]  /*50b0*/  F2FP.PACK_AB R52, R53, R52 ;  /* 0x000000343534723e */ /* 0x000fc400000000ff */
[----:B------:R-:W-:Y:S01]  /*50c0*/  F2FP.PACK_AB R54, R55, R54 ;  /* 0x000000363736723e */ /* 0x000fe200000000ff */
[----:B------:R-:W4:Y:S01]  /*50d0*/  LDL.LU.64 R24, [R1+0x8] ;  /* 0x0000080001187983 */ /* 0x000f220000300a00 */
[----:B------:R-:W-:Y:S02]  /*50e0*/  F2FP.PACK_AB R72, R73, R72 ;  /* 0x000000484948723e */ /* 0x000fe400000000ff */
[----:B------:R-:W-:Y:S01]  /*50f0*/  F2FP.PACK_AB R74, R75, R74 ;  /* 0x0000004a4b4a723e */ /* 0x000fe200000000ff */
[----:B------:R-:W5:Y:S01]  /*5100*/  LDL.LU R4, [R1+0x14] ;  /* 0x0000140001047983 */ /* 0x000f620000300800 */
[----:B------:R-:W-:Y:S01]  /*5110*/  F2FP.PACK_AB R56, R57, R56 ;  /* 0x000000383938723e */ /* 0x000fe200000000ff */
[----:B------:R-:W-:Y:S01]  /*5120*/  FMUL.FTZ R100, R100, c[0x0][0x298] ;  /* 0x0000a60064647a20 */ /* 0x000fe20000410000 */
        /* <DEDUP_REMOVED lines=9> */
[----:B--2---:R-:W-:Y:S01]  /*51c0*/  FMUL.FTZ R13, R121, c[0x0][0x298] ;  /* 0x0000a600790d7a20 */ /* 0x004fe20000410000 */
[----:B------:R-:W-:Y:S01]  /*51d0*/  F2FP.PACK_AB R64, R65, R64 ;  /* 0x000000404140723e */ /* 0x000fe200000000ff */
[----:B------:R-:W-:Y:S01]  /*51e0*/  FMUL.FTZ R122, R122, c[0x0][0x298] ;  /* 0x0000a6007a7a7a20 */ /* 0x000fe20000410000 */
[----:B------:R-:W-:Y:S01]  /*51f0*/  F2FP.PACK_AB R66, R67, R66 ;  /* 0x000000424342723e */ /* 0x000fe200000000ff */
[----:B------:R-:W-:Y:S01]  /*5200*/  FMUL.FTZ R12, R123, c[0x0][0x298] ;  /* 0x0000a6007b0c7a20 */ /* 0x000fe20000410000 */
[----:B-1----:R-:W-:Y:S01]  /*5210*/  SHF.R.S32.HI R14, RZ, 0x1f, R2 ;  /* 0x0000001fff0e7819 */ /* 0x002fe20000011402 */
        /* <DEDUP_REMOVED lines=61> */
[----:B------:R-:W1:Y:S01]  /*55f0*/  S2R R21, SR_CTAID.Y ;  /* 0x0000000000157919 */ /* 0x000e620000002600 */
[----:B------:R-:W-:Y:S01]  /*5600*/  FMUL.FTZ R143, R143, c[0x0][0x298] ;  /* 0x0000a6008f8f7a20 */ /* 0x000fe20000410000 */
[----:B------:R-:W-:Y:S01]  /*5610*/  F2FP.PACK_AB R140, R141, R140 ;  /* 0x0000008c8d8c723e */ /* 0x000fe200000000ff */
[----:B------:R-:W-:Y:S01]  /*5620*/  FMUL.FTZ R132, R132, c[0x0][0x298] ;  /* 0x0000a60084847a20 */ /* 0x000fe20000410000 */
[----:B------:R-:W-:Y:S01]  /*5630*/  USHF.R.S32.HI UR6, URZ, 0x1f, UR10 ;  /* 0x0000001f3f067899 */ /* 0x000fe2000801140a */
[----:B------:R-:W-:Y:S01]  /*5640*/  FMUL.FTZ R133, R133, c[0x0][0x298] ;  /* 0x0000a60085857a20 */ /* 0x000fe20000410000 */
[----:B------:R-:W-:Y:S01]  /*5650*/  F2FP.PACK_AB R142, R143, R142 ;  /* 0x0000008e8f8e723e */ /* 0x000fe200000000ff */
[----:B------:R-:W-:Y:S01]  /*5660*/  FMUL.FTZ R134, R134, c[0x0][0x298] ;  /* 0x0000a60086867a20 */ /* 0x000fe20000410000 */
[----:B------:R-:W-:Y:S01]  /*5670*/  ULDC.64 UR4, c[0x0][0x340] ;  /* 0x0000d00000047ab9 */ /* 0x000fe20000000a00 */
[----:B------:R-:W-:Y:S01]  /*5680*/  FMUL.FTZ R135, R135, c[0x0][0x298] ;  /* 0x0000a60087877a20 */ /* 0x000fe20000410000 */
[----:B------:R-:W-:Y:S01]  /*5690*/  F2FP.PACK_AB R132, R133, R132 ;  /* 0x000000848584723e */ /* 0x000fe200000000ff */
[----:B------:R-:W-:Y:S01]  /*56a0*/  FMUL.FTZ R136, R136, c[0x0][0x298] ;  /* 0x0000a60088887a20 */ /* 0x000fe20000410000 */
[----:B------:R-:W-:Y:S01]  /*56b0*/  UIMAD UR4, UR6, UR4, URZ ;  /* 0x00000004060472a4 */ /* 0x000fe2000f8e023f */
[----:B------:R-:W-:Y:S01]  /*56c0*/  FMUL.FTZ R137, R137, c[0x0][0x298] ;  /* 0x0000a60089897a20 */ /* 0x000fe20000410000 */
[----:B------:R-:W-:Y:S01]  /*56d0*/  F2FP.PACK_AB R134, R135, R134 ;  /* 0x000000868786723e */ /* 0x000fe200000000ff */
[----:B------:R-:W-:Y:S01]  /*56e0*/  FMUL.FTZ R138, R138, c[0x0][0x298] ;  /* 0x0000a6008a8a7a20 */ /* 0x000fe20000410000 */
[----:B------:R-:W-:Y:S01]  /*56f0*/  UIMAD UR4, UR10, UR5, UR4 ;  /* 0x000000050a0472a4 */ /* 0x000fe2000f8e0204 */
[----:B------:R-:W-:Y:S01]  /*5700*/  FMUL.FTZ R139, R139, c[0x0][0x298] ;  /* 0x0000a6008b8b7a20 */ /* 0x000fe20000410000 */
[----:B------:R-:W-:Y:S01]  /*5710*/  F2FP.PACK_AB R136, R137, R136 ;  /* 0x000000888988723e */ /* 0x000fe200000000ff */
[----:B------:R-:W-:Y:S01]  /*5720*/  BSSY B0, `(.L_x_4) ;  /* 0x000008a000007945 */ /* 0x000fe20003800000 */
[----:B----4-:R-:W-:-:S02]  /*5730*/  LEA.HI R0, R14, R24, RZ, 0x5 ;  /* 0x000000180e007211 */ /* 0x010fc400078f28ff */
[----:B------:R-:W-:Y:S02]  /*5740*/  SHF.R.S32.HI R5, RZ, 0x1f, R24 ;  /* 0x0000001fff057819 */ /* 0x000fe40000011418 */
[----:B------:R-:W-:Y:S02]  /*5750*/  SHF.R.S32.HI R3, RZ, 0x5, R0 ;  /* 0x00000005ff037819 */ /* 0x000fe40000011400 */
[----:B------:R-:W-:Y:S02]  /*5760*/  LEA.HI R14, R14, R2, RZ, 0x4 ;  /* 0x000000020e0e7211 */ /* 0x000fe400078f20ff */
[----:B------:R-:W-:Y:S02]  /*5770*/  LEA.HI R0, R0, R3, RZ, 0x1 ;  /* 0x0000000300007211 */ /* 0x000fe400078f08ff */
[----:B------:R-:W-:Y:S02]  /*5780*/  LEA.HI R2, R5, R24, RZ, 0x6 ;  /* 0x0000001805027211 */ /* 0x000fe400078f30ff */
[----:B------:R-:W-:-:S02]  /*5790*/  LOP3.LUT R0, R0, 0xfffffffe, RZ, 0xc0, !PT ;  /* 0xfffffffe00007812 */ /* 0x000fc400078ec0ff */
[----:B------:R-:W-:Y:S01]  /*57a0*/  LOP3.LUT R6, R14, 0xfffffff0, RZ, 0xc0, !PT ;  /* 0xfffffff00e067812 */ /* 0x000fe200078ec0ff */
[----:B------:R-:W-:Y:S01]  /*57b0*/  BAR.SYNC.DEFER_BLOCKING 0x1, 0x100 ;  /* 0x0044000000007b1d */ /* 0x000fe20000010000 */
[C---:B-----5:R-:W-:Y:S01]  /*57c0*/  LOP3.LUT P0, RZ, R4.reuse, 0x4, RZ, 0xc0, !PT ;  /* 0x0000000404ff7812 */ /* 0x060fe2000780c0ff */
[----:B------:R-:W-:Y:S01]  /*57d0*/  IMAD.IADD R7, R3, 0x1, -R0 ;  /* 0x0000000103077824 */ /* 0x000fe200078e0a00 */
[----:B------:R-:W-:Y:S01]  /*57e0*/  SHF.R.S32.HI R0, RZ, 0x6, R2 ;  /* 0x00000006ff007819 */ /* 0x000fe20000011402 */
[----:B------:R-:W-:Y:S01]  /*57f0*/  IMAD.SHL.U32 R4, R4, 0x40, RZ ;  /* 0x0000004004047824 */ /* 0x000fe200078e00ff */
[CC--:B------:R-:W-:Y:S01]  /*5800*/  LEA.HI R2, R5.reuse, R24.reuse, RZ, 0x2 ;  /* 0x0000001805027211 */ /* 0x0c0fe200078f10ff */
[----:B------:R-:W-:Y:S01]  /*5810*/  IMAD.IADD R6, R24, 0x1, -R6 ;  /* 0x0000000118067824 */ /* 0x000fe200078e0a06 */
[----:B------:R-:W-:Y:S01]  /*5820*/  LEA.HI R9, R5, R24, RZ, 0x7 ;  /* 0x0000001805097211 */ /* 0x000fe200078f38ff */
[----:B------:R-:W-:Y:S01]  /*5830*/  IMAD.SHL.U32 R0, R0, 0x8, RZ ;  /* 0x0000000800007824 */ /* 0x000fe200078e00ff */
[----:B------:R-:W-:-:S02]  /*5840*/  LOP3.LUT R8, R4, 0x1c0, RZ, 0xc0, !PT ;  /* 0x000001c004087812 */ /* 0x000fc400078ec0ff */
[----:B------:R-:W-:Y:S02]  /*5850*/  SHF.R.S32.HI R3, RZ, 0x1f, R6 ;  /* 0x0000001fff037819 */ /* 0x000fe40000011406 */
[----:B------:R-:W-:Y:S02]  /*5860*/  LOP3.LUT R4, R2, 0x7ffffffc, RZ, 0xc0, !PT ;  /* 0x7ffffffc02047812 */ /* 0x000fe400078ec0ff */
[----:B------:R-:W-:Y:S02]  /*5870*/  LOP3.LUT R2, R8, 0x18, R0, 0xf8, !PT ;  /* 0x0000001808027812 */ /* 0x000fe400078ef800 */
[----:B------:R-:W-:Y:S01]  /*5880*/  LEA.HI R0, R3, R6, RZ, 0x3 ;  /* 0x0000000603007211 */ /* 0x000fe200078f18ff */
[----:B------:R-:W-:Y:S01]  /*5890*/  IMAD.IADD R4, R24, 0x1, -R4 ;  /* 0x0000000118047824 */ /* 0x000fe200078e0a04 */
[----:B------:R-:W-:Y:S01]  /*58a0*/  SHF.R.U32.HI R5, RZ, 0x3, R8 ;  /* 0x00000003ff057819 */ /* 0x000fe20000011608 */
[----:B------:R-:W-:Y:S01]  /*58b0*/  IMAD.SHL.U32 R3, R7, 0x400, RZ ;  /* 0x0000040007037824 */ /* 0x000fe200078e00ff */
[----:B------:R-:W-:-:S02]  /*58c0*/  SHF.R.S32.HI R14, RZ, 0x4, R14 ;  /* 0x00000004ff0e7819 */ /* 0x000fc4000001140e */
[----:B------:R-:W-:Y:S01]  /*58d0*/  LOP3.LUT R0, R0, 0xfffffff8, RZ, 0xc0, !PT ;  /* 0xfffffff800007812 */ /* 0x000fe200078ec0ff */
[----:B------:R-:W-:Y:S01]  /*58e0*/  IMAD R4, R4, 0x2, R3 ;  /* 0x0000000204047824 */ /* 0x000fe200078e0203 */
[----:B------:R-:W-:Y:S01]  /*58f0*/  LOP3.LUT R5, R2, R5, RZ, 0x3c, !PT ;  /* 0x0000000502057212 */ /* 0x000fe200078e3cff */
[----:B------:R-:W-:Y:S01]  /*5900*/  IMAD.SHL.U32 R3, R14, 0x40, RZ ;  /* 0x000000400e037824 */ /* 0x000fe200078e00ff */
[----:B---3--:R-:W-:Y:S01]  /*5910*/  SHF.R.S32.HI R2, RZ, 0x1f, R22 ;  /* 0x0000001fff027819 */ /* 0x008fe20000011416 */
[----:B------:R-:W-:Y:S02]  /*5920*/  IMAD.IADD R0, R6, 0x1, -R0 ;  /* 0x0000000106007824 */ /* 0x000fe400078e0a00 */
[----:B------:R-:W-:Y:S01]  /*5930*/  IMAD.IADD R4, R5, 0x1, R4 ;  /* 0x0000000105047824 */ /* 0x000fe200078e0204 */
[----:B------:R-:W-:Y:S01]  /*5940*/  LOP3.LUT R7, R3, 0x1c0, RZ, 0xc0, !PT ;  /* 0x000001c003077812 */ /* 0x000fe200078ec0ff */
[----:B------:R-:W-:Y:S01]  /*5950*/  IMAD.SHL.U32 R3, R0, 0x8, RZ ;  /* 0x0000000800037824 */ /* 0x000fe200078e00ff */
[----:B------:R-:W-:Y:S01]  /*5960*/  LEA.HI R2, R2, R22, RZ, 0x3 ;  /* 0x0000001602027211 */ /* 0x000fe200078f18ff */
[----:B------:R-:W-:Y:S01]  /*5970*/  IMAD.SHL.U32 R0, R4, 0x2, RZ ;  /* 0x0000000204007824 */ /* 0x000fe200078e00ff */
[----:B------:R-:W-:Y:S01]  /*5980*/  F2FP.PACK_AB R4, R139, R138 ;  /* 0x0000008a8b04723e */ /* 0x000fe200000000ff */
[----:B------:R-:W-:Y:S01]  /*5990*/  IMAD.SHL.U32 R6, R9, 0x4, RZ ;  /* 0x0000000409067824 */ /* 0x000fe200078e00ff */
[----:B------:R-:W-:-:S02]  /*59a0*/  SHF.R.S32.HI R5, RZ, 0x3, R2 ;  /* 0x00000003ff057819 */ /* 0x000fc40000011402 */
[C---:B------:R-:W-:Y:S01]  /*59b0*/  IADD3 R2, R0.reuse, 0x40, RZ ;  /* 0x0000004000027810 */ /* 0x040fe20007ffe0ff */
[----:B------:R-:W-:Y:S01]  /*59c0*/  STS [R0+0x6080], R52 ;  /* 0x0060803400007388 */ /* 0x000fe20000000800 */
[----:B------:R-:W-:Y:S02]  /*59d0*/  @P0 IADD3 R2, R0, -0x40, RZ ;  /* 0xffffffc000020810 */ /* 0x000fe40007ffe0ff */
[----:B------:R-:W-:Y:S01]  /*59e0*/  LOP3.LUT R6, R6, 0xfffffe00, RZ, 0xc0, !PT ;  /* 0xfffffe0006067812 */ /* 0x000fe200078ec0ff */
[----:B------:R-:W-:Y:S01]  /*59f0*/  STS [R0+0x6480], R54 ;  /* 0x0064803600007388 */ /* 0x000fe20000000800 */
[----:B------:R-:W-:Y:S02]  /*5a00*/  LOP3.LUT R3, R7, 0x38, R3, 0xf8, !PT ;  /* 0x0000003807037812 */ /* 0x000fe400078ef803 */
[----:B------:R-:W-:Y:S01]  /*5a10*/  SHF.R.U32.HI R7, RZ, 0x3, R7 ;  /* 0x00000003ff077819 */ /* 0x000fe20000011607 */
[----:B------:R-:W-:Y:S01]  /*5a20*/  STS [R2+0x6080], R72 ;  /* 0x0060804802007388 */ /* 0x000fe20000000800 */
[----:B------:R-:W-:-:S02]  /*5a30*/  IMAD R5, R5, 0x1800, R6 ;  /* 0x0000180005057824 */ /* 0x000fc400078e0206 */
[----:B------:R-:W-:Y:S01]  /*5a40*/  LOP3.LUT R3, R3, R7, RZ, 0x3c, !PT ;  /* 0x0000000703037212 */ /* 0x000fe200078e3cff */
[----:B------:R-:W-:Y:S04]  /*5a50*/  STS [R2+0x6480], R74 ;  /* 0x0064804a02007388 */ /* 0x000fe80000000800 */
[----:B------:R-:W-:Y:S01]  /*5a60*/  STS [R0+0x7080], R56 ;  /* 0x0070803800007388 */ /* 0x000fe20000000800 */
[----:B------:R-:W-:Y:S02]  /*5a70*/  IMAD.IADD R3, R5, 0x1, R3 ;  /* 0x0000000105037824 */ /* 0x000fe400078e0203 */
[----:B------:R-:W-:Y:S01]  /*5a80*/  IMAD.MOV.U32 R5, RZ, RZ, -0x60 ;  /* 0xffffffa0ff057424 */ /* 0x000fe200078e00ff */
[----:B------:R-:W-:Y:S04]  /*5a90*/  STS [R0+0x7480], R58 ;  /* 0x0074803a00007388 */ /* 0x000fe80000000800 */
        /* <DEDUP_REMOVED lines=25> */
[----:B------:R2:W-:Y:S04]  /*5c30*/  STS [R2+0x1480], R10 ;  /* 0x0014800a02007388 */ /* 0x0005e80000000800 */
[----:B------:R-:W-:Y:S04]  /*5c40*/  STS [R0+0x2080], R16 ;  /* 0x0020801000007388 */ /* 0x000fe80000000800 */
[----:B------:R3:W-:Y:S04]  /*5c50*/  STS [R0+0x2480], R15 ;  /* 0x0024800f00007388 */ /* 0x0007e80000000800 */
[----:B------:R-:W-:Y:S04]  /*5c60*/  STS [R2+0x2080], R113 ;  /* 0x0020807102007388 */ /* 0x000fe80000000800 */
[----:B------:R-:W-:Y:S04]  /*5c70*/  STS [R2+0x2480], R114 ;  /* 0x0024807202007388 */ /* 0x000fe80000000800 */
[----:B------:R-:W-:Y:S04]  /*5c80*/  STS [R0+0x3080], R124 ;  /* 0x0030807c00007388 */ /* 0x000fe80000000800 */
[----:B------:R-:W-:Y:S01]  /*5c90*/  STS [R0+0x3480], R126 ;  /* 0x0034807e00007388 */ /* 0x000fe20000000800 */
[----:B--2---:R-:W-:Y:S01]  /*5ca0*/  IMAD.SHL.U32 R10, R22, 0x8, RZ ;  /* 0x00000008160a7824 */ /* 0x004fe200078e00ff */
[----:B-1----:R-:W-:-:S02]  /*5cb0*/  SHF.R.S32.HI R22, RZ, 0x1f, R21 ;  /* 0x0000001fff167819 */ /* 0x002fc40000011415 */
[----:B------:R-:W-:Y:S02]  /*5cc0*/  STS [R2+0x3080], R144 ;  /* 0x0030809002007388 */ /* 0x000fe40000000800 */
[----:B------:R-:W-:Y:S02]  /*5cd0*/  SHF.R.S32.HI R11, RZ, 0x1f, R10 ;  /* 0x0000001fff0b7819 */ /* 0x000fe4000001140a */
[----:B------:R-:W-:Y:S01]  /*5ce0*/  STS [R2+0x3480], R146 ;  /* 0x0034809202007388 */ /* 0x000fe20000000800 */
[----:B---3--:R-:W-:-:S03]  /*5cf0*/  SHF.R.S32.HI R15, RZ, 0x1f, R14 ;  /* 0x0000001fff0f7819 */ /* 0x008fc6000001140e */
        /* <DEDUP_REMOVED lines=8> */
[----:B------:R-:W3:Y:S01]  /*5d80*/  S2R R6, SR_CTAID.X ;  /* 0x0000000000067919 */ /* 0x000ee20000002500 */
[----:B-1----:R-:W-:-:S03]  /*5d90*/  IMAD.SHL.U32 R0, R3, 0x2, RZ ;  /* 0x0000000203007824 */ /* 0x002fc600078e00ff */
[----:B------:R-:W-:Y:S01]  /*5da0*/  BAR.SYNC.DEFER_BLOCKING 0x1, 0x100 ;  /* 0x0044000000007b1d */ /* 0x000fe20000010000 */
[----:B--2---:R-:W-:Y:S02]  /*5db0*/  IMAD R4, R22, c[0x0][0x338], RZ ;  /* 0x0000ce0016047a24 */ /* 0x004fe400078e02ff */
[----:B------:R-:W-:-:S04]  /*5dc0*/  IMAD.WIDE.U32 R2, R21, c[0x0][0x338], R10 ;  /* 0x0000ce0015027a25 */ /* 0x000fc800078e000a */
[----:B---3--:R-:W-:Y:S02]  /*5dd0*/  IMAD R5, R6, R5, c[0x0][0x2f0] ;  /* 0x0000bc0006057624 */ /* 0x008fe400078e0205 */
[----:B------:R-:W-:-:S03]  /*5de0*/  IMAD R4, R21, c[0x0][0x33c], R4 ;  /* 0x0000cf0015047a24 */ /* 0x000fc600078e0204 */
[----:B------:R-:W-:Y:S01]  /*5df0*/  IMNMX R20, R5, 0x60, PT ;  /* 0x0000006005147817 */ /* 0x000fe20003800200 */
[----:B------:R-:W-:Y:S02]  /*5e00*/  IMAD.IADD R3, R3, 0x1, R4 ;  /* 0x0000000103037824 */ /* 0x000fe400078e0204 */
[----:B------:R-:W-:Y:S01]  /*5e10*/  IMAD.U32 R4, RZ, RZ, UR10 ;  /* 0x0000000aff047e24 */ /* 0x000fe2000f8e00ff */
[----:B------:R-:W-:Y:S01]  /*5e20*/  ISETP.GE.AND P6, PT, R14, R20, PT ;  /* 0x000000140e00720c */ /* 0x000fe20003fc6270 */
[----:B------:R1:W2:Y:S02]  /*5e30*/  LDS.128 R24, [R0+0x6880] ;  /* 0x0068800000187984 */ /* 0x0002a40000000c00 */
[----:B------:R-:W-:Y:S01]  /*5e40*/  IMAD.WIDE.U32 R8, R4, c[0x0][0x340], R2 ;  /* 0x0000d00004087a25 */ /* 0x000fe200078e0002 */
[----:B------:R-:W-:Y:S01]  /*5e50*/  ISETP.GE.OR P0, PT, R10, c[0x0][0x324], P6 ;  /* 0x0000c9000a007a0c */ /* 0x000fe20003706670 */
[----:B------:R1:W3:Y:S02]  /*5e60*/  LDS.128 R28, [R0+0x7080] ;  /* 0x00708000001c7984 */ /* 0x0002e40000000c00 */
[----:B------:R-:W-:Y:S01]  /*5e70*/  IMAD.WIDE R2, R6, 0x60, R14 ;  /* 0x0000006006027825 */ /* 0x000fe200078e020e */
[----:B------:R-:W-:Y:S01]  /*5e80*/  IADD3 R7, R9, UR4, RZ ;  /* 0x0000000409077c10 */ /* 0x000fe2000fffe0ff */
[----:B------:R1:W4:Y:S04]  /*5e90*/  LDS.128 R32, [R0+0x7880] ;  /* 0x0078800000207984 */ /* 0x0003280000000c00 */
[----:B------:R1:W1:Y:S04]  /*5ea0*/  LDS.128 R36, [R0+0x8080] ;  /* 0x0080800000247984 */ /* 0x0002680000000c00 */
[----:B------:R1:W1:Y:S04]  /*5eb0*/  LDS.128 R40, [R0+0x8880] ;  /* 0x0088800000287984 */ /* 0x0002680000000c00 */
[----:B------:R1:W1:Y:S04]  /*5ec0*/  LDS.128 R44, [R0+0x80] ;  /* 0x00008000002c7984 */ /* 0x0002680000000c00 */
[----:B------:R1:W1:Y:S04]  /*5ed0*/  LDS.128 R48, [R0+0x880] ;  /* 0x0008800000307984 */ /* 0x0002680000000c00 */
[----:B------:R1:W1:Y:S04]  /*5ee0*/  LDS.128 R52, [R0+0x1080] ;  /* 0x0010800000347984 */ /* 0x0002680000000c00 */
[----:B------:R1:W1:Y:S04]  /*5ef0*/  LDS.128 R56, [R0+0x1880] ;  /* 0x0018800000387984 */ /* 0x0002680000000c00 */
[----:B------:R1:W1:Y:S04]  /*5f00*/  LDS.128 R60, [R0+0x2080] ;  /* 0x00208000003c7984 */ /* 0x0002680000000c00 */
[----:B------:R1:W1:Y:S01]  /*5f10*/  LDS.128 R64, [R0+0x2880] ;  /* 0x0028800000407984 */ /* 0x0002620000000c00 */
[----:B------:R-:W-:Y:S05]  /*5f20*/  @P0 BRA `(.L_x_5) ;  /* 0x0000009000000947 */ /* 0x000fea0003800000 */
[----:B--2---:R2:W5:Y:S01]  /*5f30*/  LDS.128 R16, [R0+0x6080] ;  /* 0x0060800000107984 */ /* 0x0045620000000c00 */
[----:B------:R-:W-:-:S05]  /*5f40*/  MOV R6, R8 ;  /* 0x0000000800067202 */ /* 0x000fca0000000f00 */
[----:B------:R-:W-:-:S05]  /*5f50*/  IMAD.WIDE.U32 R4, R2, c[0x0][0x330], R6 ;  /* 0x0000cc0002047a25 */ /* 0x000fca00078e0006 */
[----:B------:R-:W-:Y:S01]  /*5f60*/  LEA R12, P0, R4, c[0x0][0x318], 0x1 ;  /* 0x0000c600040c7a11 */ /* 0x000fe200078008ff */
[----:B-12---:R-:W-:-:S04]  /*5f70*/  IMAD R0, R3, c[0x0][0x330], RZ ;  /* 0x0000cc0003007a24 */ /* 0x006fc800078e02ff */
[----:B------:R-:W-:-:S05]  /*5f80*/  IMAD R0, R2, c[0x0][0x334], R0 ;  /* 0x0000cd0002007a24 */ /* 0x000fca00078e0200 */
[----:B------:R-:W-:-:S04]  /*5f90*/  IADD3 R0, R5, R0, RZ ;  /* 0x0000000005007210 */ /* 0x000fc80007ffe0ff */
[----:B------:R-:W-:-:S05]  /*5fa0*/  LEA.HI.X R13, R4, c[0x0][0x31c], R0, 0x1, P0 ;  /* 0x0000c700040d7a11 */ /* 0x000fca00000f0c00 */
[----:B-----5:R1:W-:Y:S02]  /*5fb0*/  STG.E.128 [R12.64], R16 ;  /* 0x000000100c007986 */ /* 0x0203e4000c101d0e */
.L_x_5:
[----:B--2---:R-:W-:Y:S05]  /*5fc0*/  BSYNC B0 ;  /* 0x0000000000007941 */ /* 0x004fea0003800000 */
.L_x_4:
[----:B-1----:R-:W-:Y:S01]  /*5fd0*/  IADD3 R0, R14, 0x10, RZ ;  /* 0x000000100e007810 */ /* 0x002fe20007ffe0ff */
[----:B------:R-:W-:Y:S03]  /*5fe0*/  BSSY B0, `(.L_x_6) ;  /* 0x000000f000007945 */ /* 0x000fe60003800000 */
[----:B------:R-:W-:-:S04]  /*5ff0*/  ISETP.GE.AND P5, PT, R0, R20, PT ;  /* 0x000000140000720c */ /* 0x000fc80003fa6270 */
[----:B------:R-:W-:-:S13]  /*6000*/  ISETP.GE.OR P0, PT, R10, c[0x0][0x324], P5 ;  /* 0x0000c9000a007a0c */ /* 0x000fda0002f06670 */
[----:B------:R-:W-:Y:S05]  /*6010*/  @P0 BRA `(.L_x_7) ;  /* 0x000000b000000947 */ /* 0x000fea0003800000 */
[----:B------:R-:W-:Y:S02]  /*6020*/  IADD3 R0, P0, R2, 0x10, RZ ;  /* 0x0000001002007810 */ /* 0x000fe40007f1e0ff */
[----:B------:R-:W-:-:S03]  /*6030*/  MOV R5, R7 ;  /* 0x0000000700057202 */ /* 0x000fc60000000f00 */
[----:B------:R-:W-:-:S04]  /*6040*/  IMAD.X R4, RZ, RZ, R3, P0 ;  /* 0x000000ffff047224 */ /* 0x000fc800000e0603 */
[----:B------:R-:W-:Y:S02]  /*6050*/  IMAD R12, R4, c[0x0][0x330], RZ ;  /* 0x0000cc00040c7a24 */ /* 0x000fe400078e02ff */
[----:B------:R-:W-:-:S04]  /*6060*/  IMAD.MOV.U32 R4, RZ, RZ, R8 ;  /* 0x000000ffff047224 */ /* 0x000fc800078e0008 */
[----:B------:R-:W-:-:S04]  /*6070*/  IMAD.WIDE.U32 R4, R0, c[0x0][0x330], R4 ;  /* 0x0000cc0000047a25 */ /* 0x000fc800078e0004 */
[----:B------:R-:W-:Y:S01]  /*6080*/  IMAD R0, R0, c[0x0][0x334], R12 ;  /* 0x0000cd0000007a24 */ /* 0x000fe200078e020c */
[----:B------:R-:W-:-:S04]  /*6090*/  LEA R12, P0, R4, c[0x0][0x318], 0x1 ;  /* 0x0000c600040c7a11 */ /* 0x000fc800078008ff */
[----:B------:R-:W-:-:S04]  /*60a0*/  IADD3 R0, R5, R0, RZ ;  /* 0x0000000005007210 */ /* 0x000fc80007ffe0ff */
[----:B------:R-:W-:-:S05]  /*60b0*/  LEA.HI.X R13, R4, c[0x0][0x31c], R0, 0x1, P0 ;  /* 0x0000c700040d7a11 */ /* 0x000fca00000f0c00 */
[----:B------:R1:W-:Y:S02]  /*60c0*/  STG.E.128 [R12.64], R24 ;  /* 0x000000180c007986 */ /* 0x0003e4000c101d0e */
.L_x_7:
[----:B------:R-:W-:Y:S05]  /*60d0*/  BSYNC B0 ;  /* 0x0000000000007941 */ /* 0x000fea0003800000 */
.L_x_6:
[----:B------:R-:W-:Y:S01]  /*60e0*/  IADD3 R0, R14, 0x20, RZ ;  /* 0x000000200e007810 */ /* 0x000fe20007ffe0ff */
[----:B------:R-:W-:Y:S03]  /*60f0*/  BSSY B0, `(.L_x_8) ;  /* 0x000000f000007945 */ /* 0x000fe60003800000 */
[----:B------:R-:W-:-:S04]  /*6100*/  ISETP.GE.AND P4, PT, R0, R20, PT ;  /* 0x000000140000720c */ /* 0x000fc80003f86270 */
[----:B------:R-:W-:-:S13]  /*6110*/  ISETP.GE.OR P0, PT, R10, c[0x0][0x324], P4 ;  /* 0x0000c9000a007a0c */ /* 0x000fda0002706670 */
[----:B------:R-:W-:Y:S05]  /*6120*/  @P0 BRA `(.L_x_9) ;  /* 0x000000b000000947 */ /* 0x000fea0003800000 */
[----:B------:R-:W-:Y:S02]  /*6130*/  IADD3 R0, P0, R2, 0x20, RZ ;  /* 0x0000002002007810 */ /* 0x000fe40007f1e0ff */
[----:B------:R-:W-:-:S03]  /*6140*/  MOV R5, R7 ;  /* 0x0000000700057202 */ /* 0x000fc60000000f00 */
[----:B------:R-:W-:-:S04]  /*6150*/  IMAD.X R4, RZ, RZ, R3, P0 ;  /* 0x000000ffff047224 */ /* 0x000fc800000e0603 */
[----:B-1----:R-:W-:Y:S02]  /*6160*/  IMAD R12, R4, c[0x0][0x330], RZ ;  /* 0x0000cc00040c7a24 */ /* 0x002fe400078e02ff */
[----:B------:R-:W-:-:S04]  /*6170*/  IMAD.MOV.U32 R4, RZ, RZ, R8 ;  /* 0x000000ffff047224 */ /* 0x000fc800078e0008 */
[----:B------:R-:W-:-:S04]  /*6180*/  IMAD.WIDE.U32 R4, R0, c[0x0][0x330], R4 ;  /* 0x0000cc0000047a25 */ /* 0x000fc800078e0004 */
[----:B------:R-:W-:Y:S01]  /*6190*/  IMAD R0, R0, c[0x0][0x334], R12 ;  /* 0x0000cd0000007a24 */ /* 0x000fe200078e020c */
[----:B------:R-:W-:-:S04]  /*61a0*/  LEA R12, P0, R4, c[0x0][0x318], 0x1 ;  /* 0x0000c600040c7a11 */ /* 0x000fc800078008ff */
[----:B------:R-:W-:-:S04]  /*61b0*/  IADD3 R0, R5, R0, RZ ;  /* 0x0000000005007210 */ /* 0x000fc80007ffe0ff */
[----:B------:R-:W-:-:S05]  /*61c0*/  LEA.HI.X R13, R4, c[0x0][0x31c], R0, 0x1, P0 ;  /* 0x0000c700040d7a11 */ /* 0x000fca00000f0c00 */
[----:B---3--:R1:W-:Y:S02]  /*61d0*/  STG.E.128 [R12.64], R28 ;  /* 0x0000001c0c007986 */ /* 0x0083e4000c101d0e */
.L_x_9:
[----:B------:R-:W-:Y:S05]  /*61e0*/  BSYNC B0 ;  /* 0x0000000000007941 */ /* 0x000fea0003800000 */
.L_x_8:
        /* <DEDUP_REMOVED lines=15> */
[----:B----4-:R1:W-:Y:S02]  /*62e0*/  STG.E.128 [R12.64], R32 ;  /* 0x000000200c007986 */ /* 0x0103e4000c101d0e */
.L_x_11:
[----:B------:R-:W-:Y:S05]  /*62f0*/  BSYNC B0 ;  /* 0x0000000000007941 */ /* 0x000fea0003800000 */
.L_x_10:
        /* <DEDUP_REMOVED lines=15> */
[----:B------:R1:W-:Y:S02]  /*63f0*/  STG.E.128 [R12.64], R36 ;  /* 0x000000240c007986 */ /* 0x0003e4000c101d0e */
.L_x_13:
[----:B------:R-:W-:Y:S05]  /*6400*/  BSYNC B0 ;  /* 0x0000000000007941 */ /* 0x000fea0003800000 */
.L_x_12:
[----:B------:R-:W-:Y:S01]  /*6410*/  IADD3 R0, R14, 0x50, RZ ;  /* 0x000000500e007810 */ /* 0x000fe20007ffe0ff */
[----:B------:R-:W-:Y:S03]  /*6420*/  BSSY B0, `(.L_x_14) ;  /* 0x000000e000007945 */ /* 0x000fe60003800000 */
[----:B------:R-:W-:-:S04]  /*6430*/  ISETP.GE.AND P1, PT, R0, R20, PT ;  /* 0x000000140000720c */ /* 0x000fc80003f26270 */
[----:B------:R-:W-:-:S13]  /*6440*/  ISETP.GE.OR P0, PT, R10, c[0x0][0x324], P1 ;  /* 0x0000c9000a007a0c */ /* 0x000fda0000f06670 */
[----:B------:R-:W-:Y:S05]  /*6450*/  @P0 BRA `(.L_x_15) ;  /* 0x000000a000000947 */ /* 0x000fea0003800000 */
[----:B------:R-:W-:Y:S02]  /*6460*/  IADD3 R0, P0, R2, 0x50, RZ ;  /* 0x0000005002007810 */ /* 0x000fe40007f1e0ff */
[----:B------:R-:W-:Y:S02]  /*6470*/  MOV R6, R8 ;  /* 0x0000000800067202 */ /* 0x000fe40000000f00 */
[----:B------:R-:W-:-:S03]  /*6480*/  IADD3.X R4, RZ, R3, RZ, P0, !PT ;  /* 0x00000003ff047210 */ /* 0x000fc600007fe4ff */
[----:B------:R-:W-:-:S04]  /*6490*/  IMAD.WIDE.U32 R6, R0, c[0x0][0x330], R6 ;  /* 0x0000cc0000067a25 */ /* 0x000fc800078e0006 */
[----:B------:R-:W-:-:S04]  /*64a0*/  IMAD R4, R4, c[0x0][0x330], RZ ;  /* 0x0000cc0004047a24 */ /* 0x000fc800078e02ff */
[----:B------:R-:W-:Y:S01]  /*64b0*/  IMAD R0, R0, c[0x0][0x334], R4 ;  /* 0x0000cd0000007a24 */ /* 0x000fe200078e0204 */
[----:B------:R-:W-:-:S04]  /*64c0*/  LEA R4, P0, R6, c[0x0][0x318], 0x1 ;  /* 0x0000c60006047a11 */ /* 0x000fc800078008ff */
[----:B------:R-:W-:-:S04]  /*64d0*/  IADD3 R0, R7, R0, RZ ;  /* 0x0000000007007210 */ /* 0x000fc80007ffe0ff */
[----:B------:R-:W-:-:S05]  /*64e0*/  LEA.HI.X R5, R6, c[0x0][0x31c], R0, 0x1, P0 ;  /* 0x0000c70006057a11 */ /* 0x000fca00000f0c00 */
[----:B------:R2:W-:Y:S02]  /*64f0*/  STG.E.128 [R4.64], R40 ;  /* 0x0000002804007986 */ /* 0x0005e4000c101d0e */
.L_x_15:
[----:B------:R-:W-:Y:S05]  /*6500*/  BSYNC B0 ;  /* 0x0000000000007941 */ /* 0x000fea0003800000 */
.L_x_14:
[----:B------:R-:W-:Y:S01]  /*6510*/  IMAD R0, R22, c[0x0][0x308], RZ ;  /* 0x0000c20016007a24 */ /* 0x000fe200078e02ff */
[----:B------:R-:W-:Y:S01]  /*6520*/  ULDC.64 UR4, c[0x0][0x310] ;  /* 0x0000c40000047ab9 */ /* 0x000fe20000000a00 */
[C---:B------:R-:W-:Y:S01]  /*6530*/  IMAD.WIDE.U32 R6, R21.reuse, c[0x0][0x308], R10 ;  /* 0x0000c20015067a25 */ /* 0x040fe200078e000a */
[----:B------:R-:W-:Y:S01]  /*6540*/  ISETP.GE.OR P6, PT, R10, c[0x0][0x2f4], P6 ;  /* 0x0000bd000a007a0c */ /* 0x000fe200037c6670 */
[----:B------:R-:W-:Y:S01]  /*6550*/  UIMAD UR4, UR6, UR4, URZ ;  /* 0x00000004060472a4 */ /* 0x000fe2000f8e023f */
[----:B------:R-:W-:Y:S01]  /*6560*/  BSSY B0, `(.L_x_16) ;  /* 0x0000010000007945 */ /* 0x000fe20003800000 */
[----:B------:R-:W-:Y:S02]  /*6570*/  IMAD R0, R21, c[0x0][0x30c], R0 ;  /* 0x0000c30015007a24 */ /* 0x000fe400078e0200 */
[----:B------:R-:W-:-:S03]  /*6580*/  UIMAD UR4, UR10, UR5, UR4 ;  /* 0x000000050a0472a4 */ /* 0x000fc6000f8e0204 */
[----:B------:R-:W-:Y:S02]  /*6590*/  IADD3 R7, R7, R0, RZ ;  /* 0x0000000007077210 */ /* 0x000fe40007ffe0ff */
[----:B------:R-:W-:-:S05]  /*65a0*/  MOV R0, UR10 ;  /* 0x0000000a00007c02 */ /* 0x000fca0008000f00 */
[----:B------:R-:W-:-:S05]  /*65b0*/  IMAD.WIDE.U32 R6, R0, c[0x0][0x310], R6 ;  /* 0x0000c40000067a25 */ /* 0x000fca00078e0006 */
[----:B--2---:R-:W-:Y:S01]  /*65c0*/  IADD3 R5, R7, UR4, RZ ;  /* 0x0000000407057c10 */ /* 0x004fe2000fffe0ff */
[----:B------:R-:W-:Y:S05]  /*65d0*/  @P6 BRA `(.L_x_17) ;  /* 0x0000008000006947 */ /* 0x000fea0003800000 */
[----:B------:R-:W-:Y:S01]  /*65e0*/  MOV R4, R6 ;  /* 0x0000000600047202 */ /* 0x000fe20000000f00 */
[----:B------:R-:W-:-:S04]  /*65f0*/  IMAD R0, R3, c[0x0][0x300], RZ ;  /* 0x0000c00003007a24 */ /* 0x000fc800078e02ff */
[----:B------:R-:W-:-:S04]  /*6600*/  IMAD.WIDE.U32 R8, R2, c[0x0][0x300], R4 ;  /* 0x0000c00002087a25 */ /* 0x000fc800078e0004 */
[----:B------:R-:W-:Y:S01]  /*6610*/  IMAD R0, R2, c[0x0][0x304], R0 ;  /* 0x0000c10002007a24 */ /* 0x000fe200078e0200 */
[----:B-1----:R-:W-:-:S04]  /*6620*/  LEA R12, P0, R8, c[0x0][0x2e8], 0x1 ;  /* 0x0000ba00080c7a11 */ /* 0x002fc800078008ff */
[----:B------:R-:W-:-:S04]  /*6630*/  IADD3 R0, R9, R0, RZ ;  /* 0x0000000009007210 */ /* 0x000fc80007ffe0ff */
[----:B------:R-:W-:-:S05]  /*6640*/  LEA.HI.X R13, R8, c[0x0][0x2ec], R0, 0x1, P0 ;  /* 0x0000bb00080d7a11 */ /* 0x000fca00000f0c00 */
[----:B------:R1:W-:Y:S02]  /*6650*/  STG.E.128 [R12.64], R44 ;  /* 0x0000002c0c007986 */ /* 0x0003e4000c101d0e */
.L_x_17:
[----:B------:R-:W-:Y:S05]  /*6660*/  BSYNC B0 ;  /* 0x0000000000007941 */ /* 0x000fea0003800000 */
.L_x_16:
[----:B------:R-:W-:Y:S01]  /*6670*/  ISETP.GE.OR P5, PT, R10, c[0x0][0x2f4], P5 ;  /* 0x0000bd000a007a0c */ /* 0x000fe20002fa6670 */
[----:B------:R-:W-:-:S12]  /*6680*/  BSSY B0, `(.L_x_18) ;  /* 0x000000d000007945 */ /* 0x000fd80003800000 */
        /* <DEDUP_REMOVED lines=12> */
.L_x_19:
[----:B------:R-:W-:Y:S05]  /*6750*/  BSYNC B0 ;  /* 0x0000000000007941 */ /* 0x000fea0003800000 */
.L_x_18:
        /* <DEDUP_REMOVED lines=14> */
.L_x_21:
[----:B------:R-:W-:Y:S05]  /*6840*/  BSYNC B0 ;  /* 0x0000000000007941 */ /* 0x000fea0003800000 */
.L_x_20:
        /* <DEDUP_REMOVED lines=14> */
.L_x_23:
[----:B------:R-:W-:Y:S05]  /*6930*/  BSYNC B0 ;  /* 0x0000000000007941 */ /* 0x000fea0003800000 */
.L_x_22:
        /* <DEDUP_REMOVED lines=14> */
.L_x_25:
[----:B------:R-:W-:Y:S05]  /*6a20*/  BSYNC B0 ;  /* 0x0000000000007941 */ /* 0x000fea0003800000 */
.L_x_24:
[----:B------:R-:W-:-:S13]  /*6a30*/  ISETP.GE.OR P1, PT, R10, c[0x0][0x2f4], P1 ;  /* 0x0000bd000a007a0c */ /* 0x000fda0000f26670 */
[----:B------:R-:W-:Y:S05]  /*6a40*/  @P1 EXIT ;  /* 0x000000000000194d */ /* 0x000fea0003800000 */
[----:B------:R-:W-:-:S05]  /*6a50*/  IADD3 R0, P0, R2, 0x50, RZ ;  /* 0x0000005002007810 */ /* 0x000fca0007f1e0ff */
[----:B------:R-:W-:Y:S01]  /*6a60*/  IMAD.X R2, RZ, RZ, R3, P0 ;  /* 0x000000ffff027224 */ /* 0x000fe200000e0603 */
[----:B------:R-:W-:-:S03]  /*6a70*/  MOV R3, R5 ;  /* 0x0000000500037202 */ /* 0x000fc60000000f00 */
[----:B------:R-:W-:Y:S02]  /*6a80*/  IMAD R7, R2, c[0x0][0x300], RZ ;  /* 0x0000c00002077a24 */ /* 0x000fe400078e02ff */
[----:B------:R-:W-:-:S04]  /*6a90*/  IMAD.MOV.U32 R2, RZ, RZ, R6 ;  /* 0x000000ffff027224 */ /* 0x000fc800078e0006 */
[----:B------:R-:W-:-:S04]  /*6aa0*/  IMAD.WIDE.U32 R4, R0, c[0x0][0x300], R2 ;  /* 0x0000c00000047a25 */ /* 0x000fc800078e0002 */
[----:B------:R-:W-:Y:S01]  /*6ab0*/  IMAD R0, R0, c[0x0][0x304], R7 ;  /* 0x0000c10000007a24 */ /* 0x000fe200078e0207 */
[----:B------:R-:W-:-:S04]  /*6ac0*/  LEA R2, P0, R4, c[0x0][0x2e8], 0x1 ;  /* 0x0000ba0004027a11 */ /* 0x000fc800078008ff */
[----:B------:R-:W-:-:S04]  /*6ad0*/  IADD3 R0, R5, R0, RZ ;  /* 0x0000000005007210 */ /* 0x000fc80007ffe0ff */
[----:B------:R-:W-:-:S05]  /*6ae0*/  LEA.HI.X R3, R4, c[0x0][0x2ec], R0, 0x1, P0 ;  /* 0x0000bb0004037a11 */ /* 0x000fca00000f0c00 */
[----:B------:R-:W-:Y:S01]  /*6af0*/  STG.E.128 [R2.64], R64 ;  /* 0x0000004002007986 */ /* 0x000fe2000c101d0e */
[----:B------:R-:W-:Y:S05]  /*6b00*/  EXIT ;  /* 0x000000000000794d */ /* 0x000fea0003800000 */
.L_x_26:
[----:B------:R-:W-:-:S00]  /*6b10*/  BRA `(.L_x_26) ;  /* 0xfffffff000007947 */ /* 0x000fc0000383ffff */
[----:B------:R-:W-:-:S00]  /*6b20*/  NOP ;  /* 0x0000000000007918 */ /* 0x000fc00000000000 */
        /* <DEDUP_REMOVED lines=13> */
.L_x_2285:


//--------------------- .text._ZN7cutlass13device_kernelIN5flash19enable_sm80_to_sm89INS1_16FlashAttnBwdSm80INS1_25CollectiveMainloopBwdSm80ILi2ELi1EN4cute5tupleIJNS5_1CILi64EEENS7_ILi96EEENS7_ILi128EEEEEENS_6half_tEfNS_4arch4Sm80ELb0ELb0ELb0ELb0ELb1ELb0ELb0ELb0ELi2ELi2ELi2ELi2ELb1EEENS1_21CollectiveEpilogueBwdISB_SC_SE_Li256ELb0ELb0ELi4EEENS1_19SingleTileSchedulerILb0ELb0ELb0ELi96EEEEEEEEEvNT_6ParamsE --------------------------
	.section	.text._ZN7cutlass13device_kernelIN5flash19enable_sm80_to_sm89INS1_16FlashAttnBwdSm80INS1_25CollectiveMainloopBwdSm80ILi2ELi1EN4cute5tupleIJNS5_1CILi64EEENS7_ILi96EEENS7_ILi128EEEEEENS_6half_tEfNS_4arch4Sm80ELb0ELb0ELb0ELb0ELb1ELb0ELb0ELb0ELi2ELi2ELi2ELi2ELb1EEENS1_21CollectiveEpilogueBwdISB_SC_SE_Li256ELb0ELb0ELi4EEENS1_19SingleTileSchedulerILb0ELb0ELb0ELi96EEEEEEEEEvNT_6ParamsE,"ax",@progbits
	.sectioninfo	@"SHI_REGISTERS=255"
	.align	128
.text._ZN7cutlass13device_kernelIN5flash19enable_sm80_to_sm89INS1_16FlashAttnBwdSm80INS1_25CollectiveMainloopBwdSm80ILi2ELi1EN4cute5tupleIJNS5_1CILi64EEENS7_ILi96EEENS7_ILi128EEEEEENS_6half_tEfNS_4arch4Sm80ELb0ELb0ELb0ELb0ELb1ELb0ELb0ELb0ELi2ELi2ELi2ELi2ELb1EEENS1_21CollectiveEpilogueBwdISB_SC_SE_Li256ELb0ELb0ELi4EEENS1_19SingleTileSchedulerILb0ELb0ELb0ELi96EEEEEEEEEvNT_6ParamsE:
        .type           _ZN7cutlass13device_kernelIN5flash19enable_sm80_to_sm89INS1_16FlashAttnBwdSm80INS1_25CollectiveMainloopBwdSm80ILi2ELi1EN4cute5tupleIJNS5_1CILi64EEENS7_ILi96EEENS7_ILi128EEEEEENS_6half_tEfNS_4arch4Sm80ELb0ELb0ELb0ELb0ELb1ELb0ELb0ELb0ELi2ELi2ELi2ELi2ELb1EEENS1_21CollectiveEpilogueBwdISB_SC_SE_Li256ELb0ELb0ELi4EEENS1_19SingleTileSchedulerILb0ELb0ELb0ELi96EEEEEEEEEvNT_6ParamsE,@function
        .size           _ZN7cutlass13device_kernelIN5flash19enable_sm80_to_sm89INS1_16FlashAttnBwdSm80INS1_25CollectiveMainloopBwdSm80ILi2ELi1EN4cute5tupleIJNS5_1CILi64EEENS7_ILi96EEENS7_ILi128EEEEEENS_6half_tEfNS_4arch4Sm80ELb0ELb0ELb0ELb0ELb1ELb0ELb0ELb0ELi2ELi2ELi2ELi2ELb1EEENS1_21CollectiveEpilogueBwdISB_SC_SE_Li256ELb0ELb0ELi4EEENS1_19SingleTileSchedulerILb0ELb0ELb0ELi96EEEEEEEEEvNT_6ParamsE,(.L_x_2286 - _ZN7cutlass13device_kernelIN5flash19enable_sm80_to_sm89INS1_16FlashAttnBwdSm80INS1_25CollectiveMainloopBwdSm80ILi2ELi1EN4cute5tupleIJNS5_1CILi64EEENS7_ILi96EEENS7_ILi128EEEEEENS_6half_tEfNS_4arch4Sm80ELb0ELb0ELb0ELb0ELb1ELb0ELb0ELb0ELi2ELi2ELi2ELi2ELb1EEENS1_21CollectiveEpilogueBwdISB_SC_SE_Li256ELb0ELb0ELi4EEENS1_19SingleTileSchedulerILb0ELb0ELb0ELi96EEEEEEEEEvNT_6ParamsE)
        .other          _ZN7cutlass13device_kernelIN5flash19enable_sm80_to_sm89INS1_16FlashAttnBwdSm80INS1_25CollectiveMainloopBwdSm80ILi2ELi1EN4cute5tupleIJNS5_1CILi64EEENS7_ILi96EEENS7_ILi128EEEEEENS_6half_tEfNS_4arch4Sm80ELb0ELb0ELb0ELb0ELb1ELb0ELb0ELb0ELi2ELi2ELi2ELi2ELb1EEENS1_21CollectiveEpilogueBwdISB_SC_SE_Li256ELb0ELb0ELi4EEENS1_19SingleTileSchedulerILb0ELb0ELb0ELi96EEEEEEEEEvNT_6ParamsE,@"STO_CUDA_ENTRY STV_DEFAULT"
_ZN7cutlass13device_kernelIN5flash19enable_sm80_to_sm89INS1_16FlashAttnBwdSm80INS1_25CollectiveMainloopBwdSm80ILi2ELi1EN4cute5tupleIJNS5_1CILi64EEENS7_ILi96EEENS7_ILi128EEEEEENS_6half_tEfNS_4arch4Sm80ELb0ELb0ELb0ELb0ELb1ELb0ELb0ELb0ELi2ELi2ELi2ELi2ELb1EEENS1_21CollectiveEpilogueBwdISB_SC_SE_Li256ELb0ELb0ELi4EEENS1_19SingleTileSchedulerILb0ELb0ELb0ELi96EEEEEEEEEvNT_6ParamsE:
        /* <DEDUP_REMOVED lines=530> */
.L_x_30:
        /* <DEDUP_REMOVED lines=183> */
.L_x_28:
        /* <DEDUP_REMOVED lines=390> */
.L_x_29:
        /* <DEDUP_REMOVED lines=186> */
.L_x_27:
        /* <DEDUP_REMOVED lines=243> */
.L_x_32:
[----:B--2---:R-:W-:Y:S05]  /*5fc0*/  BSYNC B0 ;  /* 0x0000000000007941 */ /* 0x004fea0003800000 */
.L_x_31:
        /* <DEDUP_REMOVED lines=16> */
.L_x_34:
[----:B------:R-:W-:Y:S05]  /*60d0*/  BSYNC B0 ;  /* 0x0000000000007941 */ /* 0x000fea0003800000 */
.L_x_33:
        /* <DEDUP_REMOVED lines=16> */
.L_x_36:
[----:B------:R-:W-:Y:S05]  /*61e0*/  BSYNC B0 ;  /* 0x0000000000007941 */ /* 0x000fea0003800000 */
.L_x_35:
        /* <DEDUP_REMOVED lines=16> */
.L_x_38:
[----:B------:R-:W-:Y:S05]  /*62f0*/  BSYNC B0 ;  /* 0x0000000000007941 */ /* 0x000fea0003800000 */
.L_x_37:
        /* <DEDUP_REMOVED lines=16> */
.L_x_40:
[----:B------:R-:W-:Y:S05]  /*6400*/  BSYNC B0 ;  /* 0x0000000000007941 */ /* 0x000fea0003800000 */
.L_x_39:
        /* <DEDUP_REMOVED lines=15> */
.L_x_42:
[----:B------:R-:W-:Y:S05]  /*6500*/  BSYNC B0 ;  /* 0x0000000000007941 */ /* 0x000fea0003800000 */
.L_x_41:
        /* <DEDUP_REMOVED lines=21> */
.L_x_44:
[----:B------:R-:W-:Y:S05]  /*6660*/  BSYNC B0 ;  /* 0x0000000000007941 */ /* 0x000fea0003800000 */
.L_x_43:
        /* <DEDUP_REMOVED lines=14> */
.L_x_46:
[----:B------:R-:W-:Y:S05]  /*6750*/  BSYNC B0 ;  /* 0x0000000000007941 */ /* 0x000fea0003800000 */
.L_x_45:
        /* <DEDUP_REMOVED lines=14> */
.L_x_48:
[----:B------:R-:W-:Y:S05]  /*6840*/  BSYNC B0 ;  /* 0x0000000000007941 */ /* 0x000fea0003800000 */
.L_x_47:
        /* <DEDUP_REMOVED lines=14> */
.L_x_50:
[----:B------:R-:W-:Y:S05]  /*6930*/  BSYNC B0 ;  /* 0x0000000000007941 */ /* 0x000fea0003800000 */
.L_x_49:
        /* <DEDUP_REMOVED lines=14> */
.L_x_52:
[----:B------:R-:W-:Y:S05]  /*6a20*/  BSYNC B0 ;  /* 0x0000000000007941 */ /* 0x000fea0003800000 */
.L_x_51:
        /* <DEDUP_REMOVED lines=14> */
.L_x_53:
        /* <DEDUP_REMOVED lines=15> */
.L_x_2286:


//--------------------- .text._ZN7cutlass13device_kernelIN5flash19enable_sm80_to_sm89INS1_16FlashAttnBwdSm80INS1_25CollectiveMainloopBwdSm80ILi2ELi1EN4cute5tupleIJNS5_1CILi64EEENS7_ILi96EEENS7_ILi128EEEEEENS_6half_tEfNS_4arch4Sm80ELb0ELb0ELb0ELb0ELb0ELb0ELb0ELb0ELi2ELi2ELi2ELi2ELb1EEENS1_24CollectiveEpilogueBwdGQAISB_fSE_Li256ELb0ELb0EEENS1_19SingleTileSchedulerILb0ELb0ELb0ELi96EEEEEEEEEvNT_6ParamsE --------------------------
	.section	.text._ZN7cutlass13device_kernelIN5flash19enable_sm80_to_sm89INS1_16FlashAttnBwdSm80INS1_25CollectiveMainloopBwdSm80ILi2ELi1EN4cute5tupleIJNS5_1CILi64EEENS7_ILi96EEENS7_ILi128EEEEEENS_6half_tEfNS_4arch4Sm80ELb0ELb0ELb0ELb0ELb0ELb0ELb0ELb0ELi2ELi2ELi2ELi2ELb1EEENS1_24CollectiveEpilogueBwdGQAISB_fSE_Li256ELb0ELb0EEENS1_19SingleTileSchedulerILb0ELb0ELb0ELi96EEEEEEEEEvNT_6ParamsE,"ax",@progbits
	.sectioninfo	@"SHI_REGISTERS=255"
	.align	128
.text._ZN7cutlass13device_kernelIN5flash19enable_sm80_to_sm89INS1_16FlashAttnBwdSm80INS1_25CollectiveMainloopBwdSm80ILi2ELi1EN4cute5tupleIJNS5_1CILi64EEENS7_ILi96EEENS7_ILi128EEEEEENS_6half_tEfNS_4arch4Sm80ELb0ELb0ELb0ELb0ELb0ELb0ELb0ELb0ELi2ELi2ELi2ELi2ELb1EEENS1_24CollectiveEpilogueBwdGQAISB_fSE_Li256ELb0ELb0EEENS1_19SingleTileSchedulerILb0ELb0ELb0ELi96EEEEEEEEEvNT_6ParamsE:
        .type           _ZN7cutlass13device_kernelIN5flash19enable_sm80_to_sm89INS1_16FlashAttnBwdSm80INS1_25CollectiveMainloopBwdSm80ILi2ELi1EN4cute5tupleIJNS5_1CILi64EEENS7_ILi96EEENS7_ILi128EEEEEENS_6half_tEfNS_4arch4Sm80ELb0ELb0ELb0ELb0ELb0ELb0ELb0ELb0ELi2ELi2ELi2ELi2ELb1EEENS1_24CollectiveEpilogueBwdGQAISB_fSE_Li256ELb0ELb0EEENS1_19SingleTileSchedulerILb0ELb0ELb0ELi96EEEEEEEEEvNT_6ParamsE,@function
        .size           _ZN7cutlass13device_kernelIN5flash19enable_sm80_to_sm89INS1_16FlashAttnBwdSm80INS1_25CollectiveMainloopBwdSm80ILi2ELi1EN4cute5tupleIJNS5_1CILi64EEENS7_ILi96EEENS7_ILi128EEEEEENS_6half_tEfNS_4arch4Sm80ELb0ELb0ELb0ELb0ELb0ELb0ELb0ELb0ELi2ELi2ELi2ELi2ELb1EEENS1_24CollectiveEpilogueBwdGQAISB_fSE_Li256ELb0ELb0EEENS1_19SingleTileSchedulerILb0ELb0ELb0ELi96EEEEEEEEEvNT_6ParamsE,(.L_x_2287 - _ZN7cutlass13device_kernelIN5flash19enable_sm80_to_sm89INS1_16FlashAttnBwdSm80INS1_25CollectiveMainloopBwdSm80ILi2ELi1EN4cute5tupleIJNS5_1CILi64EEENS7_ILi96EEENS7_ILi128EEEEEENS_6half_tEfNS_4arch4Sm80ELb0ELb0ELb0ELb0ELb0ELb0ELb0ELb0ELi2ELi2ELi2ELi2ELb1EEENS1_24CollectiveEpilogueBwdGQAISB_fSE_Li256ELb0ELb0EEENS1_19SingleTileSchedulerILb0ELb0ELb0ELi96EEEEEEEEEvNT_6ParamsE)
        .other          _ZN7cutlass13device_kernelIN5flash19enable_sm80_to_sm89INS1_16FlashAttnBwdSm80INS1_25CollectiveMainloopBwdSm80ILi2ELi1EN4cute5tupleIJNS5_1CILi64EEENS7_ILi96EEENS7_ILi128EEEEEENS_6half_tEfNS_4arch4Sm80ELb0ELb0ELb0ELb0ELb0ELb0ELb0ELb0ELi2ELi2ELi2ELi2ELb1EEENS1_24CollectiveEpilogueBwdGQAISB_fSE_Li256ELb0ELb0EEENS1_19SingleTileSchedulerILb0ELb0ELb0ELi96EEEEEEEEEvNT_6ParamsE,@"STO_CUDA_ENTRY STV_DEFAULT"
_ZN7cutlass13device_kernelIN5flash19enable_sm80_to_sm89INS1_16FlashAttnBwdSm80INS1_25CollectiveMainloopBwdSm80ILi2ELi1EN4cute5tupleIJNS5_1CILi64EEENS7_ILi96EEENS7_ILi128EEEEEENS_6half_tEfNS_4arch4Sm80ELb0ELb0ELb0ELb0ELb0ELb0ELb0ELb0ELi2ELi2ELi2ELi2ELb1EEENS1_24CollectiveEpilogueBwdGQAISB_fSE_Li256ELb0ELb0EEENS1_19SingleTileSchedulerILb0ELb0ELb0ELi96EEEEEEEEEvNT_6ParamsE:
        /* <DEDUP_REMOVED lines=8> */
[----:B------:R-:W-:Y:S01]  /*0080*/  IMAD.MOV.U32 R220, RZ, RZ, 0x40 ;  /* 0x00000040ffdc7424 */ /* 0x000fe200078e00ff */
[----:B------:R-:W-:Y:S01]  /*0090*/  UISETP.NE.AND UP0, UPT, UR12, 0x1, UPT ;  /* 0x000000010c00788c */ /* 0x000fe2000bf05270 */
[----:B------:R-:W3:Y:S01]  /*00a0*/  S2R R4, SR_CTAID.X ;  /* 0x0000000000047919 */ /* 0x000ee20000002500 */
[----:B------:R-:W-:Y:S01]  /*00b0*/  ULDC UR8, c[0x0][0x250] ;  /* 0x0000940000087ab9 */ /* 0x000fe20000000800 */
[----:B------:R-:W-:Y:S01]  /*00c0*/  IMAD.MOV.U32 R210, RZ, RZ, 0x20 ;  /* 0x00000020ffd27424 */ /* 0x000fe200078e00ff */
[----:B------:R-:W-:Y:S01]  /*00d0*/  ULDC.64 UR4, c[0x0][0x1b0] ;  /* 0x00006c0000047ab9 */ /* 0x000fe20000000a00 */
[----:B------:R-:W-:Y:S01]  /*00e0*/  IMAD.MOV.U32 R230, RZ, RZ, 0x10 ;  /* 0x00000010ffe67424 */ /* 0x000fe200078e00ff */
[----:B------:R-:W-:Y:S01]  /*00f0*/  ULDC.64 UR6, c[0x0][0x1e0] ;  /* 0x0000780000067ab9 */ /* 0x000fe20000000a00 */
[----:B------:R-:W-:Y:S01]  /*0100*/  CS2R R138, SRZ ;  /* 0x00000000008a7805 */ /* 0x000fe2000001ff00 */
[----:B------:R-:W-:Y:S01]  /*0110*/  ULDC.64 UR18, c[0x0][0x118] ;  /* 0x0000460000127ab9 */ /* 0x000fe20000000a00 */
        /* <DEDUP_REMOVED lines=11> */
[----:B-1----:R-:W-:Y:S01]  /*01d0*/  SHF.R.S32.HI R2, RZ, 0x1f, R238 ;  /* 0x0000001fff027819 */ /* 0x002fe200000114ee */
[----:B--2---:R-:W-:Y:S01]  /*01e0*/  UIMAD.WIDE.U32 UR12, UR9, UR13, URZ ;  /* 0x0000000d090c72a5 */ /* 0x004fe2000f8e003f */
[----:B------:R-:W-:Y:S01]  /*01f0*/  IMAD.SHL.U32 R246, R238, 0x4, RZ ;  /* 0x00000004eef67824 */ /* 0x000fe200078e00ff */
[----:B------:R-:W-:Y:S01]  /*0200*/  UMOV UR10, UR9 ;  /* 0x00000009000a7c82 */ /* 0x000fe20008000000 */
[CC--:B------:R-:W-:Y:S01]  /*0210*/  LEA.HI R8, R2.reuse, R238.reuse, RZ, 0x3 ;  /* 0x000000ee02087211 */ /* 0x0c0fe200078f18ff */
[----:B------:R-:W-:Y:S01]  /*0220*/  @UP0 USHF.R.U32.HI UR10, URZ, UR8, UR13 ;  /* 0x000000083f0a0299 */ /* 0x000fe2000801160d */
[----:B------:R-:W-:Y:S01]  /*0230*/  LEA.HI R5, R2, R238, RZ, 0x6 ;  /* 0x000000ee02057211 */ /* 0x000fe200078f30ff */
[----:B------:R-:W-:Y:S01]  /*0240*/  CS2R R114, SRZ ;  /* 0x0000000000727805 */ /* 0x000fe2000001ff00 */
[----:B------:R-:W-:Y:S01]  /*0250*/  LOP3.LUT R9, R8, 0xfffffff8, RZ, 0xc0, !PT ;  /* 0xfffffff808097812 */ /* 0x000fe200078ec0ff */
[----:B------:R-:W-:Y:S01]  /*0260*/  USHF.R.S32.HI UR8, URZ, 0x1f, UR10 ;  /* 0x0000001f3f087899 */ /* 0x000fe2000801140a */
[----:B------:R-:W-:Y:S01]  /*0270*/  SHF.R.S32.HI R244, RZ, 0x3, R8 ;  /* 0x00000003fff47819 */ /* 0x000fe20000011408 */
[----:B------:R-:W-:Y:S01]  /*0280*/  IMAD.U32 R0, RZ, RZ, UR10 ;  /* 0x0000000aff007e24 */ /* 0x000fe2000f8e00ff */
[----:B------:R-:W-:Y:S01]  /*0290*/  SHF.R.S32.HI R5, RZ, 0x6, R5 ;  /* 0x00000006ff057819 */ /* 0x000fe20000011405 */
[----:B------:R-:W-:Y:S01]  /*02a0*/  IMAD.IADD R9, R238, 0x1, -R9 ;  /* 0x00000001ee097824 */ /* 0x000fe200078e0a09 */
[----:B------:R-:W-:Y:S01]  /*02b0*/  SHF.R.S32.HI R245, RZ, 0x1f, R244 ;  /* 0x0000001ffff57819 */ /* 0x000fe200000114f4 */
[----:B------:R-:W-:Y:S01]  /*02c0*/  UIMAD UR4, UR8, UR4, URZ ;  /* 0x00000004080472a4 */ /* 0x000fe2000f8e023f */
[----:B------:R-:W-:Y:S01]  /*02d0*/  IMAD.SHL.U32 R236, R244, 0x40, RZ ;  /* 0x00000040f4ec7824 */ /* 0x000fe200078e00ff */
[----:B------:R-:W-:Y:S01]  /*02e0*/  UIMAD UR6, UR8, UR6, URZ ;  /* 0x00000006080672a4 */ /* 0x000fe2000f8e023f */
[----:B------:R-:W-:Y:S01]  /*02f0*/  IMAD.SHL.U32 R14, R9, 0x8, RZ ;  /* 0x00000008090e7824 */ /* 0x000fe200078e00ff */
[----:B------:R-:W-:Y:S01]  /*0300*/  USHF.R.S32.HI UR8, URZ, 0x1f, UR9 ;  /* 0x0000001f3f087899 */ /* 0x000fe20008011409 */
[----:B------:R-:W-:Y:S01]  /*0310*/  IMAD R6, R245, c[0x0][0x178], RZ ;  /* 0x00005e00f5067a24 */ /* 0x000fe200078e02ff */
[----:B------:R-:W-:Y:S01]  /*0320*/  UIMAD UR7, UR10, UR7, UR6 ;  /* 0x000000070a0772a4 */ /* 0x000fe2000f8e0206 */
[----:B------:R-:W-:Y:S01]  /*0330*/  LOP3.LUT R236, R236, 0x1c0, RZ, 0xc0, !PT ;  /* 0x000001c0ecec7812 */ /* 0x000fe200078ec0ff */
[----:B------:R-:W-:Y:S01]  /*0340*/  UIMAD UR6, UR10, UR5, UR4 ;  /* 0x000000050a0672a4 */ /* 0x000fe2000f8e0204 */
[----:B------:R-:W-:Y:S01]  /*0350*/  SHF.R.S32.HI R15, RZ, 0x1f, R14 ;  /* 0x0000001fff0f7819 */ /* 0x000fe2000001140e */
[----:B------:R-:W-:Y:S01]  /*0360*/  IMAD R6, R244, c[0x0][0x17c], R6 ;  /* 0x00005f00f4067a24 */ /* 0x000fe200078e0206 */
[----:B------:R-:W-:Y:S01]  /*0370*/  ULDC.64 UR4, c[0x0][0x180] ;  /* 0x0000600000047ab9 */ /* 0x000fe20000000a00 */
[----:B------:R-:W-:Y:S01]  /*0380*/  IMAD.SHL.U32 R10, R5, 0x200, RZ ;  /* 0x00000200050a7824 */ /* 0x000fe200078e00ff */
[----:B------:R-:W-:Y:S01]  /*0390*/  UIMAD UR4, UR8, UR4, URZ ;  /* 0x00000004080472a4 */ /* 0x000fe2000f8e023f */
[--C-:B------:R-:W-:Y:S01]  /*03a0*/  IMAD.WIDE.U32 R16, R0, c[0x0][0x1b0], R14.reuse ;  /* 0x00006c0000107a25 */ /* 0x100fe200078e000e */
[----:B------:R-:W-:Y:S01]  /*03b0*/  LOP3.LUT R3, R236, 0x38, R14, 0xf8, !PT ;  /* 0x00000038ec037812 */ /* 0x000fe200078ef80e */
[----:B------:R-:W-:Y:S01]  /*03c0*/  ULDC.64 UR10, c[0x0][0x1e8] ;  /* 0x00007a00000a7ab9 */ /* 0x000fe20000000a00 */
[----:B------:R-:W-:Y:S01]  /*03d0*/  SHF.R.U32.HI R236, RZ, 0x3, R236 ;  /* 0x00000003ffec7819 */ /* 0x000fe200000116ec */
[----:B------:R-:W-:Y:S01]  /*03e0*/  IMAD.WIDE.U32 R18, R244, c[0x0][0x178], R14 ;  /* 0x00005e00f4127a25 */ /* 0x000fe200078e000e */
[----:B------:R-:W-:Y:S01]  /*03f0*/  IADD3 R17, R17, UR6, RZ ;  /* 0x0000000611117c10 */ /* 0x000fe2000fffe0ff */
[----:B------:R-:W-:Y:S01]  /*0400*/  USHF.R.S32.HI UR6, URZ, 0x1f, UR16 ;  /* 0x0000001f3f067899 */ /* 0x000fe20008011410 */
[----:B------:R-:W-:Y:S01]  /*0410*/  LOP3.LUT R236, R10, R3, R236, 0xf6, !PT ;  /* 0x000000030aec7212 */ /* 0x000fe200078ef6ec */
[----:B------:R-:W-:Y:S01]  /*0420*/  IMAD.WIDE.U32 R12, R0, c[0x0][0x1e0], R14 ;  /* 0x00007800000c7a25 */ /* 0x000fe200078e000e */
[----:B------:R-:W-:Y:S01]  /*0430*/  IADD3 R11, -R244, c[0x0][0x198], RZ ;  /* 0x00006600f40b7a10 */ /* 0x000fe20007ffe1ff */
[----:B------:R-:W-:Y:S01]  /*0440*/  UIMAD UR10, UR6, UR10, URZ ;  /* 0x0000000a060a72a4 */ /* 0x000fe2000f8e023f */
[----:B------:R-:W-:Y:S01]  /*0450*/  ISETP.GE.AND P4, PT, R14, c[0x0][0x1cc], PT ;  /* 0x000073000e007a0c */ /* 0x000fe20003f86270 */
[----:B------:R-:W-:Y:S01]  /*0460*/  IMAD.IADD R7, R19, 0x1, R6 ;  /* 0x0000000113077824 */ /* 0x000fe200078e0206 */
[----:B------:R-:W-:Y:S01]  /*0470*/  IADD3 R13, R13, UR7, RZ ;  /* 0x000000070d0d7c10 */ /* 0x000fe2000fffe0ff */
[----:B------:R-:W-:Y:S01]  /*0480*/  IMAD.MOV.U32 R6, RZ, RZ, R18 ;  /* 0x000000ffff067224 */ /* 0x000fe200078e0012 */
[----:B------:R-:W-:Y:S01]  /*0490*/  UIMAD UR7, UR9, UR5, UR4 ;  /* 0x00000005090772a4 */ /* 0x000fe2000f8e0204 */
[----:B------:R-:W-:Y:S01]  /*04a0*/  IMAD.U32 R0, RZ, RZ, UR9 ;  /* 0x00000009ff007e24 */ /* 0x000fe2000f8e00ff */
[----:B------:R-:W-:Y:S01]  /*04b0*/  UIMAD UR10, UR16, UR11, UR10 ;  /* 0x0000000b100a72a4 */ /* 0x000fe2000f8e020a */
[----:B------:R-:W-:Y:S01]  /*04c0*/  IMAD.U32 R3, RZ, RZ, UR16 ;  /* 0x00000010ff037e24 */ /* 0x000fe2000f8e00ff */
[----:B------:R-:W-:Y:S01]  /*04d0*/  ULDC.64 UR4, c[0x0][0x1b8] ;  /* 0x00006e0000047ab9 */ /* 0x000fe20000000a00 */
[----:B------:R-:W-:Y:S01]  /*04e0*/  IMAD.WIDE.U32 R6, R0, c[0x0][0x180], R6 ;  /* 0x0000600000067a25 */ /* 0x000fe200078e0006 */
[----:B------:R-:W-:Y:S01]  /*04f0*/  UIMAD UR4, UR6, UR4, URZ ;  /* 0x00000004060472a4 */ /* 0x000fe2000f8e023f */
[----:B------:R-:W-:Y:S01]  /*0500*/  ISETP.GE.AND P6, PT, R14, c[0x0][0x19c], PT ;  /* 0x000067000e007a0c */ /* 0x000fe20003fc6270 */
[----:B------:R-:W-:Y:S01]  /*0510*/  CS2R R112, SRZ ;  /* 0x0000000000707805 */ /* 0x000fe2000001ff00 */
[----:B------:R-:W-:Y:S01]  /*0520*/  IMAD.U32 R18, RZ, RZ, UR16 ;  /* 0x00000010ff127e24 */ /* 0x000fe2000f8e00ff */
[----:B------:R-:W-:Y:S01]  /*0530*/  IADD3 R7, R7, UR7, RZ ;  /* 0x0000000707077c10 */ /* 0x000fe2000fffe0ff */
[----:B------:R-:W-:Y:S01]  /*0540*/  UIMAD UR7, UR16, UR5, UR4 ;  /* 0x00000005100772a4 */ /* 0x000fe2000f8e0204 */
[----:B------:R-:W-:Y:S01]  /*0550*/  IMAD.WIDE.U32 R12, R3, c[0x0][0x1e8], R12 ;  /* 0x00007a00030c7a25 */ /* 0x000fe200078e000c */
[----:B------:R-:W-:Y:S01]  /*0560*/  SHF.R.S32.HI R247, RZ, 0x1f, R246 ;  /* 0x0000001ffff77819 */ /* 0x000fe200000114f6 */
[----:B------:R-:W-:Y:S01]  /*0570*/  ULDC.64 UR4, c[0x0][0x188] ;  /* 0x0000620000047ab9 */ /* 0x000fe20000000a00 */
[----:B------:R-:W-:Y:S01]  /*0580*/  CS2R R118, SRZ ;  /* 0x0000000000767805 */ /* 0x000fe2000001ff00 */
[----:B------:R-:W-:Y:S01]  /*0590*/  UIMAD UR4, UR6, UR4, URZ ;  /* 0x00000004060472a4 */ /* 0x000fe2000f8e023f */
[----:B------:R-:W-:Y:S01]  /*05a0*/  IMAD.U32 R0, RZ, RZ, UR16 ;  /* 0x00000010ff007e24 */ /* 0x000fe2000f8e00ff */
[----:B------:R-:W-:Y:S01]  /*05b0*/  IADD3 R13, R13, UR10, RZ ;  /* 0x0000000a0d0d7c10 */ /* 0x000fe2000fffe0ff */
[----:B---3--:R-:W-:Y:S01]  /*05c0*/  IMAD.WIDE R20, R4, 0x60, R244 ;  /* 0x0000006004147825 */ /* 0x008fe200078e02f4 */
[----:B------:R-:W-:Y:S01]  /*05d0*/  UIMAD UR4, UR16, UR5, UR4 ;  /* 0x00000005100472a4 */ /* 0x000fe2000f8e0204 */
[----:B------:R-:W-:Y:S01]  /*05e0*/  CS2R R116, SRZ ;  /* 0x0000000000747805 */ /* 0x000fe2000001ff00 */
[----:B------:R-:W-:Y:S01]  /*05f0*/  CS2R R122, SRZ ;  /* 0x00000000007a7805 */ /* 0x000fe2000001ff00 */
[----:B------:R-:W-:Y:S01]  /*0600*/  IMAD.WIDE.U32 R18, R18, c[0x0][0x188], R6 ;  /* 0x0000620012127a25 */ /* 0x000fe200078e0006 */
[----:B------:R-:W-:Y:S01]  /*0610*/  CS2R R120, SRZ ;  /* 0x0000000000787805 */ /* 0x000fe2000001ff00 */
[----:B------:R-:W-:Y:S01]  /*0620*/  CS2R R110, SRZ ;  /* 0x00000000006e7805 */ /* 0x000fe2000001ff00 */
[----:B------:R-:W-:Y:S01]  /*0630*/  CS2R R108, SRZ ;  /* 0x00000000006c7805 */ /* 0x000fe2000001ff00 */
[----:B------:R-:W-:Y:S01]  /*0640*/  IMAD.WIDE.U32 R16, R0, c[0x0][0x1b8], R16 ;  /* 0x00006e0000107a25 */ /* 0x000fe200078e0010 */
[----:B------:R-:W-:Y:S01]  /*0650*/  IADD3 R3, R19, UR4, RZ ;  /* 0x0000000413037c10 */ /* 0x000fe2000fffe0ff */
[----:B------:R-:W-:Y:S01]  /*0660*/  ULDC.64 UR4, c[0x0][0x1d8] ;  /* 0x0000760000047ab9 */ /* 0x000fe20000000a00 */
[----:B------:R-:W-:Y:S01]  /*0670*/  LEA R242, P0, R18, c[0x0][0x160], 0x1 ;  /* 0x0000580012f27a11 */ /* 0x000fe200078008ff */
[----:B------:R-:W-:Y:S01]  /*0680*/  IMAD R7, R21, c[0x0][0x1d8], RZ ;  /* 0x0000760015077a24 */ /* 0x000fe200078e02ff */
[----:B------:R-:W-:Y:S01]  /*0690*/  IADD3 R17, R17, UR7, RZ ;  /* 0x0000000711117c10 */ /* 0x000fe2000fffe0ff */
[----:B------:R-:W-:Y:S01]  /*06a0*/  IMAD R11, R4, -0x60, R11 ;  /* 0xffffffa0040b7824 */ /* 0x000fe200078e020b */
[----:B------:R-:W-:Y:S01]  /*06b0*/  LEA.HI.X R243, R18, c[0x0][0x164], R3, 0x1, P0 ;  /* 0x0000590012f37a11 */ /* 0x000fe200000f0c03 */
[----:B------:R-:W-:Y:S01]  /*06c0*/  IMAD R7, R20, c[0x0][0x1dc], R7 ;  /* 0x0000770014077a24 */ /* 0x000fe200078e0207 */
[----:B------:R-:W-:Y:S01]  /*06d0*/  IADD3 R3, R14, 0x40, RZ ;  /* 0x000000400e037810 */ /* 0x000fe20007ffe0ff */
[----:B------:R-:W-:Y:S01]  /*06e0*/  IMAD.WIDE.U32 R12, R20, c[0x0][0x1d8], R12 ;  /* 0x00007600140c7a25 */ /* 0x000fe200078e000c */
[----:B------:R-:W-:Y:S01]  /*06f0*/  ISETP.LT.OR P2, PT, R11, 0x1, P4 ;  /* 0x000000010b00780c */ /* 0x000fe20002741670 */
[----:B------:R-:W-:Y:S01]  /*0700*/  USHF.L.U32 UR12, UR4, 0x6, URZ ;  /* 0x00000006040c7899 */ /* 0x000fe2000800063f */
[----:B------:R-:W-:Y:S01]  /*0710*/  ISETP.GE.AND P3, PT, R3, c[0x0][0x1cc], PT ;  /* 0x0000730003007a0c */ /* 0x000fe20003f66270 */
[----:B------:R-:W-:Y:S01]  /*0720*/  IMAD R0, R21, c[0x0][0x1a8], RZ ;  /* 0x00006a0015007a24 */ /* 0x000fe200078e02ff */
[----:B------:R-:W-:Y:S01]  /*0730*/  LEA R6, P0, R12, c[0x0][0x1c0], 0x1 ;  /* 0x000070000c067a11 */ /* 0x000fe200078008ff */
[----:B------:R-:W-:Y:S01]  /*0740*/  IMAD.IADD R7, R13, 0x1, R7 ;  /* 0x000000010d077824 */ /* 0x000fe200078e0207 */
[C---:B------:R-:W-:Y:S01]  /*0750*/  ISETP.LT.OR P1, PT, R11.reuse, 0x1, P3 ;  /* 0x000000010b00780c */ /* 0x040fe20001f21670 */
[C---:B------:R-:W-:Y:S01]  /*0760*/  IMAD R0, R20.reuse, c[0x0][0x1ac], R0 ;  /* 0x00006b0014007a24 */ /* 0x040fe200078e0200 */
[----:B------:R-:W-:Y:S01]  /*0770*/  UMOV UR7, 0x6 ;  /* 0x0000000600077882 */ /* 0x000fe20000000000 */
[----:B------:R-:W-:Y:S01]  /*0780*/  IMAD.WIDE.U32 R16, R20, c[0x0][0x1a8], R16 ;  /* 0x00006a0014107a25 */ /* 0x000fe200078e0010 */
[----:B------:R-:W-:Y:S01]  /*0790*/  LEA.HI.X R7, R12, c[0x0][0x1c4], R7, 0x1, P0 ;  /* 0x000071000c077a11 */ /* 0x000fe200000f0c07 */
[----:B------:R-:W-:Y:S01]  /*07a0*/  USHF.L.U64.HI UR10, UR4, UR7, UR5 ;  /* 0x00000007040a7299 */ /* 0x000fe20008010205 */
[----:B------:R-:W-:Y:S01]  /*07b0*/  ISETP.LT.OR P5, PT, R11, 0x21, P4 ;  /* 0x000000210b00780c */ /* 0x000fe200027a1670 */
[----:B------:R-:W-:Y:S01]  /*07c0*/  IMAD.IADD R0, R17, 0x1, R0 ;  /* 0x0000000111007824 */ /* 0x000fe200078e0200 */
[----:B------:R-:W-:Y:S01]  /*07d0*/  LEA R12, P0, R16, c[0x0][0x190], 0x1 ;  /* 0x00006400100c7a11 */ /* 0x000fe200078008ff */
[----:B------:R-:W-:Y:S01]  /*07e0*/  IMAD.SHL.U32 R236, R236, 0x2, RZ ;  /* 0x00000002ecec7824 */ /* 0x000fe200078e00ff */
[----:B------:R-:W-:Y:S01]  /*07f0*/  ULDC.64 UR4, c[0x0][0x278] ;  /* 0x00009e0000047ab9 */ /* 0x000fe20000000a00 */
[----:B------:R-:W-:Y:S01]  /*0800*/  IMAD.SHL.U32 R233, R9, 0x40, RZ ;  /* 0x0000004009e97824 */ /* 0x000fe200078e00ff */
[----:B------:R-:W-:Y:S01]  /*0810*/  LEA.HI.X R13, R16, c[0x0][0x194], R0, 0x1, P0 ;  /* 0x00006500100d7a11 */ /* 0x000fe200000f0c00 */
[----:B------:R-:W-:Y:S01]  /*0820*/  UIMAD UR11, UR6, UR4, URZ ;  /* 0x00000004060b72a4 */ /* 0x000fe2000f8e023f */
[----:B------:R1:W-:Y:S01]  /*0830*/  LDGSTS.E.BYPASS.LTC128B.128 [R236+0x6080], [R6.64], !P2 ;  /* 0x0608000006ec7fae */ /* 0x0003e2000d101d52 */
[----:B------:R-:W-:Y:S01]  /*0840*/  IADD3 R16, P2, R6, UR12, RZ ;  /* 0x0000000c06107c10 */ /* 0x000fe2000ff5e0ff */
[----:B------:R-:W-:Y:S01]  /*0850*/  IMAD.U32 R0, RZ, RZ, UR12 ;  /* 0x0000000cff007e24 */ /* 0x000fe2000f8e00ff */
[----:B------:R-:W-:Y:S01]  /*0860*/  UIMAD.WIDE.U32 UR14, UR16, UR4, URZ ;  /* 0x00000004100e72a5 */ /* 0x000fe2000f8e003f */
[----:B------:R1:W-:Y:S01]  /*0870*/  LDGSTS.E.BYPASS.LTC128B.128 [R236+0x9080], [R6.64+0x80], !P1 ;  /* 0x0908008006ec7fae */ /* 0x0003e2000c901d52 */
[----:B------:R-:W-:Y:S01]  /*0880*/  IADD3.X R17, R7, UR10, RZ, P2, !PT ;  /* 0x0000000a07117c10 */ /* 0x000fe200097fe4ff */
[----:B------:R-:W-:Y:S01]  /*0890*/  UIMAD UR11, UR16, UR5, UR11 ;  /* 0x00000005100b72a4 */ /* 0x000fe2000f8e020b */
[C---:B------:R-:W-:Y:S01]  /*08a0*/  ISETP.LT.OR P2, PT, R11.reuse, 0x21, P3 ;  /* 0x000000210b00780c */ /* 0x040fe20001f41670 */
[----:B------:R-:W-:Y:S01]  /*08b0*/  IMAD.U32 R18, RZ, RZ, UR9 ;  /* 0x00000009ff127e24 */ /* 0x000fe2000f8e00ff */
[----:B------:R-:W-:Y:S01]  /*08c0*/  ULDC.64 UR4, c[0x0][0x270] ;  /* 0x00009c0000047ab9 */ /* 0x000fe20000000a00 */
[----:B------:R2:W-:Y:S01]  /*08d0*/  LDGSTS.E.BYPASS.LTC128B.128 [R236+0x7080], [R16.64], !P5 ;  /* 0x0708000010ec7fae */ /* 0x0005e2000e901d52 */
[----:B------:R-:W-:Y:S01]  /*08e0*/  UIMAD UR4, UR8, UR4, URZ ;  /* 0x00000004080472a4 */ /* 0x000fe2000f8e023f */
[----:B------:R-:W-:Y:S01]  /*08f0*/  ISETP.LT.OR P4, PT, R11, 0x41, P4 ;  /* 0x000000410b00780c */ /* 0x000fe20002781670 */
[----:B------:R-:W-:Y:S01]  /*0900*/  IMAD.WIDE.U32 R18, R18, c[0x0][0x270], R246 ;  /* 0x00009c0012127a25 */ /* 0x000fe200078e00f6 */
[----:B------:R-:W-:Y:S01]  /*0910*/  ISETP.GE.AND P5, PT, R3, c[0x0][0x19c], PT ;  /* 0x0000670003007a0c */ /* 0x000fe20003fa6270 */
[----:B------:R-:W-:Y:S01]  /*0920*/  UIMAD UR5, UR9, UR5, UR4 ;  /* 0x00000005090572a4 */ /* 0x000fe2000f8e0204 */
[----:B------:R-:W-:Y:S01]  /*0930*/  ISETP.LT.OR P3, PT, R11, 0x41, P3 ;  /* 0x000000410b00780c */ /* 0x000fe20001f61670 */
[----:B------:R-:W-:Y:S01]  /*0940*/  UIADD3 UR11, UR15, UR11, URZ ;  /* 0x0000000b0f0b7290 */ /* 0x000fe2000fffe03f */
[----:B------:R-:W-:Y:S01]  /*0950*/  LOP3.LUT R233, R233, 0x1c0, RZ, 0xc0, !PT ;  /* 0x000001c0e9e97812 */ /* 0x000fe200078ec0ff */
[----:B------:R-:W-:Y:S01]  /*0960*/  IMAD.WIDE.U32 R20, R244, c[0x0][0x208], R14 ;  /* 0x00008200f4147a25 */ /* 0x000fe200078e000e */
        /* <DEDUP_REMOVED lines=11> */
[----:B-1----:R-:W-:Y:S01]  /*0a20*/  IADD3 R6, P1, P0, R0, 0x80, R6 ;  /* 0x0000008000067810 */ /* 0x002fe2000783e006 */
[----:B------:R-:W-:Y:S01]  /*0a30*/  IMAD.U32 R0, RZ, RZ, UR5 ;  /* 0x00000005ff007e24 */ /* 0x000fe2000f8e00ff */
[----:B------:R-:W-:Y:S01]  /*0a40*/  ULDC.64 UR4, c[0x0][0x1a8] ;  /* 0x00006a0000047ab9 */ /* 0x000fe20000000a00 */
[----:B------:R-:W-:Y:S01]  /*0a50*/  CS2R R84, SRZ ;  /* 0x0000000000547805 */ /* 0x000fe2000001ff00 */
[----:B------:R-:W-:Y:S01]  /*0a60*/  IADD3.X R7, RZ, UR10, R7, P1, P0 ;  /* 0x0000000aff077c10 */ /* 0x000fe20008fe0407 */
[----:B------:R-:W-:Y:S01]  /*0a70*/  CS2R R82, SRZ ;  /* 0x0000000000527805 */ /* 0x000fe2000001ff00 */
[----:B--2---:R-:W-:Y:S01]  /*0a80*/  IADD3 R16, P1, R16, UR12, RZ ;  /* 0x0000000c10107c10 */ /* 0x004fe2000ff3e0ff */
[----:B------:R-:W-:Y:S01]  /*0a90*/  USHF.L.U64.HI UR12, UR4, UR7, UR5 ;  /* 0x00000007040c7299 */ /* 0x000fe20008010205 */
[----:B------:R-:W-:Y:S01]  /*0aa0*/  CS2R R80, SRZ ;  /* 0x0000000000507805 */ /* 0x000fe2000001ff00 */
[----:B------:R1:W-:Y:S01]  /*0ab0*/  LDGSTS.E.BYPASS.LTC128B.128 [R236+0xa080], [R6.64], !P2 ;  /* 0x0a08000006ec7fae */ /* 0x0003e2000d101d52 */
[----:B------:R-:W-:Y:S01]  /*0ac0*/  IADD3.X R17, R17, UR10, RZ, P1, !PT ;  /* 0x0000000a11117c10 */ /* 0x000fe20008ffe4ff */
[----:B------:R-:W-:Y:S01]  /*0ad0*/  USHF.L.U32 UR10, UR4, 0x6, URZ ;  /* 0x00000006040a7899 */ /* 0x000fe2000800063f */
[C---:B------:R-:W-:Y:S01]  /*0ae0*/  ISETP.LT.OR P2, PT, R11.reuse, 0x1, P6 ;  /* 0x000000010b00780c */ /* 0x040fe20003741670 */
[----:B------:R-:W-:Y:S01]  /*0af0*/  CS2R R78, SRZ ;  /* 0x00000000004e7805 */ /* 0x000fe2000001ff00 */
[----:B------:R-:W-:Y:S01]  /*0b00*/  ISETP.LT.OR P1, PT, R11, 0x1, P5 ;  /* 0x000000010b00780c */ /* 0x000fe20002f21670 */
[----:B------:R2:W-:Y:S01]  /*0b10*/  LDGSTS.E.BYPASS.LTC128B.128 [R236+0x8080], [R16.64], !P4 ;  /* 0x0808000010ec7fae */ /* 0x0005e2000e101d52 */
[----:B------:R-:W-:Y:S01]  /*0b20*/  ULDC.64 UR4, c[0x0][0x210] ;  /* 0x0000840000047ab9 */ /* 0x000fe20000000a00 */
[----:B------:R-:W-:Y:S01]  /*0b30*/  ISETP.GE.AND P4, PT, R14, c[0x0][0x16c], PT ;  /* 0x00005b000e007a0c */ /* 0x000fe20003f86270 */
[----:B------:R-:W-:Y:S01]  /*0b40*/  UIMAD UR4, UR8, UR4, URZ ;  /* 0x00000004080472a4 */ /* 0x000fe2000f8e023f */
[----:B------:R2:W-:Y:S01]  /*0b50*/  LDGSTS.E.BYPASS.LTC128B.128 [R236+0xb080], [R16.64+0x80], !P3 ;  /* 0x0b08008010ec7fae */ /* 0x0005e2000d901d52 */
[----:B------:R-:W-:Y:S01]  /*0b60*/  ISETP.GE.AND P3, PT, R3, c[0x0][0x16c], PT ;  /* 0x00005b0003007a0c */ /* 0x000fe20003f66270 */
[----:B------:R-:W-:Y:S01]  /*0b70*/  CS2R R76, SRZ ;  /* 0x00000000004c7805 */ /* 0x000fe2000001ff00 */
[----:B------:R-:W-:Y:S01]  /*0b80*/  UIMAD UR4, UR9, UR5, UR4 ;  /* 0x00000005090472a4 */ /* 0x000fe2000f8e0204 */
[----:B------:R-:W0:Y:S01]  /*0b90*/  LDGDEPBAR ;  /* 0x00000000000079af */ /* 0x000e220000000000 */
[----:B------:R-:W-:Y:S01]  /*0ba0*/  CS2R R66, SRZ ;  /* 0x0000000000427805 */ /* 0x000fe2000001ff00 */
[----:B------:R-:W-:Y:S01]  /*0bb0*/  CS2R R64, SRZ ;  /* 0x0000000000407805 */ /* 0x000fe2000001ff00 */
[----:B------:R-:W-:Y:S01]  /*0bc0*/  CS2R R70, SRZ ;  /* 0x0000000000467805 */ /* 0x000fe2000001ff00 */
[----:B------:R3:W-:Y:S01]  /*0bd0*/  LDGSTS.E.BYPASS.LTC128B.128 [R236+0x80], [R12.64], !P2 ;  /* 0x000800000cec7fae */ /* 0x0007e2000d101d52 */
[----:B------:R-:W-:Y:S01]  /*0be0*/  CS2R R68, SRZ ;  /* 0x0000000000447805 */ /* 0x000fe2000001ff00 */
[----:B------:R-:W-:Y:S01]  /*0bf0*/  CS2R R74, SRZ ;  /* 0x00000000004a7805 */ /* 0x000fe2000001ff00 */
[----:B------:R-:W-:Y:S01]  /*0c00*/  CS2R R72, SRZ ;  /* 0x0000000000487805 */ /* 0x000fe2000001ff00 */
[----:B------:R3:W-:Y:S01]  /*0c10*/  LDGSTS.E.BYPASS.LTC128B.128 [R236+0x3080], [R12.64+0x80], !P1 ;  /* 0x030800800cec7fae */ /* 0x0007e2000c901d52 */
[----:B------:R-:W-:Y:S01]  /*0c20*/  CS2R R62, SRZ ;  /* 0x00000000003e7805 */ /* 0x000fe2000001ff00 */
[----:B------:R-:W-:Y:S01]  /*0c30*/  CS2R R60, SRZ ;  /* 0x00000000003c7805 */ /* 0x000fe2000001ff00 */
[----:B------:R-:W-:Y:S01]  /*0c40*/  CS2R R58, SRZ ;  /* 0x00000000003a7805 */ /* 0x000fe2000001ff00 */
[----:B------:R-:W-:Y:S01]  /*0c50*/  CS2R R56, SRZ ;  /* 0x0000000000387805 */ /* 0x000fe2000001ff00 */
[----:B-1----:R-:W-:Y:S01]  /*0c60*/  LOP3.LUT R7, R233, 0x8, R8, 0xf8, !PT ;  /* 0x00000008e9077812 */ /* 0x002fe200078ef808 */
[----:B------:R-:W-:Y:S01]  /*0c70*/  CS2R R54, SRZ ;  /* 0x0000000000367805 */ /* 0x000fe2000001ff00 */
[----:B------:R-:W-:Y:S01]  /*0c80*/  SHF.R.U32.HI R233, RZ, 0x3, R233 ;  /* 0x00000003ffe97819 */ /* 0x000fe200000116e9 */
[----:B------:R-:W-:Y:S01]  /*0c90*/  CS2R R52, SRZ ;  /* 0x0000000000347805 */ /* 0x000fe2000001ff00 */
[----:B------:R-:W-:-:S02]  /*0ca0*/  IADD3 R6, P0, R18, UR14, RZ ;  /* 0x0000000e12067c10 */ /* 0x000fc4000ff1e0ff */
[----:B------:R-:W-:Y:S01]  /*0cb0*/  LOP3.LUT R233, R10, R7, R233, 0xf6, !PT ;  /* 0x000000070ae97212 */ /* 0x000fe200078ef6e9 */
[----:B------:R-:W-:Y:S01]  /*0cc0*/  IMAD.U32 R7, RZ, RZ, UR10 ;  /* 0x0000000aff077e24 */ /* 0x000fe2000f8e00ff */
[----:B------:R-:W-:Y:S01]  /*0cd0*/  IADD3.X R0, R19, UR11, R0, P0, !PT ;  /* 0x0000000b13007c10 */ /* 0x000fe200087fe400 */
[----:B------:R-:W-:Y:S01]  /*0ce0*/  IMAD R10, R245, c[0x0][0x208], RZ ;  /* 0x00008200f50a7a24 */ /* 0x000fe200078e02ff */
[----:B------:R-:W-:Y:S01]  /*0cf0*/  IADD3 R18, P2, R12, UR10, RZ ;  /* 0x0000000a0c127c10 */ /* 0x000fe2000ff5e0ff */
[----:B------:R-:W-:Y:S01]  /*0d00*/  IMAD.SHL.U32 R233, R233, 0x2, RZ ;  /* 0x00000002e9e97824 */ /* 0x000fe200078e00ff */
[----:B--2---:R-:W-:Y:S01]  /*0d10*/  IADD3 R16, P1, P0, R7, 0x80, R12 ;  /* 0x0000008007107810 */ /* 0x004fe2000783e00c */
[----:B------:R-:W-:Y:S01]  /*0d20*/  IMAD R10, R244, c[0x0][0x20c], R10 ;  /* 0x00008300f40a7a24 */ /* 0x000fe200078e020a */
[----:B------:R-:W-:Y:S01]  /*0d30*/  IADD3.X R19, R13, UR12, RZ, P2, !PT ;  /* 0x0000000c0d137c10 */ /* 0x000fe200097fe4ff */
[----:B------:R-:W-:Y:S01]  /*0d40*/  IMAD.U32 R7, RZ, RZ, UR9 ;  /* 0x00000009ff077e24 */ /* 0x000fe2000f8e00ff */
[----:B------:R-:W-:Y:S01]  /*0d50*/  ISETP.LT.OR P2, PT, R11, 0x21, P6 ;  /* 0x000000210b00780c */ /* 0x000fe20003741670 */
[----:B------:R-:W-:Y:S01]  /*0d60*/  IMAD.IADD R21, R21, 0x1, R10 ;  /* 0x0000000115157824 */ /* 0x000fe200078e020a */
[----:B------:R-:W-:-:S02]  /*0d70*/  IADD3.X R17, RZ, UR12, R13, P1, P0 ;  /* 0x0000000cff117c10 */ /* 0x000fc40008fe040d */
[----:B------:R-:W-:Y:S01]  /*0d80*/  ISETP.LT.OR P0, PT, R11, 0x21, P5 ;  /* 0x000000210b00780c */ /* 0x000fe20002f01670 */
[----:B------:R-:W-:Y:S01]  /*0d90*/  IMAD.WIDE.U32 R20, R7, c[0x0][0x210], R20 ;  /* 0x0000840007147a25 */ /* 0x000fe200078e0014 */
[C---:B------:R-:W-:Y:S02]  /*0da0*/  ISETP.LT.OR P6, PT, R11.reuse, 0x41, P6 ;  /* 0x000000410b00780c */ /* 0x040fe400037c1670 */
[----:B------:R-:W-:Y:S01]  /*0db0*/  ISETP.LT.OR P5, PT, R11, 0x41, P5 ;  /* 0x000000410b00780c */ /* 0x000fe20002fa1670 */
[----:B------:R-:W-:Y:S01]  /*0dc0*/  IMAD.U32 R7, RZ, RZ, UR16 ;  /* 0x00000010ff077e24 */ /* 0x000fe2000f8e00ff */
[----:B------:R-:W-:Y:S01]  /*0dd0*/  IADD3 R11, R21, UR4, RZ ;  /* 0x00000004150b7c10 */ /* 0x000fe2000fffe0ff */
[----:B------:R-:W-:Y:S01]  /*0de0*/  ULDC.64 UR4, c[0x0][0x218] ;  /* 0x0000860000047ab9 */ /* 0x000fe20000000a00 */
[----:B------:R-:W-:Y:S01]  /*0df0*/  IMAD.MOV.U32 R10, RZ, RZ, R20 ;  /* 0x000000ffff0a7224 */ /* 0x000fe200078e0014 */
[----:B------:R1:W-:Y:S01]  /*0e00*/  LDGSTS.E.BYPASS.LTC128B.128 [R236+0x1080], [R18.64], !P2 ;  /* 0x0108000012ec7fae */ /* 0x0003e2000d101d52 */
[----:B------:R-:W-:Y:S01]  /*0e10*/  UIMAD UR4, UR6, UR4, URZ ;  /* 0x00000004060472a4 */ /* 0x000fe2000f8e023f */
[----:B---3--:R-:W-:Y:S01]  /*0e20*/  SEL R12, RZ, 0x1, P4 ;  /* 0x00000001ff0c7807 */ /* 0x008fe20002000000 */
[----:B------:R-:W-:Y:S01]  /*0e30*/  IMAD.WIDE.U32 R10, R7, c[0x0][0x218], R10 ;  /* 0x00008600070a7a25 */ /* 0x000fe200078e000a */
[----:B------:R2:W-:Y:S01]  /*0e40*/  LDGSTS.E.BYPASS.LTC128B.128 [R236+0x4080], [R16.64], !P0 ;  /* 0x0408000010ec7fae */ /* 0x0005e2000c101d52 */
[----:B------:R-:W-:Y:S01]  /*0e50*/  UIMAD UR5, UR16, UR5, UR4 ;  /* 0x00000005100572a4 */ /* 0x000fe2000f8e0204 */
[----:B------:R-:W-:-:S02]  /*0e60*/  SEL R13, RZ, 0x2, P3 ;  /* 0x00000002ff0d7807 */ /* 0x000fc40001800000 */
[----:B------:R-:W-:-:S03]  /*0e70*/  LEA R240, P2, R10, c[0x0][0x1f0], 0x1 ;  /* 0x00007c000af07a11 */ /* 0x000fc600078408ff */
[----:B------:R-:W-:Y:S01]  /*0e80*/  IMAD.IADD R12, R13, 0x1, R12 ;  /* 0x000000010d0c7824 */ /* 0x000fe200078e020c */
[----:B------:R-:W-:Y:S01]  /*0e90*/  IADD3 R7, R11, UR5, RZ ;  /* 0x000000050b077c10 */ /* 0x000fe2000fffe0ff */
[----:B------:R-:W-:Y:S02]  /*0ea0*/  ULDC.64 UR4, c[0x0][0x288] ;  /* 0x0000a20000047ab9 */ /* 0x000fe40000000a00 */
[----:B------:R-:W-:Y:S01]  /*0eb0*/  UIMAD UR4, UR8, UR4, URZ ;  /* 0x00000004080472a4 */ /* 0x000fe2000f8e023f */
[----:B------:R-:W-:Y:S02]  /*0ec0*/  LEA.HI.X R241, R10, c[0x0][0x1f4], R7, 0x1, P2 ;  /* 0x00007d000af17a11 */ /* 0x000fe400010f0c07 */
[----:B------:R-:W-:Y:S02]  /*0ed0*/  LOP3.LUT P1, RZ, R12, 0x1, RZ, 0xc0, !PT ;  /* 0x000000010cff7812 */ /* 0x000fe4000782c0ff */
[----:B------:R-:W-:Y:S02]  /*0ee0*/  IADD3 R10, -R244, c[0x0][0x168], RZ ;  /* 0x00005a00f40a7a10 */ /* 0x000fe40007ffe1ff */
[----:B--2---:R-:W-:-:S04]  /*0ef0*/  IADD3 R16, P0, R18, UR10, RZ ;  /* 0x0000000a12107c10 */ /* 0x004fc8000ff1e0ff */
[----:B------:R-:W-:Y:S01]  /*0f00*/  IADD3.X R17, R19, UR12, RZ, P0, !PT ;  /* 0x0000000c13117c10 */ /* 0x000fe200087fe4ff */
[----:B------:R-:W-:Y:S01]  /*0f10*/  ULDC.64 UR12, c[0x0][0x178] ;  /* 0x00005e00000c7ab9 */ /* 0x000fe20000000a00 */
[----:B------:R-:W-:Y:S01]  /*0f20*/  LOP3.LUT P0, RZ, R12, 0x2, RZ, 0xc0, !PT ;  /* 0x000000020cff7812 */ /* 0x000fe2000780c0ff */
[----:B------:R-:W-:Y:S02]  /*0f30*/  USHF.L.U32 UR14, UR12, 0x6, URZ ;  /* 0x000000060c0e7899 */ /* 0x000fe4000800063f */
[----:B------:R2:W-:Y:S01]  /*0f40*/  LDGSTS.E.BYPASS.LTC128B.128 [R236+0x2080], [R16.64], !P6 ;  /* 0x0208000010ec7fae */ /* 0x0005e2000f101d52 */
[C---:B------:R-:W-:Y:S01]  /*0f50*/  ISETP.LT.OR P2, PT, R10.reuse, 0x1, !P0 ;  /* 0x000000010a00780c */ /* 0x040fe20004741670 */
[----:B------:R-:W-:Y:S01]  /*0f60*/  USHF.L.U64.HI UR13, UR12, UR7, UR13 ;  /* 0x000000070c0d7299 */ /* 0x000fe2000801020d */
[C---:B------:R-:W-:Y:S01]  /*0f70*/  ISETP.LT.OR P6, PT, R10.reuse, 0x21, !P1 ;  /* 0x000000210a00780c */ /* 0x040fe20004fc1670 */
[----:B------:R2:W-:Y:S01]  /*0f80*/  LDGSTS.E.BYPASS.LTC128B.128 [R236+0x5080], [R16.64+0x80], !P5 ;  /* 0x0508008010ec7fae */ /* 0x0005e2000e901d52 */
[C---:B------:R-:W-:Y:S01]  /*0f90*/  LOP3.LUT P5, RZ, R9.reuse, 0x4, RZ, 0xc0, !PT ;  /* 0x0000000409ff7812 */ /* 0x040fe200078ac0ff */
[----:B------:R-:W-:Y:S01]  /*0fa0*/  IMAD.U32 R7, RZ, RZ, UR14 ;  /* 0x0000000eff077e24 */ /* 0x000fe2000f8e00ff */
[----:B------:R-:W-:Y:S01]  /*0fb0*/  ISETP.LT.OR P0, PT, R10, 0x21, !P0 ;  /* 0x000000210a00780c */ /* 0x000fe20004701670 */
[----:B------:R-:W0:Y:S01]  /*0fc0*/  LDGDEPBAR ;  /* 0x00000000000079af */ /* 0x000e220000000000 */
[----:B------:R-:W-:Y:S01]  /*0fd0*/  SEL R220, R220, 0xffffffc0, !P5 ;  /* 0xffffffc0dcdc7807 */ /* 0x000fe20006800000 */
[----:B------:R-:W-:Y:S01]  /*0fe0*/  UIMAD UR7, UR9, UR5, UR4 ;  /* 0x00000005090772a4 */ /* 0x000fe2000f8e0204 */
[C---:B------:R-:W-:Y:S01]  /*0ff0*/  LOP3.LUT P5, RZ, R9.reuse, 0x2, RZ, 0xc0, !PT ;  /* 0x0000000209ff7812 */ /* 0x040fe200078ac0ff */
[----:B------:R-:W-:Y:S01]  /*1000*/  IMAD.SHL.U32 R9, R9, 0x20, RZ ;  /* 0x0000002009097824 */ /* 0x000fe200078e00ff */
[----:B------:R-:W-:Y:S01]  /*1010*/  ULDC.64 UR4, c[0x0][0x290] ;  /* 0x0000a40000047ab9 */ /* 0x000fe20000000a00 */
[C---:B------:R-:W-:Y:S01]  /*1020*/  IMAD.IADD R221, R233.reuse, 0x1, R220 ;  /* 0x00000001e9dd7824 */ /* 0x040fe200078e02dc */
[----:B------:R-:W-:Y:S01]  /*1030*/  SEL R210, R210, 0xffffffe0, !P5 ;  /* 0xffffffe0d2d27807 */ /* 0x000fe20006800000 */
[----:B------:R-:W-:Y:S01]  /*1040*/  UIMAD UR10, UR6, UR4, URZ ;  /* 0x00000004060a72a4 */ /* 0x000fe2000f8e023f */
[----:B------:R-:W-:Y:S01]  /*1050*/  ISETP.LT.OR P5, PT, R10, 0x1, !P1 ;  /* 0x000000010a00780c */ /* 0x000fe20004fa1670 */
[----:B------:R-:W-:Y:S01]  /*1060*/  UIMAD.WIDE.U32 UR20, UR16, UR4, URZ ;  /* 0x00000004101472a5 */ /* 0x000fe2000f8e003f */
[----:B------:R-:W-:Y:S01]  /*1070*/  IMAD.U32 R11, RZ, RZ, UR7 ;  /* 0x00000007ff0b7e24 */ /* 0x000fe2000f8e00ff */
[----:B------:R-:W-:Y:S01]  /*1080*/  UIMAD UR5, UR16, UR5, UR10 ;  /* 0x00000005100572a4 */ /* 0x000fe2000f8e020a */
[----:B------:R-:W-:Y:S01]  /*1090*/  IMAD.IADD R222, R233, 0x1, R210 ;  /* 0x00000001e9de7824 */ /* 0x000fe200078e02d2 */
[----:B------:R-:W-:Y:S01]  /*10a0*/  ULDC UR7, c[0x0][0x168] ;  /* 0x00005a0000077ab9 */ /* 0x000fe20000000800 */
[----:B------:R-:W-:Y:S01]  /*10b0*/  IMAD.IADD R210, R210, 0x1, R221 ;  /* 0x00000001d2d27824 */ /* 0x000fe200078e02dd */
[----:B------:R-:W-:-:S02]  /*10c0*/  UIADD3 UR12, UR21, UR5, URZ ;  /* 0x00000005150c7290 */ /* 0x000fc4000fffe03f */
[----:B------:R-:W-:Y:S01]  /*10d0*/  UISETP.GE.AND UP0, UPT, UR7, 0x1, UPT ;  /* 0x000000010700788c */ /* 0x000fe2000bf06270 */
[----:B--2---:R-:W-:Y:S01]  /*10e0*/  IADD3 R16, P1, R242, UR14, RZ ;  /* 0x0000000ef2107c10 */ /* 0x004fe2000ff3e0ff */
[----:B------:R-:W-:-:S04]  /*10f0*/  DEPBAR.LE SB0, 0x1 ;  /* 0x000080400000791a */ /* 0x000fc80000000000 */
[----:B------:R-:W-:Y:S01]  /*1100*/  BAR.SYNC.DEFER_BLOCKING 0x0 ;  /* 0x0000000000007b1d */ /* 0x000fe20000010000 */
[----:B------:R-:W-:-:S05]  /*1110*/  IADD3.X R17, R243, UR13, RZ, P1, !PT ;  /* 0x0000000df3117c10 */ /* 0x000fca0008ffe4ff */
[----:B------:R2:W3:Y:S04]  /*1120*/  LDSM.16.M88.2 R182, [R210+0x6080] ;  /* 0x00608000d2b6783b */ /* 0x0004e80000000100 */
[----:B------:R2:W4:Y:S04]  /*1130*/  LDSM.16.M88.2 R184, [R210+0x7080] ;  /* 0x00708000d2b8783b */ /* 0x0005280000000100 */
[----:B------:R2:W1:Y:S04]  /*1140*/  LDSM.16.M88.2 R186, [R210+0x8080] ;  /* 0x00808000d2ba783b */ /* 0x0004680000000100 */
[----:B------:R2:W1:Y:S04]  /*1150*/  LDSM.16.M88.2 R206, [R210+0x9080] ;  /* 0x00908000d2ce783b */ /* 0x0004680000000100 */
[----:B------:R2:W1:Y:S04]  /*1160*/  LDSM.16.M88.2 R208, [R210+0xa080] ;  /* 0x00a08000d2d0783b */ /* 0x0004680000000100 */
[----:B------:R-:W1:Y:S04]  /*1170*/  LDSM.16.M88.2 R210, [R210+0xb080] ;  /* 0x00b08000d2d2783b */ /* 0x000e680000000100 */
        /* <DEDUP_REMOVED lines=15> */
[----:B------:R2:W2:Y:S04]  /*1270*/  LDSM.16.M88.2 R200, [R221+0x9080] ;  /* 0x00908000ddc8783b */ /* 0x0004a80000000100 */
[----:B------:R1:W2:Y:S04]  /*1280*/  LDSM.16.M88.2 R202, [R221+0xa080] ;  /* 0x00a08000ddca783b */ /* 0x0002a80000000100 */
[----:B------:R1:W2:Y:S04]  /*1290*/  LDSM.16.M88.2 R204, [R221+0xb080] ;  /* 0x00b08000ddcc783b */ /* 0x0002a80000000100 */
[----:B------:R-:W-:Y:S06]  /*12a0*/  BAR.SYNC.DEFER_BLOCKING 0x0 ;  /* 0x0000000000007b1d */ /* 0x000fec0000010000 */
[----:B------:R-:W-:Y:S01]  /*12b0*/  @!PT LDS RZ, [RZ] ;  /* 0x00000000fffff984 */ /* 0x000fe20000000800 */
[----:B------:R-:W-:Y:S01]  /*12c0*/  @!PT LDS RZ, [RZ] ;  /* 0x00000000fffff984 */ /* 0x000fe20000000800 */
[----:B------:R-:W-:Y:S01]  /*12d0*/  @!PT LDS RZ, [RZ] ;  /* 0x00000000fffff984 */ /* 0x000fe20000000800 */
[----:B------:R2:W-:Y:S01]  /*12e0*/  LDGSTS.E.BYPASS.LTC128B.128 [R236+0x6080], [R242.64], !P5 ;  /* 0x06080000f2ec7fae */ /* 0x0005e2000e901d52 */
[----:B-1----:R-:W-:-:S02]  /*12f0*/  IADD3 R18, P5, P1, R7, 0x80, R242 ;  /* 0x0000008007127810 */ /* 0x002fc400079be0f2 */
[----:B------:R-:W-:Y:S01]  /*1300*/  LEA.HI R7, R2, R238, RZ, 0x5 ;  /* 0x000000ee02077211 */ /* 0x000fe200078f28ff */
[----:B------:R1:W-:Y:S01]  /*1310*/  LDGSTS.E.BYPASS.LTC128B.128 [R236+0x8080], [R242.64+0x80], !P2 ;  /* 0x08080080f2ec7fae */ /* 0x0003e2000d101d52 */
[C---:B------:R-:W-:Y:S02]  /*1320*/  LEA R12, P2, R6.reuse, c[0x0][0x258], 0x2 ;  /* 0x00009600060c7a11 */ /* 0x040fe400078410ff */
[----:B------:R-:W-:Y:S01]  /*1330*/  IADD3.X R19, RZ, UR13, R243, P5, P1 ;  /* 0x0000000dff137c10 */ /* 0x000fe2000afe24f3 */
[----:B------:R5:W-:Y:S01]  /*1340*/  LDGSTS.E.BYPASS.LTC128B.128 [R236+0x7080], [R16.64], !P6 ;  /* 0x0708000010ec7fae */ /* 0x000be2000f101d52 */
[----:B------:R-:W-:Y:S01]  /*1350*/  LEA.HI.X R13, R6, c[0x0][0x25c], R0, 0x2, P2 ;  /* 0x00009700060d7a11 */ /* 0x000fe200010f1400 */
[----:B------:R-:W-:Y:S01]  /*1360*/  IMAD.U32 R0, RZ, RZ, UR9 ;  /* 0x00000009ff007e24 */ /* 0x000fe2000f8e00ff */
[----:B------:R-:W-:Y:S01]  /*1370*/  ISETP.GT.AND P2, PT, R238, 0xf, PT ;  /* 0x0000000fee00780c */ /* 0x000fe20003f44270 */
[----:B------:R1:W-:Y:S01]  /*1380*/  LDGSTS.E.BYPASS.LTC128B.128 [R236+0x9080], [R18.64], !P0 ;  /* 0x0908000012ec7fae */ /* 0x0003e2000c101d52 */
[----:B------:R-:W-:-:S02]  /*1390*/  ISETP.GE.AND P6, PT, R14, c[0x0][0x1fc], PT ;  /* 0x00007f000e007a0c */ /* 0x000fc40003fc6270 */
[----:B------:R-:W-:Y:S02]  /*13a0*/  ISETP.GE.AND P5, PT, R3, c[0x0][0x1fc], PT ;  /* 0x00007f0003007a0c */ /* 0x000fe40003fa6270 */
[C---:B------:R-:W-:Y:S02]  /*13b0*/  ISETP.LT.OR P0, PT, R10.reuse, 0x1, P6 ;  /* 0x000000010a00780c */ /* 0x040fe40003701670 */
[C---:B------:R-:W-:Y:S02]  /*13c0*/  ISETP.LT.OR P1, PT, R10.reuse, 0x1, P5 ;  /* 0x000000010a00780c */ /* 0x040fe40002f21670 */
[C---:B------:R-:W-:Y:S02]  /*13d0*/  ISETP.LT.OR P6, PT, R10.reuse, 0x21, P6 ;  /* 0x000000210a00780c */ /* 0x040fe400037c1670 */
[----:B------:R-:W-:Y:S01]  /*13e0*/  ISETP.LT.OR P5, PT, R10, 0x21, P5 ;  /* 0x000000210a00780c */ /* 0x000fe20002fa1670 */
[----:B------:R-:W-:-:S05]  /*13f0*/  @!P2 IMAD.SHL.U32 R6, R238, 0x10, RZ ;  /* 0x00000010ee06a824 */ /* 0x000fca00078e00ff */
[----:B------:R2:W-:Y:S04]  /*1400*/  @!P2 LDGSTS.E.BYPASS.LTC128B.128 [R6+0x12080], [R12.64] ;  /* 0x120800000c06afae */ /* 0x0005e8000b901d52 */
[----:B------:R-:W0:Y:S01]  /*1410*/  LDGDEPBAR ;  /* 0x00000000000079af */ /* 0x000e220000000000 */
[----:B-----5:R-:W-:Y:S01]  /*1420*/  IMAD.WIDE.U32 R16, R0, c[0x0][0x288], R246 ;  /* 0x0000a20000107a25 */ /* 0x020fe200078e00f6 */
[CC--:B------:R-:W-:Y:S02]  /*1430*/  LEA.HI R0, R2.reuse, R238.reuse, RZ, 0x2 ;  /* 0x000000ee02007211 */ /* 0x0c0fe400078f10ff */
[----:B------:R3:W-:Y:S01]  /*1440*/  LDGSTS.E.BYPASS.LTC128B.128 [R236+0xe080], [R240.64], !P0 ;  /* 0x0e080000f0ec7fae */ /* 0x0007e2000c101d52 */
[----:B------:R-:W-:-:S03]  /*1450*/  LEA.HI R2, R2, R238, RZ, 0x4 ;  /* 0x000000ee02027211 */ /* 0x000fc600078f20ff */
[----:B------:R3:W-:Y:S01]  /*1460*/  LDGSTS.E.BYPASS.LTC128B.128 [R236+0x10080], [R240.64+0x80], !P1 ;  /* 0x10080080f0ec7fae */ /* 0x0007e2000c901d52 */
[----:B------:R-:W-:-:S04]  /*1470*/  SHF.R.S32.HI R15, RZ, 0x4, R2 ;  /* 0x00000004ff0f7819 */ /* 0x000fc80000011402 */
[----:B-1----:R-:W-:-:S04]  /*1480*/  LEA.HI R19, R2, R15, RZ, 0x1 ;  /* 0x0000000f02137211 */ /* 0x002fc800078f08ff */
[----:B------:R-:W-:-:S05]  /*1490*/  LOP3.LUT R19, R19, 0xfffffffe, RZ, 0xc0, !PT ;  /* 0xfffffffe13137812 */ /* 0x000fca00078ec0ff */
[----:B------:R-:W-:Y:S01]  /*14a0*/  IMAD.IADD R19, R15, 0x1, -R19 ;  /* 0x000000010f137824 */ /* 0x000fe200078e0a13 */
[----:B--2---:R-:W-:Y:S02]  /*14b0*/  IADD3 R13, P0, R16, UR20, RZ ;  /* 0x00000014100d7c10 */ /* 0x004fe4000ff1e0ff */
[--C-:B------:R-:W-:Y:S01]  /*14c0*/  SHF.R.S32.HI R16, RZ, 0x2, R0.reuse ;  /* 0x00000002ff107819 */ /* 0x100fe20000011400 */
[C---:B------:R-:W-:Y:S01]  /*14d0*/  IMAD.SHL.U32 R234, R19.reuse, 0x20, RZ ;  /* 0x0000002013ea7824 */ /* 0x040fe200078e00ff */
[----:B------:R-:W-:Y:S01]  /*14e0*/  SHF.R.S32.HI R6, RZ, 0x1f, R0 ;  /* 0x0000001fff067819 */ /* 0x000fe20000011400 */
[----:B------:R-:W-:Y:S01]  /*14f0*/  IMAD.SHL.U32 R235, R19, 0x8, RZ ;  /* 0x0000000813eb7824 */ /* 0x000fe200078e00ff */
[----:B------:R-:W-:Y:S01]  /*1500*/  IADD3.X R11, R17, UR12, R11, P0, !PT ;  /* 0x0000000c110b7c10 */ /* 0x000fe200087fe40b */
[----:B------:R-:W-:Y:S01]  /*1510*/  IMAD.SHL.U32 R19, R19, 0x100, RZ ;  /* 0x0000010013137824 */ /* 0x000fe200078e00ff */
[----:B------:R-:W-:Y:S02]  /*1520*/  LEA.HI R6, R6, R16, RZ, 0x3 ;  /* 0x0000001006067211 */ /* 0x000fe400078f18ff */
[----:B------:R-:W-:-:S02]  /*1530*/  SHF.R.S32.HI R12, RZ, 0x5, R7 ;  /* 0x00000005ff0c7819 */ /* 0x000fc40000011407 */
[----:B------:R-:W-:Y:S02]  /*1540*/  ISETP.GE.AND P0, PT, R3, c[0x0][0x1fc], PT ;  /* 0x00007f0003007a0c */ /* 0x000fe40003f06270 */
[----:B------:R-:W-:Y:S02]  /*1550*/  LOP3.LUT R6, R6, 0xfffffff8, RZ, 0xc0, !PT ;  /* 0xfffffff806067812 */ /* 0x000fe400078ec0ff */
[----:B------:R-:W-:Y:S02]  /*1560*/  LEA.HI R17, R7, R12, RZ, 0x1 ;  /* 0x0000000c07117211 */ /* 0x000fe400078f08ff */
[----:B------:R-:W-:Y:S01]  /*1570*/  SEL R237, RZ, 0xffffffff, P0 ;  /* 0xffffffffffed7807 */ /* 0x000fe20000000000 */
[----:B------:R-:W-:Y:S01]  /*1580*/  IMAD.IADD R6, R16, 0x1, -R6 ;  /* 0x0000000110067824 */ /* 0x000fe200078e0a06 */
[----:B------:R-:W-:Y:S01]  /*1590*/  ISETP.GE.AND P0, PT, R14, c[0x0][0x1fc], PT ;  /* 0x00007f000e007a0c */ /* 0x000fe20003f06270 */
[----:B------:R-:W-:Y:S01]  /*15a0*/  IMAD.SHL.U32 R14, R5, 0x8, RZ ;  /* 0x00000008050e7824 */ /* 0x000fe200078e00ff */
[----:B------:R-:W-:Y:S01]  /*15b0*/  LOP3.LUT R3, R17, 0xfffffffe, RZ, 0xc0, !PT ;  /* 0xfffffffe11037812 */ /* 0x000fe200078ec0ff */
[----:B------:R-:W-:Y:S01]  /*15c0*/  IMAD.SHL.U32 R251, R6, 0x20, RZ ;  /* 0x0000002006fb7824 */ /* 0x000fe200078e00ff */
[----:B------:R-:W-:Y:S01]  /*15d0*/  LOP3.LUT R0, R0, 0x3ffffffc, RZ, 0xc0, !PT ;  /* 0x3ffffffc00007812 */ /* 0x000fe200078ec0ff */
[----:B------:R-:W-:Y:S01]  /*15e0*/  IMAD.SHL.U32 R10, R6, 0x4, RZ ;  /* 0x00000004060a7824 */ /* 0x000fe200078e00ff */
[----:B------:R-:W-:Y:S01]  /*15f0*/  LOP3.LUT R14, R14, 0x18, RZ, 0xc0, !PT ;  /* 0x000000180e0e7812 */ /* 0x000fe200078ec0ff */
[----:B------:R-:W-:Y:S01]  /*1600*/  IMAD.IADD R3, R12, 0x1, -R3 ;  /* 0x000000010c037824 */ /* 0x000fe200078e0a03 */
[----:B------:R-:W-:Y:S01]  /*1610*/  LEA R12, P1, R13, c[0x0][0x280], 0x2 ;  /* 0x0000a0000d0c7a11 */ /* 0x000fe200078210ff */
[----:B------:R-:W-:Y:S01]  /*1620*/  IMAD.SHL.U32 R237, R237, 0x2, RZ ;  /* 0x00000002eded7824 */ /* 0x000fe200078e00ff */
[C---:B------:R-:W-:Y:S01]  /*1630*/  LOP3.LUT R251, R14.reuse, 0xe0, R251, 0xf8, !PT ;  /* 0x000000e00efb7812 */ /* 0x040fe200078ef8fb */
[----:B------:R-:W-:Y:S01]  /*1640*/  IMAD.SHL.U32 R250, R3, 0x10, RZ ;  /* 0x0000001003fa7824 */ /* 0x000fe200078e00ff */
[----:B------:R-:W-:Y:S01]  /*1650*/  LEA.HI.X R13, R13, c[0x0][0x284], R11, 0x2, P1 ;  /* 0x0000a1000d0d7a11 */ /* 0x000fe200008f140b */
[----:B------:R-:W-:Y:S01]  /*1660*/  IMAD.MOV.U32 R11, RZ, RZ, 0x5 ;  /* 0x00000005ff0b7424 */ /* 0x000fe200078e00ff */
[----:B------:R-:W-:Y:S01]  /*1670*/  LOP3.LUT R234, R14, 0x20, R234, 0xf8, !PT ;  /* 0x000000200eea7812 */ /* 0x000fe200078ef8ea */
[----:B------:R-:W-:Y:S01]  /*1680*/  IMAD.MOV.U32 R14, RZ, RZ, c[0x0][0x208] ;  /* 0x00008200ff0e7624 */ /* 0x000fe200078e00ff */
[----:B------:R-:W-:-:S02]  /*1690*/  LOP3.LUT R251, R251, 0x18, R10, 0x78, !PT ;  /* 0x00000018fbfb7812 */ /* 0x000fc400078e780a */
[----:B------:R-:W-:Y:S01]  /*16a0*/  LOP3.LUT R10, R2, 0xfffffff0, RZ, 0xc0, !PT ;  /* 0xfffffff0020a7812 */ /* 0x000fe200078ec0ff */
[----:B------:R-:W-:Y:S01]  /*16b0*/  IMAD.IADD R2, R238, 0x1, -R0 ;  /* 0x00000001ee027824 */ /* 0x000fe200078e0a00 */
[----:B------:R-:W-:Y:S02]  /*16c0*/  LOP3.LUT R18, R250, 0x10, RZ, 0xc0, !PT ;  /* 0x00000010fa127812 */ /* 0x000fe400078ec0ff */
[C---:B------:R-:W-:Y:S01]  /*16d0*/  SHF.L.U64.HI R11, R14.reuse, R11, c[0x0][0x20c] ;  /* 0x000083000e0b7619 */ /* 0x040fe2000001020b */
[----:B------:R-:W-:Y:S01]  /*16e0*/  IMAD.SHL.U32 R14, R14, 0x20, RZ ;  /* 0x000000200e0e7824 */ /* 0x000fe200078e00ff */
[----:B------:R-:W-:Y:S01]  /*16f0*/  LOP3.LUT R18, R18, 0xe0, R9, 0xf8, !PT ;  /* 0x000000e012127812 */ /* 0x000fe200078ef809 */
[----:B------:R-:W-:Y:S01]  /*1700*/  IMAD.IADD R10, R238, 0x1, -R10 ;  /* 0x00000001ee0a7824 */ /* 0x000fe200078e0a0a */
[----:B------:R-:W-:Y:S01]  /*1710*/  SEL R15, RZ, 0x1, P0 ;  /* 0x00000001ff0f7807 */ /* 0x000fe20000000000 */
[----:B------:R-:W-:Y:S01]  /*1720*/  IMAD.SHL.U32 R9, R3, 0x200, RZ ;  /* 0x0000020003097824 */ /* 0x000fe200078e00ff */
[C---:B------:R-:W-:Y:S01]  /*1730*/  SHF.L.U64.HI R11, R14.reuse, 0x1, R11 ;  /* 0x000000010e0b7819 */ /* 0x040fe2000001020b */
[----:B------:R-:W-:Y:S01]  /*1740*/  IMAD.SHL.U32 R14, R14, 0x2, RZ ;  /* 0x000000020e0e7824 */ /* 0x000fe200078e00ff */
[----:B------:R-:W-:Y:S01]  /*1750*/  SHF.R.S32.HI R0, RZ, 0x1f, R10 ;  /* 0x0000001fff007819 */ /* 0x000fe2000001140a */
[----:B------:R-:W-:Y:S01]  /*1760*/  IMAD R2, R2, 0x2, R9 ;  /* 0x0000000202027824 */ /* 0x000fe200078e0209 */
[----:B------:R-:W-:Y:S01]  /*1770*/  LOP3.LUT R237, R237, 0x2, R15, 0xe2, !PT ;  /* 0x00000002eded7812 */ /* 0x000fe200078ee20f */
[----:B------:R-:W-:Y:S01]  /*1780*/  IMAD.SHL.U32 R231, R10, 0x20, RZ ;  /* 0x000000200ae77824 */ /* 0x000fe200078e00ff */
[----:B------:R-:W-:Y:S01]  /*1790*/  LEA.HI R0, R0, R10, RZ, 0x3 ;  /* 0x0000000a00007211 */ /* 0x000fe200078f18ff */
[----:B------:R-:W-:Y:S01]  /*17a0*/  IMAD.IADD R251, R2, 0x1, R251 ;  /* 0x0000000102fb7824 */ /* 0x000fe200078e02fb */
[----:B------:R-:W-:-:S02]  /*17b0*/  IADD3 R16, P0, R14, R240, RZ ;  /* 0x000000f00e107210 */ /* 0x000fc40007f1e0ff */
[C---:B------:R-:W-:Y:S01]  /*17c0*/  LOP3.LUT R2, R0.reuse, 0xfffffff8, RZ, 0xc0, !PT ;  /* 0xfffffff800027812 */ /* 0x040fe200078ec0ff */
[----:B------:R-:W-:Y:S01]  /*17d0*/  IMAD.SHL.U32 R0, R0, 0x40, RZ ;  /* 0x0000004000007824 */ /* 0x000fe200078e00ff */
[----:B------:R-:W-:Y:S01]  /*17e0*/  LOP3.LUT R235, R235, 0x8, RZ, 0xc0, !PT ;  /* 0x00000008ebeb7812 */ /* 0x000fe200078ec0ff */
[----:B------:R-:W-:Y:S01]  /*17f0*/  IMAD.X R17, R11, 0x1, R241, P0 ;  /* 0x000000010b117824 */ /* 0x000fe200000e06f1 */
[----:B------:R-:W-:Y:S01]  /*1800*/  IADD3 R14, P1, P0, R14, 0x80, R240 ;  /* 0x000000800e0e7810 */ /* 0x000fe2000783e0f0 */
[----:B------:R-:W-:Y:S01]  /*1810*/  IMAD.IADD R2, R10, 0x1, -R2 ;  /* 0x000000010a027824 */ /* 0x000fe200078e0a02 */
[----:B------:R-:W-:Y:S02]  /*1820*/  LOP3.LUT R231, R235, 0x1e0, R231, 0xf8, !PT ;  /* 0x000001e0ebe77812 */ /* 0x000fe400078ef8e7 */
[----:B------:R-:W-:Y:S01]  /*1830*/  IADD3.X R15, R11, RZ, R241, P1, P0 ;  /* 0x000000ff0b0f7210 */ /* 0x000fe20000fe04f1 */
[----:B------:R-:W-:Y:S01]  /*1840*/  IMAD.SHL.U32 R11, R2, 0x40, RZ ;  /* 0x00000040020b7824 */ /* 0x000fe200078e00ff */
[C---:B------:R-:W-:Y:S01]  /*1850*/  LOP3.LUT P0, RZ, R10.reuse, 0x4, RZ, 0xc0, !PT ;  /* 0x000000040aff7812 */ /* 0x040fe2000780c0ff */
[----:B------:R-:W-:Y:S01]  /*1860*/  IMAD.SHL.U32 R10, R10, 0x4, RZ ;  /* 0x000000040a0a7824 */ /* 0x000fe200078e00ff */
[----:B------:R-:W-:Y:S01]  /*1870*/  LOP3.LUT R0, R0, 0xfffffe00, RZ, 0xc0, !PT ;  /* 0xfffffe0000007812 */ /* 0x000fe200078ec0ff */
[----:B------:R1:W-:Y:S01]  /*1880*/  LDGSTS.E.BYPASS.LTC128B.128 [R236+0xf080], [R16.64], !P6 ;  /* 0x0f08000010ec7fae */ /* 0x0003e2000f101d52 */
[----:B------:R-:W-:-:S02]  /*1890*/  LOP3.LUT R11, R11, 0x1c0, RZ, 0xc0, !PT ;  /* 0x000001c00b0b7812 */ /* 0x000fc400078ec0ff */
[----:B------:R-:W-:Y:S01]  /*18a0*/  LOP3.LUT R231, R231, 0x38, R10, 0x78, !PT ;  /* 0x00000038e7e77812 */ /* 0x000fe200078e780a */
[----:B------:R-:W-:Y:S01]  /*18b0*/  IMAD R3, R3, 0x400, R0 ;  /* 0x0000040003037824 */ /* 0x000fe200078e0200 */
[----:B------:R-:W-:Y:S01]  /*18c0*/  SHF.R.U32.HI R10, RZ, 0x3, R11 ;  /* 0x00000003ff0a7819 */ /* 0x000fe2000001160b */
[----:B------:R1:W-:Y:S01]  /*18d0*/  LDGSTS.E.BYPASS.LTC128B.128 [R236+0x11080], [R14.64], !P5 ;  /* 0x110800000eec7fae */ /* 0x0003e2000e901d52 */
[----:B------:R-:W-:Y:S02]  /*18e0*/  PLOP3.LUT P1, PT, PT, PT, UP0, 0x80, 0x0 ;  /* 0x000000000000781c */ /* 0x000fe40003f2f008 */
[C---:B------:R-:W-:Y:S02]  /*18f0*/  LOP3.LUT R235, R10.reuse, R11, R235, 0x1e, !PT ;  /* 0x0000000b0aeb7212 */ /* 0x040fe400078e1eeb */
[----:B------:R-:W-:Y:S02]  /*1900*/  LOP3.LUT R234, R10, R234, R11, 0x1e, !PT ;  /* 0x000000ea0aea7212 */ /* 0x000fe400078e1e0b */
[----:B------:R-:W-:Y:S01]  /*1910*/  LOP3.LUT R18, R18, 0x100, R19, 0xf8, !PT ;  /* 0x0000010012127812 */ /* 0x000fe200078ef813 */
[----:B------:R-:W-:Y:S01]  /*1920*/  IMAD.IADD R235, R3, 0x1, R235 ;  /* 0x0000000103eb7824 */ /* 0x000fe200078e02eb */
[----:B------:R-:W-:-:S02]  /*1930*/  LOP3.LUT R3, R7, 0xffffffe0, RZ, 0xc0, !PT ;  /* 0xffffffe007037812 */ /* 0x000fc400078ec0ff */
[----:B------:R-:W-:Y:S01]  /*1940*/  LOP3.LUT R234, R234, R0, RZ, 0xfc, !PT ;  /* 0x00000000eaea7212 */ /* 0x000fe200078efcff */
[----:B------:R-:W-:Y:S01]  /*1950*/  @!P2 IMAD.SHL.U32 R0, R238, 0x10, RZ ;  /* 0x00000010ee00a824 */ /* 0x000fe200078e00ff */
[----:B------:R-:W-:Y:S01]  /*1960*/  LOP3.LUT R232, R18, 0x1c0, RZ, 0xc0, !PT ;  /* 0x000001c012e87812 */ /* 0x000fe200078ec0ff */
[----:B------:R-:W-:Y:S01]  /*1970*/  IMAD.IADD R3, R238, 0x1, -R3 ;  /* 0x00000001ee037824 */ /* 0x000fe200078e0a03 */
[----:B------:R-:W-:Y:S02]  /*1980*/  LOP3.LUT R8, R18, 0x8, R8, 0xf8, !PT ;  /* 0x0000000812087812 */ /* 0x000fe400078ef808 */
[----:B------:R2:W-:Y:S01]  /*1990*/  @!P2 LDGSTS.E.BYPASS.LTC128B.128 [R0+0x12280], [R12.64] ;  /* 0x122800000c00afae */ /* 0x0005e2000b901d52 */
[----:B------:R-:W-:Y:S02]  /*19a0*/  SHF.R.U32.HI R232, RZ, 0x3, R232 ;  /* 0x00000003ffe87819 */ /* 0x000fe400000116e8 */
[----:B------:R-:W-:Y:S01]  /*19b0*/  LOP3.LUT R231, R231, R9, RZ, 0xfc, !PT ;  /* 0x00000009e7e77212 */ /* 0x000fe200078efcff */
[----:B------:R-:W0:Y:S01]  /*19c0*/  LDGDEPBAR ;  /* 0x00000000000079af */ /* 0x000e220000000000 */
[----:B------:R-:W-:-:S02]  /*19d0*/  LOP3.LUT R232, R232, R8, RZ, 0x3c, !PT ;  /* 0x00000008e8e87212 */ /* 0x000fc400078e3cff */
[----:B------:R-:W-:Y:S01]  /*19e0*/  SEL R230, R230, 0xfffffff0, !P0 ;  /* 0xfffffff0e6e67807 */ /* 0x000fe20004000000 */
[----:B------:R-:W0:Y:S01]  /*19f0*/  LDGDEPBAR ;  /* 0x00000000000079af */ /* 0x000e220000000000 */
[----:B--2---:R-:W-:-:S04]  /*1a00*/  SHF.R.S32.HI R0, RZ, 0x1f, R3 ;  /* 0x0000001fff007819 */ /* 0x004fc80000011403 */
[----:B------:R-:W-:-:S04]  /*1a10*/  LEA.HI R0, R0, R3, RZ, 0x2 ;  /* 0x0000000300007211 */ /* 0x000fc800078f10ff */
[----:B------:R-:W-:Y:S01]  /*1a20*/  LEA.HI.SX32 R250, R0, R250, 0x1e ;  /* 0x000000fa00fa7211 */ /* 0x000fe200078ff2ff */
[----:B------:R-:W-:Y:S05]  /*1a30*/  @!P1 BRA `(.L_x_54) ;  /* 0x0000350000009947 */ /* 0x000fea0003800000 */
[----:B-1-34-:R-:W-:Y:S01]  /*1a40*/  LOP3.LUT R249, R0, 0xfffffffc, RZ, 0xc0, !PT ;  /* 0xfffffffc00f97812 */ /* 0x01afe200078ec0ff */
[----:B------:R-:W-:Y:S01]  /*1a50*/  ULDC.64 UR4, c[0x0][0x238] ;  /* 0x00008e0000047ab9 */ /* 0x000fe20000000a00 */
[----:B------:R-:W-:Y:S01]  /*1a60*/  SHF.R.S32.HI R0, RZ, 0x1f, R5 ;  /* 0x0000001fff007819 */ /* 0x000fe20000011405 */
[----:B------:R-:W-:Y:S01]  /*1a70*/  UIMAD UR4, UR8, UR4, URZ ;  /* 0x00000004080472a4 */ /* 0x000fe2000f8e023f */
[----:B------:R-:W-:Y:S01]  /*1a80*/  LOP3.LUT P0, RZ, R6, 0x1, RZ, 0xc0, !PT ;  /* 0x0000000106ff7812 */ /* 0x000fe2000780c0ff */
[----:B------:R-:W-:Y:S01]  /*1a90*/  IMAD.IADD R249, R3, 0x1, -R249 ;  /* 0x0000000103f97824 */ /* 0x000fe200078e0af9 */
[----:B------:R-:W-:Y:S01]  /*1aa0*/  LEA.HI R3, R0, R5, RZ, 0x2 ;  /* 0x0000000500037211 */ /* 0x000fe200078f10ff */
[----:B------:R-:W-:Y:S01]  /*1ab0*/  IMAD.U32 R6, RZ, RZ, UR9 ;  /* 0x00000009ff067e24 */ /* 0x000fe2000f8e00ff */
[--C-:B------:R-:W-:Y:S01]  /*1ac0*/  SHF.R.S32.HI R239, RZ, 0x1f, R238.reuse ;  /* 0x0000001fffef7819 */ /* 0x100fe200000114ee */
[----:B------:R-:W-:Y:S01]  /*1ad0*/  IMAD.MOV.U32 R0, RZ, RZ, -0x60 ;  /* 0xffffffa0ff007424 */ /* 0x000fe200078e00ff */
[----:B------:R-:W-:Y:S01]  /*1ae0*/  LOP3.LUT R3, R3, 0xfffffffc, RZ, 0xc0, !PT ;  /* 0xfffffffc03037812 */ /* 0x000fe200078ec0ff */
[----:B------:R-:W-:Y:S01]  /*1af0*/  UIMAD UR9, UR9, UR5, UR4 ;  /* 0x00000005090972a4 */ /* 0x000fe2000f8e0204 */
[----:B------:R-:W-:Y:S01]  /*1b00*/  IMAD.SHL.U32 R251, R251, 0x2, RZ ;  /* 0x00000002fbfb7824 */ /* 0x000fe200078e00ff */
[----:B------:R-:W-:Y:S01]  /*1b10*/  LEA R231, R231, 0x15480, 0x1 ;  /* 0x00015480e7e77811 */ /* 0x000fe200078e08ff */
[----:B------:R-:W-:Y:S01]  /*1b20*/  IMAD.WIDE.U32 R6, R6, c[0x0][0x238], R238 ;  /* 0x00008e0006067a25 */ /* 0x000fe200078e00ee */
[----:B------:R-:W-:Y:S01]  /*1b30*/  IADD3 R5, R5, -R3, RZ ;  /* 0x8000000305057210 */ /* 0x000fe20007ffe0ff */
[----:B------:R-:W-:Y:S01]  /*1b40*/  ULDC.64 UR4, c[0x0][0x240] ;  /* 0x0000900000047ab9 */ /* 0x000fe20000000a00 */
[----:B------:R-:W-:Y:S01]  /*1b50*/  IADD3 R3, R251, 0x12480, RZ ;  /* 0x00012480fb037810 */ /* 0x000fe20007ffe0ff */
[----:B------:R-:W-:Y:S01]  /*1b60*/  IMAD R0, R4, R0, c[0x0][0x198] ;  /* 0x0000660004007624 */ /* 0x000fe200078e0200 */
[----:B------:R-:W-:Y:S01]  /*1b70*/  IADD3 R7, R7, UR9, RZ ;  /* 0x0000000907077c10 */ /* 0x000fe2000fffe0ff */
[----:B------:R-:W-:Y:S01]  /*1b80*/  UIMAD UR6, UR6, UR4, URZ ;  /* 0x00000004060672a4 */ /* 0x000fe2000f8e023f */
[----:B------:R-:W-:Y:S01]  /*1b90*/  IADD3 R248, R251, 0x126c0, RZ ;  /* 0x000126c0fbf87810 */ /* 0x000fe20007ffe0ff */
[----:B------:R-:W-:Y:S01]  /*1ba0*/  IMAD R5, R5, -0x8, R0 ;  /* 0xfffffff805057824 */ /* 0x000fe200078e0200 */
[----:B------:R-:W-:Y:S01]  /*1bb0*/  UIADD3 UR9, UR7, 0x3f, URZ ;  /* 0x0000003f07097890 */ /* 0x000fe2000fffe03f */
[----:B------:R-:W-:Y:S01]  /*1bc0*/  IMAD.U32 R0, RZ, RZ, UR16 ;  /* 0x00000010ff007e24 */ /* 0x000fe2000f8e00ff */
[----:B------:R-:W-:Y:S01]  /*1bd0*/  UIMAD UR6, UR16, UR5, UR6 ;  /* 0x00000005100672a4 */ /* 0x000fe2000f8e0206 */
[----:B------:R-:W-:Y:S01]  /*1be0*/  @P0 IADD3 R248, R3, 0x1c0, RZ ;  /* 0x000001c003f80810 */ /* 0x000fe20007ffe0ff */
[----:B------:R-:W-:Y:S01]  /*1bf0*/  USHF.R.S32.HI UR7, URZ, 0x1f, UR9 ;  /* 0x0000001f3f077899 */ /* 0x000fe20008011409 */
[----:B------:R-:W-:Y:S01]  /*1c00*/  IMAD.WIDE.U32 R8, R0, c[0x0][0x240], R6 ;  /* 0x0000900000087a25 */ /* 0x000fe200078e0006 */
[----:B------:R-:W-:Y:S01]  /*1c10*/  SHF.L.U32 R232, R232, 0x1, RZ ;  /* 0x00000001e8e87819 */ /* 0x000fe200000006ff */
[----:B------:R-:W-:Y:S01]  /*1c20*/  CS2R R146, SRZ ;  /* 0x0000000000927805 */ /* 0x000fe2000001ff00 */
[----:B------:R-:W-:Y:S01]  /*1c30*/  ULEA.HI UR7, UR7, UR9, URZ, 0x6 ;  /* 0x0000000907077291 */ /* 0x000fe2000f8f303f */
[----:B------:R-:W-:Y:S01]  /*1c40*/  IMAD R249, R249, -0x2, R5 ;  /* 0xfffffffef9f97824 */ /* 0x000fe200078e0205 */
[----:B------:R1:W-:Y:S01]  /*1c50*/  STL.64 [R1], R8 ;  /* 0x0000000801007387 */ /* 0x0003e20000100a00 */
[----:B------:R-:W-:Y:S01]  /*1c60*/  IMAD.IADD R220, R220, 0x1, R222 ;  /* 0x00000001dcdc7824 */ /* 0x000fe200078e02de */
        /* <DEDUP_REMOVED lines=47> */
[----:B------:R-:W-:Y:S01]  /*1f60*/  IMAD R230, R230, 0x2, R231 ;  /* 0x00000002e6e67824 */ /* 0x000fe200078e02e7 */
[----:B------:R-:W-:Y:S01]  /*1f70*/  IADD3 R252, R9, UR6, RZ ;  /* 0x0000000609fc7c10 */ /* 0x000fe2000fffe0ff */
[----:B------:R-:W-:-:S02]  /*1f80*/  ULDC UR8, c[0x0][0x278] ;  /* 0x00009e0000087ab9 */ /* 0x000fc40000000800 */
[----:B------:R-:W-:Y:S02]  /*1f90*/  ULDC UR5, c[0x0][0x290] ;  /* 0x0000a40000057ab9 */ /* 0x000fe40000000800 */
[----:B------:R-:W-:Y:S02]  /*1fa0*/  UMOV UR4, URZ ;  /* 0x0000003f00047c82 */ /* 0x000fe40008000000 */
[----:B------:R-:W-:Y:S02]  /*1fb0*/  UMOV UR17, 0x1 ;  /* 0x0000000100117882 */ /* 0x000fe40000000000 */
[----:B------:R-:W-:Y:S02]  /*1fc0*/  UMOV UR10, URZ ;  /* 0x0000003f000a7c82 */ /* 0x000fe40008000000 */
[----:B------:R-:W-:Y:S02]  /*1fd0*/  UIMAD UR8, UR16, UR8, URZ ;  /* 0x00000008100872a4 */ /* 0x000fe4000f8e023f */
[----:B------:R-:W-:-:S02]  /*1fe0*/  UIMAD UR5, UR16, UR5, URZ ;  /* 0x00000005100572a4 */ /* 0x000fc4000f8e023f */
[----:B------:R-:W-:Y:S02]  /*1ff0*/  USHF.R.S32.HI UR15, URZ, 0x6, UR7 ;  /* 0x000000063f0f7899 */ /* 0x000fe40008011407 */
[----:B------:R-:W-:Y:S02]  /*2000*/  ULDC UR9, c[0x0][0x168] ;  /* 0x00005a0000097ab9 */ /* 0x000fe40000000800 */
[----:B-1----:R-:W-:Y:S01]  /*2010*/  IMAD.MOV.U32 R0, RZ, RZ, 0x20 ;  /* 0x00000020ff007424 */ /* 0x002fe200078e00ff */
[C---:B------:R-:W-:Y:S01]  /*2020*/  LOP3.LUT P0, RZ, R2.reuse, 0x4, RZ, 0xc0, !PT ;  /* 0x0000000402ff7812 */ /* 0x040fe2000780c0ff */
[----:B------:R-:W-:Y:S01]  /*2030*/  IMAD.MOV.U32 R229, RZ, RZ, 0x10 ;  /* 0x00000010ffe57424 */ /* 0x000fe200078e00ff */
[----:B------:R-:W-:Y:S02]  /*2040*/  LOP3.LUT P1, RZ, R2, 0x2, RZ, 0xc0, !PT ;  /* 0x0000000202ff7812 */ /* 0x000fe4000782c0ff */
[C---:B------:R-:W-:Y:S02]  /*2050*/  SEL R227, R0.reuse, 0xffffffe0, !P0 ;  /* 0xffffffe000e37807 */ /* 0x040fe40004000000 */
[C---:B------:R-:W-:Y:S02]  /*2060*/  SHF.L.U32 R228, R235.reuse, 0x1, RZ ;  /* 0x00000001ebe47819 */ /* 0x040fe400000006ff */
[----:B------:R-:W-:Y:S01]  /*2070*/  SEL R0, R0, 0xffffffe0, !P1 ;  /* 0xffffffe000007807 */ /* 0x000fe20004800000 */
[----:B------:R-:W-:Y:S01]  /*2080*/  IMAD.IADD R224, R235, 0x1, R227 ;  /* 0x00000001ebe07824 */ /* 0x000fe200078e02e3 */
[----:B------:R-:W-:-:S03]  /*2090*/  SEL R229, R229, 0xfffffff0, !P1 ;  /* 0xfffffff0e5e57807 */ /* 0x000fc60004800000 */
[----:B------:R-:W-:Y:S01]  /*20a0*/  IMAD.IADD R0, R228, 0x1, R0 ;  /* 0x00000001e4007824 */ /* 0x000fe200078e0200 */
[----:B------:R-:W-:Y:S01]  /*20b0*/  IADD3 R226, R229, R227, RZ ;  /* 0x000000e3e5e27210 */ /* 0x000fe20007ffe0ff */
[----:B------:R-:W-:Y:S01]  /*20c0*/  IMAD.IADD R225, R235, 0x1, R229 ;  /* 0x00000001ebe17824 */ /* 0x000fe200078e02e5 */
[----:B------:R-:W-:Y:S02]  /*20d0*/  IADD3 R223, R229, R224, RZ ;  /* 0x000000e0e5df7210 */ /* 0x000fe40007ffe0ff */
.L_x_57:
[----:B------:R-:W-:Y:S04]  /*20e0*/  DEPBAR.LE SB0, 0x1 ;  /* 0x000080400000791a */ /* 0x000fe80000000000 */
[----:B------:R-:W-:Y:S01]  /*20f0*/  BAR.SYNC.DEFER_BLOCKING 0x0 ;  /* 0x0000000000007b1d */ /* 0x000fe20000010000 */
[----:B------:R-:W-:Y:S01]  /*2100*/  IMAD.U32 R2, RZ, RZ, UR4 ;  /* 0x00000004ff027e24 */ /* 0x000fe2000f8e00ff */
[----:B------:R-:W-:Y:S01]  /*2110*/  MOV R46, UR4 ;  /* 0x00000004002e7c02 */ /* 0x000fe20008000f00 */
[----:B------:R-:W-:Y:S01]  /*2120*/  UIADD3 UR21, UR10, 0x1, URZ ;  /* 0x000000010a157890 */ /* 0x000fe2000fffe03f */
[----:B------:R-:W-:Y:S02]  /*2130*/  MOV R212, UR4 ;  /* 0x0000000400d47c02 */ /* 0x000fe40008000f00 */
[----:B------:R-:W-:Y:S01]  /*2140*/  LEA R2, R2, R235, 0xd ;  /* 0x000000eb02027211 */ /* 0x000fe200078e68ff */
[----:B------:R-:W-:Y:S01]  /*2150*/  IMAD R46, R46, 0x2000, R229 ;  /* 0x000020002e2e7824 */ /* 0x000fe200078e02e5 */
[----:B------:R-:W-:Y:S01]  /*2160*/  MOV R40, UR4 ;  /* 0x0000000400287c02 */ /* 0x000fe20008000f00 */
[----:B------:R-:W-:Y:S01]  /*2170*/  IMAD R212, R212, 0x40, R250 ;  /* 0x00000040d4d47824 */ /* 0x000fe200078e02fa */
[----:B------:R-:W-:Y:S01]  /*2180*/  MOV R176, UR4 ;  /* 0x0000000400b07c02 */ /* 0x000fe20008000f00 */
[----:B------:R-:W-:Y:S01]  /*2190*/  IMAD.SHL.U32 R153, R2, 0x2, RZ ;  /* 0x0000000202997824 */ /* 0x000fe200078e00ff */
[CC--:B------:R-:W-:Y:S01]  /*21a0*/  IADD3 R152, R235.reuse, R46.reuse, RZ ;  /* 0x0000002eeb987210 */ /* 0x0c0fe20007ffe0ff */
[--C-:B------:R-:W-:Y:S01]  /*21b0*/  IMAD R40, R40, 0x2000, R227.reuse ;  /* 0x0000200028287824 */ /* 0x100fe200078e02e3 */
[C---:B------:R-:W-:Y:S01]  /*21c0*/  IADD3 R148, R235.reuse, R46, R227 ;  /* 0x0000002eeb947210 */ /* 0x040fe20007ffe0e3 */
[----:B------:R-:W-:Y:S01]  /*21d0*/  IMAD R176, R176, 0x2000, R226 ;  /* 0x00002000b0b07824 */ /* 0x000fe200078e02e2 */
[----:B------:R-:W-:Y:S01]  /*21e0*/  UISETP.GE.AND UP0, UPT, UR21, UR15, UPT ;  /* 0x0000000f1500728c */ /* 0x000fe2000bf06270 */
[----:B------:R-:W-:Y:S01]  /*21f0*/  IMAD.SHL.U32 R152, R152, 0x2, RZ ;  /* 0x0000000298987824 */ /* 0x000fe200078e00ff */
[C---:B------:R-:W-:Y:S01]  /*2200*/  IADD3 R40, R235.reuse, R40, RZ ;  /* 0x00000028eb287210 */ /* 0x040fe20007ffe0ff */
[----:B------:R-:W-:Y:S01]  /*2210*/  IMAD.IADD R176, R235, 0x1, R176 ;  /* 0x00000001ebb07824 */ /* 0x000fe200078e02b0 */
[----:B------:R-:W-:Y:S02]  /*2220*/  SHF.L.U32 R148, R148, 0x1, RZ ;  /* 0x0000000194947819 */ /* 0x000fe400000006ff */
[----:B------:R-:W-:Y:S01]  /*2230*/  PLOP3.LUT P1, PT, PT, PT, UP0, 0x80, 0x0 ;  /* 0x000000000000781c */ /* 0x000fe20003f2f008 */
[----:B------:R-:W-:Y:S01]  /*2240*/  IMAD.SHL.U32 R156, R40, 0x2, RZ ;  /* 0x00000002289c7824 */ /* 0x000fe200078e00ff */
[----:B------:R-:W-:Y:S01]  /*2250*/  LDSM.16.M88.2 R2, [R233+0x80] ;  /* 0x00008000e902783b */ /* 0x000fe20000000100 */
[----:B------:R-:W-:Y:S03]  /*2260*/  SHF.L.U32 R176, R176, 0x1, RZ ;  /* 0x00000001b0b07819 */ /* 0x000fe600000006ff */
[----:B------:R-:W1:Y:S04]  /*2270*/  LDSM.16.M88.4 R20, [R153+0x6080] ;  /* 0x006080009914783b */ /* 0x000e680000000200 */
[----:B------:R-:W2:Y:S04]  /*2280*/  LDSM.16.M88.4 R24, [R153+0x7080] ;  /* 0x007080009918783b */ /* 0x000ea80000000200 */
[----:B------:R-:W3:Y:S04]  /*2290*/  LDSM.16.M88.2 R16, [R233+0x1080] ;  /* 0x00108000e910783b */ /* 0x000ee80000000100 */
[----:B------:R-:W4:Y:S04]  /*22a0*/  LDSM.16.M88.2 R28, [R233+0x2080] ;  /* 0x00208000e91c783b */ /* 0x000f280000000100 */
[----:B------:R-:W-:Y:S04]  /*22b0*/  LDSM.16.M88.2 R30, [R222+0x80] ;  /* 0x00008000de1e783b */ /* 0x000fe80000000100 */
[----:B------:R-:W5:Y:S04]  /*22c0*/  LDSM.16.M88.4 R32, [R152+0x6080] ;  /* 0x006080009820783b */ /* 0x000f680000000200 */
[----:B------:R-:W4:Y:S04]  /*22d0*/  LDSM.16.M88.4 R36, [R152+0x7080] ;  /* 0x007080009824783b */ /* 0x000f280000000200 */
[----:B------:R-:W-:Y:S04]  /*22e0*/  LDSM.16.M88.2 R44, [R221+0x80] ;  /* 0x00008000dd2c783b */ /* 0x000fe80000000100 */
[----:B------:R-:W-:Y:S04]  /*22f0*/  LDSM.16.M88.4 R40, [R156+0x6080] ;  /* 0x006080009c28783b */ /* 0x000fe80000000200 */
[----:B------:R-:W-:Y:S01]  /*2300*/  LDSM.16.M88.4 R48, [R156+0x7080] ;  /* 0x007080009c30783b */ /* 0x000fe20000000200 */
[-C--:B-1----:R-:W-:Y:S03]  /*2310*/  HMMA.16816.F32 R4, R20, R2.reuse, RZ ;  /* 0x000000021404723c */ /* 0x082fe600000018ff */
[----:B------:R-:W-:Y:S04]  /*2320*/  LDSM.16.M88.2 R46, [R221+0x2080] ;  /* 0x00208000dd2e783b */ /* 0x000fe80000000100 */
[----:B------:R-:W-:Y:S01]  /*2330*/  LDSM.16.M88.4 R148, [R148+0x6080] ;  /* 0x006080009494783b */ /* 0x000fe20000000200 */
[C---:B--2---:R-:W-:Y:S03]  /*2340*/  HMMA.16816.F32 R8, R24.reuse, R2, RZ ;  /* 0x000000021808723c */ /* 0x044fe600000018ff */
[----:B------:R-:W1:Y:S04]  /*2350*/  LDSM.16.M88.2 R2, [R222+0x1080] ;  /* 0x00108000de02783b */ /* 0x000e680000000100 */
[----:B------:R-:W-:Y:S01]  /*2360*/  LDSM.16.M88.4 R156, [R156+0x9080] ;  /* 0x009080009c9c783b */ /* 0x000fe20000000200 */
[-C--:B---3--:R-:W-:Y:S03]  /*2370*/  HMMA.16816.F32 R12, R24, R16.reuse, RZ ;  /* 0x00000010180c723c */ /* 0x088fe600000018ff */
[----:B------:R-:W-:Y:S04]  /*2380*/  LDS R215, [R212.X4+0x12080] ;  /* 0x01208000d4d77984 */ /* 0x000fe80000004800 */
[----:B------:R-:W-:Y:S01]  /*2390*/  LDS R214, [R212.X4+0x120a0] ;  /* 0x0120a000d4d67984 */ /* 0x000fe20000004800 */
[C---:B------:R-:W-:Y:S03]  /*23a0*/  HMMA.16816.F32 R16, R20.reuse, R16, RZ ;  /* 0x000000101410723c */ /* 0x040fe600000018ff */
[----:B------:R-:W-:Y:S04]  /*23b0*/  LDS R213, [R212.X4+0x12100] ;  /* 0x01210000d4d57984 */ /* 0x000fe80000004800 */
[----:B------:R-:W-:Y:S01]  /*23c0*/  LDS R212, [R212.X4+0x12120] ;  /* 0x01212000d4d47984 */ /* 0x000fe20000004800 */
[-C--:B----4-:R-:W-:Y:S08]  /*23d0*/  HMMA.16816.F32 R20, R20, R28.reuse, RZ ;  /* 0x0000001c1414723c */ /* 0x090ff000000018ff */
[----:B------:R-:W-:Y:S01]  /*23e0*/  HMMA.16816.F32 R24, R24, R28, RZ ;  /* 0x0000001c1818723c */ /* 0x000fe200000018ff */
[----:B------:R-:W2:Y:S07]  /*23f0*/  LDSM.16.M88.2 R28, [R222+0x2080] ;  /* 0x00208000de1c783b */ /* 0x000eae0000000100 */
[-C--:B-----5:R-:W-:Y:S08]  /*2400*/  HMMA.16816.F32 R4, R32, R30.reuse, R4 ;  /* 0x0000001e2004723c */ /* 0x0a0ff00000001804 */
[C---:B------:R-:W-:Y:S01]  /*2410*/  HMMA.16816.F32 R8, R36.reuse, R30, R8 ;  /* 0x0000001e2408723c */ /* 0x040fe20000001808 */
[----:B------:R-:W3:Y:S07]  /*2420*/  LDSM.16.M88.2 R30, [R221+0x1080] ;  /* 0x00108000dd1e783b */ /* 0x000eee0000000100 */
[-C--:B-1----:R-:W-:Y:S08]  /*2430*/  HMMA.16816.F32 R12, R36, R2.reuse, R12 ;  /* 0x00000002240c723c */ /* 0x082ff0000000180c */
[C---:B------:R-:W-:Y:S01]  /*2440*/  HMMA.16816.F32 R16, R32.reuse, R2, R16 ;  /* 0x000000022010723c */ /* 0x040fe20000001810 */
[----:B------:R-:W1:Y:S07]  /*2450*/  LDSM.16.M88.2 R2, [R220+0x80] ;  /* 0x00008000dc02783b */ /* 0x000e6e0000000100 */
[-C--:B--2---:R-:W-:Y:S01]  /*2460*/  HMMA.16816.F32 R20, R32, R28.reuse, R20 ;  /* 0x0000001c2014723c */ /* 0x084fe20000001814 */
[----:B------:R-:W2:Y:S07]  /*2470*/  LDSM.16.M88.4 R32, [R176+0x7080] ;  /* 0x00708000b020783b */ /* 0x000eae0000000200 */
[----:B------:R-:W-:Y:S01]  /*2480*/  HMMA.16816.F32 R24, R36, R28, R24 ;  /* 0x0000001c2418723c */ /* 0x000fe20000001818 */
[----:B------:R-:W4:Y:S04]  /*2490*/  LDSM.16.M88.2 R28, [R220+0x1080] ;  /* 0x00108000dc1c783b */ /* 0x000f280000000100 */
[----:B------:R-:W5:Y:S02]  /*24a0*/  LDSM.16.M88.2 R36, [R220+0x2080] ;  /* 0x00208000dc24783b */ /* 0x000f640000000100 */
[----:B------:R-:W-:Y:S01]  /*24b0*/  IMAD.U32 R38, RZ, RZ, UR4 ;  /* 0x00000004ff267e24 */ /* 0x000fe2000f8e00ff */
[-C--:B------:R-:W-:Y:S05]  /*24c0*/  HMMA.16816.F32 R4, R40, R44.reuse, R4 ;  /* 0x0000002c2804723c */ /* 0x080fea0000001804 */
[----:B------:R-:W-:Y:S03]  /*24d0*/  LEA R38, R38, R225, 0xd ;  /* 0x000000e126267211 */ /* 0x000fe600078e68ff */
[C---:B------:R-:W-:Y:S08]  /*24e0*/  HMMA.16816.F32 R8, R48.reuse, R44, R8 ;  /* 0x0000002c3008723c */ /* 0x040ff00000001808 */
[-C--:B---3--:R-:W-:Y:S08]  /*24f0*/  HMMA.16816.F32 R12, R48, R30.reuse, R12 ;  /* 0x0000001e300c723c */ /* 0x088ff0000000180c */
[C---:B------:R-:W-:Y:S01]  /*2500*/  HMMA.16816.F32 R16, R40.reuse, R30, R16 ;  /* 0x0000001e2810723c */ /* 0x040fe20000001810 */
[----:B------:R-:W-:Y:S07]  /*2510*/  LDSM.16.M88.2 R30, [R233+0x3080] ;  /* 0x00308000e91e783b */ /* 0x000fee0000000100 */
[-C--:B------:R-:W-:Y:S01]  /*2520*/  HMMA.16816.F32 R20, R40, R46.reuse, R20 ;  /* 0x0000002e2814723c */ /* 0x080fe20000001814 */
[----:B------:R-:W3:Y:S07]  /*2530*/  LDSM.16.M88.4 R40, [R153+0x8080] ;  /* 0x008080009928783b */ /* 0x000eee0000000200 */
[----:B------:R-:W-:Y:S01]  /*2540*/  HMMA.16816.F32 R24, R48, R46, R24 ;  /* 0x0000002e3018723c */ /* 0x000fe20000001818 */
[----:B------:R-:W3:Y:S06]  /*2550*/  LDSM.16.M88.4 R44, [R153+0x9080] ;  /* 0x00908000992c783b */ /* 0x000eec0000000200 */
[----:B------:R-:W-:Y:S01]  /*2560*/  IMAD.SHL.U32 R48, R38, 0x2, RZ ;  /* 0x0000000226307824 */ /* 0x000fe200078e00ff */
[-C--:B-1----:R-:W-:Y:S01]  /*2570*/  HMMA.16816.F32 R4, R148, R2.reuse, R4 ;  /* 0x000000029404723c */ /* 0x082fe20000001804 */
[----:B------:R-:W-:Y:S04]  /*2580*/  LDSM.16.M88.2 R38, [R222+0x3080] ;  /* 0x00308000de26783b */ /* 0x000fe80000000100 */
[----:B------:R-:W-:Y:S03]  /*2590*/  LDSM.16.M88.4 R48, [R48+0x8080] ;  /* 0x008080003030783b */ /* 0x000fe60000000200 */
[C---:B--2---:R-:W-:Y:S01]  /*25a0*/  HMMA.16816.F32 R8, R32.reuse, R2, R8 ;  /* 0x000000022008723c */ /* 0x044fe20000001808 */
[----:B------:R-:W1:Y:S07]  /*25b0*/  LDSM.16.M88.2 R2, [R233+0x4080] ;  /* 0x00408000e902783b */ /* 0x000e6e0000000100 */
[-C--:B----4-:R-:W-:Y:S08]  /*25c0*/  HMMA.16816.F32 R12, R32, R28.reuse, R12 ;  /* 0x0000001c200c723c */ /* 0x090ff0000000180c */
[C---:B------:R-:W-:Y:S01]  /*25d0*/  HMMA.16816.F32 R16, R148.reuse, R28, R16 ;  /* 0x0000001c9410723c */ /* 0x040fe20000001810 */
[----:B------:R-:W2:Y:S07]  /*25e0*/  LDSM.16.M88.2 R28, [R233+0x5080] ;  /* 0x00508000e91c783b */ /* 0x000eae0000000100 */
[-C--:B-----5:R-:W-:Y:S01]  /*25f0*/  HMMA.16816.F32 R20, R148, R36.reuse, R20 ;  /* 0x000000249414723c */ /* 0x0a0fe20000001814 */
[----:B------:R4:W5:Y:S07]  /*2600*/  LDSM.16.M88.4 R148, [R152+0x9080] ;  /* 0x009080009894783b */ /* 0x00096e0000000200 */
[----:B------:R-:W-:Y:S01]  /*2610*/  HMMA.16816.F32 R24, R32, R36, R24 ;  /* 0x000000242018723c */ /* 0x000fe20000001818 */
[----:B------:R-:W5:Y:S06]  /*2620*/  LDSM.16.M88.2 R32, [R222+0x4080] ;  /* 0x00408000de20783b */ /* 0x000f6c0000000100 */
[----:B------:R-:W-:Y:S01]  /*2630*/  MOV R34, UR4 ;  /* 0x0000000400227c02 */ /* 0x000fe20008000f00 */
[-C--:B---3--:R-:W-:Y:S05]  /*2640*/  HMMA.16816.F32 R4, R40, R30.reuse, R4 ;  /* 0x0000001e2804723c */ /* 0x088fea0000001804 */
[----:B------:R-:W-:Y:S03]  /*2650*/  IMAD R34, R34, 0x2000, R224 ;  /* 0x0000200022227824 */ /* 0x000fe600078e02e0 */
[C---:B------:R-:W-:Y:S01]  /*2660*/  HMMA.16816.F32 R8, R44.reuse, R30, R8 ;  /* 0x0000001e2c08723c */ /* 0x040fe20000001808 */
[----:B------:R-:W3:Y:S03]  /*2670*/  LDSM.16.M88.2 R30, [R222+0x5080] ;  /* 0x00508000de1e783b */ /* 0x000ee60000000100 */
[----:B----4-:R-:W-:Y:S02]  /*2680*/  SHF.L.U32 R152, R34, 0x1, RZ ;  /* 0x0000000122987819 */ /* 0x010fe400000006ff */
[----:B------:R-:W-:Y:S02]  /*2690*/  LDSM.16.M88.2 R34, [R221+0x3080] ;  /* 0x00308000dd22783b */ /* 0x000fe40000000100 */
[-C--:B-1----:R-:W-:Y:S02]  /*26a0*/  HMMA.16816.F32 R12, R44, R2.reuse, R12 ;  /* 0x000000022c0c723c */ /* 0x082fe4000000180c */
[----:B------:R-:W1:Y:S06]  /*26b0*/  LDSM.16.M88.4 R152, [R152+0x8080] ;  /* 0x008080009898783b */ /* 0x000e6c0000000200 */
[C---:B------:R-:W-:Y:S01]  /*26c0*/  HMMA.16816.F32 R16, R40.reuse, R2, R16 ;  /* 0x000000022810723c */ /* 0x040fe20000001810 */
[----:B------:R-:W4:Y:S07]  /*26d0*/  LDSM.16.M88.2 R2, [R221+0x4080] ;  /* 0x00408000dd02783b */ /* 0x000f2e0000000100 */
[-C--:B--2---:R-:W-:Y:S01]  /*26e0*/  HMMA.16816.F32 R20, R40, R28.reuse, R20 ;  /* 0x0000001c2814723c */ /* 0x084fe20000001814 */
[----:B------:R-:W-:Y:S07]  /*26f0*/  LDSM.16.M88.2 R40, [R220+0x5080] ;  /* 0x00508000dc28783b */ /* 0x000fee0000000100 */
[----:B------:R-:W-:Y:S01]  /*2700*/  HMMA.16816.F32 R24, R44, R28, R24 ;  /* 0x0000001c2c18723c */ /* 0x000fe20000001818 */
[----:B------:R-:W2:Y:S07]  /*2710*/  LDSM.16.M88.2 R28, [R221+0x5080] ;  /* 0x00508000dd1c783b */ /* 0x000eae0000000100 */
[-C--:B------:R-:W-:Y:S08]  /*2720*/  HMMA.16816.F32 R4, R48, R38.reuse, R4 ;  /* 0x000000263004723c */ /* 0x080ff00000001804 */
[C---:B-----5:R-:W-:Y:S01]  /*2730*/  HMMA.16816.F32 R8, R148.reuse, R38, R8 ;  /* 0x000000269408723c */ /* 0x060fe20000001808 */
[----:B------:R-:W-:Y:S07]  /*2740*/  LDSM.16.M88.4 R36, [R176+0x9080] ;  /* 0x00908000b024783b */ /* 0x000fee0000000200 */
[-C--:B------:R-:W-:Y:S08]  /*2750*/  HMMA.16816.F32 R12, R148, R32.reuse, R12 ;  /* 0x00000020940c723c */ /* 0x080ff0000000180c */
[C---:B------:R-:W-:Y:S08]  /*2760*/  HMMA.16816.F32 R16, R48.reuse, R32, R16 ;  /* 0x000000203010723c */ /* 0x040ff00000001810 */
[-C--:B---3--:R-:W-:Y:S08]  /*2770*/  HMMA.16816.F32 R20, R48, R30.reuse, R20 ;  /* 0x0000001e3014723c */ /* 0x088ff00000001814 */
[----:B------:R-:W-:Y:S07]  /*2780*/  HMMA.16816.F32 R24, R148, R30, R24 ;  /* 0x0000001e9418723c */ /* 0x000fee0000001818 */
[----:B------:R-:W-:Y:S01]  /*2790*/  IMAD.U32 R30, RZ, RZ, UR4 ;  /* 0x00000004ff1e7e24 */ /* 0x000fe2000f8e00ff */
[-C--:B-1----:R-:W-:Y:S05]  /*27a0*/  HMMA.16816.F32 R4, R152, R34.reuse, R4 ;  /* 0x000000229804723c */ /* 0x082fea0000001804 */
[----:B------:R-:W-:Y:S03]  /*27b0*/  LEA R30, R30, R223, 0xd ;  /* 0x000000df1e1e7211 */ /* 0x000fe600078e68ff */
[C---:B------:R-:W-:Y:S04]  /*27c0*/  HMMA.16816.F32 R8, R156.reuse, R34, R8 ;  /* 0x000000229c08723c */ /* 0x040fe80000001808 */
[----:B------:R-:W-:Y:S02]  /*27d0*/  IMAD.SHL.U32 R32, R30, 0x2, RZ ;  /* 0x000000021e207824 */ /* 0x000fe400078e00ff */
[----:B------:R-:W-:Y:S02]  /*27e0*/  LDSM.16.M88.2 R30, [R220+0x4080] ;  /* 0x00408000dc1e783b */ /* 0x000fe40000000100 */
[-C--:B----4-:R-:W-:Y:S02]  /*27f0*/  HMMA.16816.F32 R12, R156, R2.reuse, R12 ;  /* 0x000000029c0c723c */ /* 0x090fe4000000180c */
[----:B------:R-:W-:Y:S06]  /*2800*/  LDSM.16.M88.4 R32, [R32+0x8080] ;  /* 0x008080002020783b */ /* 0x000fec0000000200 */
[C---:B------:R-:W-:Y:S01]  /*2810*/  HMMA.16816.F32 R16, R152.reuse, R2, R16 ;  /* 0x000000029810723c */ /* 0x040fe20000001810 */
[----:B------:R-:W1:Y:S01]  /*2820*/  LDSM.16.M88.2 R2, [R220+0x3080] ;  /* 0x00308000dc02783b */ /* 0x000e620000000100 */
[----:B------:R-:W-:Y:S04]  /*2830*/  DEPBAR.LE SB0, 0x0 ;  /* 0x000080000000791a */ /* 0x000fe80000000000 */
[----:B------:R-:W-:Y:S02]  /*2840*/  BAR.SYNC.DEFER_BLOCKING 0x0 ;  /* 0x0000000000007b1d */ /* 0x000fe40000010000 */
[-C--:B--2---:R-:W-:Y:S08]  /*2850*/  HMMA.16816.F32 R20, R152, R28.reuse, R20 ;  /* 0x0000001c9814723c */ /* 0x084ff00000001814 */
[----:B------:R-:W-:Y:S01]  /*2860*/  HMMA.16816.F32 R24, R156, R28, R24 ;  /* 0x0000001c9c18723c */ /* 0x000fe20000001818 */
[----:B------:R2:W3:Y:S04]  /*2870*/  LDSM.16.M88.4 R44, [R228+0xe080] ;  /* 0x00e08000e42c783b */ /* 0x0004e80000000200 */
[----:B------:R2:W4:Y:S04]  /*2880*/  LDSM.16.M88.4 R48, [R228+0xf080] ;  /* 0x00f08000e430783b */ /* 0x0005280000000200 */
[----:B------:R2:W2:Y:S01]  /*2890*/  LDSM.16.M88.4 R148, [R0+0xe080] ;  /* 0x00e080000094783b */ /* 0x0004a20000000200 */
[-C--:B-1----:R-:W-:Y:S03]  /*28a0*/  HMMA.16816.F32 R4, R32, R2.reuse, R4 ;  /* 0x000000022004723c */ /* 0x082fe60000001804 */
[----:B------:R1:W1:Y:S05]  /*28b0*/  LDSM.16.M88.4 R152, [R0+0xf080] ;  /* 0x00f080000098783b */ /* 0x00026a0000000200 */
[C---:B------:R-:W-:Y:S08]  /*28c0*/  HMMA.16816.F32 R8, R36.reuse, R2, R8 ;  /* 0x000000022408723c */ /* 0x040ff00000001808 */
[-C--:B------:R-:W-:Y:S08]  /*28d0*/  HMMA.16816.F32 R12, R36, R30.reuse, R12 ;  /* 0x0000001e240c723c */ /* 0x080ff0000000180c */
[C---:B------:R-:W-:Y:S08]  /*28e0*/  HMMA.16816.F32 R16, R32.reuse, R30, R16 ;  /* 0x0000001e2010723c */ /* 0x040ff00000001810 */
[-C--:B------:R-:W-:Y:S08]  /*28f0*/  HMMA.16816.F32 R20, R32, R40.reuse, R20 ;  /* 0x000000282014723c */ /* 0x080ff00000001814 */
[----:B------:R-:W-:Y:S01]  /*2900*/  HMMA.16816.F32 R24, R36, R40, R24 ;  /* 0x000000282418723c */ /* 0x000fe20000001818 */
[----:B------:R-:W-:-:S07]  /*2910*/  @P1 BRA `(.L_x_55) ;  /* 0x0000030000001947 */ /* 0x000fce0003800000 */
[----:B-1234-:R-:W1:Y:S01]  /*2920*/  @!P2 S2R R2, SR_CTAID.Y ;  /* 0x000000000002a919 */ /* 0x01ee620000002600 */
[----:B------:R-:W-:Y:S02]  /*2930*/  USHF.R.S32.HI UR20, URZ, 0x1f, UR21 ;  /* 0x0000001f3f147899 */ /* 0x000fe40008011415 */
[----:B------:R-:W-:Y:S02]  /*2940*/  ULDC.64 UR6, c[0x0][0x178] ;  /* 0x00005e0000067ab9 */ /* 0x000fe40000000a00 */
[----:B------:R-:W-:Y:S02]  /*2950*/  UIMAD UR20, UR20, UR6, URZ ;  /* 0x00000006141472a4 */ /* 0x000fe4000f8e023f */
[----:B------:R-:W-:Y:S02]  /*2960*/  UIMAD.WIDE.U32 UR22, UR21, UR6, URZ ;  /* 0x00000006151672a5 */ /* 0x000fe4000f8e003f */
[----:B------:R-:W-:Y:S02]  /*2970*/  UIMAD UR20, UR21, UR7, UR20 ;  /* 0x00000007151472a4 */ /* 0x000fe4000f8e0214 */
[----:B------:R-:W-:Y:S02]  /*2980*/  UIMAD UR21, UR21, -0x40, UR9 ;  /* 0xffffffc0151578a4 */ /* 0x000fe4000f8e0209 */
[----:B------:R-:W-:Y:S01]  /*2990*/  IMAD.U32 R32, RZ, RZ, UR22 ;  /* 0x00000016ff207e24 */ /* 0x000fe2000f8e00ff */
[----:B------:R-:W-:Y:S01]  /*29a0*/  UIADD3 UR20, UR23, UR20, URZ ;  /* 0x0000001417147290 */ /* 0x000fe2000fffe03f */
[----:B------:R-:W-:Y:S03]  /*29b0*/  IMAD.U32 R28, RZ, RZ, UR22 ;  /* 0x00000016ff1c7e24 */ /* 0x000fe6000f8e00ff */
[----:B------:R-:W-:Y:S02]  /*29c0*/  LEA R32, P5, R32, R242, 0x7 ;  /* 0x000000f220207211 */ /* 0x000fe400078a38ff */
[----:B------:R-:W-:Y:S01]  /*29d0*/  IMAD.U32 R3, RZ, RZ, UR20 ;  /* 0x00000014ff037e24 */ /* 0x000fe2000f8e00ff */
[----:B-1----:R-:W-:Y:S01]  /*29e0*/  @!P2 SHF.R.S32.HI R29, RZ, 0x1f, R2 ;  /* 0x0000001fff1da819 */ /* 0x002fe20000011402 */
[----:B------:R-:W-:Y:S03]  /*29f0*/  @!P2 IMAD.WIDE.U32 R30, R2, c[0x0][0x270], R246 ;  /* 0x00009c00021eaa25 */ /* 0x000fe600078e00f6 */
[----:B------:R-:W-:Y:S02]  /*2a00*/  LEA.HI.X R33, R28, R243, R3, 0x7, P5 ;  /* 0x000000f31c217211 */ /* 0x000fe400028f3c03 */
[----:B------:R-:W-:Y:S01]  /*2a10*/  IADD3 R3, R236, 0x6080, RZ ;  /* 0x00006080ec037810 */ /* 0x000fe20007ffe0ff */
[----:B------:R-:W-:Y:S01]  /*2a20*/  @!P2 IMAD R29, R29, c[0x0][0x270], RZ ;  /* 0x00009c001d1daa24 */ /* 0x000fe200078e02ff */
[----:B------:R-:W-:Y:S01]  /*2a30*/  @!P2 IADD3 R30, P1, R30, UR8, RZ ;  /* 0x000000081e1eac10 */ /* 0x000fe2000ff3e0ff */
[----:B------:R-:W-:Y:S02]  /*2a40*/  IMAD.U32 R28, RZ, RZ, UR17 ;  /* 0x00000011ff1c7e24 */ /* 0x000fe4000f8e00ff */
[----:B------:R-:W-:Y:S02]  /*2a50*/  @!P2 IMAD R29, R2, c[0x0][0x274], R29 ;  /* 0x00009d00021daa24 */ /* 0x000fe400078e021d */
[----:B------:R-:W-:Y:S02]  /*2a60*/  IMAD.U32 R2, RZ, RZ, UR14 ;  /* 0x0000000eff027e24 */ /* 0x000fe4000f8e00ff */
[----:B------:R-:W-:Y:S01]  /*2a70*/  @!P2 IMAD R28, R28, 0x40, R246 ;  /* 0x000000401c1ca824 */ /* 0x000fe200078e02f6 */
[----:B------:R-:W-:Y:S02]  /*2a80*/  @!P2 IADD3.X R29, R31, UR11, R29, P1, !PT ;  /* 0x0000000b1f1dac10 */ /* 0x000fe40008ffe41d */
[----:B------:R-:W-:Y:S01]  /*2a90*/  IADD3 R31, -R244, UR21, RZ ;  /* 0x00000015f41f7c10 */ /* 0x000fe2000fffe1ff */
[----:B------:R-:W-:Y:S01]  /*2aa0*/  @!P2 IMAD.SHL.U32 R28, R28, 0x4, RZ ;  /* 0x000000041c1ca824 */ /* 0x000fe200078e00ff */
[----:B------:R-:W-:Y:S01]  /*2ab0*/  IADD3 R36, P5, P1, R2, 0x80, R32 ;  /* 0x0000008002247810 */ /* 0x000fe200079be020 */
[----:B------:R-:W-:Y:S01]  /*2ac0*/  IMAD.U32 R2, RZ, RZ, UR17 ;  /* 0x00000011ff027e24 */ /* 0x000fe2000f8e00ff */
[C---:B------:R-:W-:Y:S02]  /*2ad0*/  ISETP.LT.OR P6, PT, R31.reuse, 0x1, P4 ;  /* 0x000000011f00780c */ /* 0x040fe400027c1670 */
[----:B------:R-:W-:Y:S01]  /*2ae0*/  IADD3.X R37, RZ, UR13, R33, P5, P1 ;  /* 0x0000000dff257c10 */ /* 0x000fe2000afe2421 */
[----:B------:R-:W-:Y:S01]  /*2af0*/  IMAD R2, R2, 0x4000, R3 ;  /* 0x0000400002027824 */ /* 0x000fe200078e0203 */
[----:B------:R-:W-:Y:S01]  /*2b00*/  @!P2 LEA R34, P1, R30, c[0x0][0x258], 0x2 ;  /* 0x000096001e22aa11 */ /* 0x000fe200078210ff */
[----:B------:R-:W-:Y:S01]  /*2b10*/  IMAD.U32 R3, RZ, RZ, UR10 ;  /* 0x0000000aff037e24 */ /* 0x000fe2000f8e00ff */
[----:B------:R-:W-:Y:S02]  /*2b20*/  IADD3 R38, P5, R32, UR14, RZ ;  /* 0x0000000e20267c10 */ /* 0x000fe4000ffbe0ff */
[----:B------:R-:W-:Y:S02]  /*2b30*/  @!P2 LEA.HI.X R35, R30, c[0x0][0x25c], R29, 0x2, P1 ;  /* 0x000097001e23aa11 */ /* 0x000fe400008f141d */
[----:B------:R-:W-:Y:S02]  /*2b40*/  ISETP.LT.OR P1, PT, R31, 0x1, P3 ;  /* 0x000000011f00780c */ /* 0x000fe40001f21670 */
[----:B------:R-:W-:Y:S01]  /*2b50*/  IADD3.X R39, R33, UR13, RZ, P5, !PT ;  /* 0x0000000d21277c10 */ /* 0x000fe2000affe4ff */
[----:B------:R-:W-:Y:S01]  /*2b60*/  @!PT LDS RZ, [RZ] ;  /* 0x00000000fffff984 */ /* 0x000fe20000000800 */
[----:B------:R-:W-:Y:S01]  /*2b70*/  @!PT LDS RZ, [RZ] ;  /* 0x00000000fffff984 */ /* 0x000fe20000000800 */
[----:B------:R-:W-:Y:S01]  /*2b80*/  @!PT LDS RZ, [RZ] ;  /* 0x00000000fffff984 */ /* 0x000fe20000000800 */
[----:B------:R1:W-:Y:S01]  /*2b90*/  LDGSTS.E.BYPASS.LTC128B.128 [R2], [R32.64], !P6 ;  /* 0x0000000020027fae */ /* 0x0003e2000f101d52 */
[C---:B------:R-:W-:Y:S02]  /*2ba0*/  ISETP.LT.OR P5, PT, R31.reuse, 0x21, P4 ;  /* 0x000000211f00780c */ /* 0x040fe400027a1670 */
[----:B------:R-:W-:Y:S02]  /*2bb0*/  ISETP.LT.OR P6, PT, R31, 0x21, P3 ;  /* 0x000000211f00780c */ /* 0x000fe40001fc1670 */
[----:B------:R-:W-:Y:S05]  /*2bc0*/  @!P2 LEA R3, R3, 0x40, 0x6 ;  /* 0x000000400303a811 */ /* 0x000fea00078e30ff */
[----:B------:R1:W-:Y:S01]  /*2bd0*/  LDGSTS.E.BYPASS.LTC128B.128 [R2+0x2000], [R32.64+0x80], !P1 ;  /* 0x0200008020027fae */ /* 0x0003e2000c901d52 */
[----:B------:R-:W-:Y:S04]  /*2be0*/  @!P2 IMAD.WIDE R34, R3, 0x4, R34 ;  /* 0x000000040322a825 */ /* 0x000fe800078e0222 */
[----:B------:R1:W-:Y:S05]  /*2bf0*/  LDGSTS.E.BYPASS.LTC128B.128 [R2+0x1000], [R38.64], !P5 ;  /* 0x0100000026027fae */ /* 0x0003ea000e901d52 */
[----:B------:R1:W-:Y:S05]  /*2c00*/  LDGSTS.E.BYPASS.LTC128B.128 [R2+0x3000], [R36.64], !P6 ;  /* 0x0300000024027fae */ /* 0x0003ea000f101d52 */
[----:B------:R1:W-:Y:S02]  /*2c10*/  @!P2 LDGSTS.E.BYPASS.LTC128B.128 [R28+0x12080], [R34.64] ;  /* 0x12080000221cafae */ /* 0x0003e4000b901d52 */
.L_x_55:
[-C--:B-1234-:R-:W-:Y:S01]  /*2c20*/  HMMA.16816.F32 R28, R44, R160.reuse, RZ ;  /* 0x000000a02c1c723c */ /* 0x09efe200000018ff */
[----:B------:R-:W0:Y:S01]  /*2c30*/  LDGDEPBAR ;  /* 0x00000000000079af */ /* 0x000e220000000000 */
[----:B------:R-:W-:Y:S01]  /*2c40*/  UIADD3 UR20, UR10, 0x1, URZ ;  /* 0x000000010a147890 */ /* 0x000fe2000fffe03f */
[C---:B------:R-:W-:Y:S02]  /*2c50*/  ISETP.GT.AND P6, PT, R249.reuse, RZ, PT ;  /* 0x000000fff900720c */ /* 0x040fe40003fc4270 */
[C---:B------:R-:W-:Y:S02]  /*2c60*/  ISETP.GT.AND P1, PT, R249.reuse, 0x20, PT ;  /* 0x00000020f900780c */ /* 0x040fe40003f24270 */
[----:B------:R-:W-:Y:S01]  /*2c70*/  FSEL R8, R8, -INF , P6 ;  /* 0xff80000008087808 */ /* 0x000fe20003000000 */
[C---:B------:R-:W-:Y:S01]  /*2c80*/  HMMA.16816.F32 R32, R48.reuse, R160, RZ ;  /* 0x000000a03020723c */ /* 0x040fe200000018ff */
[----:B------:R-:W-:Y:S02]  /*2c90*/  MOV R2, 0x40 ;  /* 0x0000004000027802 */ /* 0x000fe40000000f00 */
[----:B------:R-:W-:Y:S02]  /*2ca0*/  ISETP.GT.AND P5, PT, R249, 0x1, PT ;  /* 0x00000001f900780c */ /* 0x000fe40003fa4270 */
[----:B------:R-:W-:Y:S02]  /*2cb0*/  FSEL R218, R10, -INF , P6 ;  /* 0xff8000000ada7808 */ /* 0x000fe40003000000 */
[----:B------:R-:W-:Y:S01]  /*2cc0*/  FSEL R5, R5, -INF , P5 ;  /* 0xff80000005057808 */ /* 0x000fe20002800000 */
[-C--:B------:R-:W-:Y:S01]  /*2cd0*/  HMMA.16816.F32 R36, R48, R162.reuse, RZ ;  /* 0x000000a23024723c */ /* 0x080fe200000018ff */
[----:B------:R-:W-:Y:S03]  /*2ce0*/  FSEL R9, R9, -INF , P5 ;  /* 0xff80000009097808 */ /* 0x000fe60002800000 */
[----:B------:R-:W-:Y:S01]  /*2cf0*/  FSEL R11, R11, -INF , P5 ;  /* 0xff8000000b0b7808 */ /* 0x000fe20002800000 */
[--C-:B------:R-:W-:Y:S01]  /*2d00*/  FFMA.FTZ R217, R5, c[0x0][0x29c], -R215.reuse ;  /* 0x0000a70005d97a23 */ /* 0x100fe200000108d7 */
[----:B------:R-:W-:Y:S02]  /*2d10*/  SEL R2, R2, 0xffffffc0, !P0 ;  /* 0xffffffc002027807 */ /* 0x000fe40004000000 */
[C---:B------:R-:W-:Y:S03]  /*2d20*/  HMMA.16816.F32 R40, R44.reuse, R162, RZ ;  /* 0x000000a22c28723c */ /* 0x040fe600000018ff */
[----:B------:R-:W-:Y:S01]  /*2d30*/  MUFU.EX2 R217, R217 ;  /* 0x000000d900d97308 */ /* 0x000fe20000000800 */
[----:B------:R-:W-:Y:S02]  /*2d40*/  IADD3 R3, R228, R2, RZ ;  /* 0x00000002e4037210 */ /* 0x000fe40007ffe0ff */
[----:B------:R-:W-:Y:S02]  /*2d50*/  IADD3 R2, R2, R0, RZ ;  /* 0x0000000002027210 */ /* 0x000fe40007ffe0ff */
[-C--:B------:R-:W-:Y:S01]  /*2d60*/  HMMA.16816.F32 R44, R44, R164.reuse, RZ ;  /* 0x000000a42c2c723c */ /* 0x080fe200000018ff */
[----:B------:R-:W1:Y:S03]  /*2d70*/  LDSM.16.M88.4 R156, [R3+0xe080] ;  /* 0x00e08000039c783b */ /* 0x000e660000000200 */
[----:B------:R-:W-:Y:S02]  /*2d80*/  FSEL R18, R18, -INF , P1 ;  /* 0xff80000012127808 */ /* 0x000fe40000800000 */
[----:B------:R-:W-:Y:S02]  /*2d90*/  FSEL R4, R4, -INF , P6 ;  /* 0xff80000004047808 */ /* 0x000fe40003000000 */
[----:B------:R-:W-:Y:S01]  /*2da0*/  HMMA.16816.F32 R48, R48, R164, RZ ;  /* 0x000000a43030723c */ /* 0x000fe200000018ff */
[----:B------:R-:W2:Y:S03]  /*2db0*/  LDSM.16.M88.4 R176, [R3+0xf080] ;  /* 0x00f0800003b0783b */ /* 0x000ea60000000200 */
[----:B------:R-:W-:Y:S01]  /*2dc0*/  FFMA.FTZ R18, R18, c[0x0][0x29c], -R214 ;  /* 0x0000a70012127a23 */ /* 0x000fe200000108d6 */
[----:B------:R-:W-:Y:S01]  /*2dd0*/  FSEL R14, R14, -INF , P1 ;  /* 0xff8000000e0e7808 */ /* 0x000fe20000800000 */
[--C-:B------:R-:W-:Y:S02]  /*2de0*/  FFMA.FTZ R4, R4, c[0x0][0x29c], -R215.reuse ;  /* 0x0000a70004047a23 */ /* 0x100fe400000108d7 */
[-C--:B------:R-:W-:Y:S02]  /*2df0*/  HMMA.16816.F32 R28, R148, R166.reuse, R28 ;  /* 0x000000a6941c723c */ /* 0x080fe4000000181c */
[----:B------:R3:W4:Y:S03]  /*2e00*/  MUFU.EX2 R216, R4 ;  /* 0x0000000400d87308 */ /* 0x0007260000000800 */
[--C-:B------:R-:W-:Y:S03]  /*2e10*/  FFMA.FTZ R14, R14, c[0x0][0x29c], -R212.reuse ;  /* 0x0000a7000e0e7a23 */ /* 0x100fe600000108d4 */
[C---:B------:R-:W-:Y:S08]  /*2e20*/  HMMA.16816.F32 R32, R152.reuse, R166, R32 ;  /* 0x000000a69820723c */ /* 0x040ff00000001820 */
[-C--:B------:R-:W-:Y:S08]  /*2e30*/  HMMA.16816.F32 R36, R152, R168.reuse, R36 ;  /* 0x000000a89824723c */ /* 0x080ff00000001824 */
[C---:B------:R-:W-:Y:S04]  /*2e40*/  HMMA.16816.F32 R40, R148.reuse, R168, R40 ;  /* 0x000000a89428723c */ /* 0x040fe80000001828 */
[----:B---3--:R-:W-:Y:S02]  /*2e50*/  FSEL R4, R16, -INF , P1 ;  /* 0xff80000010047808 */ /* 0x008fe40000800000 */
[----:B------:R-:W-:Y:S02]  /*2e60*/  FSEL R16, R6, -INF , P6 ;  /* 0xff80000006107808 */ /* 0x000fe40003000000 */
[-C--:B------:R-:W-:Y:S01]  /*2e70*/  HMMA.16816.F32 R44, R148, R170.reuse, R44 ;  /* 0x000000aa942c723c */ /* 0x080fe2000000182c */
[----:B------:R-:W3:Y:S02]  /*2e80*/  LDSM.16.M88.4 R148, [R2+0xe080] ;  /* 0x00e080000294783b */ /* 0x000ee40000000200 */
[----:B------:R-:W-:Y:S01]  /*2e90*/  ISETP.GT.AND P6, PT, R249, 0x21, PT ;  /* 0x00000021f900780c */ /* 0x000fe20003fc4270 */
[--C-:B------:R-:W-:Y:S03]  /*2ea0*/  FFMA.FTZ R4, R4, c[0x0][0x29c], -R215.reuse ;  /* 0x0000a70004047a23 */ /* 0x100fe600000108d7 */
[----:B------:R-:W-:Y:S01]  /*2eb0*/  FSEL R19, R19, -INF , P6 ;  /* 0xff80000013137808 */ /* 0x000fe20003000000 */
[----:B------:R-:W-:Y:S01]  /*2ec0*/  HMMA.16816.F32 R48, R152, R170, R48 ;  /* 0x000000aa9830723c */ /* 0x000fe20000001830 */
[----:B------:R-:W5:Y:S01]  /*2ed0*/  LDSM.16.M88.4 R152, [R2+0xf080] ;  /* 0x00f080000298783b */ /* 0x000f620000000200 */
[----:B------:R4:W-:Y:S02]  /*2ee0*/  MUFU.EX2 R219, R4 ;  /* 0x0000000400db7308 */ /* 0x0009e40000000800 */
[----:B------:R-:W-:Y:S04]  /*2ef0*/  FSEL R15, R15, -INF , P6 ;  /* 0xff8000000f0f7808 */ /* 0x000fe80003000000 */
[-C--:B-1----:R-:W-:Y:S05]  /*2f00*/  HMMA.16816.F32 R28, R156, R172.reuse, R28 ;  /* 0x000000ac9c1c723c */ /* 0x082fea000000181c */
[----:B------:R-:W-:Y:S03]  /*2f10*/  FFMA.FTZ R15, R15, c[0x0][0x29c], -R212 ;  /* 0x0000a7000f0f7a23 */ /* 0x000fe600000108d4 */
[C---:B--2---:R-:W-:Y:S03]  /*2f20*/  HMMA.16816.F32 R32, R176.reuse, R172, R32 ;  /* 0x000000acb020723c */ /* 0x044fe60000001820 */
[----:B------:R-:W-:Y:S05]  /*2f30*/  MUFU.EX2 R15, R15 ;  /* 0x0000000f000f7308 */ /* 0x000fea0000000800 */
[-C--:B------:R-:W-:Y:S04]  /*2f40*/  HMMA.16816.F32 R36, R176, R174.reuse, R36 ;  /* 0x000000aeb024723c */ /* 0x080fe80000001824 */
[----:B----4-:R-:W-:Y:S02]  /*2f50*/  FSEL R4, R17, -INF , P6 ;  /* 0xff80000011047808 */ /* 0x010fe40003000000 */
[----:B------:R-:W-:Y:S02]  /*2f60*/  FSEL R17, R7, -INF , P5 ;  /* 0xff80000007117808 */ /* 0x000fe40002800000 */
[C---:B------:R-:W-:Y:S04]  /*2f70*/  HMMA.16816.F32 R40, R156.reuse, R174, R40 ;  /* 0x000000ae9c28723c */ /* 0x040fe80000001828 */
[----:B------:R-:W-:Y:S01]  /*2f80*/  FFMA.FTZ R17, R17, c[0x0][0x29c], -R214 ;  /* 0x0000a70011117a23 */ /* 0x000fe200000108d6 */
[C---:B------:R-:W-:Y:S01]  /*2f90*/  ISETP.GT.AND P5, PT, R249.reuse, 0x40, PT ;  /* 0x00000040f900780c */ /* 0x040fe20003fa4270 */
[--C-:B------:R-:W-:Y:S02]  /*2fa0*/  FFMA.FTZ R4, R4, c[0x0][0x29c], -R215.reuse ;  /* 0x0000a70004047a23 */ /* 0x100fe400000108d7 */
[-C--:B------:R-:W-:Y:S01]  /*2fb0*/  HMMA.16816.F32 R44, R156, R180.reuse, R44 ;  /* 0x000000b49c2c723c */ /* 0x080fe2000000182c */
[----:B------:R-:W1:Y:S03]  /*2fc0*/  LDSM.16.M88.4 R156, [R228+0x10080] ;  /* 0x01008000e49c783b */ /* 0x000e660000000200 */
[----:B------:R-:W-:Y:S02]  /*2fd0*/  FSEL R24, R24, -INF , P5 ;  /* 0xff80000018187808 */ /* 0x000fe40002800000 */
[----:B------:R-:W-:Y:S02]  /*2fe0*/  FSEL R22, R22, -INF , P5 ;  /* 0xff80000016167808 */ /* 0x000fe40002800000 */
[----:B------:R-:W-:Y:S01]  /*2ff0*/  HMMA.16816.F32 R48, R176, R180, R48 ;  /* 0x000000b4b030723c */ /* 0x000fe20000001830 */
[----:B------:R-:W2:Y:S03]  /*3000*/  LDSM.16.M88.4 R176, [R228+0x11080] ;  /* 0x01108000e4b0783b */ /* 0x000ea60000000200 */
[----:B------:R-:W-:Y:S04]  /*3010*/  FSEL R26, R26, -INF , P5 ;  /* 0xff8000001a1a7808 */ /* 0x000fe80002800000 */
[-C--:B---3--:R-:W-:Y:S05]  /*3020*/  HMMA.16816.F32 R28, R148, R182.reuse, R28 ;  /* 0x000000b6941c723c */ /* 0x088fea000000181c */
[----:B------:R-:W-:Y:S03]  /*3030*/  FFMA.FTZ R26, R26, c[0x0][0x29c], -R212 ;  /* 0x0000a7001a1a7a23 */ /* 0x000fe600000108d4 */
[C---:B-----5:R-:W-:Y:S03]  /*3040*/  HMMA.16816.F32 R32, R152.reuse, R182, R32 ;  /* 0x000000b69820723c */ /* 0x060fe60000001820 */
[----:B------:R-:W-:Y:S05]  /*3050*/  MUFU.EX2 R26, R26 ;  /* 0x0000001a001a7308 */ /* 0x000fea0000000800 */
        /* <DEDUP_REMOVED lines=12> */
[----:B------:R-:W-:Y:S01]  /*3120*/  MOV R159, R11 ;  /* 0x0000000b009f7202 */ /* 0x000fe20000000f00 */
[----:B------:R-:W-:Y:S03]  /*3130*/  HMMA.16816.F32 R48, R176, R192, R48 ;  /* 0x000000c0b030723c */ /* 0x000fe60000001830 */
[----:B------:R-:W-:Y:S01]  /*3140*/  MUFU.EX2 R157, R18 ;  /* 0x00000012009d7308 */ /* 0x000fe20000000800 */
[----:B------:R-:W-:Y:S03]  /*3150*/  MOV R158, R9 ;  /* 0x00000009009e7202 */ /* 0x000fe60000000f00 */
[----:B------:R-:W-:Y:S01]  /*3160*/  MOV R179, R8 ;  /* 0x0000000800b37202 */ /* 0x000fe20000000f00 */
[-C--:B---3--:R-:W-:Y:S01]  /*3170*/  HMMA.16816.F32 R28, R148, R194.reuse, R28 ;  /* 0x000000c2941c723c */ /* 0x088fe2000000181c */
[----:B------:R-:W-:Y:S07]  /*3180*/  LDSM.16.M88.4 R8, [R3+0x11080] ;  /* 0x011080000308783b */ /* 0x000fee0000000200 */
[C---:B----4-:R-:W-:Y:S04]  /*3190*/  HMMA.16816.F32 R32, R152.reuse, R194, R32 ;  /* 0x000000c29820723c */ /* 0x050fe80000001820 */
[----:B-1----:R-:W-:Y:S02]  /*31a0*/  FSEL R4, R20, -INF , P5 ;  /* 0xff80000014047808 */ /* 0x002fe40002800000 */
[----:B------:R-:W-:Y:S02]  /*31b0*/  FSEL R20, R12, -INF , P1 ;  /* 0xff8000000c147808 */ /* 0x000fe40000800000 */
[-C--:B------:R-:W-:Y:S03]  /*31c0*/  HMMA.16816.F32 R36, R152, R196.reuse, R36 ;  /* 0x000000c49824723c */ /* 0x080fe60000001824 */
[----:B------:R-:W-:Y:S01]  /*31d0*/  ISETP.GT.AND P1, PT, R249, 0x41, PT ;  /* 0x00000041f900780c */ /* 0x000fe20003f24270 */
[--C-:B------:R-:W-:Y:S02]  /*31e0*/  FFMA.FTZ R12, R4, c[0x0][0x29c], -R215.reuse ;  /* 0x0000a700040c7a23 */ /* 0x100fe400000108d7 */
[----:B------:R1:W2:Y:S01]  /*31f0*/  LDSM.16.M88.4 R4, [R3+0x10080] ;  /* 0x010080000304783b */ /* 0x0002a20000000200 */
[----:B------:R-:W-:Y:S01]  /*3200*/  FSEL R23, R23, -INF , P1 ;  /* 0xff80000017177808 */ /* 0x000fe20000800000 */
[C---:B------:R-:W-:Y:S02]  /*3210*/  HMMA.16816.F32 R40, R148.reuse, R196, R40 ;  /* 0x000000c49428723c */ /* 0x040fe40000001828 */
[----:B------:R-:W-:Y:S02]  /*3220*/  MUFU.EX2 R12, R12 ;  /* 0x0000000c000c7308 */ /* 0x000fe40000000800 */
[----:B------:R-:W-:Y:S02]  /*3230*/  FSEL R21, R21, -INF , P1 ;  /* 0xff80000015157808 */ /* 0x000fe40000800000 */
[----:B------:R-:W-:Y:S02]  /*3240*/  FSEL R25, R25, -INF , P1 ;  /* 0xff80000019197808 */ /* 0x000fe40000800000 */
[-C--:B------:R-:W-:Y:S01]  /*3250*/  HMMA.16816.F32 R44, R148, R198.reuse, R44 ;  /* 0x000000c6942c723c */ /* 0x080fe2000000182c */
[----:B------:R-:W-:Y:S03]  /*3260*/  LDSM.16.M88.4 R148, [R2+0x11080] ;  /* 0x011080000294783b */ /* 0x000fe60000000200 */
[----:B------:R-:W-:Y:S01]  /*3270*/  FFMA.FTZ R215, R21, c[0x0][0x29c], -R215 ;  /* 0x0000a70015d77a23 */ /* 0x000fe200000108d7 */
[----:B------:R-:W-:Y:S01]  /*3280*/  FSEL R27, R27, -INF , P1 ;  /* 0xff8000001b1b7808 */ /* 0x000fe20000800000 */
[----:B------:R3:W-:Y:S01]  /*3290*/  MUFU.EX2 R21, R17 ;  /* 0x0000001100157308 */ /* 0x0007e20000000800 */
[----:B------:R-:W-:Y:S01]  /*32a0*/  PLOP3.LUT P1, PT, PT, PT, UP0, 0x80, 0x0 ;  /* 0x000000000000781c */ /* 0x000fe20003f2f008 */
[----:B------:R-:W-:Y:S04]  /*32b0*/  HMMA.16816.F32 R48, R152, R198, R48 ;  /* 0x000000c69830723c */ /* 0x000fe80000001830 */
[--C-:B-1----:R-:W-:Y:S03]  /*32c0*/  FFMA.FTZ R3, R16, c[0x0][0x29c], -R214.reuse ;  /* 0x0000a70010037a23 */ /* 0x102fe600000108d6 */
[--C-:B------:R-:W-:Y:S01]  /*32d0*/  FFMA.FTZ R152, R19, c[0x0][0x29c], -R214.reuse ;  /* 0x0000a70013987a23 */ /* 0x100fe200000108d6 */
[----:B------:R-:W-:Y:S10]  /*32e0*/  MUFU.EX2 R215, R215 ;  /* 0x000000d700d77308 */ /* 0x000ff40000000800 */
[----:B------:R-:W-:Y:S01]  /*32f0*/  MUFU.EX2 R152, R152 ;  /* 0x0000009800987308 */ /* 0x000fe20000000800 */
[-C--:B--2---:R-:W-:Y:S01]  /*3300*/  HMMA.16816.F32 R28, R4, R200.reuse, R28 ;  /* 0x000000c8041c723c */ /* 0x084fe2000000181c */
[----:B---3--:R1:W2:Y:S08]  /*3310*/  LDSM.16.M88.4 R16, [R2+0x10080] ;  /* 0x010080000210783b */ /* 0x0082b00000000200 */
[----:B------:R-:W3:Y:S01]  /*3320*/  MUFU.EX2 R3, R3 ;  /* 0x0000000300037308 */ /* 0x000ee20000000800 */
[C---:B------:R-:W-:Y:S08]  /*3330*/  HMMA.16816.F32 R32, R8.reuse, R200, R32 ;  /* 0x000000c80820723c */ /* 0x040ff00000001820 */
[-C--:B------:R-:W-:Y:S08]  /*3340*/  HMMA.16816.F32 R36, R8, R202.reuse, R36 ;  /* 0x000000ca0824723c */ /* 0x080ff00000001824 */
[C---:B------:R-:W-:Y:S04]  /*3350*/  HMMA.16816.F32 R40, R4.reuse, R202, R40 ;  /* 0x000000ca0428723c */ /* 0x040fe80000001828 */
[--C-:B-1----:R-:W-:Y:S02]  /*3360*/  FFMA.FTZ R2, R22, c[0x0][0x29c], -R214.reuse ;  /* 0x0000a70016027a23 */ /* 0x102fe400000108d6 */
[--C-:B------:R-:W-:Y:S02]  /*3370*/  FFMA.FTZ R22, R179, c[0x0][0x29c], -R213.reuse ;  /* 0x0000a700b3167a23 */ /* 0x100fe400000108d5 */
[-C--:B------:R-:W-:Y:S01]  /*3380*/  HMMA.16816.F32 R44, R4, R204.reuse, R44 ;  /* 0x000000cc042c723c */ /* 0x080fe2000000182c */
[----:B------:R-:W1:Y:S01]  /*3390*/  LDS R5, [R250.X4+0x12280] ;  /* 0x01228000fa057984 */ /* 0x000e620000004800 */
[----:B------:R-:W-:Y:S02]  /*33a0*/  MUFU.EX2 R2, R2 ;  /* 0x0000000200027308 */ /* 0x000fe40000000800 */
[----:B------:R-:W-:Y:S03]  /*33b0*/  FFMA.FTZ R214, R23, c[0x0][0x29c], -R214 ;  /* 0x0000a70017d67a23 */ /* 0x000fe600000108d6 */
[--C-:B------:R-:W-:Y:S01]  /*33c0*/  FFMA.FTZ R4, R158, c[0x0][0x29c], -R213.reuse ;  /* 0x0000a7009e047a23 */ /* 0x100fe200000108d5 */
[----:B------:R-:W-:Y:S01]  /*33d0*/  HMMA.16816.F32 R48, R8, R204, R48 ;  /* 0x000000cc0830723c */ /* 0x000fe20000001830 */
[----:B------:R-:W4:Y:S03]  /*33e0*/  LDS R8, [R250.X4+0x122a0] ;  /* 0x0122a000fa087984 */ /* 0x000f260000004800 */
[--C-:B------:R-:W-:Y:S01]  /*33f0*/  FFMA.FTZ R6, R20, c[0x0][0x29c], -R213.reuse ;  /* 0x0000a70014067a23 */ /* 0x100fe200000108d5 */
[----:B------:R-:W5:Y:S01]  /*3400*/  LDS R10, [R250.X4+0x12300] ;  /* 0x01230000fa0a7984 */ /* 0x000f620000004800 */
[----:B------:R-:W-:Y:S01]  /*3410*/  MUFU.EX2 R214, R214 ;  /* 0x000000d600d67308 */ /* 0x000fe20000000800 */
[--C-:B------:R-:W-:Y:S01]  /*3420*/  FFMA.FTZ R9, R24, c[0x0][0x29c], -R213.reuse ;  /* 0x0000a70018097a23 */ /* 0x100fe200000108d5 */
[-C--:B--2---:R-:W-:Y:S05]  /*3430*/  HMMA.16816.F32 R28, R16, R206.reuse, R28 ;  /* 0x000000ce101c723c */ /* 0x084fea000000181c */
[----:B------:R-:W-:Y:S01]  /*3440*/  FSEL R7, R13, -INF , P6 ;  /* 0xff8000000d077808 */ /* 0x000fe20003000000 */
[--C-:B------:R-:W-:Y:S02]  /*3450*/  FFMA.FTZ R13, R159, c[0x0][0x29c], -R212.reuse ;  /* 0x0000a7009f0d7a23 */ /* 0x100fe400000108d4 */
[C---:B------:R-:W-:Y:S01]  /*3460*/  HMMA.16816.F32 R32, R148.reuse, R206, R32 ;  /* 0x000000ce9420723c */ /* 0x040fe20000001820 */
[----:B------:R-:W2:Y:S03]  /*3470*/  MUFU.EX2 R22, R22 ;  /* 0x0000001600167308 */ /* 0x000ea60000000800 */
[--C-:B------:R-:W-:Y:S02]  /*3480*/  FFMA.FTZ R11, R218, c[0x0][0x29c], -R212.reuse ;  /* 0x0000a700da0b7a23 */ /* 0x100fe400000108d4 */
[----:B------:R-:W-:Y:S02]  /*3490*/  FFMA.FTZ R212, R27, c[0x0][0x29c], -R212 ;  /* 0x0000a7001bd47a23 */ /* 0x000fe400000108d4 */
[-C--:B------:R-:W-:Y:S03]  /*34a0*/  HMMA.16816.F32 R36, R148, R208.reuse, R36 ;  /* 0x000000d09424723c */ /* 0x080fe60000001824 */
[----:B------:R-:W-:Y:S01]  /*34b0*/  MUFU.EX2 R11, R11 ;  /* 0x0000000b000b7308 */ /* 0x000fe20000000800 */
[--C-:B------:R-:W-:Y:S02]  /*34c0*/  FFMA.FTZ R7, R7, c[0x0][0x29c], -R213.reuse ;  /* 0x0000a70007077a23 */ /* 0x100fe400000108d5 */
[----:B------:R-:W-:Y:S02]  /*34d0*/  FFMA.FTZ R213, R25, c[0x0][0x29c], -R213 ;  /* 0x0000a70019d57a23 */ /* 0x000fe400000108d5 */
[C---:B------:R-:W-:Y:S04]  /*34e0*/  HMMA.16816.F32 R40, R16.reuse, R208, R40 ;  /* 0x000000d01028723c */ /* 0x040fe80000001828 */
[--C-:B-1----:R-:W-:Y:S01]  /*34f0*/  FADD.FTZ R29, R29, -R5.reuse ;  /* 0x800000051d1d7221 */ /* 0x102fe20000010000 */
[----:B------:R-:W-:Y:S03]  /*3500*/  MUFU.EX2 R13, R13 ;  /* 0x0000000d000d7308 */ /* 0x000fe60000000800 */
[-C--:B------:R-:W-:Y:S04]  /*3510*/  HMMA.16816.F32 R44, R16, R210.reuse, R44 ;  /* 0x000000d2102c723c */ /* 0x080fe8000000182c */
[--C-:B----4-:R-:W-:Y:S02]  /*3520*/  FADD.FTZ R30, R30, -R8.reuse ;  /* 0x800000081e1e7221 */ /* 0x110fe40000010000 */
[----:B------:R-:W-:Y:S01]  /*3530*/  FADD.FTZ R31, R31, -R8 ;  /* 0x800000081f1f7221 */ /* 0x000fe20000010000 */
[----:B------:R3:W-:Y:S01]  /*3540*/  MUFU.EX2 R17, R14 ;  /* 0x0000000e00117308 */ /* 0x0007e20000000800 */
[----:B------:R-:W-:Y:S04]  /*3550*/  HMMA.16816.F32 R48, R148, R210, R48 ;  /* 0x000000d29430723c */ /* 0x000fe80000001830 */
[--C-:B------:R-:W-:Y:S02]  /*3560*/  FADD.FTZ R16, R28, -R5.reuse ;  /* 0x800000051c107221 */ /* 0x100fe40000010000 */
[----:B-----5:R-:W-:Y:S02]  /*3570*/  FADD.FTZ R32, R32, -R10 ;  /* 0x8000000a20207221 */ /* 0x020fe40000010000 */
[--C-:B------:R-:W-:Y:S01]  /*3580*/  FADD.FTZ R42, R42, -R8.reuse ;  /* 0x800000082a2a7221 */ /* 0x100fe20000010000 */
[----:B------:R-:W1:Y:S03]  /*3590*/  MUFU.EX2 R4, R4 ;  /* 0x0000000400047308 */ /* 0x000e660000000800 */
[--C-:B------:R-:W-:Y:S02]  /*35a0*/  FADD.FTZ R43, R43, -R8.reuse ;  /* 0x800000082b2b7221 */ /* 0x100fe40000010000 */
[----:B------:R-:W-:Y:S01]  /*35b0*/  FMUL.FTZ R16, R216, R16 ;  /* 0x00000010d8107220 */ /* 0x000fe20000410000 */
[----:B------:R-:W-:Y:S01]  /*35c0*/  F2FP.PACK_AB R216, R217, R216 ;  /* 0x000000d8d9d8723e */ /* 0x000fe200000000ff */
[--C-:B------:R-:W-:Y:S02]  /*35d0*/  FADD.FTZ R46, R46, -R8.reuse ;  /* 0x800000082e2e7221 */ /* 0x100fe40000010000 */
[----:B------:R-:W-:Y:S01]  /*35e0*/  FADD.FTZ R47, R47, -R8 ;  /* 0x800000082f2f7221 */ /* 0x000fe20000010000 */
[----:B------:R-:W-:Y:S01]  /*35f0*/  MUFU.EX2 R7, R7 ;  /* 0x0000000700077308 */ /* 0x000fe20000000800 */
[----:B------:R-:W4:Y:S01]  /*3600*/  LDS R8, [R250.X4+0x12320] ;  /* 0x01232000fa087984 */ /* 0x000f220000004800 */
[--C-:B------:R-:W-:Y:S02]  /*3610*/  FADD.FTZ R33, R33, -R10.reuse ;  /* 0x8000000a21217221 */ /* 0x100fe40000010000 */
[----:B---3--:R-:W-:Y:S01]  /*3620*/  FMUL.FTZ R14, R3, R30 ;  /* 0x0000001e030e7220 */ /* 0x008fe20000410000 */
[----:B------:R-:W-:Y:S01]  /*3630*/  F2FP.PACK_AB R3, R21, R3 ;  /* 0x000000031503723e */ /* 0x000fe200000000ff */
[----:B------:R-:W-:Y:S01]  /*3640*/  STS [R251+0x12480], R216 ;  /* 0x012480d8fb007388 */ /* 0x000fe20000000800 */
[----:B--2---:R-:W-:Y:S02]  /*3650*/  FMUL.FTZ R32, R22, R32 ;  /* 0x0000002016207220 */ /* 0x004fe40000410000 */
[--C-:B------:R-:W-:Y:S01]  /*3660*/  FADD.FTZ R40, R40, -R5.reuse ;  /* 0x8000000528287221 */ /* 0x100fe20000010000 */
[----:B------:R-:W2:Y:S01]  /*3670*/  MUFU.EX2 R6, R6 ;  /* 0x0000000600067308 */ /* 0x000ea20000000800 */
[----:B------:R3:W-:Y:S01]  /*3680*/  STS [R248], R3 ;  /* 0x00000003f8007388 */ /* 0x0007e20000000800 */
[--C-:B------:R-:W-:Y:S01]  /*3690*/  FADD.FTZ R41, R41, -R5.reuse ;  /* 0x8000000529297221 */ /* 0x100fe20000010000 */
[C---:B-1----:R-:W-:Y:S01]  /*36a0*/  F2FP.PACK_AB R22, R4.reuse, R22 ;  /* 0x000000160416723e */ /* 0x042fe200000000ff */
[----:B------:R-:W-:Y:S01]  /*36b0*/  FMUL.FTZ R33, R4, R33 ;  /* 0x0000002104217220 */ /* 0x000fe20000410000 */
[----:B------:R-:W-:Y:S01]  /*36c0*/  F2FP.PACK_AB R4, R13, R11 ;  /* 0x0000000b0d04723e */ /* 0x000fe200000000ff */
[--C-:B------:R-:W-:Y:S02]  /*36d0*/  FADD.FTZ R44, R44, -R5.reuse ;  /* 0x800000052c2c7221 */ /* 0x100fe40000010000 */
[----:B------:R-:W-:Y:S01]  /*36e0*/  STS [R251+0x12c80], R22 ;  /* 0x012c8016fb007388 */ /* 0x000fe20000000800 */
[----:B------:R-:W-:Y:S01]  /*36f0*/  FADD.FTZ R45, R45, -R5 ;  /* 0x800000052d2d7221 */ /* 0x000fe20000010000 */
[----:B------:R-:W-:Y:S01]  /*3700*/  MUFU.EX2 R213, R213 ;  /* 0x000000d500d57308 */ /* 0x000fe20000000800 */
[----:B------:R-:W-:Y:S01]  /*3710*/  FMUL.FTZ R5, R219, R40 ;  /* 0x00000028db057220 */ /* 0x000fe20000410000 */
[----:B------:R-:W-:Y:S01]  /*3720*/  F2FP.PACK_AB R219, R156, R219 ;  /* 0x000000db9cdb723e */ /* 0x000fe200000000ff */
[----:B------:R-:W-:Y:S01]  /*3730*/  STS [R248+0x800], R4 ;  /* 0x00080004f8007388 */ /* 0x000fe20000000800 */
[--C-:B------:R-:W-:Y:S01]  /*3740*/  FADD.FTZ R36, R36, -R10.reuse ;  /* 0x8000000a24247221 */ /* 0x100fe20000010000 */
[----:B------:R-:W-:Y:S01]  /*3750*/  F2FP.PACK_AB R32, R33, R32 ;  /* 0x000000202120723e */ /* 0x000fe200000000ff */
[----:B------:R-:W-:Y:S01]  /*3760*/  FMUL.FTZ R42, R157, R42 ;  /* 0x0000002a9d2a7220 */ /* 0x000fe20000410000 */
[----:B------:R-:W-:Y:S01]  /*3770*/  F2FP.PACK_AB R157, R152, R157 ;  /* 0x0000009d989d723e */ /* 0x000fe200000000ff */
[----:B------:R-:W-:Y:S01]  /*3780*/  STS [R251+0x13480], R219 ;  /* 0x013480dbfb007388 */ /* 0x000fe20000000800 */
[----:B------:R-:W-:Y:S01]  /*3790*/  FMUL.FTZ R44, R12, R44 ;  /* 0x0000002c0c2c7220 */ /* 0x000fe20000410000 */
[----:B------:R-:W-:Y:S01]  /*37a0*/  F2FP.PACK_AB R12, R215, R12 ;  /* 0x0000000cd70c723e */ /* 0x000fe200000000ff */
[----:B------:R-:W-:Y:S01]  /*37b0*/  FMUL.FTZ R46, R2, R46 ;  /* 0x0000002e022e7220 */ /* 0x000fe20000410000 */
[----:B------:R-:W-:Y:S01]  /*37c0*/  STS [R248+0x1000], R157 ;  /* 0x0010009df8007388 */ /* 0x000fe20000000800 */
[----:B--2---:R-:W-:Y:S01]  /*37d0*/  FMUL.FTZ R36, R6, R36 ;  /* 0x0000002406247220 */ /* 0x004fe20000410000 */
[----:B------:R-:W-:Y:S01]  /*37e0*/  F2FP.PACK_AB R6, R7, R6 ;  /* 0x000000060706723e */ /* 0x000fe200000000ff */
[----:B------:R-:W1:Y:S01]  /*37f0*/  MUFU.EX2 R9, R9 ;  /* 0x0000000900097308 */ /* 0x000e620000000800 */
[----:B---3--:R-:W-:Y:S01]  /*3800*/  F2FP.PACK_AB R3, R15, R17 ;  /* 0x000000110f03723e */ /* 0x008fe200000000ff */
[----:B------:R-:W-:Y:S01]  /*3810*/  FADD.FTZ R48, R48, -R10 ;  /* 0x8000000a30307221 */ /* 0x000fe20000010000 */
[----:B------:R-:W-:Y:S01]  /*3820*/  F2FP.PACK_AB R2, R214, R2 ;  /* 0x00000002d602723e */ /* 0x000fe200000000ff */
[----:B------:R-:W-:Y:S01]  /*3830*/  STS [R251+0x13c80], R6 ;  /* 0x013c8006fb007388 */ /* 0x000fe20000000800 */
[----:B------:R-:W-:Y:S02]  /*3840*/  FMUL.FTZ R29, R217, R29 ;  /* 0x0000001dd91d7220 */ /* 0x000fe40000410000 */
[----:B------:R-:W-:Y:S01]  /*3850*/  FMUL.FTZ R21, R21, R31 ;  /* 0x0000001f15157220 */ /* 0x000fe20000410000 */
[----:B------:R-:W-:Y:S01]  /*3860*/  STS [R248+0x1800], R3 ;  /* 0x00180003f8007388 */ /* 0x000fe20000000800 */
[--C-:B----4-:R-:W-:Y:S01]  /*3870*/  FADD.FTZ R34, R34, -R8.reuse ;  /* 0x8000000822227221 */ /* 0x110fe20000010000 */
[----:B------:R-:W2:Y:S01]  /*3880*/  MUFU.EX2 R212, R212 ;  /* 0x000000d400d47308 */ /* 0x000ea20000000800 */
[----:B------:R-:W-:Y:S01]  /*3890*/  F2FP.PACK_AB R16, R29, R16 ;  /* 0x000000101d10723e */ /* 0x000fe200000000ff */
[----:B------:R-:W-:Y:S01]  /*38a0*/  STS [R251+0x14480], R12 ;  /* 0x0144800cfb007388 */ /* 0x000fe20000000800 */
[----:B------:R-:W-:Y:S01]  /*38b0*/  FADD.FTZ R35, R35, -R8 ;  /* 0x8000000823237221 */ /* 0x000fe20000010000 */
[----:B------:R-:W-:Y:S01]  /*38c0*/  F2FP.PACK_AB R14, R21, R14 ;  /* 0x0000000e150e723e */ /* 0x000fe200000000ff */
[----:B------:R-:W-:Y:S01]  /*38d0*/  FMUL.FTZ R34, R11, R34 ;  /* 0x000000220b227220 */ /* 0x000fe20000410000 */
[----:B------:R2:W-:Y:S01]  /*38e0*/  STS [R248+0x2000], R2 ;  /* 0x00200002f8007388 */ /* 0x0005e20000000800 */
[----:B------:R-:W-:Y:S02]  /*38f0*/  FMUL.FTZ R35, R13, R35 ;  /* 0x000000230d237220 */ /* 0x000fe40000410000 */
[----:B------:R-:W-:Y:S02]  /*3900*/  FMUL.FTZ R41, R156, R41 ;  /* 0x000000299c297220 */ /* 0x000fe40000410000 */
[----:B------:R-:W-:Y:S01]  /*3910*/  FMUL.FTZ R43, R152, R43 ;  /* 0x0000002b982b7220 */ /* 0x000fe20000410000 */
[----:B------:R-:W-:Y:S01]  /*3920*/  F2FP.PACK_AB R34, R35, R34 ;  /* 0x000000222322723e */ /* 0x000fe200000000ff */
[----:B------:R-:W-:Y:S01]  /*3930*/  FADD.FTZ R37, R37, -R10 ;  /* 0x8000000a25257221 */ /* 0x000fe20000010000 */
[----:B------:R-:W-:Y:S01]  /*3940*/  F2FP.PACK_AB R5, R41, R5 ;  /* 0x000000052905723e */ /* 0x000fe200000000ff */
[----:B-1----:R-:W-:Y:S01]  /*3950*/  FMUL.FTZ R48, R9, R48 ;  /* 0x0000003009307220 */ /* 0x002fe20000410000 */
[----:B------:R-:W-:Y:S01]  /*3960*/  F2FP.PACK_AB R9, R213, R9 ;  /* 0x00000009d509723e */ /* 0x000fe200000000ff */
[----:B------:R-:W-:Y:S01]  /*3970*/  FMUL.FTZ R37, R7, R37 ;  /* 0x0000002507257220 */ /* 0x000fe20000410000 */
[----:B------:R-:W-:Y:S01]  /*3980*/  F2FP.PACK_AB R42, R43, R42 ;  /* 0x0000002a2b2a723e */ /* 0x000fe200000000ff */
[--C-:B------:R-:W-:Y:S02]  /*3990*/  FADD.FTZ R38, R38, -R8.reuse ;  /* 0x8000000826267221 */ /* 0x100fe40000010000 */
[----:B------:R-:W-:Y:S01]  /*39a0*/  STS [R251+0x14c80], R9 ;  /* 0x014c8009fb007388 */ /* 0x000fe20000000800 */
[----:B------:R-:W-:Y:S01]  /*39b0*/  FADD.FTZ R39, R39, -R8 ;  /* 0x8000000827277221 */ /* 0x000fe20000010000 */
[----:B------:R-:W-:Y:S01]  /*39c0*/  F2FP.PACK_AB R36, R37, R36 ;  /* 0x000000242524723e */ /* 0x000fe200000000ff */
[----:B------:R-:W-:Y:S02]  /*39d0*/  FMUL.FTZ R38, R17, R38 ;  /* 0x0000002611267220 */ /* 0x000fe40000410000 */
[----:B------:R-:W-:Y:S02]  /*39e0*/  FMUL.FTZ R39, R15, R39 ;  /* 0x000000270f277220 */ /* 0x000fe40000410000 */
[----:B------:R-:W-:Y:S02]  /*39f0*/  FMUL.FTZ R45, R215, R45 ;  /* 0x0000002dd72d7220 */ /* 0x000fe40000410000 */
[----:B------:R-:W-:Y:S01]  /*3a00*/  FMUL.FTZ R47, R214, R47 ;  /* 0x0000002fd62f7220 */ /* 0x000fe20000410000 */
[----:B--2---:R-:W-:Y:S01]  /*3a10*/  F2FP.PACK_AB R2, R212, R26 ;  /* 0x0000001ad402723e */ /* 0x004fe200000000ff */
[----:B------:R-:W-:Y:S01]  /*3a20*/  FADD.FTZ R49, R49, -R10 ;  /* 0x8000000a31317221 */ /* 0x000fe20000010000 */
[----:B------:R-:W-:Y:S01]  /*3a30*/  F2FP.PACK_AB R38, R39, R38 ;  /* 0x000000262726723e */ /* 0x000fe200000000ff */
[--C-:B------:R-:W-:Y:S01]  /*3a40*/  FADD.FTZ R50, R50, -R8.reuse ;  /* 0x8000000832327221 */ /* 0x100fe20000010000 */
[----:B------:R-:W-:Y:S01]  /*3a50*/  F2FP.PACK_AB R44, R45, R44 ;  /* 0x0000002c2d2c723e */ /* 0x000fe200000000ff */
[----:B------:R1:W-:Y:S01]  /*3a60*/  STS [R248+0x2800], R2 ;  /* 0x00280002f8007388 */ /* 0x0003e20000000800 */
[----:B------:R-:W-:Y:S01]  /*3a70*/  FMUL.FTZ R49, R213, R49 ;  /* 0x00000031d5317220 */ /* 0x000fe20000410000 */
[----:B------:R-:W-:Y:S01]  /*3a80*/  F2FP.PACK_AB R46, R47, R46 ;  /* 0x0000002e2f2e723e */ /* 0x000fe200000000ff */
[----:B------:R-:W-:Y:S01]  /*3a90*/  FADD.FTZ R51, R51, -R8 ;  /* 0x8000000833337221 */ /* 0x000fe20000010000 */
[----:B------:R-:W-:Y:S01]  /*3aa0*/  BAR.SYNC.DEFER_BLOCKING 0x0 ;  /* 0x0000000000007b1d */ /* 0x000fe20000010000 */
[----:B------:R-:W-:Y:S01]  /*3ab0*/  FMUL.FTZ R50, R26, R50 ;  /* 0x000000321a327220 */ /* 0x000fe20000410000 */
[----:B------:R-:W-:Y:S01]  /*3ac0*/  F2FP.PACK_AB R48, R49, R48 ;  /* 0x000000303130723e */ /* 0x000fe200000000ff */
[----:B------:R-:W-:Y:S05]  /*3ad0*/  FMUL.FTZ R51, R212, R51 ;  /* 0x00000033d4337220 */ /* 0x000fea0000410000 */
[----:B------:R-:W-:Y:S02]  /*3ae0*/  F2FP.PACK_AB R50, R51, R50 ;  /* 0x000000323332723e */ /* 0x000fe400000000ff */
[----:B-1----:R-:W-:Y:S01]  /*3af0*/  SHF.L.U32 R2, R234, 0x1, RZ ;  /* 0x00000001ea027819 */ /* 0x002fe200000006ff */
        /* <DEDUP_REMOVED lines=12> */
[----:B------:R-:W-:Y:S08]  /*3bc0*/  LDSM.16.MT88.4 R4, [R232+0x12480] ;  /* 0x01248000e804783b */ /* 0x000ff00000004200 */
[----:B------:R-:W1:Y:S08]  /*3bd0*/  LDSM.16.MT88.4 R8, [R2+0xe080] ;  /* 0x00e080000208783b */ /* 0x000e700000004200 */
[----:B------:R-:W2:Y:S08]  /*3be0*/  LDSM.16.MT88.4 R12, [R232+0x13480] ;  /* 0x01348000e80c783b */ /* 0x000eb00000004200 */
[----:B------:R-:W3:Y:S08]  /*3bf0*/  LDSM.16.MT88.4 R16, [R232+0x14480] ;  /* 0x01448000e810783b */ /* 0x000ef00000004200 */
[----:B------:R-:W4:Y:S08]  /*3c00*/  LDSM.16.MT88.4 R20, [R2+0x10080] ;  /* 0x010080000214783b */ /* 0x000f300000004200 */
[----:B------:R-:W-:Y:S01]  /*3c10*/  LDSM.16.MT88.4 R24, [R232+0x12880] ;  /* 0x01288000e818783b */ /* 0x000fe20000004200 */
[-C--:B-1----:R-:W-:Y:S07]  /*3c20*/  HMMA.16816.F32 R52, R4, R8.reuse, R52 ;  /* 0x000000080434723c */ /* 0x082fee0000001834 */
[----:B------:R-:W1:Y:S01]  /*3c30*/  LDSM.16.MT88.4 R28, [R2+0xe880] ;  /* 0x00e88000021c783b */ /* 0x000e620000004200 */
[-C--:B--2---:R-:W-:Y:S07]  /*3c40*/  HMMA.16816.F32 R56, R12, R8.reuse, R56 ;  /* 0x000000080c38723c */ /* 0x084fee0000001838 */
[----:B------:R-:W2:Y:S01]  /*3c50*/  LDSM.16.MT88.4 R32, [R232+0x13880] ;  /* 0x01388000e820783b */ /* 0x000ea20000004200 */
[C---:B---3--:R-:W-:Y:S07]  /*3c60*/  HMMA.16816.F32 R60, R16.reuse, R8, R60 ;  /* 0x00000008103c723c */ /* 0x048fee000000183c */
[----:B------:R-:W3:Y:S01]  /*3c70*/  LDSM.16.MT88.4 R36, [R232+0x14880] ;  /* 0x01488000e824783b */ /* 0x000ee20000004200 */
[-C--:B------:R-:W-:Y:S07]  /*3c80*/  HMMA.16816.F32 R64, R16, R10.reuse, R64 ;  /* 0x0000000a1040723c */ /* 0x080fee0000001840 */
[----:B------:R-:W5:Y:S01]  /*3c90*/  LDSM.16.MT88.4 R40, [R2+0x10880] ;  /* 0x010880000228783b */ /* 0x000f620000004200 */
[-C--:B------:R-:W-:Y:S07]  /*3ca0*/  HMMA.16816.F32 R68, R12, R10.reuse, R68 ;  /* 0x0000000a0c44723c */ /* 0x080fee0000001844 */
[----:B------:R-:W-:Y:S01]  /*3cb0*/  LDSM.16.MT88.4 R44, [R2+0xf880] ;  /* 0x00f88000022c783b */ /* 0x000fe20000004200 */
[C---:B------:R-:W-:Y:S07]  /*3cc0*/  HMMA.16816.F32 R72, R4.reuse, R10, R72 ;  /* 0x0000000a0448723c */ /* 0x040fee0000001848 */
[----:B------:R-:W-:Y:S01]  /*3cd0*/  LDSM.16.MT88.4 R8, [R2+0xf080] ;  /* 0x00f080000208783b */ /* 0x000fe20000004200 */
[-C--:B----4-:R-:W-:Y:S07]  /*3ce0*/  HMMA.16816.F32 R76, R4, R20.reuse, R76 ;  /* 0x00000014044c723c */ /* 0x090fee000000184c */
[----:B------:R-:W-:Y:S01]  /*3cf0*/  LDSM.16.MT88.4 R48, [R232+0x14080] ;  /* 0x01408000e830783b */ /* 0x000fe20000004200 */
[-C--:B------:R-:W-:Y:S07]  /*3d00*/  HMMA.16816.F32 R80, R12, R20.reuse, R80 ;  /* 0x000000140c50723c */ /* 0x080fee0000001850 */
[----:B------:R-:W-:Y:S01]  /*3d10*/  LDSM.16.MT88.4 R148, [R232+0x15080] ;  /* 0x01508000e894783b */ /* 0x000fe20000004200 */
[C---:B------:R-:W-:Y:S08]  /*3d20*/  HMMA.16816.F32 R84, R16.reuse, R20, R84 ;  /* 0x000000141054723c */ /* 0x040ff00000001854 */
[-C--:B------:R-:W-:Y:S01]  /*3d30*/  HMMA.16816.F32 R88, R16, R22.reuse, R88 ;  /* 0x000000161058723c */ /* 0x080fe20000001858 */
[----:B------:R-:W-:Y:S07]  /*3d40*/  LDSM.16.MT88.4 R16, [R232+0x14c80] ;  /* 0x014c8000e810783b */ /* 0x000fee0000004200 */
[-C--:B------:R-:W-:Y:S01]  /*3d50*/  HMMA.16816.F32 R92, R12, R22.reuse, R92 ;  /* 0x000000160c5c723c */ /* 0x080fe2000000185c */
[----:B------:R-:W-:Y:S07]  /*3d60*/  LDSM.16.MT88.4 R12, [R232+0x13c80] ;  /* 0x013c8000e80c783b */ /* 0x000fee0000004200 */
[----:B------:R-:W-:Y:S01]  /*3d70*/  HMMA.16816.F32 R96, R4, R22, R96 ;  /* 0x000000160460723c */ /* 0x000fe20000001860 */
[----:B------:R-:W4:Y:S07]  /*3d80*/  LDSM.16.MT88.4 R4, [R232+0x12c80] ;  /* 0x012c8000e804783b */ /* 0x000f2e0000004200 */
[-C--:B-1----:R-:W-:Y:S01]  /*3d90*/  HMMA.16816.F32 R52, R24, R28.reuse, R52 ;  /* 0x0000001c1834723c */ /* 0x082fe20000001834 */
[----:B------:R-:W1:Y:S07]  /*3da0*/  LDSM.16.MT88.4 R20, [R2+0x11080] ;  /* 0x011080000214783b */ /* 0x000e6e0000004200 */
[-C--:B--2---:R-:W-:Y:S08]  /*3db0*/  HMMA.16816.F32 R56, R32, R28.reuse, R56 ;  /* 0x0000001c2038723c */ /* 0x084ff00000001838 */
[C---:B---3--:R-:W-:Y:S08]  /*3dc0*/  HMMA.16816.F32 R60, R36.reuse, R28, R60 ;  /* 0x0000001c243c723c */ /* 0x048ff0000000183c */
[-C--:B------:R-:W-:Y:S08]  /*3dd0*/  HMMA.16816.F32 R64, R36, R30.reuse, R64 ;  /* 0x0000001e2440723c */ /* 0x080ff00000001840 */
[-C--:B------:R-:W-:Y:S08]  /*3de0*/  HMMA.16816.F32 R68, R32, R30.reuse, R68 ;  /* 0x0000001e2044723c */ /* 0x080ff00000001844 */
[C---:B------:R-:W-:Y:S01]  /*3df0*/  HMMA.16816.F32 R72, R24.reuse, R30, R72 ;  /* 0x0000001e1848723c */ /* 0x040fe20000001848 */
[----:B------:R-:W2:Y:S07]  /*3e00*/  LDSM.16.MT88.4 R28, [R232+0x13080] ;  /* 0x01308000e81c783b */ /* 0x000eae0000004200 */
[-C--:B-----5:R-:W-:Y:S08]  /*3e10*/  HMMA.16816.F32 R76, R24, R40.reuse, R76 ;  /* 0x00000028184c723c */ /* 0x0a0ff0000000184c */
[-C--:B------:R-:W-:Y:S08]  /*3e20*/  HMMA.16816.F32 R80, R32, R40.reuse, R80 ;  /* 0x000000282050723c */ /* 0x080ff00000001850 */
[C---:B------:R-:W-:Y:S08]  /*3e30*/  HMMA.16816.F32 R84, R36.reuse, R40, R84 ;  /* 0x000000282454723c */ /* 0x040ff00000001854 */
[-C--:B------:R-:W-:Y:S08]  /*3e40*/  HMMA.16816.F32 R88, R36, R42.reuse, R88 ;  /* 0x0000002a2458723c */ /* 0x080ff00000001858 */
[-C--:B------:R-:W-:Y:S08]  /*3e50*/  HMMA.16816.F32 R92, R32, R42.reuse, R92 ;  /* 0x0000002a205c723c */ /* 0x080ff0000000185c */
[----:B------:R-:W-:Y:S01]  /*3e60*/  HMMA.16816.F32 R96, R24, R42, R96 ;  /* 0x0000002a1860723c */ /* 0x000fe20000001860 */
[----:B------:R-:W3:Y:S07]  /*3e70*/  LDSM.16.MT88.4 R24, [R2+0x11880] ;  /* 0x011880000218783b */ /* 0x000eee0000004200 */
[-C--:B----4-:R-:W-:Y:S01]  /*3e80*/  HMMA.16816.F32 R52, R4, R8.reuse, R52 ;  /* 0x000000080434723c */ /* 0x090fe20000001834 */
[----:B------:R-:W-:Y:S07]  /*3e90*/  BAR.SYNC.DEFER_BLOCKING 0x0 ;  /* 0x0000000000007b1d */ /* 0x000fee0000010000 */
[-C--:B------:R-:W-:Y:S08]  /*3ea0*/  HMMA.16816.F32 R56, R12, R8.reuse, R56 ;  /* 0x000000080c38723c */ /* 0x080ff00000001838 */
[C---:B------:R-:W-:Y:S08]  /*3eb0*/  HMMA.16816.F32 R60, R16.reuse, R8, R60 ;  /* 0x00000008103c723c */ /* 0x040ff0000000183c */
[-C--:B------:R-:W-:Y:S08]  /*3ec0*/  HMMA.16816.F32 R64, R16, R10.reuse, R64 ;  /* 0x0000000a1040723c */ /* 0x080ff00000001840 */
[-C--:B------:R-:W-:Y:S08]  /*3ed0*/  HMMA.16816.F32 R68, R12, R10.reuse, R68 ;  /* 0x0000000a0c44723c */ /* 0x080ff00000001844 */
[C---:B------:R-:W-:Y:S08]  /*3ee0*/  HMMA.16816.F32 R72, R4.reuse, R10, R72 ;  /* 0x0000000a0448723c */ /* 0x040ff00000001848 */
[-C--:B-1----:R-:W-:Y:S08]  /*3ef0*/  HMMA.16816.F32 R76, R4, R20.reuse, R76 ;  /* 0x00000014044c723c */ /* 0x082ff0000000184c */
[-C--:B------:R-:W-:Y:S01]  /*3f00*/  HMMA.16816.F32 R80, R12, R20.reuse, R80 ;  /* 0x000000140c50723c */ /* 0x080fe20000001850 */
[----:B------:R1:W4:Y:S07]  /*3f10*/  LDSM.16.M88.4 R32, [R231] ;  /* 0x00000000e720783b */ /* 0x00032e0000000200 */
[C---:B------:R-:W-:Y:S01]  /*3f20*/  HMMA.16816.F32 R84, R16.reuse, R20, R84 ;  /* 0x000000141054723c */ /* 0x040fe20000001854 */
[----:B------:R1:W1:Y:S07]  /*3f30*/  LDSM.16.M88.4 R36, [R231+0x800] ;  /* 0x00080000e724783b */ /* 0x00026e0000000200 */
[-C--:B------:R-:W-:Y:S01]  /*3f40*/  HMMA.16816.F32 R88, R16, R22.reuse, R88 ;  /* 0x000000161058723c */ /* 0x080fe20000001858 */
[----:B------:R1:W1:Y:S07]  /*3f50*/  LDSM.16.MT88.4 R16, [R2+0x80] ;  /* 0x000080000210783b */ /* 0x00026e0000004200 */
[-C--:B------:R-:W-:Y:S01]  /*3f60*/  HMMA.16816.F32 R92, R12, R22.reuse, R92 ;  /* 0x000000160c5c723c */ /* 0x080fe2000000185c */
[----:B------:R1:W1:Y:S07]  /*3f70*/  LDSM.16.MT88.4 R40, [R2+0x3080] ;  /* 0x003080000228783b */ /* 0x00026e0000004200 */
[----:B------:R-:W-:Y:S01]  /*3f80*/  HMMA.16816.F32 R96, R4, R22, R96 ;  /* 0x000000160460723c */ /* 0x000fe20000001860 */
[----:B------:R1:W1:Y:S07]  /*3f90*/  LDSM.16.M88.4 R152, [R230] ;  /* 0x00000000e698783b */ /* 0x00026e0000000200 */
[-C--:B--2---:R-:W-:Y:S01]  /*3fa0*/  HMMA.16816.F32 R52, R28, R44.reuse, R52 ;  /* 0x0000002c1c34723c */ /* 0x084fe20000001834 */
[----:B------:R2:W1:Y:S07]  /*3fb0*/  LDSM.16.M88.4 R176, [R230+0x800] ;  /* 0x00080000e6b0783b */ /* 0x00046e0000000200 */
[-C--:B------:R-:W-:Y:S01]  /*3fc0*/  HMMA.16816.F32 R56, R48, R44.reuse, R56 ;  /* 0x0000002c3038723c */ /* 0x080fe20000001838 */
[----:B------:R2:W1:Y:S07]  /*3fd0*/  LDSM.16.MT88.4 R156, [R2+0x880] ;  /* 0x00088000029c783b */ /* 0x00046e0000004200 */
[C---:B------:R-:W-:Y:S01]  /*3fe0*/  HMMA.16816.F32 R60, R148.reuse, R44, R60 ;  /* 0x0000002c943c723c */ /* 0x040fe2000000183c */
[----:B------:R2:W1:Y:S07]  /*3ff0*/  LDSM.16.MT88.4 R212, [R2+0x3880] ;  /* 0x0038800002d4783b */ /* 0x00046e0000004200 */
        /* <DEDUP_REMOVED lines=10> */
[----:B-12-4-:R-:W-:Y:S01]  /*40a0*/  LOP3.LUT P6, RZ, R237, 0x1, RZ, 0xc0, !PT ;  /* 0x00000001edff7812 */ /* 0x016fe200078cc0ff */
[----:B------:R-:W1:Y:S01]  /*40b0*/  S2R R3, SR_CTAID.Y ;  /* 0x0000000000037919 */ /* 0x000e620000002600 */
[----:B------:R-:W-:Y:S01]  /*40c0*/  USHF.R.S32.HI UR21, URZ, 0x1f, UR20 ;  /* 0x0000001f3f157899 */ /* 0x000fe20008011414 */
[----:B------:R-:W-:Y:S01]  /*40d0*/  IMAD.MOV.U32 R7, RZ, RZ, 0x6 ;  /* 0x00000006ff077424 */ /* 0x000fe200078e00ff */
[----:B------:R-:W-:Y:S02]  /*40e0*/  ULDC.64 UR6, c[0x0][0x208] ;  /* 0x0000820000067ab9 */ /* 0x000fe40000000a00 */
[----:B------:R-:W-:Y:S02]  /*40f0*/  UIMAD UR21, UR21, UR6, URZ ;  /* 0x00000006151572a4 */ /* 0x000fe4000f8e023f */
[----:B------:R-:W-:Y:S02]  /*4100*/  UIMAD.WIDE.U32 UR22, UR20, UR6, URZ ;  /* 0x00000006141672a5 */ /* 0x000fe4000f8e003f */
[----:B------:R-:W-:Y:S02]  /*4110*/  UIMAD UR21, UR20, UR7, UR21 ;  /* 0x00000007141572a4 */ /* 0x000fe4000f8e0215 */
[----:B------:R-:W-:Y:S02]  /*4120*/  USHF.L.U32 UR6, UR20, 0x6, URZ ;  /* 0x0000000614067899 */ /* 0x000fe4000800063f */
[----:B------:R-:W-:Y:S01]  /*4130*/  IMAD.U32 R10, RZ, RZ, UR22 ;  /* 0x00000016ff0a7e24 */ /* 0x000fe2000f8e00ff */
[----:B------:R-:W-:Y:S01]  /*4140*/  UIADD3 UR21, UR23, UR21, URZ ;  /* 0x0000001517157290 */ /* 0x000fe2000fffe03f */
[----:B------:R-:W-:Y:S03]  /*4150*/  IMAD.U32 R4, RZ, RZ, UR22 ;  /* 0x00000016ff047e24 */ /* 0x000fe6000f8e00ff */
[----:B------:R-:W-:Y:S02]  /*4160*/  LEA R10, P5, R10, R240, 0x7 ;  /* 0x000000f00a0a7211 */ /* 0x000fe400078a38ff */
[----:B-1----:R-:W-:Y:S01]  /*4170*/  SHF.R.S32.HI R5, RZ, 0x1f, R3 ;  /* 0x0000001fff057819 */ /* 0x002fe20000011403 */
[----:B------:R-:W-:Y:S04]  /*4180*/  IMAD.WIDE.U32 R8, R3, c[0x0][0x288], R246 ;  /* 0x0000a20003087a25 */ /* 0x000fe800078e00f6 */
[----:B------:R-:W-:Y:S01]  /*4190*/  IMAD R5, R5, c[0x0][0x288], RZ ;  /* 0x0000a20005057a24 */ /* 0x000fe200078e02ff */
[----:B------:R-:W-:Y:S01]  /*41a0*/  IADD3 R6, P1, R8, UR5, RZ ;  /* 0x0000000508067c10 */ /* 0x000fe2000ff3e0ff */
[----:B------:R-:W-:Y:S02]  /*41b0*/  IMAD.MOV.U32 R8, RZ, RZ, c[0x0][0x208] ;  /* 0x00008200ff087624 */ /* 0x000fe400078e00ff */
[----:B------:R-:W-:Y:S02]  /*41c0*/  IMAD R5, R3, c[0x0][0x28c], R5 ;  /* 0x0000a30003057a24 */ /* 0x000fe400078e0205 */
[----:B------:R-:W-:Y:S01]  /*41d0*/  IMAD.U32 R3, RZ, RZ, UR21 ;  /* 0x00000015ff037e24 */ /* 0x000fe2000f8e00ff */
[C---:B------:R-:W-:Y:S01]  /*41e0*/  SHF.L.U64.HI R7, R8.reuse, R7, c[0x0][0x20c] ;  /* 0x0000830008077619 */ /* 0x040fe20000010207 */
[----:B------:R-:W-:Y:S01]  /*41f0*/  IMAD.SHL.U32 R8, R8, 0x40, RZ ;  /* 0x0000004008087824 */ /* 0x000fe200078e00ff */
[----:B------:R-:W-:Y:S02]  /*4200*/  IADD3.X R5, R9, UR12, R5, P1, !PT ;  /* 0x0000000c09057c10 */ /* 0x000fe40008ffe405 */
[----:B------:R-:W-:Y:S01]  /*4210*/  LEA.HI.X R11, R4, R241, R3, 0x7, P5 ;  /* 0x000000f1040b7211 */ /* 0x000fe200028f3c03 */
[----:B------:R-:W-:Y:S01]  /*4220*/  IMAD.U32 R3, RZ, RZ, UR6 ;  /* 0x00000006ff037e24 */ /* 0x000fe2000f8e00ff */
[C---:B------:R-:W-:Y:S01]  /*4230*/  LEA R12, P1, R6.reuse, c[0x0][0x280], 0x2 ;  /* 0x0000a000060c7a11 */ /* 0x040fe200078210ff */
[----:B------:R-:W-:Y:S03]  /*4240*/  IMAD.U32 R4, RZ, RZ, UR6 ;  /* 0x00000006ff047e24 */ /* 0x000fe6000f8e00ff */
[----:B------:R-:W-:Y:S02]  /*4250*/  LEA.HI.X R13, R6, c[0x0][0x284], R5, 0x2, P1 ;  /* 0x0000a100060d7a11 */ /* 0x000fe400008f1405 */
[----:B------:R-:W-:Y:S02]  /*4260*/  IADD3 R14, P5, P1, R8, 0x80, R10 ;  /* 0x00000080080e7810 */ /* 0x000fe400079be00a */
[----:B------:R-:W-:Y:S02]  /*4270*/  IADD3 R5, -R244, c[0x0][0x168], -R3 ;  /* 0x00005a00f4057a10 */ /* 0x000fe40007ffe903 */
[--C-:B------:R-:W-:Y:S02]  /*4280*/  IADD3.X R15, R7, RZ, R11.reuse, P5, P1 ;  /* 0x000000ff070f7210 */ /* 0x100fe40002fe240b */
[C---:B------:R-:W-:Y:S02]  /*4290*/  ISETP.LT.OR P5, PT, R5.reuse, 0x1, !P6 ;  /* 0x000000010500780c */ /* 0x040fe400077a1670 */
[----:B------:R-:W-:Y:S02]  /*42a0*/  LEA R12, P1, R4, R12, 0x2 ;  /* 0x0000000c040c7211 */ /* 0x000fe400078210ff */
[----:B------:R-:W-:Y:S02]  /*42b0*/  ISETP.LT.OR P6, PT, R5, 0x21, !P6 ;  /* 0x000000210500780c */ /* 0x000fe400077c1670 */
[----:B------:R-:W-:Y:S01]  /*42c0*/  LEA.HI.X.SX32 R13, R3, R13, 0x2, P1 ;  /* 0x0000000d030d7211 */ /* 0x000fe200008f16ff */
[----:B------:R-:W-:Y:S01]  /*42d0*/  @!P2 IMAD.SHL.U32 R3, R238, 0x10, RZ ;  /* 0x00000010ee03a824 */ /* 0x000fe200078e00ff */
[----:B------:R-:W-:Y:S05]  /*42e0*/  IADD3 R8, P1, R8, R10, RZ ;  /* 0x0000000a08087210 */ /* 0x000fea0007f3e0ff */
[----:B------:R-:W-:Y:S01]  /*42f0*/  @!PT LDS RZ, [RZ] ;  /* 0x00000000fffff984 */ /* 0x000fe20000000800 */
[----:B------:R-:W-:Y:S01]  /*4300*/  @!PT LDS RZ, [RZ] ;  /* 0x00000000fffff984 */ /* 0x000fe20000000800 */
[----:B------:R-:W-:Y:S01]  /*4310*/  @!PT LDS RZ, [RZ] ;  /* 0x00000000fffff984 */ /* 0x000fe20000000800 */
[----:B------:R1:W-:Y:S01]  /*4320*/  LDGSTS.E.BYPASS.LTC128B.128 [R236+0xe080], [R10.64], !P5 ;  /* 0x0e0800000aec7fae */ /* 0x0003e2000e901d52 */
[----:B------:R-:W-:Y:S01]  /*4330*/  IMAD.X R9, R7, 0x1, R11, P1 ;  /* 0x0000000107097824 */ /* 0x000fe200008e060b */
[----:B------:R-:W-:Y:S04]  /*4340*/  LOP3.LUT P1, RZ, R237, 0x2, RZ, 0xc0, !PT ;  /* 0x00000002edff7812 */ /* 0x000fe8000782c0ff */
[C---:B------:R-:W-:Y:S02]  /*4350*/  ISETP.LT.OR P5, PT, R5.reuse, 0x1, !P1 ;  /* 0x000000010500780c */ /* 0x040fe40004fa1670 */
[----:B------:R-:W-:Y:S11]  /*4360*/  ISETP.LT.OR P1, PT, R5, 0x21, !P1 ;  /* 0x000000210500780c */ /* 0x000ff60004f21670 */
[----:B------:R1:W-:Y:S05]  /*4370*/  LDGSTS.E.BYPASS.LTC128B.128 [R236+0x10080], [R10.64+0x80], !P5 ;  /* 0x100800800aec7fae */ /* 0x0003ea000e901d52 */
[----:B------:R1:W-:Y:S05]  /*4380*/  LDGSTS.E.BYPASS.LTC128B.128 [R236+0xf080], [R8.64], !P6 ;  /* 0x0f08000008ec7fae */ /* 0x0003ea000f101d52 */
[----:B------:R1:W-:Y:S05]  /*4390*/  LDGSTS.E.BYPASS.LTC128B.128 [R236+0x11080], [R14.64], !P1 ;  /* 0x110800000eec7fae */ /* 0x0003ea000c901d52 */
[----:B------:R1:W-:Y:S02]  /*43a0*/  @!P2 LDGSTS.E.BYPASS.LTC128B.128 [R3+0x12280], [R12.64] ;  /* 0x122800000c03afae */ /* 0x0003e4000b901d52 */
.L_x_56:
[-C--:B-12-4-:R-:W-:Y:S01]  /*43b0*/  HMMA.16816.F32 R4, R32, R16.reuse, RZ ;  /* 0x000000102004723c */ /* 0x096fe200000018ff */
[----:B------:R-:W-:Y:S01]  /*43c0*/  LDSM.16.MT88.4 R44, [R2+0x1080] ;  /* 0x00108000022c783b */ /* 0x000fe20000004200 */
[----:B------:R-:W-:Y:S02]  /*43d0*/  USHF.L.U32 UR10, UR10, 0xd, URZ ;  /* 0x0000000d0a0a7899 */ /* 0x000fe4000800063f */
[----:B------:R-:W-:Y:S01]  /*43e0*/  UISETP.GE.AND UP0, UPT, UR20, UR15, UPT ;  /* 0x0000000f1400728c */ /* 0x000fe2000bf06270 */
[----:B------:R-:W-:Y:S01]  /*43f0*/  LDSM.16.M88.4 R48, [R231+0x1800] ;  /* 0x00180000e730783b */ /* 0x000fe20000000200 */
        /* <DEDUP_REMOVED lines=15> */
[----:B------:R-:W1:Y:S07]  /*44f0*/  LDSM.16.M88.4 R36, [R231+0x1000] ;  /* 0x00100000e724783b */ /* 0x000e6e0000000200 */
[----:B------:R-:W-:Y:S01]  /*4500*/  HMMA.16816.F32 R32, R32, R42, RZ ;  /* 0x0000002a2020723c */ /* 0x000fe200000018ff */
[----:B------:R-:W2:Y:S07]  /*4510*/  LDSM.16.MT88.4 R40, [R2+0x4080] ;  /* 0x004080000228783b */ /* 0x000eae0000004200 */
        /* <DEDUP_REMOVED lines=10> */
[----:B------:R-:W3:Y:S04]  /*45c0*/  LDSM.16.MT88.4 R152, [R2+0x1880] ;  /* 0x001880000298783b */ /* 0x000ee80000004200 */
[----:B------:R-:W-:Y:S03]  /*45d0*/  LDSM.16.MT88.4 R212, [R2+0x2080] ;  /* 0x0020800002d4783b */ /* 0x000fe60000004200 */
[-C--:B-1----:R-:W-:Y:S08]  /*45e0*/  HMMA.16816.F32 R4, R36, R44.reuse, R4 ;  /* 0x0000002c2404723c */ /* 0x082ff00000001804 */
[C---:B------:R-:W-:Y:S08]  /*45f0*/  HMMA.16816.F32 R8, R48.reuse, R44, R8 ;  /* 0x0000002c3008723c */ /* 0x040ff00000001808 */
[-C--:B------:R-:W-:Y:S08]  /*4600*/  HMMA.16816.F32 R12, R48, R46.reuse, R12 ;  /* 0x0000002e300c723c */ /* 0x080ff0000000180c */
[C---:B------:R-:W-:Y:S01]  /*4610*/  HMMA.16816.F32 R16, R36.reuse, R46, R16 ;  /* 0x0000002e2410723c */ /* 0x040fe20000001810 */
[----:B------:R-:W1:Y:S07]  /*4620*/  LDSM.16.M88.4 R44, [R231+0x2000] ;  /* 0x00200000e72c783b */ /* 0x000e6e0000000200 */
[-C--:B--2---:R-:W-:Y:S08]  /*4630*/  HMMA.16816.F32 R20, R36, R40.reuse, R20 ;  /* 0x000000282414723c */ /* 0x084ff00000001814 */
[C---:B------:R-:W-:Y:S08]  /*4640*/  HMMA.16816.F32 R24, R48.reuse, R40, R24 ;  /* 0x000000283018723c */ /* 0x040ff00000001818 */
[-C--:B------:R-:W-:Y:S01]  /*4650*/  HMMA.16816.F32 R28, R48, R42.reuse, R28 ;  /* 0x0000002a301c723c */ /* 0x080fe2000000181c */
[----:B------:R-:W-:Y:S07]  /*4660*/  LDSM.16.MT88.4 R48, [R2+0x2880] ;  /* 0x002880000230783b */ /* 0x000fee0000004200 */
[----:B------:R-:W-:Y:S01]  /*4670*/  HMMA.16816.F32 R32, R36, R42, R32 ;  /* 0x0000002a2420723c */ /* 0x000fe20000001820 */
[----:B------:R-:W2:Y:S04]  /*4680*/  LDSM.16.MT88.4 R36, [R2+0x5080] ;  /* 0x005080000224783b */ /* 0x000ea80000004200 */
[----:B------:R-:W4:Y:S03]  /*4690*/  LDSM.16.M88.4 R40, [R230+0x2000] ;  /* 0x00200000e628783b */ /* 0x000f260000000200 */
[-C--:B---3--:R-:W-:Y:S08]  /*46a0*/  HMMA.16816.F32 R4, R148, R152.reuse, R4 ;  /* 0x000000989404723c */ /* 0x088ff00000001804 */
[C---:B------:R-:W-:Y:S08]  /*46b0*/  HMMA.16816.F32 R8, R156.reuse, R152, R8 ;  /* 0x000000989c08723c */ /* 0x040ff00000001808 */
[-C--:B------:R-:W-:Y:S08]  /*46c0*/  HMMA.16816.F32 R12, R156, R154.reuse, R12 ;  /* 0x0000009a9c0c723c */ /* 0x080ff0000000180c */
[C---:B------:R-:W-:Y:S01]  /*46d0*/  HMMA.16816.F32 R16, R148.reuse, R154, R16 ;  /* 0x0000009a9410723c */ /* 0x040fe20000001810 */
[----:B------:R-:W3:Y:S07]  /*46e0*/  LDSM.16.M88.4 R152, [R230+0x2800] ;  /* 0x00280000e698783b */ /* 0x000eee0000000200 */
[-C--:B------:R-:W-:Y:S08]  /*46f0*/  HMMA.16816.F32 R20, R148, R176.reuse, R20 ;  /* 0x000000b09414723c */ /* 0x080ff00000001814 */
[C---:B------:R-:W-:Y:S01]  /*4700*/  HMMA.16816.F32 R24, R156.reuse, R176, R24 ;  /* 0x000000b09c18723c */ /* 0x040fe20000001818 */
[----:B------:R-:W5:Y:S07]  /*4710*/  LDL.64 R176, [R1] ;  /* 0x0000000001b07983 */ /* 0x000f6e0000100a00 */
[-C--:B------:R-:W-:Y:S08]  /*4720*/  HMMA.16816.F32 R28, R156, R178.reuse, R28 ;  /* 0x000000b29c1c723c */ /* 0x080ff0000000181c */
[----:B------:R-:W-:Y:S01]  /*4730*/  HMMA.16816.F32 R32, R148, R178, R32 ;  /* 0x000000b29420723c */ /* 0x000fe20000001820 */
[----:B------:R-:W3:Y:S07]  /*4740*/  LDSM.16.MT88.4 R148, [R2+0x5880] ;  /* 0x005880000294783b */ /* 0x000eee0000004200 */
[-C--:B-1----:R-:W-:Y:S08]  /*4750*/  HMMA.16816.F32 R4, R44, R212.reuse, R4 ;  /* 0x000000d42c04723c */ /* 0x082ff00000001804 */
[C---:B------:R-:W-:Y:S08]  /*4760*/  HMMA.16816.F32 R8, R216.reuse, R212, R8 ;  /* 0x000000d4d808723c */ /* 0x040ff00000001808 */
[-C--:B------:R-:W-:Y:S08]  /*4770*/  HMMA.16816.F32 R12, R216, R214.reuse, R12 ;  /* 0x000000d6d80c723c */ /* 0x080ff0000000180c */
[C---:B------:R-:W-:Y:S08]  /*4780*/  HMMA.16816.F32 R16, R44.reuse, R214, R16 ;  /* 0x000000d62c10723c */ /* 0x040ff00000001810 */
[-C--:B--2---:R-:W-:Y:S08]  /*4790*/  HMMA.16816.F32 R20, R44, R36.reuse, R20 ;  /* 0x000000242c14723c */ /* 0x084ff00000001814 */
[C---:B------:R-:W-:Y:S08]  /*47a0*/  HMMA.16816.F32 R24, R216.reuse, R36, R24 ;  /* 0x00000024d818723c */ /* 0x040ff00000001818 */
[-C--:B------:R-:W-:Y:S08]  /*47b0*/  HMMA.16816.F32 R28, R216, R38.reuse, R28 ;  /* 0x00000026d81c723c */ /* 0x080ff0000000181c */
[----:B------:R-:W-:Y:S01]  /*47c0*/  HMMA.16816.F32 R32, R44, R38, R32 ;  /* 0x000000262c20723c */ /* 0x000fe20000001820 */
[----:B------:R-:W-:Y:S07]  /*47d0*/  LDSM.16.MT88.4 R44, [R232+0x18080] ;  /* 0x01808000e82c783b */ /* 0x000fee0000004200 */
[-C--:B----4-:R-:W-:Y:S08]  /*47e0*/  HMMA.16816.F32 R4, R40, R48.reuse, R4 ;  /* 0x000000302804723c */ /* 0x090ff00000001804 */
[C---:B---3--:R-:W-:Y:S08]  /*47f0*/  HMMA.16816.F32 R8, R152.reuse, R48, R8 ;  /* 0x000000309808723c */ /* 0x048ff00000001808 */
[-C--:B------:R-:W-:Y:S08]  /*4800*/  HMMA.16816.F32 R12, R152, R50.reuse, R12 ;  /* 0x00000032980c723c */ /* 0x080ff0000000180c */
[C---:B------:R-:W-:Y:S08]  /*4810*/  HMMA.16816.F32 R16, R40.reuse, R50, R16 ;  /* 0x000000322810723c */ /* 0x040ff00000001810 */
[-C--:B------:R-:W-:Y:S08]  /*4820*/  HMMA.16816.F32 R20, R40, R148.reuse, R20 ;  /* 0x000000942814723c */ /* 0x080ff00000001814 */
[C---:B------:R-:W-:Y:S08]  /*4830*/  HMMA.16816.F32 R24, R152.reuse, R148, R24 ;  /* 0x000000949818723c */ /* 0x040ff00000001818 */
[-C--:B------:R-:W-:Y:S08]  /*4840*/  HMMA.16816.F32 R28, R152, R150.reuse, R28 ;  /* 0x00000096981c723c */ /* 0x080ff0000000181c */
[----:B------:R-:W-:Y:S04]  /*4850*/  HMMA.16816.F32 R32, R40, R150, R32 ;  /* 0x000000962820723c */ /* 0x000fe80000001820 */
[----:B-----5:R-:W-:Y:S01]  /*4860*/  IADD3 R2, P1, R176, UR10, RZ ;  /* 0x0000000ab0027c10 */ /* 0x020fe2000ff3e0ff */
[----:B------:R-:W-:Y:S03]  /*4870*/  UMOV UR10, UR20 ;  /* 0x00000014000a7c82 */ /* 0x000fe60008000000 */
[----:B------:R-:W-:Y:S04]  /*4880*/  LEA.HI.X.SX32 R3, R3, R252, 0x1, P1 ;  /* 0x000000fc03037211 */ /* 0x000fe800008f0eff */
[C---:B------:R-:W-:Y:S04]  /*4890*/  LEA R36, P1, R2.reuse, c[0x0][0x220], 0x2 ;  /* 0x0000880002247a11 */ /* 0x040fe800078210ff */
[----:B------:R-:W-:Y:S01]  /*48a0*/  LEA.HI.X R37, R2, c[0x0][0x224], R3, 0x2, P1 ;  /* 0x0000890002257a11 */ /* 0x000fe200008f1403 */
[----:B------:R-:W-:Y:S01]  /*48b0*/  IMAD.U32 R2, RZ, RZ, UR4 ;  /* 0x00000004ff027e24 */ /* 0x000fe2000f8e00ff */
[----:B------:R-:W-:Y:S01]  /*48c0*/  PLOP3.LUT P1, PT, PT, PT, UP0, 0x80, 0x0 ;  /* 0x000000000000781c */ /* 0x000fe20003f2f008 */
[----:B------:R-:W-:Y:S02]  /*48d0*/  USEL UR4, UR7, URZ, !UP2 ;  /* 0x0000003f07047287 */ /* 0x000fe4000d000000 */
[----:B------:R-:W-:Y:S01]  /*48e0*/  RED.E.ADD.F32.FTZ.RN.STRONG.GPU [R36.64], R4 ;  /* 0x000000042400798e */ /* 0x000fe2000c10e792 */
[----:B------:R-:W-:Y:S03]  /*48f0*/  IMAD R2, R2, 0x2000, R234 ;  /* 0x0000200002027824 */ /* 0x000fe600078e02ea */
[----:B------:R-:W-:Y:S01]  /*4900*/  RED.E.ADD.F32.FTZ.RN.STRONG.GPU [R36.64+0x400], R5 ;  /* 0x000400052400798e */ /* 0x000fe2000c10e792 */
[----:B------:R-:W-:Y:S03]  /*4910*/  IMAD.SHL.U32 R2, R2, 0x2, RZ ;  /* 0x0000000202027824 */ /* 0x000fe600078e00ff */
[----:B------:R-:W-:Y:S04]  /*4920*/  RED.E.ADD.F32.FTZ.RN.STRONG.GPU [R36.64+0x800], R6 ;  /* 0x000800062400798e */ /* 0x000fe8000c10e792 */
        /* <DEDUP_REMOVED lines=47> */
[C---:B------:R-:W-:Y:S03]  /*4c20*/  HMMA.16816.F32 R132, R16.reuse, R20, R132 ;  /* 0x000000141084723c */ /* 0x040fe60000001884 */
[----:B------:R-:W2:Y:S05]  /*4c30*/  LDSM.16.MT88.4 R36, [R232+0x17880] ;  /* 0x01788000e824783b */ /* 0x000eaa0000004200 */
[-C--:B------:R-:W-:Y:S01]  /*4c40*/  HMMA.16816.F32 R136, R16, R22.reuse, R136 ;  /* 0x000000161088723c */ /* 0x080fe20000001888 */
[----:B------:R-:W-:Y:S07]  /*4c50*/  LDSM.16.MT88.4 R16, [R232+0x17c80] ;  /* 0x017c8000e810783b */ /* 0x000fee0000004200 */
[-C--:B------:R-:W-:Y:S01]  /*4c60*/  HMMA.16816.F32 R140, R12, R22.reuse, R140 ;  /* 0x000000160c8c723c */ /* 0x080fe2000000188c */
[----:B------:R-:W-:Y:S07]  /*4c70*/  LDSM.16.MT88.4 R12, [R232+0x16c80] ;  /* 0x016c8000e80c783b */ /* 0x000fee0000004200 */
[----:B------:R-:W-:Y:S01]  /*4c80*/  HMMA.16816.F32 R144, R4, R22, R144 ;  /* 0x000000160490723c */ /* 0x000fe20000001890 */
[----:B------:R-:W3:Y:S04]  /*4c90*/  LDSM.16.MT88.4 R4, [R232+0x15c80] ;  /* 0x015c8000e804783b */ /* 0x000ee80000004200 */
[----:B------:R-:W4:Y:S03]  /*4ca0*/  LDSM.16.MT88.4 R20, [R2+0x9080] ;  /* 0x009080000214783b */ /* 0x000f260000004200 */
[-C--:B-1----:R-:W-:Y:S08]  /*4cb0*/  HMMA.16816.F32 R100, R24, R28.reuse, R100 ;  /* 0x0000001c1864723c */ /* 0x082ff00000001864 */
[-C--:B------:R-:W-:Y:S08]  /*4cc0*/  HMMA.16816.F32 R104, R32, R28.reuse, R104 ;  /* 0x0000001c2068723c */ /* 0x080ff00000001868 */
[C---:B--2---:R-:W-:Y:S08]  /*4cd0*/  HMMA.16816.F32 R108, R36.reuse, R28, R108 ;  /* 0x0000001c246c723c */ /* 0x044ff0000000186c */
        /* <DEDUP_REMOVED lines=31> */
[-C--:B--2---:R-:W-:Y:S08]  /*4ed0*/  HMMA.16816.F32 R124, R28, R24.reuse, R124 ;  /* 0x000000181c7c723c */ /* 0x084ff0000000187c */
[-C--:B------:R-:W-:Y:S08]  /*4ee0*/  HMMA.16816.F32 R128, R36, R24.reuse, R128 ;  /* 0x000000182480723c */ /* 0x080ff00000001880 */
[C---:B------:R-:W-:Y:S08]  /*4ef0*/  HMMA.16816.F32 R132, R44.reuse, R24, R132 ;  /* 0x000000182c84723c */ /* 0x040ff00000001884 */
[-C--:B------:R-:W-:Y:S08]  /*4f00*/  HMMA.16816.F32 R136, R44, R26.reuse, R136 ;  /* 0x0000001a2c88723c */ /* 0x080ff00000001888 */
[-C--:B------:R-:W-:Y:S08]  /*4f10*/  HMMA.16816.F32 R140, R36, R26.reuse, R140 ;  /* 0x0000001a248c723c */ /* 0x080ff0000000188c */
[----:B------:R-:W-:Y:S01]  /*4f20*/  HMMA.16816.F32 R144, R28, R26, R144 ;  /* 0x0000001a1c90723c */ /* 0x000fe20000001890 */
[----:B------:R-:W-:-:S07]  /*4f30*/  @!P1 BRA `(.L_x_57) ;  /* 0xffffd1a000009947 */ /* 0x000fce000383ffff */
.L_x_54:
[----:B-1-34-:R-:W1:Y:S01]  /*4f40*/  S2R R0, SR_CTAID.Y ;  /* 0x0000000000007919 */ /* 0x01ae620000002600 */
[----:B------:R-:W2:Y:S01]  /*4f50*/  S2UR UR6, SR_CTAID.X ;  /* 0x00000000000679c3 */ /* 0x000ea20000002500 */
[----:B------:R-:W-:Y:S01]  /*4f60*/  MOV R2, c[0x0][0x338] ;  /* 0x0000ce0000027a02 */ /* 0x000fe20000000f00 */
[----:B------:R-:W-:Y:S01]  /*4f70*/  USHF.R.S32.HI UR4, URZ, 0x1f, UR16 ;  /* 0x0000001f3f047899 */ /* 0x000fe20008011410 */
[----:B------:R-:W-:Y:S01]  /*4f80*/  BAR.SYNC.DEFER_BLOCKING 0x1, 0x100 ;  /* 0x0044000000007b1d */ /* 0x000fe20000010000 */
[----:B------:R-:W-:Y:S01]  /*4f90*/  FMUL.FTZ R100, R100, c[0x0][0x298] ;  /* 0x0000a60064647a20 */ /* 0x000fe20000410000 */
[----:B------:R-:W-:-:S13]  /*4fa0*/  ISETP.NE.AND P1, PT, R2, 0x1, PT ;  /* 0x000000010200780c */ /* 0x000fda0003f25270 */
[----:B-1----:R-:W-:Y:S01]  /*4fb0*/  @P1 IMAD.HI.U32 R3, R0, c[0x0][0x33c], RZ ;  /* 0x0000cf0000031a27 */ /* 0x002fe200078e00ff */
[----:B--2---:R-:W-:Y:S01]  /*4fc0*/  UIMAD UR6, UR6, 0x3000, URZ ;  /* 0x00003000060678a4 */ /* 0x004fe2000f8e023f */
[----:B------:R-:W-:Y:S02]  /*4fd0*/  SHF.R.S32.HI R7, RZ, 0x1f, R0 ;  /* 0x0000001fff077819 */ /* 0x000fe40000011400 */
[----:B------:R-:W-:Y:S01]  /*4fe0*/  MOV R6, R0 ;  /* 0x0000000000067202 */ /* 0x000fe20000000f00 */
[----:B------:R-:W-:Y:S01]  /*4ff0*/  USHF.R.S32.HI UR10, URZ, 0x1f, UR6 ;  /* 0x0000001f3f0a7899 */ /* 0x000fe20008011406 */
[----:B------:R-:W-:Y:S02]  /*5000*/  @P1 SHF.R.U32.HI R3, RZ, c[0x0][0x340], R3 ;  /* 0x0000d000ff031a19 */ /* 0x000fe40000011603 */
[C---:B------:R-:W-:Y:S01]  /*5010*/  IADD3 R4, P0, R238.reuse, UR6, RZ ;  /* 0x00000006ee047c10 */ /* 0x040fe2000ff1e0ff */
[----:B------:R-:W-:Y:S01]  /*5020*/  ULDC.64 UR6, c[0x0][0x330] ;  /* 0x0000cc0000067ab9 */ /* 0x000fe20000000a00 */
[----:B------:R-:W-:Y:S01]  /*5030*/  @P1 SHF.R.S32.HI R2, RZ, 0x1f, R3 ;  /* 0x0000001fff021819 */ /* 0x000fe20000011403 */
[----:B------:R-:W-:Y:S01]  /*5040*/  UIMAD UR6, UR4, UR6, URZ ;  /* 0x00000006040672a4 */ /* 0x000fe2000f8e023f */
[----:B------:R-:W-:-:S02]  /*5050*/  LEA.HI.X.SX32 R5, R238, UR10, 0x1, P0 ;  /* 0x0000000aee057c11 */ /* 0x000fc400080f0eff */
[----:B------:R-:W-:Y:S01]  /*5060*/  @P1 MOV R7, R2 ;  /* 0x0000000200071202 */ /* 0x000fe20000000f00 */
[----:B------:R-:W-:Y:S01]  /*5070*/  UIMAD UR10, UR16, UR7, UR6 ;  /* 0x00000007100a72a4 */ /* 0x000fe2000f8e0206 */
[----:B------:R-:W-:Y:S02]  /*5080*/  @P1 MOV R6, R3 ;  /* 0x0000000300061202 */ /* 0x000fe40000000f00 */
[----:B------:R-:W-:Y:S01]  /*5090*/  MOV R3, UR16 ;  /* 0x0000001000037c02 */ /* 0x000fe20008000f00 */
[C---:B------:R-:W-:Y:S01]  /*50a0*/  IMAD R2, R7.reuse, c[0x0][0x328], RZ ;  /* 0x0000ca0007027a24 */ /* 0x040fe200078e02ff */
[----:B------:R-:W-:Y:S01]  /*50b0*/  ULDC.64 UR6, c[0x0][0x308] ;  /* 0x0000c20000067ab9 */ /* 0x000fe20000000a00 */
[----:B------:R-:W-:Y:S01]  /*50c0*/  IMAD R0, R7, c[0x0][0x300], RZ ;  /* 0x0000c00007007a24 */ /* 0x000fe200078e02ff */
[----:B------:R-:W-:Y:S01]  /*50d0*/  UIMAD UR6, UR4, UR6, URZ ;  /* 0x00000006040672a4 */ /* 0x000fe2000f8e023f */
[----:B------:R-:W-:-:S03]  /*50e0*/  IMAD.WIDE.U32 R8, R6, c[0x0][0x328], R4 ;  /* 0x0000ca0006087a25 */ /* 0x000fc600078e0004 */
[----:B------:R-:W-:Y:S01]  /*50f0*/  UIMAD UR6, UR16, UR7, UR6 ;  /* 0x00000007100672a4 */ /* 0x000fe2000f8e0206 */
[C---:B------:R-:W-:Y:S02]  /*5100*/  IMAD R2, R6.reuse, c[0x0][0x32c], R2 ;  /* 0x0000cb0006027a24 */ /* 0x040fe400078e0202 */
[----:B------:R-:W-:-:S03]  /*5110*/  IMAD.WIDE.U32 R4, R6, c[0x0][0x300], R4 ;  /* 0x0000c00006047a25 */ /* 0x000fc600078e0004 */
[----:B------:R-:W-:Y:S01]  /*5120*/  IADD3 R7, R9, R2, RZ ;  /* 0x0000000209077210 */ /* 0x000fe20007ffe0ff */
[----:B------:R-:W-:Y:S01]  /*5130*/  IMAD R0, R6, c[0x0][0x304], R0 ;  /* 0x0000c10006007a24 */ /* 0x000fe200078e0200 */
[----:B------:R-:W-:Y:S02]  /*5140*/  MOV R6, R8 ;  /* 0x0000000800067202 */ /* 0x000fe40000000f00 */
[----:B------:R-:W-:Y:S02]  /*5150*/  MOV R2, UR16 ;  /* 0x0000001000027c02 */ /* 0x000fe40008000f00 */
[----:B------:R-:W-:Y:S01]  /*5160*/  IADD3 R5, R5, R0, RZ ;  /* 0x0000000005057210 */ /* 0x000fe20007ffe0ff */
[----:B------:R-:W-:-:S04]  /*5170*/  IMAD.WIDE.U32 R6, R3, c[0x0][0x330], R6 ;  /* 0x0000cc0003067a25 */ /* 0x000fc800078e0006 */
[----:B------:R-:W-:Y:S01]  /*5180*/  IMAD.WIDE.U32 R4, R2, c[0x0][0x308], R4 ;  /* 0x0000c20002047a25 */ /* 0x000fe200078e0004 */
[----:B------:R-:W-:Y:S02]  /*5190*/  IADD3 R0, R7, UR10, RZ ;  /* 0x0000000a07007c10 */ /* 0x000fe4000fffe0ff */
[----:B------:R-:W-:Y:S02]  /*51a0*/  LEA R10, P1, R6, c[0x0][0x310], 0x2 ;  /* 0x0000c400060a7a11 */ /* 0x000fe400078210ff */
[----:B------:R-:W-:Y:S02]  /*51b0*/  LEA R8, P0, R4, c[0x0][0x2e8], 0x2 ;  /* 0x0000ba0004087a11 */ /* 0x000fe400078010ff */
[----:B------:R-:W-:Y:S02]  /*51c0*/  LEA.HI.X R11, R6, c[0x0][0x314], R0, 0x2, P1 ;  /* 0x0000c500060b7a11 */ /* 0x000fe400008f1400 */
[----:B------:R-:W-:-:S03]  /*51d0*/  IADD3 R2, R5, UR6, RZ ;  /* 0x0000000605027c10 */ /* 0x000fc6000fffe0ff */
[----:B------:R-:W-:Y:S01]  /*51e0*/  RED.E.ADD.F32.FTZ.RN.STRONG.GPU [R10.64], R52 ;  /* 0x000000340a00798e */ /* 0x000fe2000c10e792 */
[----:B------:R-:W-:-:S03]  /*51f0*/  LEA.HI.X R9, R4, c[0x0][0x2ec], R2, 0x2, P0 ;  /* 0x0000bb0004097a11 */ /* 0x000fc600000f1402 */
        /* <DEDUP_REMOVED lines=39> */
[----:B------:R-:W-:Y:S01]  /*5470*/  RED.E.ADD.F32.FTZ.RN.STRONG.GPU [R10.64+0xa000], R92 ;  /* 0x00a0005c0a00798e */ /* 0x000fe2000c10e792 */
[----:B------:R-:W-:-:S03]  /*5480*/  FMUL.FTZ R101, R101, c[0x0][0x298] ;  /* 0x0000a60065657a20 */ /* 0x000fc60000410000 */
        /* <DEDUP_REMOVED lines=14> */
[----:B------:R-:W-:Y:S01]  /*5570*/  RED.E.ADD.F32.FTZ.RN.STRONG.GPU [R8.64], R100 ;  /* 0x000000640800798e */ /* 0x000fe2000c10e792 */
        /* <DEDUP_REMOVED lines=86> */
[----:B------:R-:W-:Y:S05]  /*5ae0*/  EXIT ;  /* 0x000000000000794d */ /* 0x000fea0003800000 */
.L_x_58:
        /* <DEDUP_REMOVED lines=9> */
.L_x_2287:


//--------------------- .text._ZN7cutlass13device_kernelIN5flash19enable_sm80_to_sm89INS1_16FlashAttnBwdSm80INS1_25CollectiveMainloopBwdSm80ILi2ELi1EN4cute5tupleIJNS5_1CILi64EEENS7_ILi96EEENS7_ILi128EEEEEENS_6half_tEfNS_4arch4Sm80ELb0ELb0ELb0ELb0ELb1ELb0ELb0ELb0ELi2ELi2ELi2ELi2ELb1EEENS1_24CollectiveEpilogueBwdGQAISB_fSE_Li256ELb0ELb1EEENS1_19SingleTileSchedulerILb0ELb0ELb0ELi96EEEEEEEEEvNT_6ParamsE --------------------------
	.section	.text._ZN7cutlass13device_kernelIN5flash19enable_sm80_to_sm89INS1_16FlashAttnBwdSm80INS1_25CollectiveMainloopBwdSm80ILi2ELi1EN4cute5tupleIJNS5_1CILi64EEENS7_ILi96EEENS7_ILi128EEEEEENS_6half_tEfNS_4arch4Sm80ELb0ELb0ELb0ELb0ELb1ELb0ELb0ELb0ELi2ELi2ELi2ELi2ELb1EEENS1_24CollectiveEpilogueBwdGQAISB_fSE_Li256ELb0ELb1EEENS1_19SingleTileSchedulerILb0ELb0ELb0ELi96EEEEEEEEEvNT_6ParamsE,"ax",@progbits
	.sectioninfo	@"SHI_REGISTERS=255"
	.align	128
.text._ZN7cutlass13device_kernelIN5flash19enable_sm80_to_sm89INS1_16FlashAttnBwdSm80INS1_25CollectiveMainloopBwdSm80ILi2ELi1EN4cute5tupleIJNS5_1CILi64EEENS7_ILi96EEENS7_ILi128EEEEEENS_6half_tEfNS_4arch4Sm80ELb0ELb0ELb0ELb0ELb1ELb0ELb0ELb0ELi2ELi2ELi2ELi2ELb1EEENS1_24CollectiveEpilogueBwdGQAISB_fSE_Li256ELb0ELb1EEENS1_19SingleTileSchedulerILb0ELb0ELb0ELi96EEEEEEEEEvNT_6ParamsE:
        .type           _ZN7cutlass13device_kernelIN5flash19enable_sm80_to_sm89INS1_16FlashAttnBwdSm80INS1_25CollectiveMainloopBwdSm80ILi2ELi1EN4cute5tupleIJNS5_1CILi64EEENS7_ILi96EEENS7_ILi128EEEEEENS_6half_tEfNS_4arch4Sm80ELb0ELb0ELb0ELb0ELb1ELb0ELb0ELb0ELi2ELi2ELi2ELi2ELb1EEENS1_24CollectiveEpilogueBwdGQAISB_fSE_Li256ELb0ELb1EEENS1_19SingleTileSchedulerILb0ELb0ELb0ELi96EEEEEEEEEvNT_6ParamsE,@function
        .size           _ZN7cutlass13device_kernelIN5flash19enable_sm80_to_sm89INS1_16FlashAttnBwdSm80INS1_25CollectiveMainloopBwdSm80ILi2ELi1EN4cute5tupleIJNS5_1CILi64EEENS7_ILi96EEENS7_ILi128EEEEEENS_6half_tEfNS_4arch4Sm80ELb0ELb0ELb0ELb0ELb1ELb0ELb0ELb0ELi2ELi2ELi2ELi2ELb1EEENS1_24CollectiveEpilogueBwdGQAISB_fSE_Li256ELb0ELb1EEENS1_19SingleTileSchedulerILb0ELb0ELb0ELi96EEEEEEEEEvNT_6ParamsE,(.L_x_2288 - _ZN7cutlass13device_kernelIN5flash19enable_sm80_to_sm89INS1_16FlashAttnBwdSm80INS1_25CollectiveMainloopBwdSm80ILi2ELi1EN4cute5tupleIJNS5_1CILi64EEENS7_ILi96EEENS7_ILi128EEEEEENS_6half_tEfNS_4arch4Sm80ELb0ELb0ELb0ELb0ELb1ELb0ELb0ELb0ELi2ELi2ELi2ELi2ELb1EEENS1_24CollectiveEpilogueBwdGQAISB_fSE_Li256ELb0ELb1EEENS1_19SingleTileSchedulerILb0ELb0ELb0ELi96EEEEEEEEEvNT_6ParamsE)
        .other          _ZN7cutlass13device_kernelIN5flash19enable_sm80_to_sm89INS1_16FlashAttnBwdSm80INS1_25CollectiveMainloopBwdSm80ILi2ELi1EN4cute5tupleIJNS5_1CILi64EEENS7_ILi96EEENS7_ILi128EEEEEENS_6half_tEfNS_4arch4Sm80ELb0ELb0ELb0ELb0ELb1ELb0ELb0ELb0ELi2ELi2ELi2ELi2ELb1EEENS1_24CollectiveEpilogueBwdGQAISB_fSE_Li256ELb0ELb1EEENS1_19SingleTileSchedulerILb0ELb0ELb0ELi96EEEEEEEEEvNT_6ParamsE,@"STO_CUDA_ENTRY STV_DEFAULT"
_ZN7cutlass13device_kernelIN5flash19enable_sm80_to_sm89INS1_16FlashAttnBwdSm80INS1_25CollectiveMainloopBwdSm80ILi2ELi1EN4cute5tupleIJNS5_1CILi64EEENS7_ILi96EEENS7_ILi128EEEEEENS_6half_tEfNS_4arch4Sm80ELb0ELb0ELb0ELb0ELb1ELb0ELb0ELb0ELi2ELi2ELi2ELi2ELb1EEENS1_24CollectiveEpilogueBwdGQAISB_fSE_Li256ELb0ELb1EEENS1_19SingleTileSchedulerILb0ELb0ELb0ELi96EEEEEEEEEvNT_6ParamsE:
[----:B------:R-:W-:-:S03]  /*0000*/  MOV R1, c[0x0][0x28] ;  /* 0x00000a0000017a02 */ /* 0x000fc60000000f00 */
[----:B------:R-:W1:Y:S01]  /*0010*/  S2R R234, SR_CTAID.Z ;  /* 0x0000000000ea7919 */ /* 0x000e620000002700 */
[----:B------:R-:W-:Y:S02]  /*0020*/  IADD3 R1, R1, -0x8, RZ ;  /* 0xfffffff801017810 */ /* 0x000fe40007ffe0ff */
[----:B-1----:R-:W-:-:S13]  /*0030*/  ISETP.GE.AND P0, PT, R234, RZ, PT ;  /* 0x000000ffea00720c */ /* 0x002fda0003f06270 */
[----:B------:R-:W-:Y:S05]  /*0040*/  @!P0 EXIT ;  /* 0x000000000000894d */ /* 0x000fea0003800000 */
[----:B------:R-:W1:Y:S01]  /*0050*/  S2R R236, SR_TID.X ;  /* 0x0000000000ec7919 */ /* 0x000e620000002100 */
[----:B------:R-:W2:Y:S01]  /*0060*/  S2UR UR7, SR_CTAID.Y ;  /* 0x00000000000779c3 */ /* 0x000ea20000002600 */
[----:B------:R-:W-:Y:S01]  /*0070*/  ULDC.64 UR8, c[0x0][0x248] ;  /* 0x0000920000087ab9 */ /* 0x000fe20000000a00 */
[----:B------:R-:W-:Y:S01]  /*0080*/  SHF.R.S32.HI R233, RZ, 0x1f, R234 ;  /* 0x0000001fffe97819 */ /* 0x000fe200000114ea */
[----:B------:R-:W-:Y:S01]  /*0090*/  UISETP.NE.AND UP0, UPT, UR8, 0x1, UPT ;  /* 0x000000010800788c */ /* 0x000fe2000bf05270 */
[C---:B------:R-:W-:Y:S01]  /*00a0*/  IMAD.WIDE.U32 R6, R234.reuse, c[0x0][0x278], RZ ;  /* 0x00009e00ea067a25 */ /* 0x040fe200078e00ff */
[----:B------:R-:W-:Y:S01]  /*00b0*/  ULDC.64 UR4, c[0x0][0x270] ;  /* 0x00009c0000047ab9 */ /* 0x000fe20000000a00 */
[----:B------:R-:W-:Y:S01]  /*00c0*/  CS2R R138, SRZ ;  /* 0x00000000008a7805 */ /* 0x000fe2000001ff00 */
[----:B------:R-:W-:Y:S01]  /*00d0*/  ULDC.64 UR14, c[0x0][0x118] ;  /* 0x00004600000e7ab9 */ /* 0x000fe20000000a00 */
[C---:B------:R-:W-:Y:S01]  /*00e0*/  IMAD R232, R233.reuse, c[0x0][0x278], RZ ;  /* 0x00009e00e9e87a24 */ /* 0x040fe200078e02ff */
[----:B------:R-:W-:Y:S01]  /*00f0*/  CS2R R136, SRZ ;  /* 0x0000000000887805 */ /* 0x000fe2000001ff00 */
[----:B------:R-:W-:Y:S01]  /*0100*/  IMAD R22, R233, c[0x0][0x1e8], RZ ;  /* 0x00007a00e9167a24 */ /* 0x000fe200078e02ff */
[----:B------:R-:W-:Y:S01]  /*0110*/  CS2R R142, SRZ ;  /* 0x00000000008e7805 */ /* 0x000fe2000001ff00 */
[C---:B------:R-:W-:Y:S01]  /*0120*/  IMAD R232, R234.reuse, c[0x0][0x27c], R232 ;  /* 0x00009f00eae87a24 */ /* 0x040fe200078e02e8 */
[----:B------:R-:W-:Y:S01]  /*0130*/  CS2R R140, SRZ ;  /* 0x00000000008c7805 */ /* 0x000fe2000001ff00 */
[C---:B------:R-:W-:Y:S01]  /*0140*/  IMAD R22, R234.reuse, c[0x0][0x1ec], R22 ;  /* 0x00007b00ea167a24 */ /* 0x040fe200078e0216 */
[----:B------:R-:W-:Y:S01]  /*0150*/  CS2R R146, SRZ ;  /* 0x0000000000927805 */ /* 0x000fe2000001ff00 */
[----:B------:R-:W-:Y:S01]  /*0160*/  IMAD.IADD R232, R7, 0x1, R232 ;  /* 0x0000000107e87824 */ /* 0x000fe200078e02e8 */
[----:B------:R-:W-:Y:S01]  /*0170*/  CS2R R144, SRZ ;  /* 0x0000000000907805 */ /* 0x000fe2000001ff00 */
[----:B------:R-:W-:Y:S01]  /*0180*/  IMAD R20, R233, c[0x0][0x1b8], RZ ;  /* 0x00006e00e9147a24 */ /* 0x000fe200078e02ff */
[----:B------:R-:W-:Y:S01]  /*0190*/  CS2R R134, SRZ ;  /* 0x0000000000867805 */ /* 0x000fe2000001ff00 */
[----:B------:R-:W-:Y:S01]  /*01a0*/  IMAD.MOV.U32 R216, RZ, RZ, 0x40 ;  /* 0x00000040ffd87424 */ /* 0x000fe200078e00ff */
[----:B------:R-:W-:Y:S01]  /*01b0*/  CS2R R132, SRZ ;  /* 0x0000000000847805 */ /* 0x000fe2000001ff00 */
[----:B------:R-:W-:Y:S01]  /*01c0*/  IMAD R20, R234, c[0x0][0x1bc], R20 ;  /* 0x00006f00ea147a24 */ /* 0x000fe200078e0214 */
[----:B-1----:R-:W-:Y:S01]  /*01d0*/  SHF.R.S32.HI R2, RZ, 0x1f, R236 ;  /* 0x0000001fff027819 */ /* 0x002fe200000114ec */
[----:B------:R-:W-:Y:S01]  /*01e0*/  IMAD.SHL.U32 R246, R236, 0x4, RZ ;  /* 0x00000004ecf67824 */ /* 0x000fe200078e00ff */
[----:B--2---:R-:W-:Y:S01]  /*01f0*/  USHF.R.S32.HI UR6, URZ, 0x1f, UR7 ;  /* 0x0000001f3f067899 */ /* 0x004fe20008011407 */
[----:B------:R-:W-:Y:S01]  /*0200*/  IMAD.U32 R4, RZ, RZ, UR7 ;  /* 0x00000007ff047e24 */ /* 0x000fe2000f8e00ff */
[----:B------:R-:W-:Y:S01]  /*0210*/  LEA.HI R8, R2, R236, RZ, 0x3 ;  /* 0x000000ec02087211 */ /* 0x000fe200078f18ff */
[----:B------:R-:W-:Y:S01]  /*0220*/  UIMAD.WIDE.U32 UR10, UR7, UR9, URZ ;  /* 0x00000009070a72a5 */ /* 0x000fe2000f8e003f */
[----:B------:R-:W-:Y:S01]  /*0230*/  SHF.R.S32.HI R247, RZ, 0x1f, R246 ;  /* 0x0000001ffff77819 */ /* 0x000fe200000114f6 */
[----:B------:R-:W-:Y:S01]  /*0240*/  UIMAD UR4, UR6, UR4, URZ ;  /* 0x00000004060472a4 */ /* 0x000fe2000f8e023f */
[----:B------:R-:W-:Y:S01]  /*0250*/  LOP3.LUT R9, R8, 0xfffffff8, RZ, 0xc0, !PT ;  /* 0xfffffff808097812 */ /* 0x000fe200078ec0ff */
[----:B------:R-:W-:Y:S01]  /*0260*/  ULDC UR9, c[0x0][0x250] ;  /* 0x0000940000097ab9 */ /* 0x000fe20000000800 */
[----:B------:R-:W-:Y:S01]  /*0270*/  SHF.R.S32.HI R244, RZ, 0x3, R8 ;  /* 0x00000003fff47819 */ /* 0x000fe20000011408 */
[----:B------:R-:W-:Y:S01]  /*0280*/  IMAD.WIDE.U32 R4, R4, c[0x0][0x270], R246 ;  /* 0x00009c0004047a25 */ /* 0x000fe200078e00f6 */
[----:B------:R-:W-:Y:S01]  /*0290*/  UIMAD UR12, UR7, UR5, UR4 ;  /* 0x00000005070c72a4 */ /* 0x000fe2000f8e0204 */
[----:B------:R-:W-:Y:S01]  /*02a0*/  CS2R R130, SRZ ;  /* 0x0000000000827805 */ /* 0x000fe2000001ff00 */
[----:B------:R-:W-:Y:S01]  /*02b0*/  UMOV UR8, UR7 ;  /* 0x0000000700087c82 */ /* 0x000fe20008000000 */
[----:B------:R-:W-:Y:S01]  /*02c0*/  IMAD.IADD R9, R236, 0x1, -R9 ;  /* 0x00000001ec097824 */ /* 0x000fe200078e0a09 */
[----:B------:R-:W-:Y:S01]  /*02d0*/  @UP0 USHF.R.U32.HI UR8, URZ, UR9, UR11 ;  /* 0x000000093f080299 */ /* 0x000fe2000801160b */
[----:B------:R-:W-:Y:S01]  /*02e0*/  IADD3 R7, P0, R6, R4, RZ ;  /* 0x0000000406077210 */ /* 0x000fe20007f1e0ff */
[----:B------:R-:W-:Y:S01]  /*02f0*/  ULDC.64 UR4, c[0x0][0x1e0] ;  /* 0x0000780000047ab9 */ /* 0x000fe20000000a00 */
[----:B------:R-:W-:Y:S01]  /*0300*/  IMAD.SHL.U32 R14, R9, 0x8, RZ ;  /* 0x00000008090e7824 */ /* 0x000fe200078e00ff */
[----:B------:R-:W-:Y:S01]  /*0310*/  USHF.R.S32.HI UR9, URZ, 0x1f, UR8 ;  /* 0x0000001f3f097899 */ /* 0x000fe20008011408 */
[----:B------:R-:W-:Y:S01]  /*0320*/  IADD3.X R3, R232, UR12, R5, P0, !PT ;  /* 0x0000000ce8037c10 */ /* 0x000fe200087fe405 */
[----:B------:R-:W-:Y:S01]  /*0330*/  IMAD.U32 R5, RZ, RZ, UR8 ;  /* 0x00000008ff057e24 */ /* 0x000fe2000f8e00ff */
[----:B------:R-:W-:Y:S01]  /*0340*/  SHF.R.S32.HI R245, RZ, 0x1f, R244 ;  /* 0x0000001ffff57819 */ /* 0x000fe200000114f4 */
[----:B------:R-:W-:Y:S01]  /*0350*/  UIMAD UR4, UR9, UR4, URZ ;  /* 0x00000004090472a4 */ /* 0x000fe2000f8e023f */
[--C-:B------:R-:W-:Y:S01]  /*0360*/  SHF.R.S32.HI R15, RZ, 0x1f, R14.reuse ;  /* 0x0000001fff0f7819 */ /* 0x100fe2000001140e */
[----:B------:R-:W-:Y:S01]  /*0370*/  IMAD.SHL.U32 R235, R244, 0x40, RZ ;  /* 0x00000040f4eb7824 */ /* 0x000fe200078e00ff */
[----:B------:R-:W-:Y:S01]  /*0380*/  LEA.HI R4, R2, R236, RZ, 0x6 ;  /* 0x000000ec02047211 */ /* 0x000fe200078f30ff */
[----:B------:R-:W-:Y:S01]  /*0390*/  UIMAD UR10, UR8, UR5, UR4 ;  /* 0x00000005080a72a4 */ /* 0x000fe2000f8e0204 */
[----:B------:R-:W-:Y:S01]  /*03a0*/  IMAD R24, R245, c[0x0][0x178], RZ ;  /* 0x00005e00f5187a24 */ /* 0x000fe200078e02ff */
[----:B------:R-:W-:Y:S01]  /*03b0*/  ISETP.GE.AND P5, PT, R14, c[0x0][0x1cc], PT ;  /* 0x000073000e007a0c */ /* 0x000fe20003fa6270 */
[C---:B------:R-:W-:Y:S01]  /*03c0*/  IMAD.WIDE.U32 R10, R5.reuse, c[0x0][0x1e0], R14 ;  /* 0x00007800050a7a25 */ /* 0x040fe200078e000e */
[----:B------:R-:W-:Y:S01]  /*03d0*/  ULDC.64 UR4, c[0x0][0x1b0] ;  /* 0x00006c0000047ab9 */ /* 0x000fe20000000a00 */
[----:B------:R-:W-:Y:S01]  /*03e0*/  SHF.R.S32.HI R4, RZ, 0x6, R4 ;  /* 0x00000006ff047819 */ /* 0x000fe20000011404 */
[----:B------:R-:W-:Y:S01]  /*03f0*/  UIMAD UR4, UR9, UR4, URZ ;  /* 0x00000004090472a4 */ /* 0x000fe2000f8e023f */
[----:B------:R-:W-:Y:S01]  /*0400*/  IMAD.WIDE.U32 R12, R5, c[0x0][0x1b0], R14 ;  /* 0x00006c00050c7a25 */ /* 0x000fe200078e000e */
[----:B------:R-:W-:Y:S01]  /*0410*/  IADD3 R11, R11, UR10, RZ ;  /* 0x0000000a0b0b7c10 */ /* 0x000fe2000fffe0ff */
[----:B------:R-:W1:Y:S01]  /*0420*/  S2R R5, SR_CTAID.X ;  /* 0x0000000000057919 */ /* 0x000e620000002500 */
[----:B------:R-:W-:Y:S01]  /*0430*/  UIMAD UR8, UR8, UR5, UR4 ;  /* 0x00000005080872a4 */ /* 0x000fe2000f8e0204 */
[----:B------:R-:W-:Y:S01]  /*0440*/  IMAD R0, R245, c[0x0][0x208], RZ ;  /* 0x00008200f5007a24 */ /* 0x000fe200078e02ff */
[----:B------:R-:W-:Y:S01]  /*0450*/  LOP3.LUT R235, R235, 0x1c0, RZ, 0xc0, !PT ;  /* 0x000001c0ebeb7812 */ /* 0x000fe200078ec0ff */
[C---:B------:R-:W-:Y:S01]  /*0460*/  IMAD R24, R244.reuse, c[0x0][0x17c], R24 ;  /* 0x00005f00f4187a24 */ /* 0x040fe200078e0218 */
[----:B------:R-:W-:Y:S01]  /*0470*/  ULDC.64 UR4, c[0x0][0x180] ;  /* 0x0000600000047ab9 */ /* 0x000fe20000000a00 */
[C---:B------:R-:W-:Y:S01]  /*0480*/  IMAD.WIDE.U32 R18, R244.reuse, c[0x0][0x178], R14 ;  /* 0x00005e00f4127a25 */ /* 0x040fe200078e000e */
[----:B------:R-:W-:Y:S01]  /*0490*/  UIMAD UR4, UR6, UR4, URZ ;  /* 0x00000004060472a4 */ /* 0x000fe2000f8e023f */
[----:B------:R-:W-:Y:S01]  /*04a0*/  IADD3 R13, R13, UR8, RZ ;  /* 0x000000080d0d7c10 */ /* 0x000fe2000fffe0ff */
[----:B------:R-:W-:Y:S01]  /*04b0*/  UMOV UR11, 0x6 ;  /* 0x00000006000b7882 */ /* 0x000fe20000000000 */
[C---:B------:R-:W-:Y:S01]  /*04c0*/  IMAD R0, R244.reuse, c[0x0][0x20c], R0 ;  /* 0x00008300f4007a24 */ /* 0x040fe200078e0200 */
[----:B------:R-:W-:Y:S01]  /*04d0*/  UIMAD UR8, UR7, UR5, UR4 ;  /* 0x00000005070872a4 */ /* 0x000fe2000f8e0204 */
[----:B------:R-:W-:Y:S01]  /*04e0*/  IMAD.WIDE.U32 R16, R244, c[0x0][0x208], R14 ;  /* 0x00008200f4107a25 */ /* 0x000fe200078e000e */
[----:B------:R-:W-:Y:S01]  /*04f0*/  LOP3.LUT R6, R235, 0x38, R14, 0xf8, !PT ;  /* 0x00000038eb067812 */ /* 0x000fe200078ef80e */
[----:B------:R-:W-:Y:S01]  /*0500*/  ULDC.64 UR4, c[0x0][0x210] ;  /* 0x0000840000047ab9 */ /* 0x000fe20000000a00 */
[----:B------:R-:W-:Y:S01]  /*0510*/  SHF.R.U32.HI R235, RZ, 0x3, R235 ;  /* 0x00000003ffeb7819 */ /* 0x000fe200000116eb */
[----:B------:R-:W-:Y:S01]  /*0520*/  IMAD.IADD R25, R19, 0x1, R24 ;  /* 0x0000000113197824 */ /* 0x000fe200078e0218 */
[----:B------:R-:W-:Y:S01]  /*0530*/  UIMAD UR4, UR6, UR4, URZ ;  /* 0x00000004060472a4 */ /* 0x000fe2000f8e023f */
[----:B------:R-:W-:Y:S01]  /*0540*/  IMAD.IADD R17, R17, 0x1, R0 ;  /* 0x0000000111117824 */ /* 0x000fe200078e0200 */
[----:B------:R-:W-:Y:S01]  /*0550*/  CS2R R128, SRZ ;  /* 0x0000000000807805 */ /* 0x000fe2000001ff00 */
[----:B------:R-:W-:Y:S01]  /*0560*/  IMAD.MOV.U32 R24, RZ, RZ, R18 ;  /* 0x000000ffff187224 */ /* 0x000fe200078e0012 */
[----:B------:R-:W-:Y:S01]  /*0570*/  UIMAD UR4, UR7, UR5, UR4 ;  /* 0x00000005070472a4 */ /* 0x000fe2000f8e0204 */
[----:B------:R-:W-:Y:S01]  /*0580*/  IMAD.U32 R0, RZ, RZ, UR7 ;  /* 0x00000007ff007e24 */ /* 0x000fe2000f8e00ff */
[----:B------:R-:W-:Y:S01]  /*0590*/  CS2R R126, SRZ ;  /* 0x00000000007e7805 */ /* 0x000fe2000001ff00 */
[----:B------:R-:W-:Y:S01]  /*05a0*/  IMAD.WIDE.U32 R10, R234, c[0x0][0x1e8], R10 ;  /* 0x00007a00ea0a7a25 */ /* 0x000fe200078e000a */
[----:B------:R-:W-:Y:S01]  /*05b0*/  CS2R R124, SRZ ;  /* 0x00000000007c7805 */ /* 0x000fe2000001ff00 */
[----:B------:R-:W-:Y:S01]  /*05c0*/  CS2R R114, SRZ ;  /* 0x0000000000727805 */ /* 0x000fe2000001ff00 */
[----:B------:R-:W-:Y:S01]  /*05d0*/  CS2R R112, SRZ ;  /* 0x0000000000707805 */ /* 0x000fe2000001ff00 */
[----:B------:R-:W-:Y:S01]  /*05e0*/  IMAD.WIDE.U32 R24, R0, c[0x0][0x180], R24 ;  /* 0x0000600000187a25 */ /* 0x000fe200078e0018 */
[----:B------:R-:W-:Y:S01]  /*05f0*/  CS2R R118, SRZ ;  /* 0x0000000000767805 */ /* 0x000fe2000001ff00 */
[----:B------:R-:W-:Y:S01]  /*0600*/  CS2R R116, SRZ ;  /* 0x0000000000747805 */ /* 0x000fe2000001ff00 */
[----:B------:R-:W-:Y:S01]  /*0610*/  CS2R R122, SRZ ;  /* 0x00000000007a7805 */ /* 0x000fe2000001ff00 */
[----:B-1----:R-:W-:Y:S01]  /*0620*/  IMAD.WIDE R26, R5, 0x60, R244 ;  /* 0x00000060051a7825 */ /* 0x002fe200078e02f4 */
[----:B------:R-:W-:Y:S01]  /*0630*/  IADD3 R25, R25, UR8, RZ ;  /* 0x0000000819197c10 */ /* 0x000fe2000fffe0ff */
[----:B------:R-:W-:Y:S01]  /*0640*/  CS2R R120, SRZ ;  /* 0x0000000000787805 */ /* 0x000fe2000001ff00 */
[----:B------:R-:W-:Y:S01]  /*0650*/  CS2R R110, SRZ ;  /* 0x00000000006e7805 */ /* 0x000fe2000001ff00 */
[----:B------:R-:W-:Y:S01]  /*0660*/  IMAD.IADD R23, R11, 0x1, R22 ;  /* 0x000000010b177824 */ /* 0x000fe200078e0216 */
[----:B------:R-:W-:Y:S01]  /*0670*/  CS2R R108, SRZ ;  /* 0x00000000006c7805 */ /* 0x000fe2000001ff00 */
[----:B------:R-:W-:Y:S01]  /*0680*/  IMAD.MOV.U32 R22, RZ, RZ, R10 ;  /* 0x000000ffff167224 */ /* 0x000fe200078e000a */
[----:B------:R-:W-:Y:S01]  /*0690*/  CS2R R106, SRZ ;  /* 0x00000000006a7805 */ /* 0x000fe2000001ff00 */
[----:B------:R-:W-:Y:S01]  /*06a0*/  IMAD R11, R27, c[0x0][0x1d8], RZ ;  /* 0x000076001b0b7a24 */ /* 0x000fe200078e02ff */
[----:B------:R-:W-:Y:S01]  /*06b0*/  CS2R R104, SRZ ;  /* 0x0000000000687805 */ /* 0x000fe2000001ff00 */
[----:B------:R-:W-:Y:S01]  /*06c0*/  IMAD.WIDE.U32 R12, R234, c[0x0][0x1b8], R12 ;  /* 0x00006e00ea0c7a25 */ /* 0x000fe200078e000c */
[----:B------:R-:W-:Y:S01]  /*06d0*/  CS2R R102, SRZ ;  /* 0x0000000000667805 */ /* 0x000fe2000001ff00 */
[----:B------:R-:W-:Y:S01]  /*06e0*/  CS2R R100, SRZ ;  /* 0x0000000000647805 */ /* 0x000fe2000001ff00 */
[----:B------:R-:W-:Y:S01]  /*06f0*/  CS2R R90, SRZ ;  /* 0x00000000005a7805 */ /* 0x000fe2000001ff00 */
[----:B------:R-:W-:Y:S01]  /*0700*/  IMAD R10, R233, c[0x0][0x188], RZ ;  /* 0x00006200e90a7a24 */ /* 0x000fe200078e02ff */
[----:B------:R-:W-:Y:S01]  /*0710*/  CS2R R88, SRZ ;  /* 0x0000000000587805 */ /* 0x000fe2000001ff00 */
[----:B------:R-:W-:Y:S01]  /*0720*/  IMAD.U32 R18, RZ, RZ, UR7 ;  /* 0x00000007ff127e24 */ /* 0x000fe2000f8e00ff */
[----:B------:R-:W-:Y:S01]  /*0730*/  CS2R R94, SRZ ;  /* 0x00000000005e7805 */ /* 0x000fe2000001ff00 */
[C---:B------:R-:W-:Y:S01]  /*0740*/  IMAD R11, R26.reuse, c[0x0][0x1dc], R11 ;  /* 0x000077001a0b7a24 */ /* 0x040fe200078e020b */
[----:B------:R-:W-:Y:S01]  /*0750*/  CS2R R92, SRZ ;  /* 0x00000000005c7805 */ /* 0x000fe2000001ff00 */
[----:B------:R-:W-:Y:S01]  /*0760*/  IMAD.WIDE.U32 R22, R26, c[0x0][0x1d8], R22 ;  /* 0x000076001a167a25 */ /* 0x000fe200078e0016 */
[----:B------:R-:W-:Y:S01]  /*0770*/  CS2R R98, SRZ ;  /* 0x0000000000627805 */ /* 0x000fe2000001ff00 */
[----:B------:R-:W-:Y:S01]  /*0780*/  CS2R R96, SRZ ;  /* 0x0000000000607805 */ /* 0x000fe2000001ff00 */
[----:B------:R-:W-:Y:S01]  /*0790*/  CS2R R86, SRZ ;  /* 0x0000000000567805 */ /* 0x000fe2000001ff00 */
[----:B------:R-:W-:Y:S01]  /*07a0*/  IMAD.IADD R21, R13, 0x1, R20 ;  /* 0x000000010d157824 */ /* 0x000fe200078e0214 */
[----:B------:R-:W-:Y:S01]  /*07b0*/  CS2R R84, SRZ ;  /* 0x0000000000547805 */ /* 0x000fe2000001ff00 */
[----:B------:R-:W-:Y:S01]  /*07c0*/  IMAD.SHL.U32 R229, R4, 0x200, RZ ;  /* 0x0000020004e57824 */ /* 0x000fe200078e00ff */
[----:B------:R-:W-:Y:S01]  /*07d0*/  CS2R R82, SRZ ;  /* 0x0000000000527805 */ /* 0x000fe2000001ff00 */
[----:B------:R-:W-:Y:S01]  /*07e0*/  IMAD.MOV.U32 R20, RZ, RZ, R12 ;  /* 0x000000ffff147224 */ /* 0x000fe200078e000c */
[----:B------:R-:W-:Y:S01]  /*07f0*/  IADD3 R12, -R244, c[0x0][0x198], RZ ;  /* 0x00006600f40c7a10 */ /* 0x000fe20007ffe1ff */
[C---:B------:R-:W-:Y:S01]  /*0800*/  IMAD R10, R234.reuse, c[0x0][0x18c], R10 ;  /* 0x00006300ea0a7a24 */ /* 0x040fe200078e020a */
[----:B------:R-:W-:Y:S01]  /*0810*/  LOP3.LUT R235, R229, R6, R235, 0xf6, !PT ;  /* 0x00000006e5eb7212 */ /* 0x000fe200078ef6eb */
[----:B------:R-:W-:Y:S01]  /*0820*/  IMAD.WIDE.U32 R24, R234, c[0x0][0x188], R24 ;  /* 0x00006200ea187a25 */ /* 0x000fe200078e0018 */
[----:B------:R-:W-:Y:S01]  /*0830*/  CS2R R80, SRZ ;  /* 0x0000000000507805 */ /* 0x000fe2000001ff00 */
[----:B------:R-:W-:Y:S01]  /*0840*/  CS2R R78, SRZ ;  /* 0x00000000004e7805 */ /* 0x000fe2000001ff00 */
[----:B------:R-:W-:Y:S01]  /*0850*/  CS2R R76, SRZ ;  /* 0x00000000004c7805 */ /* 0x000fe2000001ff00 */
[----:B------:R-:W-:Y:S01]  /*0860*/  IMAD R0, R27, c[0x0][0x1a8], RZ ;  /* 0x00006a001b007a24 */ /* 0x000fe200078e02ff */
[----:B------:R-:W-:Y:S01]  /*0870*/  LEA R240, P1, R24, c[0x0][0x160], 0x1 ;  /* 0x0000580018f07a11 */ /* 0x000fe200078208ff */
[----:B------:R-:W-:Y:S01]  /*0880*/  IMAD.WIDE.U32 R18, R18, c[0x0][0x210], R16 ;  /* 0x0000840012127a25 */ /* 0x000fe200078e0010 */
[----:B------:R-:W-:Y:S01]  /*0890*/  LEA R16, P0, R22, c[0x0][0x1c0], 0x1 ;  /* 0x0000700016107a11 */ /* 0x000fe200078008ff */
[----:B------:R-:W-:Y:S01]  /*08a0*/  CS2R R66, SRZ ;  /* 0x0000000000427805 */ /* 0x000fe2000001ff00 */
[----:B------:R-:W-:Y:S01]  /*08b0*/  CS2R R64, SRZ ;  /* 0x0000000000407805 */ /* 0x000fe2000001ff00 */
[----:B------:R-:W-:Y:S01]  /*08c0*/  IMAD.IADD R11, R23, 0x1, R11 ;  /* 0x00000001170b7824 */ /* 0x000fe200078e020b */
[----:B------:R-:W-:Y:S01]  /*08d0*/  IADD3 R19, R19, UR4, RZ ;  /* 0x0000000413137c10 */ /* 0x000fe2000fffe0ff */
[----:B------:R-:W-:Y:S01]  /*08e0*/  IMAD.IADD R10, R25, 0x1, R10 ;  /* 0x00000001190a7824 */ /* 0x000fe200078e020a */
[----:B------:R-:W-:Y:S01]  /*08f0*/  ULDC.64 UR4, c[0x0][0x1d8] ;  /* 0x0000760000047ab9 */ /* 0x000fe20000000a00 */
[----:B------:R-:W-:Y:S01]  /*0900*/  IMAD R0, R26, c[0x0][0x1ac], R0 ;  /* 0x00006b001a007a24 */ /* 0x000fe200078e0200 */
[----:B------:R-:W-:Y:S01]  /*0910*/  LEA.HI.X R17, R22, c[0x0][0x1c4], R11, 0x1, P0 ;  /* 0x0000710016117a11 */ /* 0x000fe200000f0c0b */
[----:B------:R-:W-:Y:S01]  /*0920*/  IMAD.WIDE.U32 R20, R26, c[0x0][0x1a8], R20 ;  /* 0x00006a001a147a25 */ /* 0x000fe200078e0014 */
[----:B------:R-:W-:Y:S01]  /*0930*/  LEA.HI.X R241, R24, c[0x0][0x164], R10, 0x1, P1 ;  /* 0x0000590018f17a11 */ /* 0x000fe200008f0c0a */
[----:B------:R-:W-:Y:S01]  /*0940*/  USHF.L.U32 UR8, UR4, 0x6, URZ ;  /* 0x0000000604087899 */ /* 0x000fe2000800063f */
[----:B------:R-:W-:Y:S01]  /*0950*/  CS2R R70, SRZ ;  /* 0x0000000000467805 */ /* 0x000fe2000001ff00 */
[----:B------:R-:W-:Y:S01]  /*0960*/  IMAD R6, R233, c[0x0][0x218], RZ ;  /* 0x00008600e9067a24 */ /* 0x000fe200078e02ff */
[----:B------:R-:W-:Y:S01]  /*0970*/  USHF.L.U64.HI UR9, UR4, UR11, UR5 ;  /* 0x0000000b04097299 */ /* 0x000fe20008010205 */
[----:B------:R-:W-:Y:S01]  /*0980*/  IMAD.IADD R11, R21, 0x1, R0 ;  /* 0x00000001150b7824 */ /* 0x000fe200078e0200 */
[----:B------:R-:W-:Y:S01]  /*0990*/  IADD3 R0, R14, 0x40, RZ ;  /* 0x000000400e007810 */ /* 0x000fe20007ffe0ff */
[----:B------:R-:W-:Y:S01]  /*09a0*/  IMAD R10, R234, c[0x0][0x21c], R6 ;  /* 0x00008700ea0a7a24 */ /* 0x000fe200078e0206 */
[----:B------:R-:W-:Y:S01]  /*09b0*/  ULDC.64 UR4, c[0x0][0x1a8] ;  /* 0x00006a0000047ab9 */ /* 0x000fe20000000a00 */
[----:B------:R-:W-:Y:S01]  /*09c0*/  IMAD R6, R5, -0x60, R12 ;  /* 0xffffffa005067824 */ /* 0x000fe200078e020c */
[----:B------:R-:W-:Y:S01]  /*09d0*/  ISETP.GE.AND P4, PT, R0, c[0x0][0x1cc], PT ;  /* 0x0000730000007a0c */ /* 0x000fe20003f86270 */
[----:B------:R-:W-:Y:S01]  /*09e0*/  IMAD.WIDE.U32 R18, R234, c[0x0][0x218], R18 ;  /* 0x00008600ea127a25 */ /* 0x000fe200078e0012 */
[----:B------:R-:W-:Y:S01]  /*09f0*/  LEA R12, P0, R20, c[0x0][0x190], 0x1 ;  /* 0x00006400140c7a11 */ /* 0x000fe200078008ff */
[----:B------:R-:W-:Y:S01]  /*0a00*/  USHF.L.U32 UR10, UR4, 0x6, URZ ;  /* 0x00000006040a7899 */ /* 0x000fe2000800063f */
[C---:B------:R-:W-:Y:S01]  /*0a10*/  ISETP.LT.OR P1, PT, R6.reuse, 0x1, P5 ;  /* 0x000000010600780c */ /* 0x040fe20002f21670 */
[----:B------:R-:W-:Y:S01]  /*0a20*/  IMAD.IADD R10, R19, 0x1, R10 ;  /* 0x00000001130a7824 */ /* 0x000fe200078e020a */
[----:B------:R-:W-:Y:S01]  /*0a30*/  ISETP.LT.OR P3, PT, R6, 0x1, P4 ;  /* 0x000000010600780c */ /* 0x000fe20002761670 */
[----:B------:R-:W-:Y:S01]  /*0a40*/  IMAD.SHL.U32 R235, R235, 0x2, RZ ;  /* 0x00000002ebeb7824 */ /* 0x000fe200078e00ff */
[----:B------:R-:W-:Y:S01]  /*0a50*/  LEA.HI.X R13, R20, c[0x0][0x194], R11, 0x1, P0 ;  /* 0x00006500140d7a11 */ /* 0x000fe200000f0c0b */
[----:B------:R-:W-:Y:S01]  /*0a60*/  USHF.L.U64.HI UR5, UR4, UR11, UR5 ;  /* 0x0000000b04057299 */ /* 0x000fe20008010205 */
[----:B------:R-:W-:Y:S01]  /*0a70*/  LEA R238, P0, R18, c[0x0][0x1f0], 0x1 ;  /* 0x00007c0012ee7a11 */ /* 0x000fe200078008ff */
[----:B------:R-:W-:Y:S01]  /*0a80*/  IMAD.MOV.U32 R206, RZ, RZ, 0x20 ;  /* 0x00000020ffce7424 */ /* 0x000fe200078e00ff */
[----:B------:R-:W-:Y:S01]  /*0a90*/  ISETP.LT.OR P2, PT, R6, 0x21, P5 ;  /* 0x000000210600780c */ /* 0x000fe20002f41670 */
[----:B------:R-:W-:Y:S01]  /*0aa0*/  IMAD R242, R233, c[0x0][0x290], RZ ;  /* 0x0000a400e9f27a24 */ /* 0x000fe200078e02ff */
[----:B------:R-:W-:Y:S01]  /*0ab0*/  LEA.HI.X R239, R18, c[0x0][0x1f4], R10, 0x1, P0 ;  /* 0x00007d0012ef7a11 */ /* 0x000fe200000f0c0a */
[----:B------:R-:W-:Y:S01]  /*0ac0*/  IMAD.U32 R10, RZ, RZ, UR8 ;  /* 0x00000008ff0a7e24 */ /* 0x000fe2000f8e00ff */
[----:B------:R-:W-:Y:S01]  /*0ad0*/  IADD3 R18, P0, R16, UR8, RZ ;  /* 0x0000000810127c10 */ /* 0x000fe2000ff1e0ff */
[----:B------:R1:W-:Y:S01]  /*0ae0*/  LDGSTS.E.BYPASS.LTC128B.128 [R235+0x6080], [R16.64], !P1 ;  /* 0x0608000010eb7fae */ /* 0x0003e2000c901d4e */
[----:B------:R-:W-:Y:S01]  /*0af0*/  ISETP.LT.OR P5, PT, R6, 0x41, P5 ;  /* 0x000000410600780c */ /* 0x000fe20002fa1670 */
[----:B------:R-:W-:Y:S01]  /*0b00*/  IMAD R242, R234, c[0x0][0x294], R242 ;  /* 0x0000a500eaf27a24 */ /* 0x000fe200078e02f2 */
[----:B------:R-:W-:Y:S01]  /*0b10*/  IADD3.X R19, R17, UR9, RZ, P0, !PT ;  /* 0x0000000911137c10 */ /* 0x000fe200087fe4ff */
[----:B------:R1:W-:Y:S01]  /*0b20*/  LDGSTS.E.BYPASS.LTC128B.128 [R235+0x9080], [R16.64+0x80], !P3 ;  /* 0x0908008010eb7fae */ /* 0x0003e2000d901d4e */
[----:B------:R-:W-:Y:S01]  /*0b30*/  ISETP.LT.OR P3, PT, R6, 0x21, P4 ;  /* 0x000000210600780c */ /* 0x000fe20002761670 */
[----:B------:R-:W-:Y:S01]  /*0b40*/  IMAD.MOV.U32 R226, RZ, RZ, 0x10 ;  /* 0x00000010ffe27424 */ /* 0x000fe200078e00ff */
[----:B------:R-:W-:Y:S01]  /*0b50*/  IADD3 R10, P1, P0, R10, 0x80, R16 ;  /* 0x000000800a0a7810 */ /* 0x000fe2000783e010 */
[----:B------:R2:W-:Y:S01]  /*0b60*/  LDGSTS.E.BYPASS.LTC128B.128 [R235+0x7080], [R18.64], !P2 ;  /* 0x0708000012eb7fae */ /* 0x0005e2000d101d4e */
[----:B------:R-:W-:Y:S01]  /*0b70*/  ISETP.LT.OR P4, PT, R6, 0x41, P4 ;  /* 0x000000410600780c */ /* 0x000fe20002781670 */
[----:B------:R-:W-:Y:S01]  /*0b80*/  CS2R R68, SRZ ;  /* 0x0000000000447805 */ /* 0x000fe2000001ff00 */
[----:B------:R-:W-:Y:S01]  /*0b90*/  IADD3.X R11, RZ, UR9, R17, P1, P0 ;  /* 0x00000009ff0b7c10 */ /* 0x000fe20008fe0411 */
[----:B------:R-:W-:Y:S01]  /*0ba0*/  CS2R R74, SRZ ;  /* 0x00000000004a7805 */ /* 0x000fe2000001ff00 */
[----:B------:R-:W-:Y:S01]  /*0bb0*/  ISETP.GE.AND P1, PT, R14, c[0x0][0x19c], PT ;  /* 0x000067000e007a0c */ /* 0x000fe20003f26270 */
[----:B------:R-:W-:Y:S01]  /*0bc0*/  CS2R R72, SRZ ;  /* 0x0000000000487805 */ /* 0x000fe2000001ff00 */
[----:B------:R-:W-:Y:S01]  /*0bd0*/  ISETP.GE.AND P0, PT, R0, c[0x0][0x19c], PT ;  /* 0x0000670000007a0c */ /* 0x000fe20003f06270 */
[----:B------:R-:W-:Y:S01]  /*0be0*/  CS2R R62, SRZ ;  /* 0x00000000003e7805 */ /* 0x000fe2000001ff00 */
[----:B------:R-:W-:Y:S01]  /*0bf0*/  CS2R R60, SRZ ;  /* 0x00000000003c7805 */ /* 0x000fe2000001ff00 */
[----:B------:R3:W-:Y:S01]  /*0c00*/  LDGSTS.E.BYPASS.LTC128B.128 [R235+0xa080], [R10.64], !P3 ;  /* 0x0a0800000aeb7fae */ /* 0x0007e2000d901d4e */
[C---:B------:R-:W-:Y:S01]  /*0c10*/  ISETP.LT.OR P3, PT, R6.reuse, 0x1, P1 ;  /* 0x000000010600780c */ /* 0x040fe20000f61670 */
[----:B------:R-:W-:Y:S01]  /*0c20*/  CS2R R58, SRZ ;  /* 0x00000000003a7805 */ /* 0x000fe2000001ff00 */
[----:B------:R-:W-:Y:S01]  /*0c30*/  ISETP.LT.OR P6, PT, R6, 0x21, P0 ;  /* 0x000000210600780c */ /* 0x000fe200007c1670 */
[----:B------:R-:W-:Y:S01]  /*0c40*/  CS2R R56, SRZ ;  /* 0x0000000000387805 */ /* 0x000fe2000001ff00 */
[----:B------:R-:W-:Y:S01]  /*0c50*/  CS2R R54, SRZ ;  /* 0x0000000000367805 */ /* 0x000fe2000001ff00 */
[----:B------:R-:W-:Y:S01]  /*0c60*/  CS2R R52, SRZ ;  /* 0x0000000000347805 */ /* 0x000fe2000001ff00 */
[----:B--2---:R-:W-:-:S04]  /*0c70*/  IADD3 R18, P2, R18, UR8, RZ ;  /* 0x0000000812127c10 */ /* 0x004fc8000ff5e0ff */
[----:B------:R-:W-:Y:S01]  /*0c80*/  IADD3.X R19, R19, UR9, RZ, P2, !PT ;  /* 0x0000000913137c10 */ /* 0x000fe200097fe4ff */
[----:B------:R-:W-:Y:S01]  /*0c90*/  ULDC.64 UR8, c[0x0][0x178] ;  /* 0x00005e0000087ab9 */ /* 0x000fe20000000a00 */
[C---:B------:R-:W-:Y:S01]  /*0ca0*/  ISETP.LT.OR P2, PT, R6.reuse, 0x1, P0 ;  /* 0x000000010600780c */ /* 0x040fe20000741670 */
[----:B------:R-:W-:Y:S01]  /*0cb0*/  USHF.L.U64.HI UR9, UR8, UR11, UR9 ;  /* 0x0000000b08097299 */ /* 0x000fe20008010209 */
[----:B------:R-:W-:Y:S01]  /*0cc0*/  ISETP.LT.OR P0, PT, R6, 0x41, P0 ;  /* 0x000000410600780c */ /* 0x000fe20000701670 */
[----:B------:R2:W-:Y:S01]  /*0cd0*/  LDGSTS.E.BYPASS.LTC128B.128 [R235+0x8080], [R18.64], !P5 ;  /* 0x0808000012eb7fae */ /* 0x0005e2000e901d4e */
[----:B-1----:R-:W-:Y:S01]  /*0ce0*/  IADD3 R16, P5, R12, UR10, RZ ;  /* 0x0000000a0c107c10 */ /* 0x002fe2000ffbe0ff */
[----:B---3--:R-:W-:Y:S01]  /*0cf0*/  IMAD.SHL.U32 R10, R9, 0x40, RZ ;  /* 0x00000040090a7824 */ /* 0x008fe200078e00ff */
[----:B------:R-:W-:Y:S01]  /*0d00*/  ULDC UR11, c[0x0][0x168] ;  /* 0x00005a00000b7ab9 */ /* 0x000fe20000000800 */
[----:B------:R2:W-:Y:S01]  /*0d10*/  LDGSTS.E.BYPASS.LTC128B.128 [R235+0xb080], [R18.64+0x80], !P4 ;  /* 0x0b08008012eb7fae */ /* 0x0005e2000e101d4e */
[C---:B------:R-:W-:Y:S01]  /*0d20*/  ISETP.LT.OR P4, PT, R6.reuse, 0x21, P1 ;  /* 0x000000210600780c */ /* 0x040fe20000f81670 */
[----:B------:R-:W-:Y:S01]  /*0d30*/  UISETP.GE.AND UP0, UPT, UR11, 0x1, UPT ;  /* 0x000000010b00788c */ /* 0x000fe2000bf06270 */
[----:B------:R-:W-:Y:S01]  /*0d40*/  ISETP.LT.OR P1, PT, R6, 0x41, P1 ;  /* 0x000000410600780c */ /* 0x000fe20000f21670 */
[----:B------:R-:W-:Y:S01]  /*0d50*/  IMAD.U32 R6, RZ, RZ, UR10 ;  /* 0x0000000aff067e24 */ /* 0x000fe2000f8e00ff */
[----:B------:R-:W0:Y:S01]  /*0d60*/  LDGDEPBAR ;  /* 0x00000000000079af */ /* 0x000e220000000000 */
[----:B------:R-:W-:-:S03]  /*0d70*/  IADD3.X R17, R13, UR5, RZ, P5, !PT ;  /* 0x000000050d117c10 */ /* 0x000fc6000affe4ff */
[----:B------:R1:W-:Y:S04]  /*0d80*/  LDGSTS.E.BYPASS.LTC128B.128 [R235+0x80], [R12.64], !P3 ;  /* 0x000800000ceb7fae */ /* 0x0003e8000d901d4e */
[----:B------:R1:W-:Y:S04]  /*0d90*/  LDGSTS.E.BYPASS.LTC128B.128 [R235+0x3080], [R12.64+0x80], !P2 ;  /* 0x030800800ceb7fae */ /* 0x0003e8000d101d4e */
[----:B------:R3:W-:Y:S01]  /*0da0*/  LDGSTS.E.BYPASS.LTC128B.128 [R235+0x1080], [R16.64], !P4 ;  /* 0x0108000010eb7fae */ /* 0x0007e2000e101d4e */
[----:B------:R-:W-:Y:S02]  /*0db0*/  ISETP.GE.AND P4, PT, R14, c[0x0][0x16c], PT ;  /* 0x00005b000e007a0c */ /* 0x000fe40003f86270 */
[----:B--2---:R-:W-:-:S02]  /*0dc0*/  IADD3 R18, P3, P2, R6, 0x80, R12 ;  /* 0x0000008006127810 */ /* 0x004fc40007a7e00c */
[C---:B------:R-:W-:Y:S02]  /*0dd0*/  LEA R6, P5, R7.reuse, c[0x0][0x258], 0x2 ;  /* 0x0000960007067a11 */ /* 0x040fe400078a10ff */
[----:B------:R-:W-:Y:S02]  /*0de0*/  IADD3.X R19, RZ, UR5, R13, P3, P2 ;  /* 0x00000005ff137c10 */ /* 0x000fe40009fe440d */
[----:B------:R-:W-:Y:S02]  /*0df0*/  ISETP.GE.AND P3, PT, R0, c[0x0][0x16c], PT ;  /* 0x00005b0000007a0c */ /* 0x000fe40003f66270 */
[----:B------:R-:W-:Y:S01]  /*0e00*/  LEA.HI.X R7, R7, c[0x0][0x25c], R3, 0x2, P5 ;  /* 0x0000970007077a11 */ /* 0x000fe200028f1403 */
[----:B------:R2:W-:Y:S01]  /*0e10*/  LDGSTS.E.BYPASS.LTC128B.128 [R235+0x4080], [R18.64], !P6 ;  /* 0x0408000012eb7fae */ /* 0x0005e2000f101d4e */
[----:B------:R-:W-:Y:S02]  /*0e20*/  SEL R11, RZ, 0x2, P3 ;  /* 0x00000002ff0b7807 */ /* 0x000fe40001800000 */
[----:B-1----:R-:W-:-:S02]  /*0e30*/  LOP3.LUT R12, R10, 0x1c0, RZ, 0xc0, !PT ;  /* 0x000001c00a0c7812 */ /* 0x002fc400078ec0ff */
[----:B------:R-:W-:Y:S02]  /*0e40*/  SEL R10, RZ, 0x1, P4 ;  /* 0x00000001ff0a7807 */ /* 0x000fe40002000000 */
[----:B---3--:R-:W-:Y:S01]  /*0e50*/  IADD3 R16, P2, R16, UR10, RZ ;  /* 0x0000000a10107c10 */ /* 0x008fe2000ff5e0ff */
[----:B------:R-:W-:Y:S01]  /*0e60*/  USHF.L.U32 UR10, UR8, 0x6, URZ ;  /* 0x00000006080a7899 */ /* 0x000fe2000800063f */
[----:B------:R-:W-:Y:S01]  /*0e70*/  LOP3.LUT R13, R12, 0x8, R8, 0xf8, !PT ;  /* 0x000000080c0d7812 */ /* 0x000fe200078ef808 */
[----:B------:R-:W-:Y:S01]  /*0e80*/  IMAD.IADD R10, R11, 0x1, R10 ;  /* 0x000000010b0a7824 */ /* 0x000fe200078e020a */
[----:B------:R-:W-:Y:S01]  /*0e90*/  IADD3.X R17, R17, UR5, RZ, P2, !PT ;  /* 0x0000000511117c10 */ /* 0x000fe200097fe4ff */
[----:B------:R-:W-:Y:S01]  /*0ea0*/  ULDC.64 UR4, c[0x0][0x288] ;  /* 0x0000a20000047ab9 */ /* 0x000fe20000000a00 */
[----:B------:R-:W-:Y:S01]  /*0eb0*/  SHF.R.U32.HI R12, RZ, 0x3, R12 ;  /* 0x00000003ff0c7819 */ /* 0x000fe2000001160c */
[----:B------:R-:W-:Y:S01]  /*0ec0*/  UIMAD UR4, UR6, UR4, URZ ;  /* 0x00000004060472a4 */ /* 0x000fe2000f8e023f */
[----:B------:R-:W-:Y:S01]  /*0ed0*/  LOP3.LUT P6, RZ, R10, 0x1, RZ, 0xc0, !PT ;  /* 0x000000010aff7812 */ /* 0x000fe200078cc0ff */
[----:B------:R1:W-:Y:S01]  /*0ee0*/  LDGSTS.E.BYPASS.LTC128B.128 [R235+0x2080], [R16.64], !P1 ;  /* 0x0208000010eb7fae */ /* 0x0003e2000c901d4e */
[----:B------:R-:W-:Y:S01]  /*0ef0*/  LOP3.LUT R229, R229, R13, R12, 0xf6, !PT ;  /* 0x0000000de5e57212 */ /* 0x000fe200078ef60c */
[----:B------:R-:W-:Y:S01]  /*0f00*/  IMAD.U32 R12, RZ, RZ, UR10 ;  /* 0x0000000aff0c7e24 */ /* 0x000fe2000f8e00ff */
[C---:B------:R-:W-:Y:S01]  /*0f10*/  LOP3.LUT P1, RZ, R9.reuse, 0x2, RZ, 0xc0, !PT ;  /* 0x0000000209ff7812 */ /* 0x040fe2000782c0ff */
[----:B------:R1:W-:Y:S01]  /*0f20*/  LDGSTS.E.BYPASS.LTC128B.128 [R235+0x5080], [R16.64+0x80], !P0 ;  /* 0x0508008010eb7fae */ /* 0x0003e2000c101d4e */
[----:B------:R-:W-:Y:S01]  /*0f30*/  LOP3.LUT P0, RZ, R9, 0x4, RZ, 0xc0, !PT ;  /* 0x0000000409ff7812 */ /* 0x000fe2000780c0ff */
[----:B------:R-:W-:Y:S01]  /*0f40*/  IMAD.SHL.U32 R229, R229, 0x2, RZ ;  /* 0x00000002e5e57824 */ /* 0x000fe200078e00ff */
[----:B------:R-:W-:Y:S01]  /*0f50*/  SEL R206, R206, 0xffffffe0, !P1 ;  /* 0xffffffe0cece7807 */ /* 0x000fe20004800000 */
[----:B------:R-:W0:Y:S01]  /*0f60*/  LDGDEPBAR ;  /* 0x00000000000079af */ /* 0x000e220000000000 */
[----:B------:R-:W-:Y:S01]  /*0f70*/  SEL R216, R216, 0xffffffc0, !P0 ;  /* 0xffffffc0d8d87807 */ /* 0x000fe20004000000 */
[----:B------:R-:W-:Y:S01]  /*0f80*/  UIMAD UR4, UR7, UR5, UR4 ;  /* 0x00000005070472a4 */ /* 0x000fe2000f8e0204 */
[----:B------:R-:W-:Y:S01]  /*0f90*/  LOP3.LUT P5, RZ, R10, 0x2, RZ, 0xc0, !PT ;  /* 0x000000020aff7812 */ /* 0x000fe200078ac0ff */
[C---:B------:R-:W-:Y:S01]  /*0fa0*/  IMAD.IADD R218, R229.reuse, 0x1, R206 ;  /* 0x00000001e5da7824 */ /* 0x040fe200078e02ce */
[----:B------:R-:W-:Y:S01]  /*0fb0*/  IADD3 R12, P1, P0, R12, 0x80, R240 ;  /* 0x000000800c0c7810 */ /* 0x000fe2000783e0f0 */
[----:B------:R-:W-:Y:S01]  /*0fc0*/  IMAD.IADD R217, R229, 0x1, R216 ;  /* 0x00000001e5d97824 */ /* 0x000fe200078e02d8 */
[----:B------:R-:W-:Y:S01]  /*0fd0*/  IADD3 R10, -R244, c[0x0][0x168], RZ ;  /* 0x00005a00f40a7a10 */ /* 0x000fe20007ffe1ff */
[----:B------:R-:W-:Y:S01]  /*0fe0*/  IMAD.SHL.U32 R9, R9, 0x20, RZ ;  /* 0x0000002009097824 */ /* 0x000fe200078e00ff */
[----:B------:R-:W-:Y:S01]  /*0ff0*/  IADD3.X R13, RZ, UR9, R241, P1, P0 ;  /* 0x00000009ff0d7c10 */ /* 0x000fe20008fe04f1 */
[----:B------:R-:W-:Y:S01]  /*1000*/  IMAD.IADD R206, R206, 0x1, R217 ;  /* 0x00000001cece7824 */ /* 0x000fe200078e02d9 */
[----:B------:R-:W-:-:S02]  /*1010*/  ISETP.LT.OR P0, PT, R10, 0x1, !P6 ;  /* 0x000000010a00780c */ /* 0x000fc40007701670 */
[C---:B------:R-:W-:Y:S02]  /*1020*/  ISETP.LT.OR P1, PT, R10.reuse, 0x1, !P5 ;  /* 0x000000010a00780c */ /* 0x040fe40006f21670 */
[C---:B------:R-:W-:Y:S02]  /*1030*/  ISETP.LT.OR P6, PT, R10.reuse, 0x21, !P6 ;  /* 0x000000210a00780c */ /* 0x040fe400077c1670 */
[----:B------:R-:W-:Y:S02]  /*1040*/  ISETP.LT.OR P5, PT, R10, 0x21, !P5 ;  /* 0x000000210a00780c */ /* 0x000fe40006fa1670 */
[----:B-1----:R-:W-:Y:S01]  /*1050*/  IADD3 R16, P2, R240, UR10, RZ ;  /* 0x0000000af0107c10 */ /* 0x002fe2000ff5e0ff */
[----:B------:R-:W-:-:S04]  /*1060*/  DEPBAR.LE SB0, 0x1 ;  /* 0x000080400000791a */ /* 0x000fc80000000000 */
[----:B------:R-:W-:Y:S01]  /*1070*/  BAR.SYNC.DEFER_BLOCKING 0x0 ;  /* 0x0000000000007b1d */ /* 0x000fe20000010000 */
[----:B------:R-:W-:Y:S02]  /*1080*/  IADD3.X R17, R241, UR9, RZ, P2, !PT ;  /* 0x00000009f1117c10 */ /* 0x000fe400097fe4ff */
[----:B------:R-:W-:-:S03]  /*1090*/  ISETP.GT.AND P2, PT, R236, 0xf, PT ;  /* 0x0000000fec00780c */ /* 0x000fc60003f44270 */
        /* <DEDUP_REMOVED lines=28> */
[----:B------:R1:W-:Y:S01]  /*1260*/  LDGSTS.E.BYPASS.LTC128B.128 [R235+0x6080], [R240.64], !P0 ;  /* 0x06080000f0eb7fae */ /* 0x0003e2000c101d4e */
[----:B------:R-:W-:-:S03]  /*1270*/  ISETP.GE.AND P0, PT, R0, c[0x0][0x1fc], PT ;  /* 0x00007f0000007a0c */ /* 0x000fc60003f06270 */
[----:B------:R1:W-:Y:S01]  /*1280*/  LDGSTS.E.BYPASS.LTC128B.128 [R235+0x8080], [R240.64+0x80], !P1 ;  /* 0x08080080f0eb7fae */ /* 0x0003e2000c901d4e */
[----:B------:R-:W-:-:S03]  /*1290*/  SEL R243, RZ, 0xffffffff, P0 ;  /* 0xfffffffffff37807 */ /* 0x000fc60000000000 */
[----:B------:R5:W-:Y:S01]  /*12a0*/  LDGSTS.E.BYPASS.LTC128B.128 [R235+0x7080], [R16.64], !P6 ;  /* 0x0708000010eb7fae */ /* 0x000be2000f101d4e */
[----:B------:R-:W-:Y:S01]  /*12b0*/  ISETP.GE.AND P6, PT, R14, c[0x0][0x1fc], PT ;  /* 0x00007f000e007a0c */ /* 0x000fe20003fc6270 */
[----:B------:R-:W-:Y:S02]  /*12c0*/  IMAD.SHL.U32 R243, R243, 0x2, RZ ;  /* 0x00000002f3f37824 */ /* 0x000fe400078e00ff */
[----:B------:R1:W-:Y:S01]  /*12d0*/  LDGSTS.E.BYPASS.LTC128B.128 [R235+0x9080], [R12.64], !P5 ;  /* 0x090800000ceb7fae */ /* 0x0003e2000e901d4e */
[----:B------:R-:W-:Y:S02]  /*12e0*/  ISETP.LT.OR P1, PT, R10, 0x1, P6 ;  /* 0x000000010a00780c */ /* 0x000fe40003721670 */
[----:B------:R-:W-:Y:S01]  /*12f0*/  ISETP.GE.AND P5, PT, R0, c[0x0][0x1fc], PT ;  /* 0x00007f0000007a0c */ /* 0x000fe20003fa6270 */
[----:B------:R-:W-:Y:S01]  /*1300*/  @!P2 IMAD.SHL.U32 R0, R236, 0x10, RZ ;  /* 0x00000010ec00a824 */ /* 0x000fe200078e00ff */
[C---:B------:R-:W-:Y:S02]  /*1310*/  ISETP.LT.OR P6, PT, R10.reuse, 0x21, P6 ;  /* 0x000000210a00780c */ /* 0x040fe400037c1670 */
[----:B------:R-:W-:-:S02]  /*1320*/  ISETP.LT.OR P0, PT, R10, 0x1, P5 ;  /* 0x000000010a00780c */ /* 0x000fc40002f01670 */
[----:B------:R2:W-:Y:S01]  /*1330*/  @!P2 LDGSTS.E.BYPASS.LTC128B.128 [R0+0x12080], [R6.64] ;  /* 0x120800000600afae */ /* 0x0005e2000b901d4e */
[----:B------:R-:W-:-:S03]  /*1340*/  ISETP.LT.OR P5, PT, R10, 0x21, P5 ;  /* 0x000000210a00780c */ /* 0x000fc60002fa1670 */
[----:B------:R-:W0:Y:S04]  /*1350*/  LDGDEPBAR ;  /* 0x00000000000079af */ /* 0x000e280000000000 */
[----:B------:R3:W-:Y:S04]  /*1360*/  LDGSTS.E.BYPASS.LTC128B.128 [R235+0xe080], [R238.64], !P1 ;  /* 0x0e080000eeeb7fae */ /* 0x0007e8000c901d4e */
[----:B------:R3:W-:Y:S01]  /*1370*/  LDGSTS.E.BYPASS.LTC128B.128 [R235+0x10080], [R238.64+0x80], !P0 ;  /* 0x10080080eeeb7fae */ /* 0x0007e2000c101d4e */
[----:B------:R-:W-:Y:S01]  /*1380*/  ISETP.GE.AND P0, PT, R14, c[0x0][0x1fc], PT ;  /* 0x00007f000e007a0c */ /* 0x000fe20003f06270 */
[----:B-----5:R-:W-:-:S02]  /*1390*/  IMAD.U32 R16, RZ, RZ, UR7 ;  /* 0x00000007ff107e24 */ /* 0x020fc4000f8e00ff */
[----:B------:R-:W-:Y:S02]  /*13a0*/  IMAD.SHL.U32 R14, R4, 0x8, RZ ;  /* 0x00000008040e7824 */ /* 0x000fe400078e00ff */
[----:B-1----:R-:W-:-:S03]  /*13b0*/  IMAD.WIDE.U32 R12, R234, c[0x0][0x290], RZ ;  /* 0x0000a400ea0c7a25 */ /* 0x002fc600078e00ff */
[----:B------:R-:W-:Y:S01]  /*13c0*/  LOP3.LUT R14, R14, 0x18, RZ, 0xc0, !PT ;  /* 0x000000180e0e7812 */ /* 0x000fe200078ec0ff */
[----:B------:R-:W-:-:S04]  /*13d0*/  IMAD.WIDE.U32 R16, R16, c[0x0][0x288], R246 ;  /* 0x0000a20010107a25 */ /* 0x000fc800078e00f6 */
[----:B------:R-:W-:Y:S01]  /*13e0*/  IMAD.IADD R242, R13, 0x1, R242 ;  /* 0x000000010df27824 */ /* 0x000fe200078e02f2 */
[CC--:B--2---:R-:W-:Y:S02]  /*13f0*/  LEA.HI R0, R2.reuse, R236.reuse, RZ, 0x2 ;  /* 0x000000ec02007211 */ /* 0x0c4fe400078f10ff */
[----:B------:R-:W-:Y:S02]  /*1400*/  LEA.HI R7, R2, R236, RZ, 0x5 ;  /* 0x000000ec02077211 */ /* 0x000fe400078f28ff */
[----:B------:R-:W-:Y:S02]  /*1410*/  IADD3 R13, P1, R12, R16, RZ ;  /* 0x000000100c0d7210 */ /* 0x000fe40007f3e0ff */
[----:B------:R-:W-:Y:S02]  /*1420*/  LEA.HI R2, R2, R236, RZ, 0x4 ;  /* 0x000000ec02027211 */ /* 0x000fe400078f20ff */
[--C-:B------:R-:W-:Y:S02]  /*1430*/  SHF.R.S32.HI R16, RZ, 0x2, R0.reuse ;  /* 0x00000002ff107819 */ /* 0x100fe40000011400 */
[----:B------:R-:W-:-:S02]  /*1440*/  SHF.R.S32.HI R6, RZ, 0x1f, R0 ;  /* 0x0000001fff067819 */ /* 0x000fc40000011400 */
[----:B------:R-:W-:Y:S02]  /*1450*/  SHF.R.S32.HI R15, RZ, 0x4, R2 ;  /* 0x00000004ff0f7819 */ /* 0x000fe40000011402 */
[----:B------:R-:W-:Y:S02]  /*1460*/  LEA.HI R6, R6, R16, RZ, 0x3 ;  /* 0x0000001006067211 */ /* 0x000fe400078f18ff */
[----:B------:R-:W-:Y:S02]  /*1470*/  SHF.R.S32.HI R12, RZ, 0x5, R7 ;  /* 0x00000005ff0c7819 */ /* 0x000fe40000011407 */
[----:B------:R-:W-:Y:S02]  /*1480*/  LEA.HI R19, R2, R15, RZ, 0x1 ;  /* 0x0000000f02137211 */ /* 0x000fe400078f08ff */
[----:B------:R-:W-:Y:S02]  /*1490*/  LOP3.LUT R6, R6, 0xfffffff8, RZ, 0xc0, !PT ;  /* 0xfffffff806067812 */ /* 0x000fe400078ec0ff */
[----:B------:R-:W-:-:S02]  /*14a0*/  LEA.HI R3, R7, R12, RZ, 0x1 ;  /* 0x0000000c07037211 */ /* 0x000fc400078f08ff */
[----:B------:R-:W-:Y:S01]  /*14b0*/  LOP3.LUT R19, R19, 0xfffffffe, RZ, 0xc0, !PT ;  /* 0xfffffffe13137812 */ /* 0x000fe200078ec0ff */
[----:B------:R-:W-:Y:S01]  /*14c0*/  IMAD.IADD R6, R16, 0x1, -R6 ;  /* 0x0000000110067824 */ /* 0x000fe200078e0a06 */
[----:B------:R-:W-:Y:S02]  /*14d0*/  LOP3.LUT R3, R3, 0xfffffffe, RZ, 0xc0, !PT ;  /* 0xfffffffe03037812 */ /* 0x000fe400078ec0ff */
[----:B------:R-:W-:Y:S01]  /*14e0*/  IADD3.X R11, R242, UR4, R17, P1, !PT ;  /* 0x00000004f20b7c10 */ /* 0x000fe20008ffe411 */
[----:B------:R-:W-:Y:S01]  /*14f0*/  IMAD.IADD R19, R15, 0x1, -R19 ;  /* 0x000000010f137824 */ /* 0x000fe200078e0a13 */
[----:B------:R-:W-:Y:S01]  /*1500*/  LOP3.LUT R0, R0, 0x3ffffffc, RZ, 0xc0, !PT ;  /* 0x3ffffffc00007812 */ /* 0x000fe200078ec0ff */
[----:B------:R-:W-:Y:S01]  /*1510*/  IMAD.SHL.U32 R251, R6, 0x20, RZ ;  /* 0x0000002006fb7824 */ /* 0x000fe200078e00ff */
[----:B------:R-:W-:Y:S01]  /*1520*/  SEL R15, RZ, 0x1, P0 ;  /* 0x00000001ff0f7807 */ /* 0x000fe20000000000 */
[----:B------:R-:W-:Y:S01]  /*1530*/  IMAD.IADD R3, R12, 0x1, -R3 ;  /* 0x000000010c037824 */ /* 0x000fe200078e0a03 */
[----:B------:R-:W-:Y:S01]  /*1540*/  LEA R12, P1, R13, c[0x0][0x280], 0x2 ;  /* 0x0000a0000d0c7a11 */ /* 0x000fe200078210ff */
[----:B------:R-:W-:Y:S01]  /*1550*/  IMAD.SHL.U32 R230, R19, 0x20, RZ ;  /* 0x0000002013e67824 */ /* 0x000fe200078e00ff */
[----:B------:R-:W-:Y:S01]  /*1560*/  LOP3.LUT R251, R14, 0xe0, R251, 0xf8, !PT ;  /* 0x000000e00efb7812 */ /* 0x000fe200078ef8fb */
[----:B------:R-:W-:Y:S01]  /*1570*/  IMAD.SHL.U32 R10, R6, 0x4, RZ ;  /* 0x00000004060a7824 */ /* 0x000fe200078e00ff */
[----:B------:R-:W-:Y:S01]  /*1580*/  LEA.HI.X R13, R13, c[0x0][0x284], R11, 0x2, P1 ;  /* 0x0000a1000d0d7a11 */ /* 0x000fe200008f140b */
[----:B------:R-:W-:Y:S01]  /*1590*/  IMAD.SHL.U32 R250, R3, 0x10, RZ ;  /* 0x0000001003fa7824 */ /* 0x000fe200078e00ff */
[----:B------:R-:W-:Y:S01]  /*15a0*/  LOP3.LUT R230, R14, 0x20, R230, 0xf8, !PT ;  /* 0x000000200ee67812 */ /* 0x000fe200078ef8e6 */
[----:B------:R-:W-:Y:S01]  /*15b0*/  IMAD.MOV.U32 R14, RZ, RZ, c[0x0][0x208] ;  /* 0x00008200ff0e7624 */ /* 0x000fe200078e00ff */
[----:B------:R-:W-:Y:S01]  /*15c0*/  LOP3.LUT R251, R251, 0x18, R10, 0x78, !PT ;  /* 0x00000018fbfb7812 */ /* 0x000fe200078e780a */
[----:B------:R-:W-:Y:S01]  /*15d0*/  IMAD.MOV.U32 R11, RZ, RZ, 0x5 ;  /* 0x00000005ff0b7424 */ /* 0x000fe200078e00ff */
[----:B------:R-:W-:Y:S01]  /*15e0*/  LOP3.LUT R10, R2, 0xfffffff0, RZ, 0xc0, !PT ;  /* 0xfffffff0020a7812 */ /* 0x000fe200078ec0ff */
[----:B------:R-:W-:Y:S01]  /*15f0*/  IMAD.IADD R2, R236, 0x1, -R0 ;  /* 0x00000001ec027824 */ /* 0x000fe200078e0a00 */
[----:B------:R-:W-:Y:S01]  /*1600*/  LOP3.LUT R18, R250, 0x10, RZ, 0xc0, !PT ;  /* 0x00000010fa127812 */ /* 0x000fe200078ec0ff */
[----:B------:R-:W-:Y:S01]  /*1610*/  IMAD.SHL.U32 R231, R19, 0x8, RZ ;  /* 0x0000000813e77824 */ /* 0x000fe200078e00ff */
[C---:B------:R-:W-:Y:S01]  /*1620*/  SHF.L.U64.HI R11, R14.reuse, R11, c[0x0][0x20c] ;  /* 0x000083000e0b7619 */ /* 0x040fe2000001020b */
[----:B------:R-:W-:Y:S01]  /*1630*/  IMAD.SHL.U32 R14, R14, 0x20, RZ ;  /* 0x000000200e0e7824 */ /* 0x000fe200078e00ff */
[----:B------:R-:W-:Y:S01]  /*1640*/  LOP3.LUT R18, R18, 0xe0, R9, 0xf8, !PT ;  /* 0x000000e012127812 */ /* 0x000fe200078ef809 */
[----:B------:R-:W-:Y:S01]  /*1650*/  IMAD.IADD R10, R236, 0x1, -R10 ;  /* 0x00000001ec0a7824 */ /* 0x000fe200078e0a0a */
[----:B------:R-:W-:Y:S01]  /*1660*/  LOP3.LUT R243, R243, 0x2, R15, 0xe2, !PT ;  /* 0x00000002f3f37812 */ /* 0x000fe200078ee20f */
[----:B------:R-:W-:Y:S01]  /*1670*/  IMAD.SHL.U32 R9, R3, 0x200, RZ ;  /* 0x0000020003097824 */ /* 0x000fe200078e00ff */
[C---:B------:R-:W-:Y:S01]  /*1680*/  SHF.L.U64.HI R11, R14.reuse, 0x1, R11 ;  /* 0x000000010e0b7819 */ /* 0x040fe2000001020b */
[----:B------:R-:W-:Y:S01]  /*1690*/  IMAD.SHL.U32 R14, R14, 0x2, RZ ;  /* 0x000000020e0e7824 */ /* 0x000fe200078e00ff */
[----:B------:R-:W-:Y:S01]  /*16a0*/  SHF.R.S32.HI R0, RZ, 0x1f, R10 ;  /* 0x0000001fff007819 */ /* 0x000fe2000001140a */
[----:B------:R-:W-:Y:S01]  /*16b0*/  IMAD R2, R2, 0x2, R9 ;  /* 0x0000000202027824 */ /* 0x000fe200078e0209 */
[----:B------:R-:W-:Y:S01]  /*16c0*/  LOP3.LUT R231, R231, 0x8, RZ, 0xc0, !PT ;  /* 0x00000008e7e77812 */ /* 0x000fe200078ec0ff */
[----:B------:R-:W-:Y:S01]  /*16d0*/  IMAD.SHL.U32 R227, R10, 0x20, RZ ;  /* 0x000000200ae37824 */ /* 0x000fe200078e00ff */
[----:B------:R-:W-:Y:S01]  /*16e0*/  LEA.HI R0, R0, R10, RZ, 0x3 ;  /* 0x0000000a00007211 */ /* 0x000fe200078f18ff */
[----:B------:R-:W-:Y:S01]  /*16f0*/  IMAD.IADD R251, R2, 0x1, R251 ;  /* 0x0000000102fb7824 */ /* 0x000fe200078e02fb */
[----:B------:R-:W-:Y:S01]  /*1700*/  IADD3 R16, P0, R14, R238, RZ ;  /* 0x000000ee0e107210 */ /* 0x000fe20007f1e0ff */
[----:B------:R-:W-:Y:S01]  /*1710*/  IMAD.SHL.U32 R19, R19, 0x100, RZ ;  /* 0x0000010013137824 */ /* 0x000fe200078e00ff */
[C---:B------:R-:W-:Y:S01]  /*1720*/  LOP3.LUT R2, R0.reuse, 0xfffffff8, RZ, 0xc0, !PT ;  /* 0xfffffff800027812 */ /* 0x040fe200078ec0ff */
[----:B------:R-:W-:Y:S01]  /*1730*/  IMAD.SHL.U32 R0, R0, 0x40, RZ ;  /* 0x0000004000007824 */ /* 0x000fe200078e00ff */
[----:B------:R-:W-:Y:S01]  /*1740*/  LOP3.LUT R227, R231, 0x1e0, R227, 0xf8, !PT ;  /* 0x000001e0e7e37812 */ /* 0x000fe200078ef8e3 */
[----:B------:R-:W-:Y:S01]  /*1750*/  IMAD.X R17, R11, 0x1, R239, P0 ;  /* 0x000000010b117824 */ /* 0x000fe200000e06ef */
[----:B------:R-:W-:Y:S01]  /*1760*/  IADD3 R14, P1, P0, R14, 0x80, R238 ;  /* 0x000000800e0e7810 */ /* 0x000fe2000783e0ee */
[----:B------:R-:W-:Y:S01]  /*1770*/  IMAD.IADD R2, R10, 0x1, -R2 ;  /* 0x000000010a027824 */ /* 0x000fe200078e0a02 */
[----:B------:R-:W-:-:S02]  /*1780*/  LOP3.LUT R0, R0, 0xfffffe00, RZ, 0xc0, !PT ;  /* 0xfffffe0000007812 */ /* 0x000fc400078ec0ff */
[----:B------:R-:W-:Y:S01]  /*1790*/  IADD3.X R15, R11, RZ, R239, P1, P0 ;  /* 0x000000ff0b0f7210 */ /* 0x000fe20000fe04ef */
[----:B------:R-:W-:Y:S01]  /*17a0*/  IMAD.SHL.U32 R11, R2, 0x40, RZ ;  /* 0x00000040020b7824 */ /* 0x000fe200078e00ff */
[C---:B------:R-:W-:Y:S01]  /*17b0*/  LOP3.LUT P0, RZ, R10.reuse, 0x4, RZ, 0xc0, !PT ;  /* 0x000000040aff7812 */ /* 0x040fe2000780c0ff */
[----:B------:R-:W-:Y:S01]  /*17c0*/  IMAD.SHL.U32 R10, R10, 0x4, RZ ;  /* 0x000000040a0a7824 */ /* 0x000fe200078e00ff */
[----:B------:R1:W-:Y:S01]  /*17d0*/  LDGSTS.E.BYPASS.LTC128B.128 [R235+0xf080], [R16.64], !P6 ;  /* 0x0f08000010eb7fae */ /* 0x0003e2000f101d4e */
[----:B------:R-:W-:Y:S01]  /*17e0*/  IMAD R3, R3, 0x400, R0 ;  /* 0x0000040003037824 */ /* 0x000fe200078e0200 */
[----:B------:R-:W-:Y:S02]  /*17f0*/  LOP3.LUT R11, R11, 0x1c0, RZ, 0xc0, !PT ;  /* 0x000001c00b0b7812 */ /* 0x000fe400078ec0ff */
[----:B------:R-:W-:Y:S01]  /*1800*/  LOP3.LUT R227, R227, 0x38, R10, 0x78, !PT ;  /* 0x00000038e3e37812 */ /* 0x000fe200078e780a */
[----:B------:R1:W-:Y:S01]  /*1810*/  LDGSTS.E.BYPASS.LTC128B.128 [R235+0x11080], [R14.64], !P5 ;  /* 0x110800000eeb7fae */ /* 0x0003e2000e901d4e */
[----:B------:R-:W-:-:S02]  /*1820*/  SHF.R.U32.HI R10, RZ, 0x3, R11 ;  /* 0x00000003ff0a7819 */ /* 0x000fc4000001160b */
[----:B------:R-:W-:Y:S02]  /*1830*/  PLOP3.LUT P1, PT, PT, PT, UP0, 0x80, 0x0 ;  /* 0x000000000000781c */ /* 0x000fe40003f2f008 */
[C---:B------:R-:W-:Y:S02]  /*1840*/  LOP3.LUT R230, R10.reuse, R230, R11, 0x1e, !PT ;  /* 0x000000e60ae67212 */ /* 0x040fe400078e1e0b */
[----:B------:R-:W-:Y:S02]  /*1850*/  LOP3.LUT R231, R10, R11, R231, 0x1e, !PT ;  /* 0x0000000b0ae77212 */ /* 0x000fe400078e1ee7 */
[----:B------:R-:W-:Y:S01]  /*1860*/  LOP3.LUT R230, R230, R0, RZ, 0xfc, !PT ;  /* 0x00000000e6e67212 */ /* 0x000fe200078efcff */
[----:B------:R-:W-:Y:S01]  /*1870*/  @!P2 IMAD.SHL.U32 R0, R236, 0x10, RZ ;  /* 0x00000010ec00a824 */ /* 0x000fe200078e00ff */
[----:B------:R-:W-:Y:S01]  /*1880*/  LOP3.LUT R18, R18, 0x100, R19, 0xf8, !PT ;  /* 0x0000010012127812 */ /* 0x000fe200078ef813 */
[----:B------:R-:W-:Y:S01]  /*1890*/  IMAD.IADD R231, R3, 0x1, R231 ;  /* 0x0000000103e77824 */ /* 0x000fe200078e02e7 */
[----:B------:R-:W-:-:S02]  /*18a0*/  LOP3.LUT R227, R227, R9, RZ, 0xfc, !PT ;  /* 0x00000009e3e37212 */ /* 0x000fc400078efcff */
[----:B------:R2:W-:Y:S01]  /*18b0*/  @!P2 LDGSTS.E.BYPASS.LTC128B.128 [R0+0x12280], [R12.64] ;  /* 0x122800000c00afae */ /* 0x0005e2000b901d4e */
[C---:B------:R-:W-:Y:S02]  /*18c0*/  LOP3.LUT R228, R18.reuse, 0x1c0, RZ, 0xc0, !PT ;  /* 0x000001c012e47812 */ /* 0x040fe400078ec0ff */
[----:B------:R-:W-:Y:S01]  /*18d0*/  LOP3.LUT R8, R18, 0x8, R8, 0xf8, !PT ;  /* 0x0000000812087812 */ /* 0x000fe200078ef808 */
[----:B------:R-:W0:Y:S01]  /*18e0*/  LDGDEPBAR ;  /* 0x00000000000079af */ /* 0x000e220000000000 */
[----:B------:R-:W-:Y:S02]  /*18f0*/  SHF.R.U32.HI R228, RZ, 0x3, R228 ;  /* 0x00000003ffe47819 */ /* 0x000fe400000116e4 */
[----:B------:R-:W-:Y:S01]  /*1900*/  SEL R226, R226, 0xfffffff0, !P0 ;  /* 0xfffffff0e2e27807 */ /* 0x000fe20004000000 */
[----:B------:R-:W0:Y:S01]  /*1910*/  LDGDEPBAR ;  /* 0x00000000000079af */ /* 0x000e220000000000 */
[----:B------:R-:W-:Y:S02]  /*1920*/  LOP3.LUT R228, R228, R8, RZ, 0x3c, !PT ;  /* 0x00000008e4e47212 */ /* 0x000fe400078e3cff */
[----:B--2---:R-:W-:-:S05]  /*1930*/  LOP3.LUT R0, R7, 0xffffffe0, RZ, 0xc0, !PT ;  /* 0xffffffe007007812 */ /* 0x004fca00078ec0ff */
[----:B------:R-:W-:-:S05]  /*1940*/  IMAD.IADD R0, R236, 0x1, -R0 ;  /* 0x00000001ec007824 */ /* 0x000fca00078e0a00 */
[----:B------:R-:W-:-:S04]  /*1950*/  SHF.R.S32.HI R3, RZ, 0x1f, R0 ;  /* 0x0000001fff037819 */ /* 0x000fc80000011400 */
[----:B------:R-:W-:-:S04]  /*1960*/  LEA.HI R3, R3, R0, RZ, 0x2 ;  /* 0x0000000003037211 */ /* 0x000fc800078f10ff */
[----:B------:R-:W-:Y:S01]  /*1970*/  LEA.HI.SX32 R250, R3, R250, 0x1e ;  /* 0x000000fa03fa7211 */ /* 0x000fe200078ff2ff */
[----:B------:R-:W-:Y:S05]  /*1980*/  @!P1 BRA `(.L_x_59) ;  /* 0x000034b000009947 */ /* 0x000fea0003800000 */
[----:B-1-34-:R-:W-:Y:S01]  /*1990*/  IMAD.MOV.U32 R7, RZ, RZ, -0x60 ;  /* 0xffffffa0ff077424 */ /* 0x01afe200078e00ff */
[----:B------:R-:W-:Y:S01]  /*19a0*/  SHF.R.S32.HI R8, RZ, 0x1f, R4 ;  /* 0x0000001fff087819 */ /* 0x000fe20000011404 */
[----:B------:R-:W-:Y:S01]  /*19b0*/  ULDC.64 UR4, c[0x0][0x238] ;  /* 0x00008e0000047ab9 */ /* 0x000fe20000000a00 */
[----:B------:R-:W-:Y:S01]  /*19c0*/  LOP3.LUT P0, RZ, R6, 0x1, RZ, 0xc0, !PT ;  /* 0x0000000106ff7812 */ /* 0x000fe2000780c0ff */
[----:B------:R-:W-:Y:S01]  /*19d0*/  IMAD R6, R5, R7, c[0x0][0x198] ;  /* 0x0000660005067624 */ /* 0x000fe200078e0207 */
[----:B------:R-:W-:Y:S01]  /*19e0*/  LEA.HI R7, R8, R4, RZ, 0x2 ;  /* 0x0000000408077211 */ /* 0x000fe200078f10ff */
[----:B------:R-:W-:Y:S01]  /*19f0*/  UIMAD UR4, UR6, UR4, URZ ;  /* 0x00000004060472a4 */ /* 0x000fe2000f8e023f */
[--C-:B------:R-:W-:Y:S01]  /*1a00*/  SHF.R.S32.HI R237, RZ, 0x1f, R236.reuse ;  /* 0x0000001fffed7819 */ /* 0x100fe200000114ec */
[----:B------:R-:W-:Y:S01]  /*1a10*/  IMAD.U32 R5, RZ, RZ, UR7 ;  /* 0x00000007ff057e24 */ /* 0x000fe2000f8e00ff */
[----:B------:R-:W-:Y:S01]  /*1a20*/  LOP3.LUT R7, R7, 0xfffffffc, RZ, 0xc0, !PT ;  /* 0xfffffffc07077812 */ /* 0x000fe200078ec0ff */
[----:B------:R-:W-:Y:S01]  /*1a30*/  UIMAD UR4, UR7, UR5, UR4 ;  /* 0x00000005070472a4 */ /* 0x000fe2000f8e0204 */
[----:B------:R-:W-:Y:S01]  /*1a40*/  IMAD.SHL.U32 R251, R251, 0x2, RZ ;  /* 0x00000002fbfb7824 */ /* 0x000fe200078e00ff */
[----:B------:R-:W-:Y:S01]  /*1a50*/  UIADD3 UR11, UR11, 0x3f, URZ ;  /* 0x0000003f0b0b7890 */ /* 0x000fe2000fffe03f */
[----:B------:R-:W-:Y:S01]  /*1a60*/  IMAD.WIDE.U32 R8, R5, c[0x0][0x238], R236 ;  /* 0x00008e0005087a25 */ /* 0x000fe200078e00ec */
[----:B------:R-:W-:Y:S01]  /*1a70*/  IADD3 R4, R4, -R7, RZ ;  /* 0x8000000704047210 */ /* 0x000fe20007ffe0ff */
[----:B------:R-:W-:Y:S01]  /*1a80*/  CS2R R146, SRZ ;  /* 0x0000000000927805 */ /* 0x000fe2000001ff00 */
[----:B------:R-:W-:Y:S01]  /*1a90*/  LOP3.LUT R7, R3, 0xfffffffc, RZ, 0xc0, !PT ;  /* 0xfffffffc03077812 */ /* 0x000fe200078ec0ff */
[----:B------:R-:W-:Y:S01]  /*1aa0*/  IMAD.MOV.U32 R225, RZ, RZ, 0x10 ;  /* 0x00000010ffe17424 */ /* 0x000fe200078e00ff */
[----:B------:R-:W-:Y:S01]  /*1ab0*/  IADD3 R5, R9, UR4, RZ ;  /* 0x0000000409057c10 */ /* 0x000fe2000fffe0ff */
[----:B------:R-:W-:Y:S01]  /*1ac0*/  IMAD R6, R4, -0x8, R6 ;  /* 0xfffffff804067824 */ /* 0x000fe200078e0206 */
[C---:B------:R-:W-:Y:S01]  /*1ad0*/  IADD3 R3, R251.reuse, 0x12480, RZ ;  /* 0x00012480fb037810 */ /* 0x040fe20007ffe0ff */
[----:B------:R-:W-:Y:S01]  /*1ae0*/  IMAD.MOV.U32 R4, RZ, RZ, R8 ;  /* 0x000000ffff047224 */ /* 0x000fe200078e0008 */
[----:B------:R-:W-:Y:S01]  /*1af0*/  IADD3 R248, R251, 0x126c0, RZ ;  /* 0x000126c0fbf87810 */ /* 0x000fe20007ffe0ff */
[----:B------:R-:W-:Y:S01]  /*1b00*/  IMAD.IADD R7, R0, 0x1, -R7 ;  /* 0x0000000100077824 */ /* 0x000fe200078e0a07 */
[----:B------:R-:W-:Y:S01]  /*1b10*/  @P0 IADD3 R248, R3, 0x1c0, RZ ;  /* 0x000001c003f80810 */ /* 0x000fe20007ffe0ff */
[----:B------:R-:W-:Y:S01]  /*1b20*/  IMAD.WIDE.U32 R10, R234, c[0x0][0x240], R4 ;  /* 0x00009000ea0a7a25 */ /* 0x000fe200078e0004 */
[C---:B------:R-:W-:Y:S01]  /*1b30*/  LOP3.LUT P0, RZ, R2.reuse, 0x4, RZ, 0xc0, !PT ;  /* 0x0000000402ff7812 */ /* 0x040fe2000780c0ff */
[----:B------:R-:W-:Y:S01]  /*1b40*/  USHF.R.S32.HI UR5, URZ, 0x1f, UR11 ;  /* 0x0000001f3f057899 */ /* 0x000fe2000801140b */
[----:B------:R-:W-:Y:S01]  /*1b50*/  LOP3.LUT P1, RZ, R2, 0x2, RZ, 0xc0, !PT ;  /* 0x0000000202ff7812 */ /* 0x000fe2000782c0ff */
[----:B------:R-:W-:Y:S01]  /*1b60*/  IMAD.MOV.U32 R0, RZ, RZ, 0x20 ;  /* 0x00000020ff007424 */ /* 0x000fe200078e00ff */
[----:B------:R1:W-:Y:S01]  /*1b70*/  STL.64 [R1], R10 ;  /* 0x0000000a01007387 */ /* 0x0003e20000100a00 */
[----:B------:R-:W-:Y:S01]  /*1b80*/  IMAD R252, R233, c[0x0][0x240], RZ ;  /* 0x00009000e9fc7a24 */ /* 0x000fe200078e02ff */
[----:B------:R-:W-:Y:S01]  /*1b90*/  LEA R227, R227, 0x15480, 0x1 ;  /* 0x00015480e3e37811 */ /* 0x000fe200078e08ff */
[----:B------:R-:W-:Y:S01]  /*1ba0*/  ULEA.HI UR11, UR5, UR11, URZ, 0x6 ;  /* 0x0000000b050b7291 */ /* 0x000fe2000f8f303f */
[----:B------:R-:W-:Y:S01]  /*1bb0*/  SEL R223, R0, 0xffffffe0, !P0 ;  /* 0xffffffe000df7807 */ /* 0x000fe20004000000 */
[----:B------:R-:W-:Y:S01]  /*1bc0*/  IMAD R252, R234, c[0x0][0x244], R252 ;  /* 0x00009100eafc7a24 */ /* 0x000fe200078e02fc */
[----:B------:R-:W-:Y:S01]  /*1bd0*/  SHF.L.U32 R224, R231, 0x1, RZ ;  /* 0x00000001e7e07819 */ /* 0x000fe200000006ff */
[----:B------:R-:W-:Y:S01]  /*1be0*/  IMAD R249, R7, -0x2, R6 ;  /* 0xfffffffe07f97824 */ /* 0x000fe200078e0206 */
[----:B------:R-:W-:Y:S01]  /*1bf0*/  SEL R0, R0, 0xffffffe0, !P1 ;  /* 0xffffffe000007807 */ /* 0x000fe20004800000 */
[----:B------:R-:W-:Y:S01]  /*1c00*/  IMAD.IADD R220, R231, 0x1, R223 ;  /* 0x00000001e7dc7824 */ /* 0x000fe200078e02df */
[----:B------:R-:W-:Y:S01]  /*1c10*/  SEL R225, R225, 0xfffffff0, !P1 ;  /* 0xfffffff0e1e17807 */ /* 0x000fe20004800000 */
[----:B------:R-:W-:Y:S01]  /*1c20*/  IMAD.SHL.U32 R228, R228, 0x2, RZ ;  /* 0x00000002e4e47824 */ /* 0x000fe200078e00ff */
[----:B------:R-:W-:Y:S01]  /*1c30*/  IADD3 R216, R216, R218, RZ ;  /* 0x000000dad8d87210 */ /* 0x000fe20007ffe0ff */
        /* <DEDUP_REMOVED lines=48> */
[----:B------:R-:W-:Y:S01]  /*1f40*/  IADD3 R252, R11, R252, RZ ;  /* 0x000000fc0bfc7210 */ /* 0x000fe20007ffe0ff */
[----:B------:R-:W-:Y:S01]  /*1f50*/  IMAD.IADD R0, R224, 0x1, R0 ;  /* 0x00000001e0007824 */ /* 0x000fe200078e0200 */
[----:B------:R-:W-:Y:S01]  /*1f60*/  IADD3 R222, R225, R223, RZ ;  /* 0x000000dfe1de7210 */ /* 0x000fe20007ffe0ff */
[----:B------:R-:W-:Y:S01]  /*1f70*/  IMAD.IADD R221, R231, 0x1, R225 ;  /* 0x00000001e7dd7824 */ /* 0x000fe200078e02e1 */
[----:B------:R-:W-:Y:S01]  /*1f80*/  IADD3 R219, R225, R220, RZ ;  /* 0x000000dce1db7210 */ /* 0x000fe20007ffe0ff */
[----:B------:R-:W-:-:S02]  /*1f90*/  UMOV UR4, URZ ;  /* 0x0000003f00047c82 */ /* 0x000fc40008000000 */
[----:B------:R-:W-:Y:S02]  /*1fa0*/  UMOV UR12, 0x1 ;  /* 0x00000001000c7882 */ /* 0x000fe40000000000 */
[----:B------:R-:W-:Y:S02]  /*1fb0*/  UMOV UR8, URZ ;  /* 0x0000003f00087c82 */ /* 0x000fe40008000000 */
[----:B------:R-:W-:Y:S02]  /*1fc0*/  USHF.R.S32.HI UR11, URZ, 0x6, UR11 ;  /* 0x000000063f0b7899 */ /* 0x000fe4000801140b */
[----:B-1----:R-:W-:Y:S02]  /*1fd0*/  ULDC UR5, c[0x0][0x168] ;  /* 0x00005a0000057ab9 */ /* 0x002fe40000000800 */
.L_x_62:
        /* <DEDUP_REMOVED lines=9> */
[--C-:B------:R-:W-:Y:S01]  /*2070*/  IMAD R40, R40, 0x2000, R223.reuse ;  /* 0x0000200028287824 */ /* 0x100fe200078e02df */
[----:B------:R-:W-:Y:S01]  /*2080*/  UISETP.GE.AND UP0, UPT, UR16, UR11, UPT ;  /* 0x0000000b1000728c */ /* 0x000fe2000bf06270 */
[----:B------:R-:W-:Y:S01]  /*2090*/  IMAD.SHL.U32 R153, R2, 0x2, RZ ;  /* 0x0000000202997824 */ /* 0x000fe200078e00ff */
[C---:B------:R-:W-:Y:S01]  /*20a0*/  IADD3 R152, R231.reuse, R46, RZ ;  /* 0x0000002ee7987210 */ /* 0x040fe20007ffe0ff */
[----:B------:R-:W-:Y:S01]  /*20b0*/  IMAD R208, R208, 0x2000, R222 ;  /* 0x00002000d0d07824 */ /* 0x000fe200078e02de */
[C---:B------:R-:W-:Y:S02]  /*20c0*/  IADD3 R40, R231.reuse, R40, RZ ;  /* 0x00000028e7287210 */ /* 0x040fe40007ffe0ff */
[C---:B------:R-:W-:Y:S01]  /*20d0*/  IADD3 R148, R231.reuse, R46, R223 ;  /* 0x0000002ee7947210 */ /* 0x040fe20007ffe0df */
[----:B------:R-:W-:Y:S01]  /*20e0*/  IMAD.SHL.U32 R152, R152, 0x2, RZ ;  /* 0x0000000298987824 */ /* 0x000fe200078e00ff */
[----:B------:R-:W-:Y:S01]  /*20f0*/  PLOP3.LUT P1, PT, PT, PT, UP0, 0x80, 0x0 ;  /* 0x000000000000781c */ /* 0x000fe20003f2f008 */
[----:B------:R-:W-:Y:S01]  /*2100*/  IMAD.SHL.U32 R156, R40, 0x2, RZ ;  /* 0x00000002289c7824 */ /* 0x000fe200078e00ff */
[----:B------:R-:W-:Y:S01]  /*2110*/  SHF.L.U32 R148, R148, 0x1, RZ ;  /* 0x0000000194947819 */ /* 0x000fe200000006ff */
[----:B------:R-:W-:Y:S01]  /*2120*/  IMAD.IADD R208, R231, 0x1, R208 ;  /* 0x00000001e7d07824 */ /* 0x000fe200078e02d0 */
[----:B------:R-:W-:Y:S04]  /*2130*/  LDSM.16.M88.2 R2, [R229+0x80] ;  /* 0x00008000e502783b */ /* 0x000fe80000000100 */
[----:B------:R-:W-:Y:S01]  /*2140*/  SHF.L.U32 R208, R208, 0x1, RZ ;  /* 0x00000001d0d07819 */ /* 0x000fe200000006ff */
        /* <DEDUP_REMOVED lines=16> */
[-C--:B---3--:R-:W-:Y:S08]  /*2250*/  HMMA.16816.F32 R12, R24, R16.reuse, RZ ;  /* 0x00000010180c723c */ /* 0x088ff000000018ff */
[C---:B------:R-:W-:Y:S08]  /*2260*/  HMMA.16816.F32 R16, R20.reuse, R16, RZ ;  /* 0x000000101410723c */ /* 0x040ff000000018ff */
        /* <DEDUP_REMOVED lines=55> */
[----:B------:R5:W-:Y:S07]  /*25e0*/  LDSM.16.M88.4 R36, [R208+0x9080] ;  /* 0x00908000d024783b */ /* 0x000bee0000000200 */
[-C--:B------:R-:W-:Y:S08]  /*25f0*/  HMMA.16816.F32 R12, R148, R32.reuse, R12 ;  /* 0x00000020940c723c */ /* 0x080ff0000000180c */
[C---:B------:R-:W-:Y:S08]  /*2600*/  HMMA.16816.F32 R16, R48.reuse, R32, R16 ;  /* 0x000000203010723c */ /* 0x040ff00000001810 */
[-C--:B---3--:R-:W-:Y:S01]  /*2610*/  HMMA.16816.F32 R20, R48, R30.reuse, R20 ;  /* 0x0000001e3014723c */ /* 0x088fe20000001814 */
[----:B-----5:R-:W-:Y:S05]  /*2620*/  MOV R208, UR4 ;  /* 0x0000000400d07c02 */ /* 0x020fea0008000f00 */
[----:B------:R-:W-:Y:S02]  /*2630*/  IMAD R208, R208, 0x40, R250 ;  /* 0x00000040d0d07824 */ /* 0x000fe400078e02fa */
[----:B------:R-:W-:Y:S03]  /*2640*/  HMMA.16816.F32 R24, R148, R30, R24 ;  /* 0x0000001e9418723c */ /* 0x000fe60000001818 */
[----:B------:R-:W-:Y:S04]  /*2650*/  LDS R211, [R208.X4+0x12080] ;  /* 0x01208000d0d37984 */ /* 0x000fe80000004800 */
[----:B------:R-:W-:Y:S01]  /*2660*/  LDS R210, [R208.X4+0x120a0] ;  /* 0x0120a000d0d27984 */ /* 0x000fe20000004800 */
[-C--:B-1----:R-:W-:Y:S01]  /*2670*/  HMMA.16816.F32 R4, R152, R34.reuse, R4 ;  /* 0x000000229804723c */ /* 0x082fe20000001804 */
[----:B------:R-:W-:Y:S02]  /*2680*/  IMAD.U32 R30, RZ, RZ, UR4 ;  /* 0x00000004ff1e7e24 */ /* 0x000fe4000f8e00ff */
[----:B------:R-:W-:Y:S03]  /*2690*/  LDS R209, [R208.X4+0x12100] ;  /* 0x01210000d0d17984 */ /* 0x000fe60000004800 */
[----:B------:R-:W-:Y:S01]  /*26a0*/  LEA R30, R30, R219, 0xd ;  /* 0x000000db1e1e7211 */ /* 0x000fe200078e68ff */
[----:B------:R-:W-:Y:S01]  /*26b0*/  LDS R208, [R208.X4+0x12120] ;  /* 0x01212000d0d07984 */ /* 0x000fe20000004800 */
        /* <DEDUP_REMOVED lines=23> */
[----:B------:R-:W-:Y:S01]  /*2830*/  USHF.R.S32.HI UR13, URZ, 0x1f, UR16 ;  /* 0x0000001f3f0d7899 */ /* 0x000fe20008011410 */
[----:B------:R-:W-:Y:S01]  /*2840*/  IMAD R30, R234, c[0x0][0x278], RZ ;  /* 0x00009e00ea1e7a24 */ /* 0x000fe200078e02ff */
[----:B------:R-:W-:Y:S02]  /*2850*/  ULDC.64 UR6, c[0x0][0x178] ;  /* 0x00005e0000067ab9 */ /* 0x000fe40000000a00 */
[----:B------:R-:W-:Y:S02]  /*2860*/  UIMAD UR13, UR13, UR6, URZ ;  /* 0x000000060d0d72a4 */ /* 0x000fe4000f8e023f */
[----:B------:R-:W-:Y:S02]  /*2870*/  UIMAD.WIDE.U32 UR18, UR16, UR6, URZ ;  /* 0x00000006101272a5 */ /* 0x000fe4000f8e003f */
[----:B------:R-:W-:Y:S02]  /*2880*/  UIMAD UR13, UR16, UR7, UR13 ;  /* 0x00000007100d72a4 */ /* 0x000fe4000f8e020d */
[----:B------:R-:W-:Y:S02]  /*2890*/  UIMAD UR16, UR16, -0x40, UR5 ;  /* 0xffffffc0101078a4 */ /* 0x000fe4000f8e0205 */
[----:B------:R-:W-:Y:S01]  /*28a0*/  IMAD.U32 R32, RZ, RZ, UR18 ;  /* 0x00000012ff207e24 */ /* 0x000fe2000f8e00ff */
[----:B------:R-:W-:Y:S01]  /*28b0*/  UIADD3 UR13, UR19, UR13, URZ ;  /* 0x0000000d130d7290 */ /* 0x000fe2000fffe03f */
[----:B------:R-:W-:Y:S02]  /*28c0*/  IMAD.U32 R28, RZ, RZ, UR18 ;  /* 0x00000012ff1c7e24 */ /* 0x000fe4000f8e00ff */
[----:B------:R-:W-:Y:S02]  /*28d0*/  IADD3 R31, -R244, UR16, RZ ;  /* 0x00000010f41f7c10 */ /* 0x000fe4000fffe1ff */
[----:B------:R-:W-:Y:S01]  /*28e0*/  LEA R32, P5, R32, R240, 0x7 ;  /* 0x000000f020207211 */ /* 0x000fe200078a38ff */
[----:B------:R-:W-:Y:S01]  /*28f0*/  IMAD.U32 R3, RZ, RZ, UR13 ;  /* 0x0000000dff037e24 */ /* 0x000fe2000f8e00ff */
[----:B------:R-:W-:Y:S02]  /*2900*/  ISETP.LT.OR P6, PT, R31, 0x1, P4 ;  /* 0x000000011f00780c */ /* 0x000fe400027c1670 */
[----:B-1----:R-:W-:Y:S01]  /*2910*/  @!P2 SHF.R.S32.HI R29, RZ, 0x1f, R2 ;  /* 0x0000001fff1da819 */ /* 0x002fe20000011402 */
[----:B------:R-:W-:Y:S01]  /*2920*/  @!P2 IMAD.WIDE.U32 R34, R2, c[0x0][0x270], R246 ;  /* 0x00009c000222aa25 */ /* 0x000fe200078e00f6 */
[----:B------:R-:W-:Y:S02]  /*2930*/  LEA.HI.X R33, R28, R241, R3, 0x7, P5 ;  /* 0x000000f11c217211 */ /* 0x000fe400028f3c03 */
[----:B------:R-:W-:Y:S01]  /*2940*/  IADD3 R3, R235, 0x6080, RZ ;  /* 0x00006080eb037810 */ /* 0x000fe20007ffe0ff */
[----:B------:R-:W-:Y:S01]  /*2950*/  @!P2 IMAD R29, R29, c[0x0][0x270], RZ ;  /* 0x00009c001d1daa24 */ /* 0x000fe200078e02ff */
[----:B------:R-:W-:Y:S01]  /*2960*/  @!P2 IADD3 R30, P1, R30, R34, RZ ;  /* 0x000000221e1ea210 */ /* 0x000fe20007f3e0ff */
[----:B------:R-:W-:Y:S02]  /*2970*/  IMAD.U32 R28, RZ, RZ, UR12 ;  /* 0x0000000cff1c7e24 */ /* 0x000fe4000f8e00ff */
[----:B------:R-:W-:Y:S02]  /*2980*/  @!P2 IMAD R29, R2, c[0x0][0x274], R29 ;  /* 0x00009d00021daa24 */ /* 0x000fe400078e021d */
[----:B------:R-:W-:Y:S02]  /*2990*/  IMAD.U32 R2, RZ, RZ, UR10 ;  /* 0x0000000aff027e24 */ /* 0x000fe4000f8e00ff */
[----:B------:R-:W-:Y:S01]  /*29a0*/  @!P2 IMAD R28, R28, 0x40, R246 ;  /* 0x000000401c1ca824 */ /* 0x000fe200078e02f6 */
[----:B------:R-:W-:Y:S02]  /*29b0*/  @!P2 IADD3.X R29, R232, R35, R29, P1, !PT ;  /* 0x00000023e81da210 */ /* 0x000fe40000ffe41d */
[----:B------:R-:W-:Y:S01]  /*29c0*/  IADD3 R36, P5, P1, R2, 0x80, R32 ;  /* 0x0000008002247810 */ /* 0x000fe200079be020 */
[----:B------:R-:W-:Y:S02]  /*29d0*/  IMAD.U32 R2, RZ, RZ, UR12 ;  /* 0x0000000cff027e24 */ /* 0x000fe4000f8e00ff */
[----:B------:R-:W-:Y:S01]  /*29e0*/  @!P2 IMAD.SHL.U32 R28, R28, 0x4, RZ ;  /* 0x000000041c1ca824 */ /* 0x000fe200078e00ff */
[----:B------:R-:W-:Y:S01]  /*29f0*/  IADD3.X R37, RZ, UR9, R33, P5, P1 ;  /* 0x00000009ff257c10 */ /* 0x000fe2000afe2421 */
[----:B------:R-:W-:Y:S01]  /*2a00*/  IMAD R2, R2, 0x4000, R3 ;  /* 0x0000400002027824 */ /* 0x000fe200078e0203 */
[----:B------:R-:W-:Y:S01]  /*2a10*/  @!P2 LEA R34, P1, R30, c[0x0][0x258], 0x2 ;  /* 0x000096001e22aa11 */ /* 0x000fe200078210ff */
[----:B------:R-:W-:Y:S01]  /*2a20*/  IMAD.U32 R3, RZ, RZ, UR8 ;  /* 0x00000008ff037e24 */ /* 0x000fe2000f8e00ff */
[----:B------:R-:W-:Y:S02]  /*2a30*/  IADD3 R38, P5, R32, UR10, RZ ;  /* 0x0000000a20267c10 */ /* 0x000fe4000ffbe0ff */
[----:B------:R-:W-:Y:S01]  /*2a40*/  @!PT LDS RZ, [RZ] ;  /* 0x00000000fffff984 */ /* 0x000fe20000000800 */
[----:B------:R-:W-:Y:S01]  /*2a50*/  @!PT LDS RZ, [RZ] ;  /* 0x00000000fffff984 */ /* 0x000fe20000000800 */
[----:B------:R-:W-:Y:S01]  /*2a60*/  @!PT LDS RZ, [RZ] ;  /* 0x00000000fffff984 */ /* 0x000fe20000000800 */
[----:B------:R1:W-:Y:S01]  /*2a70*/  LDGSTS.E.BYPASS.LTC128B.128 [R2], [R32.64], !P6 ;  /* 0x0000000020027fae */ /* 0x0003e2000f101d4e */
[----:B------:R-:W-:Y:S02]  /*2a80*/  @!P2 LEA.HI.X R35, R30, c[0x0][0x25c], R29, 0x2, P1 ;  /* 0x000097001e23aa11 */ /* 0x000fe400008f141d */
[----:B------:R-:W-:Y:S02]  /*2a90*/  ISETP.LT.OR P1, PT, R31, 0x1, P3 ;  /* 0x000000011f00780c */ /* 0x000fe40001f21670 */
[----:B------:R-:W-:Y:S02]  /*2aa0*/  IADD3.X R39, R33, UR9, RZ, P5, !PT ;  /* 0x0000000921277c10 */ /* 0x000fe4000affe4ff */
[C---:B------:R-:W-:Y:S02]  /*2ab0*/  ISETP.LT.OR P5, PT, R31.reuse, 0x21, P4 ;  /* 0x000000211f00780c */ /* 0x040fe400027a1670 */
[----:B------:R-:W-:Y:S02]  /*2ac0*/  ISETP.LT.OR P6, PT, R31, 0x21, P3 ;  /* 0x000000211f00780c */ /* 0x000fe40001fc1670 */
[----:B------:R-:W-:Y:S05]  /*2ad0*/  @!P2 LEA R3, R3, 0x40, 0x6 ;  /* 0x000000400303a811 */ /* 0x000fea00078e30ff */
[----:B------:R1:W-:Y:S01]  /*2ae0*/  LDGSTS.E.BYPASS.LTC128B.128 [R2+0x2000], [R32.64+0x80], !P1 ;  /* 0x0200008020027fae */ /* 0x0003e2000c901d4e */
[----:B------:R-:W-:Y:S05]  /*2af0*/  @!P2 IMAD.WIDE R34, R3, 0x4, R34 ;  /* 0x000000040322a825 */ /* 0x000fea00078e0222 */
[----:B------:R1:W-:Y:S06]  /*2b00*/  LDGSTS.E.BYPASS.LTC128B.128 [R2+0x1000], [R38.64], !P5 ;  /* 0x0100000026027fae */ /* 0x0003ec000e901d4e */
[----:B------:R1:W-:Y:S06]  /*2b10*/  LDGSTS.E.BYPASS.LTC128B.128 [R2+0x3000], [R36.64], !P6 ;  /* 0x0300000024027fae */ /* 0x0003ec000f101d4e */
[----:B------:R1:W-:Y:S02]  /*2b20*/  @!P2 LDGSTS.E.BYPASS.LTC128B.128 [R28+0x12080], [R34.64] ;  /* 0x12080000221cafae */ /* 0x0003e4000b901d4e */
.L_x_60:
        /* <DEDUP_REMOVED lines=13> */
[----:B------:R-:W-:Y:S02]  /*2c00*/  SEL R3, R3, 0xffffffc0, !P0 ;  /* 0xffffffc003037807 */ /* 0x000fe40004000000 */
[----:B------:R-:W-:Y:S02]  /*2c10*/  FSEL R5, R5, -INF , P5 ;  /* 0xff80000005057808 */ /* 0x000fe40002800000 */
[C---:B------:R-:W-:Y:S04]  /*2c20*/  HMMA.16816.F32 R40, R44.reuse, R162, RZ ;  /* 0x000000a22c28723c */ /* 0x040fe800000018ff */
[----:B------:R-:W-:Y:S01]  /*2c30*/  IADD3 R2, R224, R3, RZ ;  /* 0x00000003e0027210 */ /* 0x000fe20007ffe0ff */
[--C-:B------:R-:W-:Y:S01]  /*2c40*/  FFMA.FTZ R5, R5, c[0x0][0x29c], -R211.reuse ;  /* 0x0000a70005057a23 */ /* 0x100fe200000108d3 */
[----:B------:R-:W-:Y:S02]  /*2c50*/  IADD3 R3, R3, R0, RZ ;  /* 0x0000000003037210 */ /* 0x000fe40007ffe0ff */
[-C--:B------:R-:W-:Y:S01]  /*2c60*/  HMMA.16816.F32 R44, R44, R164.reuse, RZ ;  /* 0x000000a42c2c723c */ /* 0x080fe200000018ff */
[----:B------:R-:W1:Y:S03]  /*2c70*/  LDSM.16.M88.4 R156, [R2+0xe080] ;  /* 0x00e08000029c783b */ /* 0x000e660000000200 */
[----:B------:R-:W-:Y:S02]  /*2c80*/  FSEL R4, R4, -INF , P6 ;  /* 0xff80000004047808 */ /* 0x000fe40003000000 */
[----:B------:R-:W-:Y:S02]  /*2c90*/  FSEL R14, R14, -INF , P1 ;  /* 0xff8000000e0e7808 */ /* 0x000fe40000800000 */
[----:B------:R-:W-:Y:S04]  /*2ca0*/  HMMA.16816.F32 R48, R48, R164, RZ ;  /* 0x000000a43030723c */ /* 0x000fe800000018ff */
[----:B------:R-:W-:Y:S02]  /*2cb0*/  FFMA.FTZ R14, R14, c[0x0][0x29c], -R208 ;  /* 0x0000a7000e0e7a23 */ /* 0x000fe400000108d0 */
[--C-:B------:R-:W-:Y:S01]  /*2cc0*/  FFMA.FTZ R212, R4, c[0x0][0x29c], -R211.reuse ;  /* 0x0000a70004d47a23 */ /* 0x100fe200000108d3 */
[----:B------:R-:W-:Y:S01]  /*2cd0*/  FSEL R4, R16, -INF , P1 ;  /* 0xff80000010047808 */ /* 0x000fe20000800000 */
[-C--:B------:R-:W-:Y:S04]  /*2ce0*/  HMMA.16816.F32 R28, R148, R166.reuse, R28 ;  /* 0x000000a6941c723c */ /* 0x080fe8000000181c */
[----:B------:R-:W2:Y:S01]  /*2cf0*/  MUFU.EX2 R212, R212 ;  /* 0x000000d400d47308 */ /* 0x000ea20000000800 */
[----:B------:R-:W-:Y:S01]  /*2d00*/  FSEL R16, R6, -INF , P6 ;  /* 0xff80000006107808 */ /* 0x000fe20003000000 */
[--C-:B------:R-:W-:Y:S01]  /*2d10*/  FFMA.FTZ R4, R4, c[0x0][0x29c], -R211.reuse ;  /* 0x0000a70004047a23 */ /* 0x100fe200000108d3 */
[----:B------:R-:W-:Y:S01]  /*2d20*/  ISETP.GT.AND P1, PT, R249, 0x41, PT ;  /* 0x00000041f900780c */ /* 0x000fe20003f24270 */
[C---:B------:R-:W-:Y:S04]  /*2d30*/  HMMA.16816.F32 R32, R152.reuse, R166, R32 ;  /* 0x000000a69820723c */ /* 0x040fe80000001820 */
[----:B------:R-:W-:Y:S01]  /*2d40*/  FFMA.FTZ R16, R16, c[0x0][0x29c], -R210 ;  /* 0x0000a70010107a23 */ /* 0x000fe200000108d2 */
[----:B------:R-:W-:Y:S02]  /*2d50*/  FSEL R23, R23, -INF , P1 ;  /* 0xff80000017177808 */ /* 0x000fe40000800000 */
[----:B------:R-:W-:Y:S01]  /*2d60*/  FSEL R25, R25, -INF , P1 ;  /* 0xff80000019197808 */ /* 0x000fe20000800000 */
[-C--:B------:R-:W-:Y:S04]  /*2d70*/  HMMA.16816.F32 R36, R152, R168.reuse, R36 ;  /* 0x000000a89824723c */ /* 0x080fe80000001824 */
[----:B------:R-:W-:Y:S02]  /*2d80*/  FSEL R27, R27, -INF , P1 ;  /* 0xff8000001b1b7808 */ /* 0x000fe40000800000 */
[----:B------:R-:W-:Y:S02]  /*2d90*/  FSEL R21, R21, -INF , P1 ;  /* 0xff80000015157808 */ /* 0x000fe40000800000 */
[C---:B------:R-:W-:Y:S01]  /*2da0*/  HMMA.16816.F32 R40, R148.reuse, R168, R40 ;  /* 0x000000a89428723c */ /* 0x040fe20000001828 */
[----:B------:R-:W-:Y:S07]  /*2db0*/  PLOP3.LUT P1, PT, PT, PT, UP0, 0x80, 0x0 ;  /* 0x000000000000781c */ /* 0x000fee0003f2f008 */
[-C--:B------:R-:W-:Y:S01]  /*2dc0*/  HMMA.16816.F32 R44, R148, R170.reuse, R44 ;  /* 0x000000aa942c723c */ /* 0x080fe2000000182c */
[----:B------:R-:W3:Y:S07]  /*2dd0*/  LDSM.16.M88.4 R148, [R2+0xf080] ;  /* 0x00f080000294783b */ /* 0x000eee0000000200 */
[----:B------:R-:W-:Y:S01]  /*2de0*/  HMMA.16816.F32 R48, R152, R170, R48 ;  /* 0x000000aa9830723c */ /* 0x000fe20000001830 */
[----:B------:R-:W4:Y:S07]  /*2df0*/  LDSM.16.M88.4 R152, [R3+0xe080] ;  /* 0x00e080000398783b */ /* 0x000f2e0000000200 */
[-C--:B-1----:R-:W-:Y:S08]  /*2e00*/  HMMA.16816.F32 R28, R156, R172.reuse, R28 ;  /* 0x000000ac9c1c723c */ /* 0x082ff0000000181c */
[C---:B---3--:R-:W-:Y:S08]  /*2e10*/  HMMA.16816.F32 R32, R148.reuse, R172, R32 ;  /* 0x000000ac9420723c */ /* 0x048ff00000001820 */
[-C--:B------:R-:W-:Y:S08]  /*2e20*/  HMMA.16816.F32 R36, R148, R174.reuse, R36 ;  /* 0x000000ae9424723c */ /* 0x080ff00000001824 */
[C---:B------:R-:W-:Y:S08]  /*2e30*/  HMMA.16816.F32 R40, R156.reuse, R174, R40 ;  /* 0x000000ae9c28723c */ /* 0x040ff00000001828 */
[-C--:B------:R-:W-:Y:S01]  /*2e40*/  HMMA.16816.F32 R44, R156, R176.reuse, R44 ;  /* 0x000000b09c2c723c */ /* 0x080fe2000000182c */
[----:B------:R-:W1:Y:S07]  /*2e50*/  LDSM.16.M88.4 R156, [R3+0xf080] ;  /* 0x00f08000039c783b */ /* 0x000e6e0000000200 */
[----:B------:R-:W-:Y:S01]  /*2e60*/  HMMA.16816.F32 R48, R148, R176, R48 ;  /* 0x000000b09430723c */ /* 0x000fe20000001830 */
[----:B------:R-:W3:Y:S07]  /*2e70*/  LDSM.16.M88.4 R148, [R224+0x10080] ;  /* 0x01008000e094783b */ /* 0x000eee0000000200 */
[-C--:B----4-:R-:W-:Y:S08]  /*2e80*/  HMMA.16816.F32 R28, R152, R178.reuse, R28 ;  /* 0x000000b2981c723c */ /* 0x090ff0000000181c */
[C---:B-1----:R-:W-:Y:S08]  /*2e90*/  HMMA.16816.F32 R32, R156.reuse, R178, R32 ;  /* 0x000000b29c20723c */ /* 0x042ff00000001820 */
[-C--:B------:R-:W-:Y:S08]  /*2ea0*/  HMMA.16816.F32 R36, R156, R180.reuse, R36 ;  /* 0x000000b49c24723c */ /* 0x080ff00000001824 */
[C---:B------:R-:W-:Y:S08]  /*2eb0*/  HMMA.16816.F32 R40, R152.reuse, R180, R40 ;  /* 0x000000b49828723c */ /* 0x040ff00000001828 */
[-C--:B------:R-:W-:Y:S01]  /*2ec0*/  HMMA.16816.F32 R44, R152, R182.reuse, R44 ;  /* 0x000000b6982c723c */ /* 0x080fe2000000182c */
[----:B------:R-:W1:Y:S07]  /*2ed0*/  LDSM.16.M88.4 R152, [R224+0x11080] ;  /* 0x01108000e098783b */ /* 0x000e6e0000000200 */
[----:B------:R-:W-:Y:S01]  /*2ee0*/  HMMA.16816.F32 R48, R156, R182, R48 ;  /* 0x000000b69c30723c */ /* 0x000fe20000001830 */
[----:B------:R-:W4:Y:S07]  /*2ef0*/  LDSM.16.M88.4 R156, [R0+0x10080] ;  /* 0x01008000009c783b */ /* 0x000f2e0000000200 */
[-C--:B---3--:R-:W-:Y:S08]  /*2f00*/  HMMA.16816.F32 R28, R148, R184.reuse, R28 ;  /* 0x000000b8941c723c */ /* 0x088ff0000000181c */
[C---:B-1----:R-:W-:Y:S08]  /*2f10*/  HMMA.16816.F32 R32, R152.reuse, R184, R32 ;  /* 0x000000b89820723c */ /* 0x042ff00000001820 */
[-C--:B------:R-:W-:Y:S08]  /*2f20*/  HMMA.16816.F32 R36, R152, R186.reuse, R36 ;  /* 0x000000ba9824723c */ /* 0x080ff00000001824 */
[C---:B------:R-:W-:Y:S08]  /*2f30*/  HMMA.16816.F32 R40, R148.reuse, R186, R40 ;  /* 0x000000ba9428723c */ /* 0x040ff00000001828 */
[-C--:B------:R-:W-:Y:S01]  /*2f40*/  HMMA.16816.F32 R44, R148, R188.reuse, R44 ;  /* 0x000000bc942c723c */ /* 0x080fe2000000182c */
[----:B------:R-:W1:Y:S07]  /*2f50*/  LDSM.16.M88.4 R148, [R0+0x11080] ;  /* 0x011080000094783b */ /* 0x000e6e0000000200 */
[----:B------:R-:W-:Y:S01]  /*2f60*/  HMMA.16816.F32 R48, R152, R188, R48 ;  /* 0x000000bc9830723c */ /* 0x000fe20000001830 */
[----:B------:R3:W-:Y:S06]  /*2f70*/  MUFU.EX2 R154, R4 ;  /* 0x00000004009a7308 */ /* 0x0007ec0000000800 */
[----:B------:R-:W-:Y:S01]  /*2f80*/  FSEL R153, R10, -INF , P6 ;  /* 0xff8000000a997808 */ /* 0x000fe20003000000 */
[-C--:B----4-:R-:W-:Y:S03]  /*2f90*/  HMMA.16816.F32 R28, R156, R190.reuse, R28 ;  /* 0x000000be9c1c723c */ /* 0x090fe6000000181c */
[----:B------:R-:W4:Y:S02]  /*2fa0*/  MUFU.EX2 R152, R5 ;  /* 0x0000000500987308 */ /* 0x000f240000000800 */
[----:B------:R-:W-:Y:S02]  /*2fb0*/  ISETP.GT.AND P6, PT, R249, 0x21, PT ;  /* 0x00000021f900780c */ /* 0x000fe40003fc4270 */
[----:B------:R-:W-:Y:S02]  /*2fc0*/  FSEL R155, R11, -INF , P5 ;  /* 0xff8000000b9b7808 */ /* 0x000fe40002800000 */
[----:B------:R-:W-:Y:S03]  /*2fd0*/  FSEL R19, R19, -INF , P6 ;  /* 0xff80000013137808 */ /* 0x000fe60003000000 */
[--C-:B------:R-:W-:Y:S01]  /*2fe0*/  FFMA.FTZ R155, R155, c[0x0][0x29c], -R208.reuse ;  /* 0x0000a7009b9b7a23 */ /* 0x100fe200000108d0 */
[----:B------:R-:W-:Y:S02]  /*2ff0*/  FSEL R15, R15, -INF , P6 ;  /* 0xff8000000f0f7808 */ /* 0x000fe40003000000 */
[----:B---3--:R-:W-:Y:S03]  /*3000*/  FSEL R4, R17, -INF , P6 ;  /* 0xff80000011047808 */ /* 0x008fe60003000000 */
[----:B------:R-:W-:Y:S01]  /*3010*/  MUFU.EX2 R155, R155 ;  /* 0x0000009b009b7308 */ /* 0x000fe20000000800 */
[----:B------:R-:W-:Y:S01]  /*3020*/  FSEL R17, R7, -INF , P5 ;  /* 0xff80000007117808 */ /* 0x000fe20002800000 */
[----:B------:R-:W-:Y:S01]  /*3030*/  FFMA.FTZ R15, R15, c[0x0][0x29c], -R208 ;  /* 0x0000a7000f0f7a23 */ /* 0x000fe200000108d0 */
[----:B------:R-:W-:Y:S01]  /*3040*/  ISETP.GT.AND P5, PT, R249, 0x40, PT ;  /* 0x00000040f900780c */ /* 0x000fe20003fa4270 */
[--C-:B------:R-:W-:Y:S02]  /*3050*/  FFMA.FTZ R4, R4, c[0x0][0x29c], -R211.reuse ;  /* 0x0000a70004047a23 */ /* 0x100fe400000108d3 */
[----:B------:R-:W-:Y:S01]  /*3060*/  FFMA.FTZ R17, R17, c[0x0][0x29c], -R210 ;  /* 0x0000a70011117a23 */ /* 0x000fe200000108d2 */
[C---:B-1----:R-:W-:Y:S03]  /*3070*/  HMMA.16816.F32 R32, R148.reuse, R190, R32 ;  /* 0x000000be9420723c */ /* 0x042fe60000001820 */
[----:B------:R1:W-:Y:S01]  /*3080*/  MUFU.EX2 R213, R4 ;  /* 0x0000000400d57308 */ /* 0x0003e20000000800 */
[----:B------:R-:W-:Y:S02]  /*3090*/  FSEL R24, R24, -INF , P5 ;  /* 0xff80000018187808 */ /* 0x000fe40002800000 */
[----:B------:R-:W-:Y:S02]  /*30a0*/  FSEL R20, R20, -INF , P5 ;  /* 0xff80000014147808 */ /* 0x000fe40002800000 */
[-C--:B------:R-:W-:Y:S04]  /*30b0*/  HMMA.16816.F32 R36, R148, R192.reuse, R36 ;  /* 0x000000c09424723c */ /* 0x080fe80000001824 */
[--C-:B------:R-:W-:Y:S01]  /*30c0*/  FFMA.FTZ R12, R20, c[0x0][0x29c], -R211.reuse ;  /* 0x0000a700140c7a23 */ /* 0x100fe200000108d3 */
[----:B------:R-:W-:Y:S01]  /*30d0*/  MUFU.EX2 R15, R15 ;  /* 0x0000000f000f7308 */ /* 0x000fe20000000800 */
[----:B------:R-:W-:Y:S01]  /*30e0*/  FFMA.FTZ R211, R21, c[0x0][0x29c], -R211 ;  /* 0x0000a70015d37a23 */ /* 0x000fe200000108d3 */
[----:B------:R-:W-:Y:S01]  /*30f0*/  FSEL R22, R22, -INF , P5 ;  /* 0xff80000016167808 */ /* 0x000fe20002800000 */
[C---:B------:R-:W-:Y:S04]  /*3100*/  HMMA.16816.F32 R40, R156.reuse, R192, R40 ;  /* 0x000000c09c28723c */ /* 0x040fe80000001828 */
[----:B------:R-:W-:Y:S03]  /*3110*/  FSEL R26, R26, -INF , P5 ;  /* 0xff8000001a1a7808 */ /* 0x000fe60002800000 */
[----:B------:R-:W-:Y:S01]  /*3120*/  MUFU.EX2 R21, R16 ;  /* 0x0000001000157308 */ /* 0x000fe20000000800 */
[-C--:B------:R-:W-:Y:S01]  /*3130*/  HMMA.16816.F32 R44, R156, R194.reuse, R44 ;  /* 0x000000c29c2c723c */ /* 0x080fe2000000182c */
[----:B-1----:R-:W1:Y:S03]  /*3140*/  LDSM.16.M88.4 R4, [R2+0x10080] ;  /* 0x010080000204783b */ /* 0x002e660000000200 */
[----:B------:R-:W-:Y:S03]  /*3150*/  FFMA.FTZ R26, R26, c[0x0][0x29c], -R208 ;  /* 0x0000a7001a1a7a23 */ /* 0x000fe600000108d0 */
[----:B------:R-:W-:Y:S01]  /*3160*/  MOV R159, R8 ;  /* 0x00000008009f7202 */ /* 0x000fe20000000f00 */
[----:B------:R-:W-:Y:S01]  /*3170*/  HMMA.16816.F32 R48, R148, R194, R48 ;  /* 0x000000c29430723c */ /* 0x000fe20000001830 */
[----:B------:R3:W-:Y:S01]  /*3180*/  MUFU.EX2 R20, R17 ;  /* 0x0000001100147308 */ /* 0x0007e20000000800 */
[----:B------:R5:W2:Y:S02]  /*3190*/  LDSM.16.M88.4 R8, [R2+0x11080] ;  /* 0x011080000208783b */ /* 0x000aa40000000200 */
[--C-:B------:R-:W-:Y:S06]  /*31a0*/  FFMA.FTZ R156, R19, c[0x0][0x29c], -R210.reuse ;  /* 0x0000a700139c7a23 */ /* 0x100fec00000108d2 */
[----:B------:R-:W-:Y:S01]  /*31b0*/  LDSM.16.M88.4 R148, [R3+0x11080] ;  /* 0x011080000394783b */ /* 0x000fe20000000200 */
[----:B------:R-:W-:Y:S10]  /*31c0*/  MUFU.EX2 R156, R156 ;  /* 0x0000009c009c7308 */ /* 0x000ff40000000800 */
[----:B------:R-:W-:Y:S01]  /*31d0*/  MUFU.EX2 R211, R211 ;  /* 0x000000d300d37308 */ /* 0x000fe20000000800 */
[--C-:B-----5:R-:W-:Y:S02]  /*31e0*/  FFMA.FTZ R2, R18, c[0x0][0x29c], -R210.reuse ;  /* 0x0000a70012027a23 */ /* 0x120fe400000108d2 */
[----:B---3--:R3:W5:Y:S07]  /*31f0*/  LDSM.16.M88.4 R16, [R3+0x10080] ;  /* 0x010080000310783b */ /* 0x00876e0000000200 */
[----:B------:R-:W-:Y:S01]  /*3200*/  MUFU.EX2 R26, R26 ;  /* 0x0000001a001a7308 */ /* 0x000fe20000000800 */
[-C--:B-1----:R-:W-:Y:S09]  /*3210*/  HMMA.16816.F32 R28, R4, R196.reuse, R28 ;  /* 0x000000c4041c723c */ /* 0x082ff2000000181c */
[----:B------:R-:W-:Y:S01]  /*3220*/  MUFU.EX2 R2, R2 ;  /* 0x0000000200027308 */ /* 0x000fe20000000800 */
[C---:B--2---:R-:W-:Y:S08]  /*3230*/  HMMA.16816.F32 R32, R8.reuse, R196, R32 ;  /* 0x000000c40820723c */ /* 0x044ff00000001820 */
[-C--:B------:R-:W-:Y:S01]  /*3240*/  HMMA.16816.F32 R36, R8, R198.reuse, R36 ;  /* 0x000000c60824723c */ /* 0x080fe20000001824 */
[----:B------:R-:W-:Y:S03]  /*3250*/  MUFU.EX2 R12, R12 ;  /* 0x0000000c000c7308 */ /* 0x000fe60000000800 */
[--C-:B---3--:R-:W-:Y:S02]  /*3260*/  FFMA.FTZ R3, R22, c[0x0][0x29c], -R210.reuse ;  /* 0x0000a70016037a23 */ /* 0x108fe400000108d2 */
[--C-:B------:R-:W-:Y:S02]  /*3270*/  FFMA.FTZ R22, R214, c[0x0][0x29c], -R209.reuse ;  /* 0x0000a700d6167a23 */ /* 0x100fe400000108d1 */
[C---:B------:R-:W-:Y:S03]  /*3280*/  HMMA.16816.F32 R40, R4.reuse, R198, R40 ;  /* 0x000000c60428723c */ /* 0x040fe60000001828 */
[----:B------:R-:W-:Y:S01]  /*3290*/  MUFU.EX2 R3, R3 ;  /* 0x0000000300037308 */ /* 0x000fe20000000800 */
[----:B------:R-:W-:Y:S04]  /*32a0*/  FFMA.FTZ R210, R23, c[0x0][0x29c], -R210 ;  /* 0x0000a70017d27a23 */ /* 0x000fe800000108d2 */
[-C--:B------:R-:W-:Y:S01]  /*32b0*/  HMMA.16816.F32 R44, R4, R200.reuse, R44 ;  /* 0x000000c8042c723c */ /* 0x080fe2000000182c */
[----:B------:R-:W1:Y:S04]  /*32c0*/  LDS R5, [R250.X4+0x12280] ;  /* 0x01228000fa057984 */ /* 0x000e680000004800 */
[----:B------:R-:W-:Y:S02]  /*32d0*/  MUFU.EX2 R210, R210 ;  /* 0x000000d200d27308 */ /* 0x000fe40000000800 */
[--C-:B------:R-:W-:Y:S01]  /*32e0*/  FFMA.FTZ R4, R215, c[0x0][0x29c], -R209.reuse ;  /* 0x0000a700d7047a23 */ /* 0x100fe200000108d1 */
[----:B------:R-:W-:Y:S01]  /*32f0*/  HMMA.16816.F32 R48, R8, R200, R48 ;  /* 0x000000c80830723c */ /* 0x000fe20000001830 */
[----:B------:R-:W2:Y:S03]  /*3300*/  LDS R8, [R250.X4+0x122a0] ;  /* 0x0122a000fa087984 */ /* 0x000ea60000004800 */
[--C-:B------:R-:W-:Y:S01]  /*3310*/  FFMA.FTZ R6, R159, c[0x0][0x29c], -R209.reuse ;  /* 0x0000a7009f067a23 */ /* 0x100fe200000108d1 */
[----:B------:R-:W3:Y:S01]  /*3320*/  LDS R10, [R250.X4+0x12300] ;  /* 0x01230000fa0a7984 */ /* 0x000ee20000004800 */
[----:B------:R-:W-:Y:S01]  /*3330*/  FSEL R7, R13, -INF , P6 ;  /* 0xff8000000d077808 */ /* 0x000fe20003000000 */
[--C-:B------:R-:W-:Y:S01]  /*3340*/  FFMA.FTZ R11, R153, c[0x0][0x29c], -R208.reuse ;  /* 0x0000a700990b7a23 */ /* 0x100fe200000108d0 */
[-C--:B-----5:R-:W-:Y:S01]  /*3350*/  HMMA.16816.F32 R28, R16, R202.reuse, R28 ;  /* 0x000000ca101c723c */ /* 0x0a0fe2000000181c */
[----:B------:R-:W5:Y:S04]  /*3360*/  MUFU.EX2 R22, R22 ;  /* 0x0000001600167308 */ /* 0x000f680000000800 */
[--C-:B------:R-:W-:Y:S02]  /*3370*/  FFMA.FTZ R9, R24, c[0x0][0x29c], -R209.reuse ;  /* 0x0000a70018097a23 */ /* 0x100fe400000108d1 */
[----:B------:R-:W-:Y:S01]  /*3380*/  FFMA.FTZ R208, R27, c[0x0][0x29c], -R208 ;  /* 0x0000a7001bd07a23 */ /* 0x000fe200000108d0 */
[C---:B------:R-:W-:Y:S03]  /*3390*/  HMMA.16816.F32 R32, R148.reuse, R202, R32 ;  /* 0x000000ca9420723c */ /* 0x040fe60000001820 */
[----:B------:R-:W-:Y:S01]  /*33a0*/  MUFU.EX2 R11, R11 ;  /* 0x0000000b000b7308 */ /* 0x000fe20000000800 */
[--C-:B------:R-:W-:Y:S02]  /*33b0*/  FFMA.FTZ R7, R7, c[0x0][0x29c], -R209.reuse ;  /* 0x0000a70007077a23 */ /* 0x100fe400000108d1 */
[----:B------:R-:W-:Y:S02]  /*33c0*/  FFMA.FTZ R209, R25, c[0x0][0x29c], -R209 ;  /* 0x0000a70019d17a23 */ /* 0x000fe400000108d1 */
[-C--:B------:R-:W-:Y:S05]  /*33d0*/  HMMA.16816.F32 R36, R148, R204.reuse, R36 ;  /* 0x000000cc9424723c */ /* 0x080fea0000001824 */
[----:B------:R-:W-:Y:S03]  /*33e0*/  MUFU.EX2 R209, R209 ;  /* 0x000000d100d17308 */ /* 0x000fe60000000800 */
[C---:B------:R-:W-:Y:S04]  /*33f0*/  HMMA.16816.F32 R40, R16.reuse, R204, R40 ;  /* 0x000000cc1028723c */ /* 0x040fe80000001828 */
[--C-:B-1----:R-:W-:Y:S02]  /*3400*/  FADD.FTZ R13, R28, -R5.reuse ;  /* 0x800000051c0d7221 */ /* 0x102fe40000010000 */
[--C-:B------:R-:W-:Y:S01]  /*3410*/  FADD.FTZ R29, R29, -R5.reuse ;  /* 0x800000051d1d7221 */ /* 0x100fe20000010000 */
[----:B------:R-:W-:Y:S01]  /*3420*/  MUFU.EX2 R208, R208 ;  /* 0x000000d000d07308 */ /* 0x000fe20000000800 */
[-C--:B------:R-:W-:Y:S04]  /*3430*/  HMMA.16816.F32 R44, R16, R206.reuse, R44 ;  /* 0x000000ce102c723c */ /* 0x080fe8000000182c */
[--C-:B--2---:R-:W-:Y:S02]  /*3440*/  FADD.FTZ R30, R30, -R8.reuse ;  /* 0x800000081e1e7221 */ /* 0x104fe40000010000 */
[----:B------:R-:W-:Y:S02]  /*3450*/  FADD.FTZ R31, R31, -R8 ;  /* 0x800000081f1f7221 */ /* 0x000fe40000010000 */
[----:B------:R-:W-:Y:S01]  /*3460*/  HMMA.16816.F32 R48, R148, R206, R48 ;  /* 0x000000ce9430723c */ /* 0x000fe20000001830 */
[----:B------:R1:W-:Y:S03]  /*3470*/  MUFU.EX2 R16, R14 ;  /* 0x0000000e00107308 */ /* 0x0003e60000000800 */
[----:B------:R-:W-:Y:S01]  /*3480*/  FMUL.FTZ R13, R212, R13 ;  /* 0x0000000dd40d7220 */ /* 0x000fe20000410000 */
[----:B----4-:R-:W-:Y:S01]  /*3490*/  F2FP.PACK_AB R212, R152, R212 ;  /* 0x000000d498d4723e */ /* 0x010fe200000000ff */
[----:B---3--:R-:W-:Y:S02]  /*34a0*/  FADD.FTZ R32, R32, -R10 ;  /* 0x8000000a20207221 */ /* 0x008fe40000010000 */
[--C-:B------:R-:W-:Y:S03]  /*34b0*/  FADD.FTZ R42, R42, -R8.reuse ;  /* 0x800000082a2a7221 */ /* 0x100fe60000010000 */
[----:B------:R-:W2:Y:S01]  /*34c0*/  MUFU.EX2 R4, R4 ;  /* 0x0000000400047308 */ /* 0x000ea20000000800 */
[----:B------:R-:W-:Y:S02]  /*34d0*/  FADD.FTZ R43, R43, -R8 ;  /* 0x800000082b2b7221 */ /* 0x000fe40000010000 */
[----:B------:R-:W-:Y:S02]  /*34e0*/  FADD.FTZ R33, R33, -R10 ;  /* 0x8000000a21217221 */ /* 0x000fe40000010000 */
[--C-:B------:R-:W-:Y:S02]  /*34f0*/  FADD.FTZ R46, R46, -R8.reuse ;  /* 0x800000082e2e7221 */ /* 0x100fe40000010000 */
[----:B------:R-:W-:Y:S02]  /*3500*/  FADD.FTZ R47, R47, -R8 ;  /* 0x800000082f2f7221 */ /* 0x000fe40000010000 */
[----:B------:R-:W3:Y:S01]  /*3510*/  LDS R8, [R250.X4+0x12320] ;  /* 0x01232000fa087984 */ /* 0x000ee20000004800 */
[----:B------:R-:W4:Y:S01]  /*3520*/  MUFU.EX2 R6, R6 ;  /* 0x0000000600067308 */ /* 0x000f220000000800 */
[----:B-----5:R-:W-:Y:S02]  /*3530*/  FMUL.FTZ R32, R22, R32 ;  /* 0x0000002016207220 */ /* 0x020fe40000410000 */
[----:B------:R-:W-:Y:S01]  /*3540*/  STS [R251+0x12480], R212 ;  /* 0x012480d4fb007388 */ /* 0x000fe20000000800 */
[----:B-1----:R-:W-:Y:S01]  /*3550*/  FMUL.FTZ R14, R21, R30 ;  /* 0x0000001e150e7220 */ /* 0x002fe20000410000 */
[----:B------:R-:W-:Y:S01]  /*3560*/  F2FP.PACK_AB R21, R20, R21 ;  /* 0x000000151415723e */ /* 0x000fe200000000ff */
[--C-:B------:R-:W-:Y:S02]  /*3570*/  FADD.FTZ R40, R40, -R5.reuse ;  /* 0x8000000528287221 */ /* 0x100fe40000010000 */
[--C-:B------:R-:W-:Y:S02]  /*3580*/  FADD.FTZ R41, R41, -R5.reuse ;  /* 0x8000000529297221 */ /* 0x100fe40000010000 */
[----:B------:R-:W1:Y:S01]  /*3590*/  MUFU.EX2 R7, R7 ;  /* 0x0000000700077308 */ /* 0x000e620000000800 */
[----:B------:R-:W-:Y:S01]  /*35a0*/  STS [R248], R21 ;  /* 0x00000015f8007388 */ /* 0x000fe20000000800 */
[--C-:B------:R-:W-:Y:S01]  /*35b0*/  FADD.FTZ R44, R44, -R5.reuse ;  /* 0x800000052c2c7221 */ /* 0x100fe20000010000 */
[C---:B--2---:R-:W-:Y:S01]  /*35c0*/  F2FP.PACK_AB R22, R4.reuse, R22 ;  /* 0x000000160416723e */ /* 0x044fe200000000ff */
[----:B------:R-:W-:Y:S01]  /*35d0*/  FMUL.FTZ R33, R4, R33 ;  /* 0x0000002104217220 */ /* 0x000fe20000410000 */
[----:B------:R-:W-:Y:S01]  /*35e0*/  F2FP.PACK_AB R4, R155, R11 ;  /* 0x0000000b9b04723e */ /* 0x000fe200000000ff */
[----:B------:R-:W-:Y:S02]  /*35f0*/  FADD.FTZ R45, R45, -R5 ;  /* 0x800000052d2d7221 */ /* 0x000fe40000010000 */
[----:B------:R-:W-:Y:S01]  /*3600*/  STS [R251+0x12c80], R22 ;  /* 0x012c8016fb007388 */ /* 0x000fe20000000800 */
[----:B------:R-:W-:Y:S01]  /*3610*/  FMUL.FTZ R5, R154, R40 ;  /* 0x000000289a057220 */ /* 0x000fe20000410000 */
[----:B------:R-:W-:Y:S01]  /*3620*/  F2FP.PACK_AB R154, R213, R154 ;  /* 0x0000009ad59a723e */ /* 0x000fe200000000ff */
[----:B------:R-:W-:Y:S01]  /*3630*/  FMUL.FTZ R42, R2, R42 ;  /* 0x0000002a022a7220 */ /* 0x000fe20000410000 */
[----:B------:R-:W-:Y:S01]  /*3640*/  STS [R248+0x800], R4 ;  /* 0x00080004f8007388 */ /* 0x000fe20000000800 */
[----:B------:R-:W-:Y:S01]  /*3650*/  F2FP.PACK_AB R2, R156, R2 ;  /* 0x000000029c02723e */ /* 0x000fe200000000ff */
[----:B------:R-:W2:Y:S01]  /*3660*/  MUFU.EX2 R9, R9 ;  /* 0x0000000900097308 */ /* 0x000ea20000000800 */
[--C-:B------:R-:W-:Y:S01]  /*3670*/  FADD.FTZ R36, R36, -R10.reuse ;  /* 0x8000000a24247221 */ /* 0x100fe20000010000 */
[----:B------:R-:W-:Y:S01]  /*3680*/  STS [R251+0x13480], R154 ;  /* 0x0134809afb007388 */ /* 0x000fe20000000800 */
[--C-:B------:R-:W-:Y:S01]  /*3690*/  FADD.FTZ R37, R37, -R10.reuse ;  /* 0x8000000a25257221 */ /* 0x100fe20000010000 */
[----:B------:R-:W-:Y:S01]  /*36a0*/  F2FP.PACK_AB R32, R33, R32 ;  /* 0x000000202120723e */ /* 0x000fe200000000ff */
[----:B----4-:R-:W-:Y:S01]  /*36b0*/  FMUL.FTZ R36, R6, R36 ;  /* 0x0000002406247220 */ /* 0x010fe20000410000 */
[----:B------:R4:W-:Y:S01]  /*36c0*/  STS [R248+0x1000], R2 ;  /* 0x00100002f8007388 */ /* 0x0009e20000000800 */
[----:B------:R-:W-:Y:S01]  /*36d0*/  FMUL.FTZ R44, R12, R44 ;  /* 0x0000002c0c2c7220 */ /* 0x000fe20000410000 */
[----:B------:R-:W-:Y:S01]  /*36e0*/  F2FP.PACK_AB R12, R211, R12 ;  /* 0x0000000cd30c723e */ /* 0x000fe200000000ff */
[C---:B-1----:R-:W-:Y:S01]  /*36f0*/  FMUL.FTZ R37, R7.reuse, R37 ;  /* 0x0000002507257220 */ /* 0x042fe20000410000 */
[----:B------:R-:W-:Y:S01]  /*3700*/  F2FP.PACK_AB R6, R7, R6 ;  /* 0x000000060706723e */ /* 0x000fe200000000ff */
[----:B------:R-:W-:Y:S01]  /*3710*/  FADD.FTZ R48, R48, -R10 ;  /* 0x8000000a30307221 */ /* 0x000fe20000010000 */
        /* <DEDUP_REMOVED lines=8> */
[--C-:B---3--:R-:W-:Y:S01]  /*37a0*/  FADD.FTZ R34, R34, -R8.reuse ;  /* 0x8000000822227221 */ /* 0x108fe20000010000 */
[----:B------:R-:W-:Y:S01]  /*37b0*/  F2FP.PACK_AB R13, R29, R13 ;  /* 0x0000000d1d0d723e */ /* 0x000fe200000000ff */
[--C-:B------:R-:W-:Y:S01]  /*37c0*/  FADD.FTZ R35, R35, -R8.reuse ;  /* 0x8000000823237221 */ /* 0x100fe20000010000 */
[----:B------:R-:W-:Y:S01]  /*37d0*/  STS [R251+0x14480], R12 ;  /* 0x0144800cfb007388 */ /* 0x000fe20000000800 */
[----:B--2---:R-:W-:Y:S01]  /*37e0*/  FMUL.FTZ R48, R9, R48 ;  /* 0x0000003009307220 */ /* 0x004fe20000410000 */
[----:B------:R-:W-:Y:S01]  /*37f0*/  F2FP.PACK_AB R9, R209, R9 ;  /* 0x00000009d109723e */ /* 0x000fe200000000ff */
[----:B------:R-:W-:Y:S01]  /*3800*/  FMUL.FTZ R34, R11, R34 ;  /* 0x000000220b227220 */ /* 0x000fe20000410000 */
[----:B------:R-:W-:Y:S01]  /*3810*/  STS [R248+0x2000], R3 ;  /* 0x00200003f8007388 */ /* 0x000fe20000000800 */
[----:B------:R-:W-:Y:S01]  /*3820*/  F2FP.PACK_AB R14, R20, R14 ;  /* 0x0000000e140e723e */ /* 0x000fe200000000ff */
[----:B------:R-:W-:Y:S01]  /*3830*/  FMUL.FTZ R35, R155, R35 ;  /* 0x000000239b237220 */ /* 0x000fe20000410000 */
[----:B----4-:R-:W-:Y:S01]  /*3840*/  F2FP.PACK_AB R2, R208, R26 ;  /* 0x0000001ad002723e */ /* 0x010fe200000000ff */
[----:B------:R-:W-:Y:S01]  /*3850*/  STS [R251+0x14c80], R9 ;  /* 0x014c8009fb007388 */ /* 0x000fe20000000800 */
[----:B------:R-:W-:Y:S02]  /*3860*/  FMUL.FTZ R41, R213, R41 ;  /* 0x00000029d5297220 */ /* 0x000fe40000410000 */
[----:B------:R-:W-:Y:S01]  /*3870*/  F2FP.PACK_AB R34, R35, R34 ;  /* 0x000000222322723e */ /* 0x000fe200000000ff */
[----:B------:R-:W-:Y:S01]  /*3880*/  FMUL.FTZ R43, R156, R43 ;  /* 0x0000002b9c2b7220 */ /* 0x000fe20000410000 */
[----:B------:R1:W-:Y:S01]  /*3890*/  STS [R248+0x2800], R2 ;  /* 0x00280002f8007388 */ /* 0x0003e20000000800 */
[--C-:B------:R-:W-:Y:S01]  /*38a0*/  FADD.FTZ R38, R38, -R8.reuse ;  /* 0x8000000826267221 */ /* 0x100fe20000010000 */
[----:B------:R-:W-:Y:S01]  /*38b0*/  F2FP.PACK_AB R5, R41, R5 ;  /* 0x000000052905723e */ /* 0x000fe200000000ff */
[----:B------:R-:W-:Y:S01]  /*38c0*/  FADD.FTZ R39, R39, -R8 ;  /* 0x8000000827277221 */ /* 0x000fe20000010000 */
[----:B------:R-:W-:Y:S01]  /*38d0*/  BAR.SYNC.DEFER_BLOCKING 0x0 ;  /* 0x0000000000007b1d */ /* 0x000fe20000010000 */
[----:B------:R-:W-:Y:S01]  /*38e0*/  F2FP.PACK_AB R42, R43, R42 ;  /* 0x0000002a2b2a723e */ /* 0x000fe200000000ff */
[----:B------:R-:W-:Y:S02]  /*38f0*/  FMUL.FTZ R38, R16, R38 ;  /* 0x0000002610267220 */ /* 0x000fe40000410000 */
[----:B------:R-:W-:Y:S02]  /*3900*/  FMUL.FTZ R39, R15, R39 ;  /* 0x000000270f277220 */ /* 0x000fe40000410000 */
[----:B------:R-:W-:Y:S02]  /*3910*/  FMUL.FTZ R45, R211, R45 ;  /* 0x0000002dd32d7220 */ /* 0x000fe40000410000 */
[----:B------:R-:W-:Y:S01]  /*3920*/  FMUL.FTZ R47, R210, R47 ;  /* 0x0000002fd22f7220 */ /* 0x000fe20000410000 */
[----:B------:R-:W-:Y:S01]  /*3930*/  F2FP.PACK_AB R38, R39, R38 ;  /* 0x000000262726723e */ /* 0x000fe200000000ff */
[----:B------:R-:W-:Y:S01]  /*3940*/  FADD.FTZ R49, R49, -R10 ;  /* 0x8000000a31317221 */ /* 0x000fe20000010000 */
[----:B------:R-:W-:Y:S01]  /*3950*/  F2FP.PACK_AB R44, R45, R44 ;  /* 0x0000002c2d2c723e */ /* 0x000fe200000000ff */
[--C-:B------:R-:W-:Y:S01]  /*3960*/  FADD.FTZ R50, R50, -R8.reuse ;  /* 0x8000000832327221 */ /* 0x100fe20000010000 */
[----:B------:R-:W-:Y:S01]  /*3970*/  F2FP.PACK_AB R46, R47, R46 ;  /* 0x0000002e2f2e723e */ /* 0x000fe200000000ff */
[----:B------:R-:W-:Y:S02]  /*3980*/  FMUL.FTZ R49, R209, R49 ;  /* 0x00000031d1317220 */ /* 0x000fe40000410000 */
[----:B------:R-:W-:Y:S02]  /*3990*/  FADD.FTZ R51, R51, -R8 ;  /* 0x8000000833337221 */ /* 0x000fe40000010000 */
[----:B------:R-:W-:Y:S01]  /*39a0*/  FMUL.FTZ R50, R26, R50 ;  /* 0x000000321a327220 */ /* 0x000fe20000410000 */
[----:B------:R-:W-:Y:S01]  /*39b0*/  F2FP.PACK_AB R48, R49, R48 ;  /* 0x000000303130723e */ /* 0x000fe200000000ff */
[----:B------:R-:W-:Y:S01]  /*39c0*/  FMUL.FTZ R51, R208, R51 ;  /* 0x00000033d0337220 */ /* 0x000fe20000410000 */
[----:B-1----:R-:W-:Y:S01]  /*39d0*/  SHF.L.U32 R2, R230, 0x1, RZ ;  /* 0x00000001e6027819 */ /* 0x002fe200000006ff */
[----:B------:R-:W-:Y:S03]  /*39e0*/  STS [R251+0x15480], R13 ;  /* 0x0154800dfb007388 */ /* 0x000fe60000000800 */
[----:B------:R-:W-:Y:S01]  /*39f0*/  F2FP.PACK_AB R50, R51, R50 ;  /* 0x000000323332723e */ /* 0x000fe200000000ff */
        /* <DEDUP_REMOVED lines=93> */
[----:B------:R-:W-:Y:S01]  /*3fd0*/  ULDC.64 UR6, c[0x0][0x208] ;  /* 0x0000820000067ab9 */ /* 0x000fe20000000a00 */
[----:B------:R-:W-:Y:S01]  /*3fe0*/  IMAD R6, R234, c[0x0][0x290], RZ ;  /* 0x0000a400ea067a24 */ /* 0x000fe200078e02ff */
        /* <DEDUP_REMOVED lines=11> */
[----:B------:R-:W-:Y:S01]  /*40a0*/  IADD3 R6, P1, R6, R8, RZ ;  /* 0x0000000806067210 */ /* 0x000fe20007f3e0ff */
[----:B------:R-:W-:Y:S02]  /*40b0*/  IMAD.MOV.U32 R8, RZ, RZ, c[0x0][0x208] ;  /* 0x00008200ff087624 */ /* 0x000fe400078e00ff */
[----:B------:R-:W-:Y:S02]  /*40c0*/  IMAD R5, R3, c[0x0][0x28c], R5 ;  /* 0x0000a30003057a24 */ /* 0x000fe400078e0205 */
[----:B------:R-:W-:Y:S01]  /*40d0*/  IMAD.U32 R3, RZ, RZ, UR16 ;  /* 0x00000010ff037e24 */ /* 0x000fe2000f8e00ff */
[C---:B------:R-:W-:Y:S01]  /*40e0*/  SHF.L.U64.HI R7, R8.reuse, R7, c[0x0][0x20c] ;  /* 0x0000830008077619 */ /* 0x040fe20000010207 */
[----:B------:R-:W-:Y:S01]  /*40f0*/  IMAD.SHL.U32 R8, R8, 0x40, RZ ;  /* 0x0000004008087824 */ /* 0x000fe200078e00ff */
[----:B------:R-:W-:Y:S02]  /*4100*/  IADD3.X R5, R242, R9, R5, P1, !PT ;  /* 0x00000009f2057210 */ /* 0x000fe40000ffe405 */
        /* <DEDUP_REMOVED lines=22> */
[----:B------:R1:W-:Y:S06]  /*4270*/  LDGSTS.E.BYPASS.LTC128B.128 [R235+0x10080], [R10.64+0x80], !P5 ;  /* 0x100800800aeb7fae */ /* 0x0003ec000e901d4e */
[----:B------:R1:W-:Y:S06]  /*4280*/  LDGSTS.E.BYPASS.LTC128B.128 [R235+0xf080], [R8.64], !P6 ;  /* 0x0f08000008eb7fae */ /* 0x0003ec000f101d4e */
[----:B------:R1:W-:Y:S06]  /*4290*/  LDGSTS.E.BYPASS.LTC128B.128 [R235+0x11080], [R14.64], !P1 ;  /* 0x110800000eeb7fae */ /* 0x0003ec000c901d4e */
[----:B------:R1:W-:Y:S02]  /*42a0*/  @!P2 LDGSTS.E.BYPASS.LTC128B.128 [R3+0x12280], [R12.64] ;  /* 0x122800000c03afae */ /* 0x0003e4000b901d4e */
.L_x_61:
        /* <DEDUP_REMOVED lines=10> */
[----:B------:R-:W0:Y:S01]  /*4350*/  LDGDEPBAR ;  /* 0x00000000000079af */ /* 0x000e220000000000 */
[----:B------:R-:W-:Y:S02]  /*4360*/  UIADD3 UR6, UR12, 0x1, URZ ;  /* 0x000000010c067890 */ /* 0x000fe4000fffe03f */
[-C--:B------:R-:W-:Y:S01]  /*4370*/  HMMA.16816.F32 R12, R36, R18.reuse, RZ ;  /* 0x00000012240c723c */ /* 0x080fe200000018ff */
[----:B------:R-:W-:Y:S04]  /*4380*/  UISETP.GE.AND UP1, UPT, UR12, 0x1, UPT ;  /* 0x000000010c00788c */ /* 0x000fe8000bf26270 */
[----:B------:R-:W-:Y:S03]  /*4390*/  USEL UR12, UR6, URZ, !UP1 ;  /* 0x0000003f060c7287 */ /* 0x000fe6000c800000 */
        /* <DEDUP_REMOVED lines=18> */
[----:B------:R-:W-:Y:S03]  /*44c0*/  LDSM.16.M88.4 R212, [R227+0x2800] ;  /* 0x00280000e3d4783b */ /* 0x000fe60000000200 */
[-C--:B-1----:R-:W-:Y:S08]  /*44d0*/  HMMA.16816.F32 R4, R36, R44.reuse, R4 ;  /* 0x0000002c2404723c */ /* 0x082ff00000001804 */
[C---:B------:R-:W-:Y:S08]  /*44e0*/  HMMA.16816.F32 R8, R48.reuse, R44, R8 ;  /* 0x0000002c3008723c */ /* 0x040ff00000001808 */
[-C--:B------:R-:W-:Y:S08]  /*44f0*/  HMMA.16816.F32 R12, R48, R46.reuse, R12 ;  /* 0x0000002e300c723c */ /* 0x080ff0000000180c */
[C---:B------:R-:W-:Y:S01]  /*4500*/  HMMA.16816.F32 R16, R36.reuse, R46, R16 ;  /* 0x0000002e2410723c */ /* 0x040fe20000001810 */
[----:B------:R-:W-:Y:S07]  /*4510*/  LDSM.16.M88.4 R44, [R227+0x2000] ;  /* 0x00200000e32c783b */ /* 0x000fee0000000200 */
[-C--:B--2---:R-:W-:Y:S08]  /*4520*/  HMMA.16816.F32 R20, R36, R40.reuse, R20 ;  /* 0x000000282414723c */ /* 0x084ff00000001814 */
[C---:B------:R-:W-:Y:S08]  /*4530*/  HMMA.16816.F32 R24, R48.reuse, R40, R24 ;  /* 0x000000283018723c */ /* 0x040ff00000001818 */
[-C--:B------:R-:W-:Y:S01]  /*4540*/  HMMA.16816.F32 R28, R48, R42.reuse, R28 ;  /* 0x0000002a301c723c */ /* 0x080fe2000000181c */
[----:B------:R-:W1:Y:S07]  /*4550*/  LDSM.16.MT88.4 R48, [R2+0x2080] ;  /* 0x002080000230783b */ /* 0x000e6e0000004200 */
[----:B------:R-:W-:Y:S01]  /*4560*/  HMMA.16816.F32 R32, R36, R42, R32 ;  /* 0x0000002a2420723c */ /* 0x000fe20000001820 */
[----:B------:R-:W2:Y:S04]  /*4570*/  LDSM.16.MT88.4 R36, [R2+0x5080] ;  /* 0x005080000224783b */ /* 0x000ea80000004200 */
[----:B------:R-:W-:Y:S03]  /*4580*/  LDSM.16.M88.4 R40, [R226+0x2000] ;  /* 0x00200000e228783b */ /* 0x000fe60000000200 */
[-C--:B---3--:R-:W-:Y:S08]  /*4590*/  HMMA.16816.F32 R4, R148, R152.reuse, R4 ;  /* 0x000000989404723c */ /* 0x088ff00000001804 */
[C---:B------:R-:W-:Y:S08]  /*45a0*/  HMMA.16816.F32 R8, R156.reuse, R152, R8 ;  /* 0x000000989c08723c */ /* 0x040ff00000001808 */
[-C--:B------:R-:W-:Y:S08]  /*45b0*/  HMMA.16816.F32 R12, R156, R154.reuse, R12 ;  /* 0x0000009a9c0c723c */ /* 0x080ff0000000180c */
[C---:B------:R-:W-:Y:S01]  /*45c0*/  HMMA.16816.F32 R16, R148.reuse, R154, R16 ;  /* 0x0000009a9410723c */ /* 0x040fe20000001810 */
[----:B------:R-:W3:Y:S07]  /*45d0*/  LDSM.16.MT88.4 R152, [R2+0x2880] ;  /* 0x002880000298783b */ /* 0x000eee0000004200 */
[-C--:B------:R-:W-:Y:S08]  /*45e0*/  HMMA.16816.F32 R20, R148, R208.reuse, R20 ;  /* 0x000000d09414723c */ /* 0x080ff00000001814 */
[C---:B------:R-:W-:Y:S01]  /*45f0*/  HMMA.16816.F32 R24, R156.reuse, R208, R24 ;  /* 0x000000d09c18723c */ /* 0x040fe20000001818 */
[----:B------:R-:W4:Y:S07]  /*4600*/  LDL.64 R208, [R1] ;  /* 0x0000000001d07983 */ /* 0x000f2e0000100a00 */
[-C--:B------:R-:W-:Y:S01]  /*4610*/  HMMA.16816.F32 R28, R156, R210.reuse, R28 ;  /* 0x000000d29c1c723c */ /* 0x080fe2000000181c */
[----:B------:R-:W5:Y:S07]  /*4620*/  LDSM.16.M88.4 R156, [R226+0x2800] ;  /* 0x00280000e29c783b */ /* 0x000f6e0000000200 */
        /* <DEDUP_REMOVED lines=11> */
[-C--:B---3--:R-:W-:Y:S08]  /*46e0*/  HMMA.16816.F32 R4, R40, R152.reuse, R4 ;  /* 0x000000982804723c */ /* 0x088ff00000001804 */
[C---:B-----5:R-:W-:Y:S08]  /*46f0*/  HMMA.16816.F32 R8, R156.reuse, R152, R8 ;  /* 0x000000989c08723c */ /* 0x060ff00000001808 */
[-C--:B------:R-:W-:Y:S08]  /*4700*/  HMMA.16816.F32 R12, R156, R154.reuse, R12 ;  /* 0x0000009a9c0c723c */ /* 0x080ff0000000180c */
[C---:B------:R-:W-:Y:S08]  /*4710*/  HMMA.16816.F32 R16, R40.reuse, R154, R16 ;  /* 0x0000009a2810723c */ /* 0x040ff00000001810 */
[-C--:B------:R-:W-:Y:S08]  /*4720*/  HMMA.16816.F32 R20, R40, R148.reuse, R20 ;  /* 0x000000942814723c */ /* 0x080ff00000001814 */
[C---:B------:R-:W-:Y:S08]  /*4730*/  HMMA.16816.F32 R24, R156.reuse, R148, R24 ;  /* 0x000000949c18723c */ /* 0x040ff00000001818 */
[-C--:B------:R-:W-:Y:S08]  /*4740*/  HMMA.16816.F32 R28, R156, R150.reuse, R28 ;  /* 0x000000969c1c723c */ /* 0x080ff0000000181c */
[----:B------:R-:W-:Y:S04]  /*4750*/  HMMA.16816.F32 R32, R40, R150, R32 ;  /* 0x000000962820723c */ /* 0x000fe80000001820 */
[----:B----4-:R-:W-:Y:S01]  /*4760*/  IADD3 R2, P1, R208, UR8, RZ ;  /* 0x00000008d0027c10 */ /* 0x010fe2000ff3e0ff */
        /* <DEDUP_REMOVED lines=109> */
.L_x_59:
[----:B-1-34-:R-:W1:Y:S01]  /*4e40*/  S2R R0, SR_CTAID.Y ;  /* 0x0000000000007919 */ /* 0x01ae620000002600 */
[----:B------:R-:W-:Y:S01]  /*4e50*/  MOV R2, c[0x0][0x338] ;  /* 0x0000ce0000027a02 */ /* 0x000fe20000000f00 */
[----:B------:R-:W2:Y:S01]  /*4e60*/  S2UR UR4, SR_CTAID.X ;  /* 0x00000000000479c3 */ /* 0x000ea20000002500 */
[----:B------:R-:W-:Y:S01]  /*4e70*/  ULDC UR5, c[0x0][0x358] ;  /* 0x0000d60000057ab9 */ /* 0x000fe20000000800 */
[----:B------:R-:W-:Y:S01]  /*4e80*/  BAR.SYNC.DEFER_BLOCKING 0x1, 0x100 ;  /* 0x0044000000007b1d */ /* 0x000fe20000010000 */
[----:B------:R-:W-:Y:S01]  /*4e90*/  ISETP.NE.AND P0, PT, R2, 0x1, PT ;  /* 0x000000010200780c */ /* 0x000fe20003f05270 */
[----:B------:R-:W-:-:S02]  /*4ea0*/  FMUL.FTZ R100, R100, c[0x0][0x298] ;  /* 0x0000a60064647a20 */ /* 0x000fc40000410000 */
[----:B------:R-:W-:Y:S02]  /*4eb0*/  FMUL.FTZ R101, R101, c[0x0][0x298] ;  /* 0x0000a60065657a20 */ /* 0x000fe40000410000 */
[----:B------:R-:W3:Y:S01]  /*4ec0*/  S2R R2, SR_CTAID.Z ;  /* 0x0000000000027919 */ /* 0x000ee20000002700 */
[----:B------:R-:W-:Y:S01]  /*4ed0*/  ULDC UR6, c[0x0][0x2f4] ;  /* 0x0000bd0000067ab9 */ /* 0x000fe20000000800 */
[----:B------:R-:W-:Y:S01]  /*4ee0*/  BSSY B0, `(.L_x_63) ;  /* 0x000004b000007945 */ /* 0x000fe20003800000 */
[----:B------:R-:W-:Y:S02]  /*4ef0*/  FMUL.FTZ R102, R102, c[0x0][0x298] ;  /* 0x0000a60066667a20 */ /* 0x000fe40000410000 */
[----:B------:R-:W-:Y:S02]  /*4f00*/  FMUL.FTZ R103, R103, c[0x0][0x298] ;  /* 0x0000a60067677a20 */ /* 0x000fe40000410000 */
[----:B------:R-:W-:Y:S02]  /*4f10*/  FMUL.FTZ R104, R104, c[0x0][0x298] ;  /* 0x0000a60068687a20 */ /* 0x000fe40000410000 */
[----:B------:R-:W-:-:S02]  /*4f20*/  FMUL.FTZ R105, R105, c[0x0][0x298] ;  /* 0x0000a60069697a20 */ /* 0x000fc40000410000 */
[----:B------:R-:W-:Y:S02]  /*4f30*/  FMUL.FTZ R106, R106, c[0x0][0x298] ;  /* 0x0000a6006a6a7a20 */ /* 0x000fe40000410000 */
[----:B------:R-:W-:Y:S01]  /*4f40*/  FMUL.FTZ R107, R107, c[0x0][0x298] ;  /* 0x0000a6006b6b7a20 */ /* 0x000fe20000410000 */
[-C--:B-1----:R-:W-:Y:S01]  /*4f50*/  MOV R3, R0.reuse ;  /* 0x0000000000037202 */ /* 0x082fe20000000f00 */
[----:B------:R-:W-:Y:S01]  /*4f60*/  @P0 IMAD.HI.U32 R4, R0, c[0x0][0x33c], RZ ;  /* 0x0000cf0000040a27 */ /* 0x000fe200078e00ff */
[----:B--2---:R-:W-:Y:S01]  /*4f70*/  UIMAD UR5, UR4, UR5, URZ ;  /* 0x00000005040572a4 */ /* 0x004fe2000f8e023f */
[----:B------:R-:W-:Y:S02]  /*4f80*/  SHF.R.S32.HI R5, RZ, 0x1f, R0 ;  /* 0x0000001fff057819 */ /* 0x000fe40000011400 */
[----:B------:R-:W-:Y:S01]  /*4f90*/  FMUL.FTZ R108, R108, c[0x0][0x298] ;  /* 0x0000a6006c6c7a20 */ /* 0x000fe20000410000 */
[----:B------:R-:W-:Y:S01]  /*4fa0*/  @P0 SHF.R.U32.HI R3, RZ, c[0x0][0x340], R4 ;  /* 0x0000d000ff030a19 */ /* 0x000fe20000011604 */
[----:B------:R-:W-:Y:S01]  /*4fb0*/  UIMAD UR6, UR5, UR6, URZ ;  /* 0x00000006050672a4 */ /* 0x000fe2000f8e023f */
[----:B------:R-:W-:Y:S01]  /*4fc0*/  MOV R4, R0 ;  /* 0x0000000000047202 */ /* 0x000fe20000000f00 */
[----:B------:R-:W-:Y:S01]  /*4fd0*/  FMUL.FTZ R109, R109, c[0x0][0x298] ;  /* 0x0000a6006d6d7a20 */ /* 0x000fe20000410000 */
[----:B------:R-:W-:Y:S01]  /*4fe0*/  @P0 SHF.R.S32.HI R6, RZ, 0x1f, R3 ;  /* 0x0000001fff060819 */ /* 0x000fe20000011403 */
[----:B------:R-:W-:Y:S01]  /*4ff0*/  USHF.R.S32.HI UR5, URZ, 0x1f, UR6 ;  /* 0x0000001f3f057899 */ /* 0x000fe20008011406 */
[----:B------:R-:W-:Y:S01]  /*5000*/  @P0 MOV R4, R3 ;  /* 0x0000000300040202 */ /* 0x000fe20000000f00 */
[----:B------:R-:W-:Y:S01]  /*5010*/  FMUL.FTZ R110, R110, c[0x0][0x298] ;  /* 0x0000a6006e6e7a20 */ /* 0x000fe20000410000 */
[----:B------:R-:W-:Y:S01]  /*5020*/  @P0 MOV R5, R6 ;  /* 0x0000000600050202 */ /* 0x000fe20000000f00 */
[----:B---3--:R-:W-:Y:S01]  /*5030*/  IMAD R6, R2, c[0x0][0x2f4], RZ ;  /* 0x0000bd0002067a24 */ /* 0x008fe200078e02ff */
[----:B------:R-:W-:Y:S01]  /*5040*/  IADD3 R3, -R3, RZ, RZ ;  /* 0x000000ff03037210 */ /* 0x000fe20007ffe1ff */
[----:B------:R-:W-:-:S02]  /*5050*/  FMUL.FTZ R111, R111, c[0x0][0x298] ;  /* 0x0000a6006f6f7a20 */ /* 0x000fc40000410000 */
[----:B------:R-:W-:Y:S01]  /*5060*/  FMUL.FTZ R120, R120, c[0x0][0x298] ;  /* 0x0000a60078787a20 */ /* 0x000fe20000410000 */
[--C-:B------:R-:W-:Y:S01]  /*5070*/  SHF.R.S32.HI R8, RZ, 0x1f, R6.reuse ;  /* 0x0000001fff087819 */ /* 0x100fe20000011406 */
[----:B------:R-:W-:Y:S01]  /*5080*/  FMUL.FTZ R121, R121, c[0x0][0x298] ;  /* 0x0000a60079797a20 */ /* 0x000fe20000410000 */
[----:B------:R-:W-:Y:S01]  /*5090*/  IADD3 R6, P1, P0, R4, UR6, R6 ;  /* 0x0000000604067c10 */ /* 0x000fe2000f83e006 */
[----:B------:R-:W-:Y:S02]  /*50a0*/  FMUL.FTZ R122, R122, c[0x0][0x298] ;  /* 0x0000a6007a7a7a20 */ /* 0x000fe40000410000 */
[----:B------:R-:W-:Y:S01]  /*50b0*/  FMUL.FTZ R123, R123, c[0x0][0x298] ;  /* 0x0000a6007b7b7a20 */ /* 0x000fe20000410000 */
[----:B------:R-:W-:Y:S01]  /*50c0*/  IADD3.X R8, R5, UR5, R8, P1, P0 ;  /* 0x0000000505087c10 */ /* 0x000fe20008fe0408 */
[----:B------:R-:W-:Y:S01]  /*50d0*/  FMUL.FTZ R116, R116, c[0x0][0x298] ;  /* 0x0000a60074747a20 */ /* 0x000fe20000410000 */
[----:B------:R-:W-:Y:S01]  /*50e0*/  ISETP.NE.AND P1, PT, R236, RZ, PT ;  /* 0x000000ffec00720c */ /* 0x000fe20003f25270 */
[----:B------:R-:W-:Y:S01]  /*50f0*/  FMUL.FTZ R117, R117, c[0x0][0x298] ;  /* 0x0000a60075757a20 */ /* 0x000fe20000410000 */
[----:B------:R-:W-:Y:S01]  /*5100*/  SHF.L.U32 R7, R6, 0x2, RZ ;  /* 0x0000000206077819 */ /* 0x000fe200000006ff */
[----:B------:R-:W-:Y:S01]  /*5110*/  FMUL.FTZ R118, R118, c[0x0][0x298] ;  /* 0x0000a60076767a20 */ /* 0x000fe20000410000 */
[----:B------:R-:W-:Y:S01]  /*5120*/  SHF.L.U64.HI R6, R6, 0x2, R8 ;  /* 0x0000000206067819 */ /* 0x000fe20000010208 */
[----:B------:R-:W-:Y:S01]  /*5130*/  FMUL.FTZ R119, R119, c[0x0][0x298] ;  /* 0x0000a60077777a20 */ /* 0x000fe20000410000 */
[----:B------:R-:W-:Y:S01]  /*5140*/  IADD3 R8, P0, R7, c[0x0][0x350], RZ ;  /* 0x0000d40007087a10 */ /* 0x000fe20007f1e0ff */
[----:B------:R-:W-:-:S02]  /*5150*/  FMUL.FTZ R112, R112, c[0x0][0x298] ;  /* 0x0000a60070707a20 */ /* 0x000fc40000410000 */
[----:B------:R-:W-:Y:S01]  /*5160*/  FMUL.FTZ R113, R113, c[0x0][0x298] ;  /* 0x0000a60071717a20 */ /* 0x000fe20000410000 */
[----:B------:R-:W-:Y:S01]  /*5170*/  IADD3.X R9, R6, c[0x0][0x354], RZ, P0, !PT ;  /* 0x0000d50006097a10 */ /* 0x000fe200007fe4ff */
[----:B------:R-:W-:Y:S02]  /*5180*/  FMUL.FTZ R114, R114, c[0x0][0x298] ;  /* 0x0000a60072727a20 */ /* 0x000fe40000410000 */
[----:B------:R-:W-:Y:S02]  /*5190*/  FMUL.FTZ R115, R115, c[0x0][0x298] ;  /* 0x0000a60073737a20 */ /* 0x000fe40000410000 */
[----:B------:R-:W-:Y:S02]  /*51a0*/  FMUL.FTZ R124, R124, c[0x0][0x298] ;  /* 0x0000a6007c7c7a20 */ /* 0x000fe40000410000 */
[----:B------:R-:W-:Y:S02]  /*51b0*/  FMUL.FTZ R125, R125, c[0x0][0x298] ;  /* 0x0000a6007d7d7a20 */ /* 0x000fe40000410000 */
[----:B------:R-:W-:-:S02]  /*51c0*/  FMUL.FTZ R126, R126, c[0x0][0x298] ;  /* 0x0000a6007e7e7a20 */ /* 0x000fc40000410000 */
[----:B------:R-:W-:Y:S02]  /*51d0*/  FMUL.FTZ R127, R127, c[0x0][0x298] ;  /* 0x0000a6007f7f7a20 */ /* 0x000fe40000410000 */
        /* <DEDUP_REMOVED lines=20> */
[----:B------:R-:W-:Y:S01]  /*5320*/  IMAD R3, R3, c[0x0][0x338], R0 ;  /* 0x0000ce0003037a24 */ /* 0x000fe200078e0200 */
[----:B------:R-:W-:Y:S05]  /*5330*/  @P1 BRA `(.L_x_64) ;  /* 0x0000005000001947 */ /* 0x000fea0003800000 */
.L_x_65:
[----:B------:R-:W2:Y:S01]  /*5340*/  LDG.E.STRONG.GPU R0, [R8.64] ;  /* 0x0000000e08007981 */ /* 0x000ea2000c1ef900 */
[----:B------:R-:W-:Y:S01]  /*5350*/  YIELD ;  /* 0x0000000000007946 */ /* 0x000fe20003800000 */
[----:B--2---:R-:W-:Y:S01]  /*5360*/  ISETP.NE.AND P0, PT, R0, R3, PT ;  /* 0x000000030000720c */ /* 0x004fe20003f05270 */
[----:B------:R-:W-:-:S12]  /*5370*/  CCTL.IVALL ;  /* 0x00000000ff00798f */ /* 0x000fd80002000000 */
[----:B------:R-:W-:Y:S05]  /*5380*/  @P0 BRA `(.L_x_65) ;  /* 0xffffffb000000947 */ /* 0x000fea000383ffff */
.L_x_64:
[----:B------:R-:W-:Y:S05]  /*5390*/  BSYNC B0 ;  /* 0x0000000000007941 */ /* 0x000fea0003800000 */
.L_x_63:
[----:B------:R-:W-:Y:S01]  /*53a0*/  MOV R10, 0xffffffff ;  /* 0xffffffff000a7802 */ /* 0x000fe20000000f00 */
[----:B------:R-:W-:Y:S05]  /*53b0*/  BRA.CONV ~URZ, `(.L_x_66) ;  /* 0x000000237f007947 */ /* 0x000fea000b800000 */
[----:B------:R-:W-:Y:S02]  /*53c0*/  MOV R0, 0x53e0 ;  /* 0x000053e000007802 */ /* 0x000fe40000000f00 */
[----:B------:R-:W-:Y:S05]  /*53d0*/  CALL.REL.NOINC `($__internal_0_$__cuda_sm70_warpsync) ;  /* 0x00000a8000007944 */ /* 0x000fea0003c00000 */
.L_x_66:
[----:B------:R-:W-:Y:S01]  /*53e0*/  UIMAD UR6, UR4, 0x3000, URZ ;  /* 0x00003000040678a4 */ /* 0x000fe2000f8e023f */
[----:B------:R-:W-:Y:S01]  /*53f0*/  IMAD R0, R5, c[0x0][0x328], RZ ;  /* 0x0000ca0005007a24 */ /* 0x000fe200078e02ff */
[----:B------:R-:W-:-:S06]  /*5400*/  NOP ;  /* 0x0000000000007918 */ /* 0x000fcc0000000000 */
[----:B------:R-:W-:Y:S01]  /*5410*/  USHF.R.S32.HI UR5, URZ, 0x1f, UR6 ;  /* 0x0000001f3f057899 */ /* 0x000fe20008011406 */
[----:B------:R-:W-:Y:S01]  /*5420*/  IADD3 R12, P0, R236, UR6, RZ ;  /* 0x00000006ec0c7c10 */ /* 0x000fe2000ff1e0ff */
[----:B------:R-:W-:Y:S02]  /*5430*/  IMAD R11, R4, c[0x0][0x32c], R0 ;  /* 0x0000cb00040b7a24 */ /* 0x000fe400078e0200 */
[----:B------:R-:W-:Y:S02]  /*5440*/  IMAD R0, R233, c[0x0][0x330], RZ ;  /* 0x0000cc00e9007a24 */ /* 0x000fe400078e02ff */
[----:B------:R-:W-:Y:S02]  /*5450*/  LEA.HI.X.SX32 R13, R236, UR5, 0x1, P0 ;  /* 0x00000005ec0d7c11 */ /* 0x000fe400080f0eff */
[----:B------:R-:W-:-:S03]  /*5460*/  IMAD R0, R2, c[0x0][0x334], R0 ;  /* 0x0000cd0002007a24 */ /* 0x000fc600078e0200 */
[----:B------:R-:W-:-:S05]  /*5470*/  IMAD.WIDE.U32 R14, R4, c[0x0][0x328], R12 ;  /* 0x0000ca00040e7a25 */ /* 0x000fca00078e000c */
[----:B------:R-:W-:-:S05]  /*5480*/  IADD3 R15, R15, R11, RZ ;  /* 0x0000000b0f0f7210 */ /* 0x000fca0007ffe0ff */
[----:B------:R-:W-:-:S05]  /*5490*/  IMAD.WIDE.U32 R14, R2, c[0x0][0x330], R14 ;  /* 0x0000cc00020e7a25 */ /* 0x000fca00078e000e */
[----:B------:R-:W-:Y:S02]  /*54a0*/  IADD3 R0, R15, R0, RZ ;  /* 0x000000000f007210 */ /* 0x000fe40007ffe0ff */
[----:B------:R-:W-:-:S04]  /*54b0*/  LEA R16, P0, R14, c[0x0][0x310], 0x2 ;  /* 0x0000c4000e107a11 */ /* 0x000fc800078010ff */
[----:B------:R-:W-:-:S05]  /*54c0*/  LEA.HI.X R17, R14, c[0x0][0x314], R0, 0x2, P0 ;  /* 0x0000c5000e117a11 */ /* 0x000fca00000f1400 */
[----:B------:R1:W-:Y:S04]  /*54d0*/  RED.E.ADD.F32.FTZ.RN.STRONG.GPU [R16.64], R52 ;  /* 0x000000341000798e */ /* 0x0003e8000c10e78e */
[----:B------:R1:W-:Y:S04]  /*54e0*/  RED.E.ADD.F32.FTZ.RN.STRONG.GPU [R16.64+0x400], R53 ;  /* 0x000400351000798e */ /* 0x0003e8000c10e78e */
        /* <DEDUP_REMOVED lines=45> */
[----:B------:R1:W-:Y:S01]  /*57c0*/  RED.E.ADD.F32.FTZ.RN.STRONG.GPU [R16.64+0xbc00], R91 ;  /* 0x00bc005b1000798e */ /* 0x0003e2000c10e78e */
[----:B------:R-:W-:Y:S05]  /*57d0*/  BRA.CONV ~URZ, `(.L_x_67) ;  /* 0x000000237f007947 */ /* 0x000fea000b800000 */
[----:B------:R-:W-:Y:S02]  /*57e0*/  MOV R0, 0x5800 ;  /* 0x0000580000007802 */ /* 0x000fe40000000f00 */
[----:B-1----:R-:W-:Y:S05]  /*57f0*/  CALL.REL.NOINC `($__internal_0_$__cuda_sm70_warpsync) ;  /* 0x0000066000007944 */ /* 0x002fea0003c00000 */
.L_x_67:
[----:B------:R-:W-:-:S06]  /*5800*/  NOP ;  /* 0x0000000000007918 */ /* 0x000fcc0000000000 */
[----:B------:R-:W-:Y:S01]  /*5810*/  BSSY B0, `(.L_x_68) ;  /* 0x000000b000007945 */ /* 0x000fe20003800000 */
[----:B------:R-:W-:Y:S05]  /*5820*/  @P1 BRA `(.L_x_69) ;  /* 0x0000009000001947 */ /* 0x000fea0003800000 */
[----:B------:R-:W-:Y:S01]  /*5830*/  @!PT LDS RZ, [RZ] ;  /* 0x00000000fffff984 */ /* 0x000fe20000000800 */
[----:B------:R-:W-:Y:S01]  /*5840*/  @!PT LDS RZ, [RZ] ;  /* 0x00000000fffff984 */ /* 0x000fe20000000800 */
[----:B------:R-:W-:Y:S01]  /*5850*/  @!PT LDS RZ, [RZ] ;  /* 0x00000000fffff984 */ /* 0x000fe20000000800 */
[----:B------:R-:W-:Y:S01]  /*5860*/  @!PT LDS RZ, [RZ] ;  /* 0x00000000fffff984 */ /* 0x000fe20000000800 */
[----:B------:R-:W-:Y:S06]  /*5870*/  MEMBAR.ALL.GPU ;  /* 0x0000000000007992 */ /* 0x000fec000000a000 */
[----:B------:R-:W-:Y:S01]  /*5880*/  MOV R0, 0x1 ;  /* 0x0000000100007802 */ /* 0x000fe20000000f00 */
[----:B------:R-:W-:-:S00]  /*5890*/  ERRBAR ;  /* 0x00000000000079ab */ /* 0x000fc00000000000 */
[----:B012345:R-:W-:-:S05]  /*58a0*/  CCTL.IVALL ;  /* 0x00000000ff00798f */ /* 0x03ffca0002000000 */
[----:B------:R2:W-:Y:S02]  /*58b0*/  RED.E.ADD.S32.STRONG.GPU [R8.64], R0 ;  /* 0x000000000800798e */ /* 0x0005e4000c10e38e */
.L_x_69:
[----:B------:R-:W-:Y:S05]  /*58c0*/  BSYNC B0 ;  /* 0x0000000000007941 */ /* 0x000fea0003800000 */
.L_x_68:
[----:B--2---:R-:W-:Y:S01]  /*58d0*/  IADD3 R8, P0, R7, c[0x0][0x348], RZ ;  /* 0x0000d20007087a10 */ /* 0x004fe20007f1e0ff */
[----:B------:R-:W-:Y:S03]  /*58e0*/  BSSY B0, `(.L_x_70) ;  /* 0x0000008000007945 */ /* 0x000fe60003800000 */
[----:B------:R-:W-:Y:S01]  /*58f0*/  IADD3.X R9, R6, c[0x0][0x34c], RZ, P0, !PT ;  /* 0x0000d30006097a10 */ /* 0x000fe200007fe4ff */
[----:B------:R-:W-:Y:S05]  /*5900*/  @P1 BRA `(.L_x_71) ;  /* 0x0000005000001947 */ /* 0x000fea0003800000 */
.L_x_72:
[----:B------:R-:W2:Y:S01]  /*5910*/  LDG.E.STRONG.GPU R0, [R8.64] ;  /* 0x0000000e08007981 */ /* 0x000ea2000c1ef900 */
[----:B------:R-:W-:Y:S01]  /*5920*/  YIELD ;  /* 0x0000000000007946 */ /* 0x000fe20003800000 */
[----:B--2---:R-:W-:Y:S01]  /*5930*/  ISETP.NE.AND P0, PT, R0, R3, PT ;  /* 0x000000030000720c */ /* 0x004fe20003f05270 */
[----:B------:R-:W-:-:S12]  /*5940*/  CCTL.IVALL ;  /* 0x00000000ff00798f */ /* 0x000fd80002000000 */
[----:B------:R-:W-:Y:S05]  /*5950*/  @P0 BRA `(.L_x_72) ;  /* 0xffffffb000000947 */ /* 0x000fea000383ffff */
.L_x_71:
[----:B------:R-:W-:Y:S05]  /*5960*/  BSYNC B0 ;  /* 0x0000000000007941 */ /* 0x000fea0003800000 */
.L_x_70:
[----:B------:R-:W-:Y:S05]  /*5970*/  BRA.CONV ~URZ, `(.L_x_73) ;  /* 0x000000237f007947 */ /* 0x000fea000b800000 */
[----:B------:R-:W-:Y:S02]  /*5980*/  MOV R0, 0x59a0 ;  /* 0x000059a000007802 */ /* 0x000fe40000000f00 */
[----:B-1----:R-:W-:Y:S05]  /*5990*/  CALL.REL.NOINC `($__internal_0_$__cuda_sm70_warpsync) ;  /* 0x000004c000007944 */ /* 0x002fea0003c00000 */
.L_x_73:
[----:B------:R-:W-:Y:S01]  /*59a0*/  MOV R6, R12 ;  /* 0x0000000c00067202 */ /* 0x000fe20000000f00 */
[----:B------:R-:W-:Y:S01]  /*59b0*/  IMAD R0, R5, c[0x0][0x300], RZ ;  /* 0x0000c00005007a24 */ /* 0x000fe200078e02ff */
[----:B------:R-:W-:Y:S01]  /*59c0*/  MOV R7, R13 ;  /* 0x0000000d00077202 */ /* 0x000fe20000000f00 */
[----:B------:R-:W-:Y:S01]  /*59d0*/  IMAD R233, R233, c[0x0][0x308], RZ ;  /* 0x0000c200e9e97a24 */ /* 0x000fe200078e02ff */
[----:B------:R-:W-:-:S06]  /*59e0*/  NOP ;  /* 0x0000000000007918 */ /* 0x000fcc0000000000 */
[----:B------:R-:W-:-:S04]  /*59f0*/  IMAD.WIDE.U32 R6, R4, c[0x0][0x300], R6 ;  /* 0x0000c00004067a25 */ /* 0x000fc800078e0006 */
[----:B------:R-:W-:Y:S02]  /*5a00*/  IMAD R0, R4, c[0x0][0x304], R0 ;  /* 0x0000c10004007a24 */ /* 0x000fe400078e0200 */
[----:B------:R-:W-:-:S03]  /*5a10*/  IMAD R233, R2, c[0x0][0x30c], R233 ;  /* 0x0000c30002e97a24 */ /* 0x000fc600078e02e9 */
        /* <DEDUP_REMOVED lines=55> */
[----:B-12---:R-:W-:Y:S05]  /*5d90*/  CALL.REL.NOINC `($__internal_0_$__cuda_sm70_warpsync) ;  /* 0x000000c000007944 */ /* 0x006fea0003c00000 */
.L_x_74:
[----:B------:R-:W-:-:S06]  /*5da0*/  NOP ;  /* 0x0000000000007918 */ /* 0x000fcc0000000000 */
[----:B------:R-:W-:Y:S05]  /*5db0*/  @P1 EXIT ;  /* 0x000000000000194d */ /* 0x000fea0003800000 */
        /* <DEDUP_REMOVED lines=8> */
[----:B------:R-:W-:Y:S01]  /*5e40*/  RED.E.ADD.S32.STRONG.GPU [R8.64], R0 ;  /* 0x000000000800798e */ /* 0x000fe2000c10e38e */
[----:B------:R-:W-:Y:S05]  /*5e50*/  EXIT ;  /* 0x000000000000794d */ /* 0x000fea0003800000 */
        .weak           $__internal_0_$__cuda_sm70_warpsync
        .type           $__internal_0_$__cuda_sm70_warpsync,@function
        .size           $__internal_0_$__cuda_sm70_warpsync,(.L_x_2288 - $__internal_0_$__cuda_sm70_warpsync)
$__internal_0_$__cuda_sm70_warpsync:
[----:B------:R-:W-:Y:S01]  /*5e60*/  MOV R14, R0 ;  /* 0x00000000000e7202 */ /* 0x000fe20000000f00 */
[----:B------:R-:W-:Y:S04]  /*5e70*/  WARPSYNC R10 ;  /* 0x0000000a00007348 */ /* 0x000fe80003800000 */
[----:B------:R-:W-:-:S04]  /*5e80*/  MOV R15, 0x0 ;  /* 0x00000000000f7802 */ /* 0x000fc80000000f00 */
[----:B------:R-:W-:Y:S05]  /*5e90*/  RET.REL.NODEC R14 `(_ZN7cutlass13device_kernelIN5flash19enable_sm80_to_sm89INS1_16FlashAttnBwdSm80INS1_25CollectiveMainloopBwdSm80ILi2ELi1EN4cute5tupleIJNS5_1CILi64EEENS7_ILi96EEENS7_ILi128EEEEEENS_6half_tEfNS_4arch4Sm80ELb0ELb0ELb0ELb0ELb1ELb0ELb0ELb0ELi2ELi2ELi2ELi2ELb1EEENS1_24CollectiveEpilogueBwdGQAISB_fSE_Li256ELb0ELb1EEENS1_19SingleTileSchedulerILb0ELb0ELb0ELi96EEEEEEEEEvNT_6ParamsE) ;  /* 0xffffa1600e007950 */ /* 0x000fea0003c3ffff */
.L_x_75:
        /* <DEDUP_REMOVED lines=14> */
.L_x_2288:


//--------------------- .text._ZN7cutlass13device_kernelIN5flash19enable_sm80_to_sm89INS1_16FlashAttnBwdSm80INS1_25CollectiveMainloopBwdSm80ILi2ELi1EN4cute5tupleIJNS5_1CILi64EEENS7_ILi96EEENS7_ILi128EEEEEENS_6half_tEfNS_4arch4Sm80ELb0ELb0ELb0ELb1ELb0ELb0ELb0ELb0ELi2ELi2ELi2ELi2ELb1EEENS1_21CollectiveEpilogueBwdISB_SC_SE_Li256ELb1ELb0ELi4EEENS1_19SingleTileSchedulerILb1ELb0ELb0ELi96EEEEEEEEEvNT_6ParamsE --------------------------
	.section	.text._ZN7cutlass13device_kernelIN5flash19enable_sm80_to_sm89INS1_16FlashAttnBwdSm80INS1_25CollectiveMainloopBwdSm80ILi2ELi1EN4cute5tupleIJNS5_1CILi64EEENS7_ILi96EEENS7_ILi128EEEEEENS_6half_tEfNS_4arch4Sm80ELb0ELb0ELb0ELb1ELb0ELb0ELb0ELb0ELi2ELi2ELi2ELi2ELb1EEENS1_21CollectiveEpilogueBwdISB_SC_SE_Li256ELb1ELb0ELi4EEENS1_19SingleTileSchedulerILb1ELb0ELb0ELi96EEEEEEEEEvNT_6ParamsE,"ax",@progbits
	.sectioninfo	@"SHI_REGISTERS=255"
	.align	128
.text._ZN7cutlass13device_kernelIN5flash19enable_sm80_to_sm89INS1_16FlashAttnBwdSm80INS1_25CollectiveMainloopBwdSm80ILi2ELi1EN4cute5tupleIJNS5_1CILi64EEENS7_ILi96EEENS7_ILi128EEEEEENS_6half_tEfNS_4arch4Sm80ELb0ELb0ELb0ELb1ELb0ELb0ELb0ELb0ELi2ELi2ELi2ELi2ELb1EEENS1_21CollectiveEpilogueBwdISB_SC_SE_Li256ELb1ELb0ELi4EEENS1_19SingleTileSchedulerILb1ELb0ELb0ELi96EEEEEEEEEvNT_6ParamsE:
        .type           _ZN7cutlass13device_kernelIN5flash19enable_sm80_to_sm89INS1_16FlashAttnBwdSm80INS1_25CollectiveMainloopBwdSm80ILi2ELi1EN4cute5tupleIJNS5_1CILi64EEENS7_ILi96EEENS7_ILi128EEEEEENS_6half_tEfNS_4arch4Sm80ELb0ELb0ELb0ELb1ELb0ELb0ELb0ELb0ELi2ELi2ELi2ELi2ELb1EEENS1_21CollectiveEpilogueBwdISB_SC_SE_Li256ELb1ELb0ELi4EEENS1_19SingleTileSchedulerILb1ELb0ELb0ELi96EEEEEEEEEvNT_6ParamsE,@function
        .size           _ZN7cutlass13device_kernelIN5flash19enable_sm80_to_sm89INS1_16FlashAttnBwdSm80INS1_25CollectiveMainloopBwdSm80ILi2ELi1EN4cute5tupleIJNS5_1CILi64EEENS7_ILi96EEENS7_ILi128EEEEEENS_6half_tEfNS_4arch4Sm80ELb0ELb0ELb0ELb1ELb0ELb0ELb0ELb0ELi2ELi2ELi2ELi2ELb1EEENS1_21CollectiveEpilogueBwdISB_SC_SE_Li256ELb1ELb0ELi4EEENS1_19SingleTileSchedulerILb1ELb0ELb0ELi96EEEEEEEEEvNT_6ParamsE,(.L_x_2290 - _ZN7cutlass13device_kernelIN5flash19enable_sm80_to_sm89INS1_16FlashAttnBwdSm80INS1_25CollectiveMainloopBwdSm80ILi2ELi1EN4cute5tupleIJNS5_1CILi64EEENS7_ILi96EEENS7_ILi128EEEEEENS_6half_tEfNS_4arch4Sm80ELb0ELb0ELb0ELb1ELb0ELb0ELb0ELb0ELi2ELi2ELi2ELi2ELb1EEENS1_21CollectiveEpilogueBwdISB_SC_SE_Li256ELb1ELb0ELi4EEENS1_19SingleTileSchedulerILb1ELb0ELb0ELi96EEEEEEEEEvNT_6ParamsE)
        .other          _ZN7cutlass13device_kernelIN5flash19enable_sm80_to_sm89INS1_16FlashAttnBwdSm80INS1_25CollectiveMainloopBwdSm80ILi2ELi1EN4cute5tupleIJNS5_1CILi64EEENS7_ILi96EEENS7_ILi128EEEEEENS_6half_tEfNS_4arch4Sm80ELb0ELb0ELb0ELb1ELb0ELb0ELb0ELb0ELi2ELi2ELi2ELi2ELb1EEENS1_21CollectiveEpilogueBwdISB_SC_SE_Li256ELb1ELb0ELi4EEENS1_19SingleTileSchedulerILb1ELb0ELb0ELi96EEEEEEEEEvNT_6ParamsE,@"STO_CUDA_ENTRY STV_DEFAULT"
_ZN7cutlass13device_kernelIN5flash19enable_sm80_to_sm89INS1_16FlashAttnBwdSm80INS1_25CollectiveMainloopBwdSm80ILi2ELi1EN4cute5tupleIJNS5_1CILi64EEENS7_ILi96EEENS7_ILi128EEEEEENS_6half_tEfNS_4arch4Sm80ELb0ELb0ELb0ELb1ELb0ELb0ELb0ELb0ELi2ELi2ELi2ELi2ELb1EEENS1_21CollectiveEpilogueBwdISB_SC_SE_Li256ELb1ELb0ELi4EEENS1_19SingleTileSchedulerILb1ELb0ELb0ELi96EEEEEEEEEvNT_6ParamsE:
[----:B------:R-:W-:Y:S02]  /*0000*/  MOV R1, c[0x0][0x28] ;  /* 0x00000a0000017a02 */ /* 0x000fe40000000f00 */
[----:B------:R-:W1:Y:S01]  /*0010*/  S2R R85, SR_TID.X ;  /* 0x0000000000557919 */ /* 0x000e620000002100 */
[----:B------:R-:W-:Y:S01]  /*0020*/  IMAD.MOV.U32 R8, RZ, RZ, 0x4 ;  /* 0x00000004ff087424 */ /* 0x000fe200078e00ff */
[----:B------:R-:W-:Y:S01]  /*0030*/  ULDC.64 UR4, c[0x0][0x118] ;  /* 0x0000460000047ab9 */ /* 0x000fe20000000a00 */
[----:B------:R-:W-:Y:S01]  /*0040*/  IADD3 R1, R1, -0x20, RZ ;  /* 0xffffffe001017810 */ /* 0x000fe20007ffe0ff */
[----:B------:R-:W2:Y:S04]  /*0050*/  S2R R5, SR_CTAID.Z ;  /* 0x0000000000057919 */ /* 0x000ea80000002700 */
[----:B------:R-:W3:Y:S04]  /*0060*/  S2R R30, SR_CTAID.X ;  /* 0x00000000001e7919 */ /* 0x000ee80000002500 */
[----:B------:R-:W4:Y:S01]  /*0070*/  S2R R35, SR_CTAID.Y ;  /* 0x0000000000237919 */ /* 0x000f220000002600 */
[----:B-1----:R-:W-:Y:S01]  /*0080*/  SHF.R.U32.HI R0, RZ, 0x5, R85 ;  /* 0x00000005ff007819 */ /* 0x002fe20000011655 */
[----:B--2---:R-:W-:-:S05]  /*0090*/  IMAD.WIDE R2, R5, R8, c[0x0][0x3c0] ;  /* 0x0000f00005027625 */ /* 0x004fca00078e0208 */
[----:B------:R-:W1:Y:S02]  /*00a0*/  SHFL.IDX PT, R0, R0, RZ, 0x1f ;  /* 0x00001fff00007589 */ /* 0x000e6400000e0000 */
[----:B-1----:R-:W-:-:S13]  /*00b0*/  ISETP.NE.AND P0, PT, R0, RZ, PT ;  /* 0x000000ff0000720c */ /* 0x002fda0003f05270 */
[----:B------:R-:W-:Y:S05]  /*00c0*/  @!P0 BRA `(.L_x_76) ;  /* 0x0000013000008947 */ /* 0x000fea0003800000 */
[----:B---34-:R-:W-:-:S04]  /*00d0*/  ISETP.NE.U32.AND P0, PT, RZ, c[0x0][0x3c0], PT ;  /* 0x0000f000ff007a0c */ /* 0x018fc80003f05070 */
[----:B------:R-:W-:-:S13]  /*00e0*/  ISETP.NE.AND.EX P0, PT, RZ, c[0x0][0x3c4], PT, P0 ;  /* 0x0000f100ff007a0c */ /* 0x000fda0003f05300 */
[----:B------:R-:W-:Y:S05]  /*00f0*/  @!P0 BRA `(.L_x_77) ;  /* 0x0000002000008947 */ /* 0x000fea0003800000 */
[----:B------:R1:W5:Y:S01]  /*0100*/  LDG.E R0, [R2.64] ;  /* 0x0000000402007981 */ /* 0x000362000c1e1900 */
[----:B------:R-:W-:Y:S05]  /*0110*/  BRA `(.L_x_78) ;  /* 0x0000009000007947 */ /* 0x000fea0003800000 */
.L_x_77:
[----:B------:R-:W-:-:S04]  /*0120*/  ISETP.NE.U32.AND P0, PT, RZ, c[0x0][0x3b8], PT ;  /* 0x0000ee00ff007a0c */ /* 0x000fc80003f05070 */
[----:B------:R-:W-:-:S13]  /*0130*/  ISETP.NE.AND.EX P0, PT, RZ, c[0x0][0x3bc], PT, P0 ;  /* 0x0000ef00ff007a0c */ /* 0x000fda0003f05300 */
[----:B------:R-:W-:Y:S05]  /*0140*/  @!P0 BRA `(.L_x_79) ;  /* 0x0000005000008947 */ /* 0x000fea0003800000 */
[----:B------:R-:W-:-:S05]  /*0150*/  IMAD.WIDE R2, R5, R8, c[0x0][0x3b8] ;  /* 0x0000ee0005027625 */ /* 0x000fca00078e0208 */
[----:B------:R-:W2:Y:S04]  /*0160*/  LDG.E R4, [R2.64] ;  /* 0x0000000402047981 */ /* 0x000ea8000c1e1900 */
[----:B------:R-:W2:Y:S02]  /*0170*/  LDG.E R0, [R2.64+0x4] ;  /* 0x0000040402007981 */ /* 0x000ea4000c1e1900 */
[----:B--2---:R-:W-:Y:S01]  /*0180*/  IADD3 R0, -R4, R0, RZ ;  /* 0x0000000004007210 */ /* 0x004fe20007ffe1ff */
[----:B------:R-:W-:Y:S05]  /*0190*/  BRA `(.L_x_78) ;  /* 0x0000001000007947 */ /* 0x000fea0003800000 */
.L_x_79:
[----:B------:R-:W-:Y:S02]  /*01a0*/  MOV R0, c[0x0][0x3a4] ;  /* 0x0000e90000007a02 */ /* 0x000fe40000000f00 */
.L_x_78:
[----:B-1----:R-:W-:-:S05]  /*01b0*/  IMAD R2, R30, 0x60, RZ ;  /* 0x000000601e027824 */ /* 0x002fca00078e02ff */
[----:B-----5:R-:W-:-:S04]  /*01c0*/  ISETP.GE.AND P0, PT, R2, R0, PT ;  /* 0x000000000200720c */ /* 0x020fc80003f06270 */
[----:B------:R-:W-:-:S05]  /*01d0*/  SEL R0, R5, 0xffffffff, !P0 ;  /* 0xffffffff05007807 */ /* 0x000fca0004000000 */
[----:B------:R1:W-:Y:S01]  /*01e0*/  STL [R1+0x18], R0 ;  /* 0x0000180001007387 */ /* 0x0003e20000100800 */
[----:B------:R-:W-:Y:S05]  /*01f0*/  BRA `(.L_x_80) ;  /* 0x0000012000007947 */ /* 0x000fea0003800000 */
.L_x_76:
[----:B---34-:R-:W-:-:S04]  /*0200*/  ISETP.NE.U32.AND P0, PT, RZ, c[0x0][0x3c0], PT ;  /* 0x0000f000ff007a0c */ /* 0x018fc80003f05070 */
[----:B------:R-:W-:-:S13]  /*0210*/  ISETP.NE.AND.EX P0, PT, RZ, c[0x0][0x3c4], PT, P0 ;  /* 0x0000f100ff007a0c */ /* 0x000fda0003f05300 */
[----:B------:R-:W-:Y:S05]  /*0220*/  @!P0 BRA `(.L_x_81) ;  /* 0x0000002000008947 */ /* 0x000fea0003800000 */
[----:B------:R1:W5:Y:S01]  /*0230*/  LDG.E R0, [R2.64] ;  /* 0x0000000402007981 */ /* 0x000362000c1e1900 */
[----:B------:R-:W-:Y:S05]  /*0240*/  BRA `(.L_x_82) ;  /* 0x0000009000007947 */ /* 0x000fea0003800000 */
.L_x_81:
        /* <DEDUP_REMOVED lines=8> */
.L_x_83:
[----:B------:R-:W-:Y:S02]  /*02d0*/  MOV R0, c[0x0][0x3a4] ;  /* 0x0000e90000007a02 */ /* 0x000fe40000000f00 */
.L_x_82:
[----:B-1----:R-:W-:-:S05]  /*02e0*/  IMAD R2, R30, 0x60, RZ ;  /* 0x000000601e027824 */ /* 0x002fca00078e02ff */
[----:B-----5:R-:W-:-:S04]  /*02f0*/  ISETP.GE.AND P0, PT, R2, R0, PT ;  /* 0x000000000200720c */ /* 0x020fc80003f06270 */
[----:B------:R-:W-:-:S05]  /*0300*/  SEL R0, R5, 0xffffffff, !P0 ;  /* 0xffffffff05007807 */ /* 0x000fca0004000000 */
[----:B------:R1:W-:Y:S04]  /*0310*/  STL [R1+0x18], R0 ;  /* 0x0000180001007387 */ /* 0x0003e80000100800 */
.L_x_80:
[----:B------:R-:W2:Y:S02]  /*0320*/  LDL R87, [R1+0x18] ;  /* 0x0000180001577983 */ /* 0x000ea40000100800 */
[----:B--2---:R-:W-:-:S13]  /*0330*/  ISETP.GE.AND P0, PT, R87, RZ, PT ;  /* 0x000000ff5700720c */ /* 0x004fda0003f06270 */
[----:B------:R-:W-:Y:S05]  /*0340*/  @!P0 EXIT ;  /* 0x000000000000894d */ /* 0x000fea0003800000 */
[----:B------:R-:W-:Y:S01]  /*0350*/  ISETP.NE.U32.AND P4, PT, RZ, c[0x0][0x2c8], PT ;  /* 0x0000b200ff007a0c */ /* 0x000fe20003f85070 */
[----:B------:R-:W-:Y:S01]  /*0360*/  IMAD.WIDE R4, R87, R8, c[0x0][0x2c8] ;  /* 0x0000b20057047625 */ /* 0x000fe200078e0208 */
[----:B------:R-:W-:Y:S02]  /*0370*/  ISETP.NE.U32.AND P0, PT, RZ, c[0x0][0x2d8], PT ;  /* 0x0000b600ff007a0c */ /* 0x000fe40003f05070 */
[----:B------:R-:W-:Y:S02]  /*0380*/  ISETP.NE.AND.EX P4, PT, RZ, c[0x0][0x2cc], PT, P4 ;  /* 0x0000b300ff007a0c */ /* 0x000fe40003f85340 */
[----:B------:R-:W-:-:S04]  /*0390*/  ISETP.NE.U32.AND P3, PT, RZ, c[0x0][0x2d0], PT ;  /* 0x0000b400ff007a0c */ /* 0x000fc80003f65070 */
[----:B------:R-:W-:-:S07]  /*03a0*/  ISETP.NE.AND.EX P3, PT, RZ, c[0x0][0x2d4], PT, P3 ;  /* 0x0000b500ff007a0c */ /* 0x000fce0003f65330 */
[----:B-1----:R-:W2:Y:S01]  /*03b0*/  @P4 LDG.E R0, [R4.64] ;  /* 0x0000000404004981 */ /* 0x002ea2000c1e1900 */
[----:B------:R-:W-:Y:S01]  /*03c0*/  IMAD.MOV.U32 R13, RZ, RZ, RZ ;  /* 0x000000ffff0d7224 */ /* 0x000fe200078e00ff */
[----:B------:R-:W-:Y:S01]  /*03d0*/  ISETP.NE.AND.EX P0, PT, RZ, c[0x0][0x2dc], PT, P0 ;  /* 0x0000b700ff007a0c */ /* 0x000fe20003f05300 */
[----:B------:R-:W-:Y:S02]  /*03e0*/  IMAD.MOV.U32 R17, RZ, RZ, RZ ;  /* 0x000000ffff117224 */ /* 0x000fe400078e00ff */
[CC--:B------:R-:W-:Y:S02]  /*03f0*/  IMAD.WIDE R2, R87.reuse, R8.reuse, c[0x0][0x2d0] ;  /* 0x0000b40057027625 */ /* 0x0c0fe400078e0208 */
[----:B------:R1:W5:Y:S02]  /*0400*/  @P4 LDG.E R13, [R4.64] ;  /* 0x00000004040d4981 */ /* 0x000364000c1e1900 */
[----:B------:R-:W-:Y:S02]  /*0410*/  IMAD.MOV.U32 R248, RZ, RZ, c[0x0][0x168] ;  /* 0x00005a00fff87624 */ /* 0x000fe400078e00ff */
[----:B------:R1:W5:Y:S04]  /*0420*/  @P3 LDG.E R17, [R2.64] ;  /* 0x0000000402113981 */ /* 0x000368000c1e1900 */
[----:B------:R-:W-:-:S05]  /*0430*/  @P0 IMAD.WIDE R6, R87, R8, c[0x0][0x2d8] ;  /* 0x0000b60057060625 */ /* 0x000fca00078e0208 */
[----:B------:R3:W5:Y:S01]  /*0440*/  @P0 LDG.E R248, [R6.64] ;  /* 0x0000000406f80981 */ /* 0x000762000c1e1900 */
[----:B------:R-:W-:Y:S02]  /*0450*/  IMAD.MOV.U32 R9, RZ, RZ, c[0x0][0x198] ;  /* 0x00006600ff097624 */ /* 0x000fe400078e00ff */
[----:B--2---:R-:W-:-:S05]  /*0460*/  @P4 IMAD R0, R87, 0x40, R0 ;  /* 0x0000004057004824 */ /* 0x004fca00078e0200 */
[----:B---3--:R-:W-:-:S04]  /*0470*/  @P4 SHF.R.S32.HI R6, RZ, 0x1f, R0 ;  /* 0x0000001fff064819 */ /* 0x008fc80000011400 */
[----:B------:R-:W-:Y:S01]  /*0480*/  @P4 LEA.HI R0, R6, R0, RZ, 0x6 ;  /* 0x0000000006004211 */ /* 0x000fe200078f30ff */
[----:B------:R-:W-:-:S03]  /*0490*/  IMAD.MOV.U32 R6, RZ, RZ, RZ ;  /* 0x000000ffff067224 */ /* 0x000fc600078e00ff */
[----:B------:R-:W-:Y:S01]  /*04a0*/  @P4 LOP3.LUT R6, R0, 0xffffffc0, RZ, 0xc0, !PT ;  /* 0xffffffc000064812 */ /* 0x000fe200078ec0ff */
[----:B------:R-:W-:Y:S05]  /*04b0*/  @P0 BRA `(.L_x_84) ;  /* 0x0000004000000947 */ /* 0x000fea0003800000 */
[----:B-1----:R-:W-:Y:S05]  /*04c0*/  @!P4 BRA `(.L_x_84) ;  /* 0x000000300000c947 */ /* 0x002fea0003800000 */
[----:B------:R1:W2:Y:S04]  /*04d0*/  LDG.E R0, [R4.64] ;  /* 0x0000000404007981 */ /* 0x0002a8000c1e1900 */
[----:B-1----:R-:W2:Y:S02]  /*04e0*/  LDG.E R4, [R4.64+0x4] ;  /* 0x0000040404047981 */ /* 0x002ea4000c1e1900 */
[----:B--2--5:R-:W-:Y:S02]  /*04f0*/  IADD3 R248, -R0, R4, RZ ;  /* 0x0000000400f87210 */ /* 0x024fe40007ffe1ff */
.L_x_84:
[----:B-1----:R-:W-:-:S04]  /*0500*/  ISETP.NE.U32.AND P0, PT, RZ, c[0x0][0x2e0], PT ;  /* 0x0000b800ff007a0c */ /* 0x002fc80003f05070 */
[----:B------:R-:W-:-:S13]  /*0510*/  ISETP.NE.AND.EX P0, PT, RZ, c[0x0][0x2e4], PT, P0 ;  /* 0x0000b900ff007a0c */ /* 0x000fda0003f05300 */
[----:B------:R-:W-:Y:S05]  /*0520*/  @!P0 BRA `(.L_x_85) ;  /* 0x0000003000008947 */ /* 0x000fea0003800000 */
[----:B------:R-:W-:-:S05]  /*0530*/  IMAD.WIDE R2, R87, R8, c[0x0][0x2e0] ;  /* 0x0000b80057027625 */ /* 0x000fca00078e0208 */
[----:B------:R1:W5:Y:S01]  /*0540*/  LDG.E R9, [R2.64] ;  /* 0x0000000402097981 */ /* 0x000362000c1e1900 */
[----:B------:R-:W-:Y:S05]  /*0550*/  BRA `(.L_x_86) ;  /* 0x0000004000007947 */ /* 0x000fea0003800000 */
.L_x_85:
[----:B------:R-:W-:Y:S05]  /*0560*/  @!P3 BRA `(.L_x_86) ;  /* 0x000000300000b947 */ /* 0x000fea0003800000 */
[----:B------:R1:W2:Y:S04]  /*0570*/  LDG.E R0, [R2.64] ;  /* 0x0000000402007981 */ /* 0x0002a8000c1e1900 */
[----:B-1----:R-:W2:Y:S02]  /*0580*/  LDG.E R2, [R2.64+0x4] ;  /* 0x0000040402027981 */ /* 0x002ea4000c1e1900 */
[----:B--2---:R-:W-:Y:S02]  /*0590*/  IADD3 R9, -R0, R2, RZ ;  /* 0x0000000200097210 */ /* 0x004fe40007ffe1ff */
.L_x_86:
[----:B-----5:R-:W-:Y:S01]  /*05a0*/  ISETP.GE.AND P0, PT, R248, 0x1, PT ;  /* 0x00000001f800780c */ /* 0x020fe20003f06270 */
[----:B------:R-:W-:Y:S01]  /*05b0*/  CS2R R10, SRZ ;  /* 0x00000000000a7805 */ /* 0x000fe2000001ff00 */
[----:B------:R-:W-:Y:S01]  /*05c0*/  PLOP3.LUT P1, PT, PT, PT, PT, 0x80, 0x0 ;  /* 0x000000000000781c */ /* 0x000fe20003f2f070 */
[----:B------:R-:W-:Y:S01]  /*05d0*/  IMAD.MOV.U32 R122, RZ, RZ, RZ ;  /* 0x000000ffff7a7224 */ /* 0x000fe200078e00ff */
[----:B------:R-:W-:Y:S01]  /*05e0*/  CS2R R126, SRZ ;  /* 0x00000000007e7805 */ /* 0x000fe2000001ff00 */
[----:B------:R-:W-:Y:S01]  /*05f0*/  IMAD.MOV.U32 R120, RZ, RZ, RZ ;  /* 0x000000ffff787224 */ /* 0x000fe200078e00ff */
[----:B------:R-:W-:Y:S01]  /*0600*/  CS2R R124, SRZ ;  /* 0x00000000007c7805 */ /* 0x000fe2000001ff00 */
[----:B------:R-:W-:Y:S01]  /*0610*/  CS2R R130, SRZ ;  /* 0x0000000000827805 */ /* 0x000fe2000001ff00 */
[----:B------:R-:W-:Y:S01]  /*0620*/  CS2R R128, SRZ ;  /* 0x0000000000807805 */ /* 0x000fe2000001ff00 */
[----:B------:R-:W-:Y:S01]  /*0630*/  MOV R12, RZ ;  /* 0x000000ff000c7202 */ /* 0x000fe20000000f00 */
[----:B------:R-:W-:Y:S01]  /*0640*/  IMAD.MOV.U32 R118, RZ, RZ, RZ ;  /* 0x000000ffff767224 */ /* 0x000fe200078e00ff */
[----:B------:R-:W-:Y:S01]  /*0650*/  MOV R7, RZ ;  /* 0x000000ff00077202 */ /* 0x000fe20000000f00 */
[----:B------:R-:W-:Y:S01]  /*0660*/  IMAD.MOV.U32 R116, RZ, RZ, RZ ;  /* 0x000000ffff747224 */ /* 0x000fe200078e00ff */
[----:B------:R-:W-:Y:S01]  /*0670*/  MOV R8, RZ ;  /* 0x000000ff00087202 */ /* 0x000fe20000000f00 */
        /* <DEDUP_REMOVED lines=8> */
[----:B------:R-:W-:Y:S01]  /*0700*/  CS2R R102, SRZ ;  /* 0x0000000000667805 */ /* 0x000fe2000001ff00 */
[----:B------:R-:W-:Y:S01]  /*0710*/  CS2R R18, SRZ ;  /* 0x0000000000127805 */ /* 0x000fe2000001ff00 */
[----:B------:R-:W-:Y:S01]  /*0720*/  MOV R100, RZ ;  /* 0x000000ff00647202 */ /* 0x000fe20000000f00 */
[----:B------:R-:W-:Y:S01]  /*0730*/  IMAD.MOV.U32 R106, RZ, RZ, RZ ;  /* 0x000000ffff6a7224 */ /* 0x000fe200078e00ff */
        /* <DEDUP_REMOVED lines=9> */
[----:B------:R-:W-:Y:S01]  /*07d0*/  MOV R26, RZ ;  /* 0x000000ff001a7202 */ /* 0x000fe20000000f00 */
[----:B------:R-:W-:Y:S01]  /*07e0*/  IMAD.MOV.U32 R84, RZ, RZ, RZ ;  /* 0x000000ffff547224 */ /* 0x000fe200078e00ff */
        /* <DEDUP_REMOVED lines=24> */
[----:B------:R-:W-:Y:S05]  /*0970*/  @!P0 BRA `(.L_x_87) ;  /* 0x00004b5000008947 */ /* 0x000fea0003800000 */
[----:B------:R-:W-:Y:S01]  /*0980*/  IMAD.SHL.U32 R7, R85, 0x4, RZ ;  /* 0x0000000455077824 */ /* 0x000fe200078e00ff */
[----:B-1----:R-:W-:Y:S01]  /*0990*/  SHF.R.S32.HI R3, RZ, 0x1f, R6 ;  /* 0x0000001fff037819 */ /* 0x002fe20000011406 */
[----:B------:R-:W-:Y:S01]  /*09a0*/  IMAD.MOV.U32 R0, RZ, RZ, c[0x0][0x248] ;  /* 0x00009200ff007624 */ /* 0x000fe200078e00ff */
[----:B------:R-:W-:Y:S01]  /*09b0*/  SHF.R.S32.HI R34, RZ, 0x1f, R35 ;  /* 0x0000001fff227819 */ /* 0x000fe20000011423 */
[----:B------:R-:W-:Y:S01]  /*09c0*/  IMAD.SHL.U32 R4, R6, 0x80, RZ ;  /* 0x0000008006047824 */ /* 0x000fe200078e00ff */
[C---:B------:R-:W-:Y:S01]  /*09d0*/  IADD3 R2, P1, R7.reuse, R6, RZ ;  /* 0x0000000607027210 */ /* 0x040fe20007f3e0ff */
[----:B------:R-:W-:Y:S01]  /*09e0*/  IMAD R32, R30, -0x60, R9 ;  /* 0xffffffa01e207824 */ /* 0x000fe200078e0209 */
[----:B------:R-:W-:Y:S01]  /*09f0*/  ISETP.NE.AND P2, PT, R0, 0x1, PT ;  /* 0x000000010000780c */ /* 0x000fe20003f45270 */
[C---:B------:R-:W-:Y:S01]  /*0a00*/  IMAD R10, R34.reuse, c[0x0][0x270], RZ ;  /* 0x00009c00220a7a24 */ /* 0x040fe200078e02ff */
[----:B------:R-:W-:Y:S01]  /*0a10*/  LEA.HI.X.SX32 R3, R7, R3, 0x1, P1 ;  /* 0x0000000307037211 */ /* 0x000fe200008f0eff */
[----:B------:R-:W-:Y:S01]  /*0a20*/  IMAD R14, R34, c[0x0][0x288], RZ ;  /* 0x0000a200220e7a24 */ /* 0x000fe200078e02ff */
[----:B------:R-:W-:Y:S01]  /*0a30*/  IADD3 R0, R248, 0x3f, RZ ;  /* 0x0000003ff8007810 */ /* 0x000fe20007ffe0ff */
[C---:B------:R-:W-:Y:S01]  /*0a40*/  IMAD R10, R35.reuse, c[0x0][0x274], R10 ;  /* 0x00009d00230a7a24 */ /* 0x040fe200078e020a */
[----:B------:R-:W-:Y:S01]  /*0a50*/  SHF.R.S32.HI R33, RZ, 0x1f, R85 ;  /* 0x0000001fff217819 */ /* 0x000fe20000011455 */
[----:B------:R-:W-:Y:S01]  /*0a60*/  IMAD.WIDE.U32 R6, R35, c[0x0][0x270], R2 ;  /* 0x00009c0023067a25 */ /* 0x000fe200078e0002 */
[----:B------:R-:W-:Y:S01]  /*0a70*/  SHF.R.S32.HI R8, RZ, 0x1f, R85 ;  /* 0x0000001fff087819 */ /* 0x000fe20000011455 */
[----:B------:R-:W-:Y:S01]  /*0a80*/  CS2R R130, SRZ ;  /* 0x0000000000827805 */ /* 0x000fe2000001ff00 */
[CC--:B------:R-:W-:Y:S01]  /*0a90*/  IADD3 R28, P0, R4.reuse, R85.reuse, RZ ;  /* 0x00000055041c7210 */ /* 0x0c0fe20007f1e0ff */
[----:B------:R-:W-:Y:S01]  /*0aa0*/  IMAD.IADD R11, R7, 0x1, R10 ;  /* 0x00000001070b7824 */ /* 0x000fe200078e020a */
[----:B------:R-:W-:Y:S01]  /*0ab0*/  SHF.R.S32.HI R5, RZ, 0x1f, R0 ;  /* 0x0000001fff057819 */ /* 0x000fe20000011400 */
[----:B------:R-:W-:Y:S01]  /*0ac0*/  IMAD R14, R35, c[0x0][0x28c], R14 ;  /* 0x0000a300230e7a24 */ /* 0x000fe200078e020e */
[-C--:B------:R-:W-:Y:S01]  /*0ad0*/  LEA.HI R216, R33, R85.reuse, RZ, 0x3 ;  /* 0x0000005521d87211 */ /* 0x080fe200078f18ff */
[----:B------:R-:W-:Y:S01]  /*0ae0*/  IMAD.MOV.U32 R10, RZ, RZ, R6 ;  /* 0x000000ffff0a7224 */ /* 0x000fe200078e0006 */
[----:B------:R-:W-:Y:S01]  /*0af0*/  LEA.HI.X.SX32 R29, R4, R8, 0x1, P0 ;  /* 0x00000008041d7211 */ /* 0x000fe200000f0eff */
[----:B------:R-:W-:Y:S01]  /*0b00*/  IMAD.MOV.U32 R8, RZ, RZ, R35 ;  /* 0x000000ffff087224 */ /* 0x000fe200078e0023 */
[----:B------:R-:W-:Y:S01]  /*0b10*/  LEA.HI R250, R5, R0, RZ, 0x6 ;  /* 0x0000000005fa7211 */ /* 0x000fe200078f30ff */
[C---:B------:R-:W-:Y:S01]  /*0b20*/  @P2 IMAD.HI.U32 R0, R35.reuse, c[0x0][0x24c], RZ ;  /* 0x0000930023002a27 */ /* 0x040fe200078e00ff */
[----:B------:R-:W-:Y:S01]  /*0b30*/  SHF.R.S32.HI R251, RZ, 0x3, R216 ;  /* 0x00000003fffb7819 */ /* 0x000fe200000114d8 */
[----:B------:R-:W-:Y:S01]  /*0b40*/  CS2R R128, SRZ ;  /* 0x0000000000807805 */ /* 0x000fe2000001ff00 */
[----:B------:R-:W-:Y:S01]  /*0b50*/  LOP3.LUT R6, R216, 0xfffffff8, RZ, 0xc0, !PT ;  /* 0xfffffff8d8067812 */ /* 0x000fe200078ec0ff */
[----:B------:R-:W-:Y:S01]  /*0b60*/  IMAD.WIDE.U32 R4, R35, c[0x0][0x288], R2 ;  /* 0x0000a20023047a25 */ /* 0x000fe200078e0002 */
[----:B------:R-:W-:Y:S01]  /*0b70*/  @P2 SHF.R.U32.HI R8, RZ, c[0x0][0x250], R0 ;  /* 0x00009400ff082a19 */ /* 0x000fe20000011600 */
[----:B------:R-:W-:Y:S01]  /*0b80*/  CS2R R126, SRZ ;  /* 0x00000000007e7805 */ /* 0x000fe2000001ff00 */
[----:B------:R-:W-:Y:S01]  /*0b90*/  SHF.R.S32.HI R12, RZ, 0x1f, R251 ;  /* 0x0000001fff0c7819 */ /* 0x000fe200000114fb */
[----:B------:R-:W-:Y:S01]  /*0ba0*/  IMAD.IADD R15, R5, 0x1, R14 ;  /* 0x00000001050f7824 */ /* 0x000fe200078e020e */
[----:B------:R-:W-:Y:S01]  /*0bb0*/  LEA.HI R5, R33, R85, RZ, 0x6 ;  /* 0x0000005521057211 */ /* 0x000fe200078f30ff */
[C---:B------:R-:W-:Y:S01]  /*0bc0*/  IMAD.SHL.U32 R0, R251.reuse, 0x40, RZ ;  /* 0x00000040fb007824 */ /* 0x040fe200078e00ff */
[----:B------:R-:W-:Y:S01]  /*0bd0*/  IADD3 R2, P0, R251, R17, RZ ;  /* 0x00000011fb027210 */ /* 0x000fe20007f1e0ff */
[----:B------:R-:W-:Y:S01]  /*0be0*/  IMAD.IADD R26, R85, 0x1, -R6 ;  /* 0x00000001551a7824 */ /* 0x000fe200078e0a06 */
[----:B------:R-:W-:Y:S01]  /*0bf0*/  SHF.R.S32.HI R27, RZ, 0x6, R5 ;  /* 0x00000006ff1b7819 */ /* 0x000fe20000011405 */
[----:B------:R-:W-:Y:S01]  /*0c00*/  IMAD.MOV.U32 R14, RZ, RZ, R4 ;  /* 0x000000ffff0e7224 */ /* 0x000fe200078e0004 */
[----:B------:R-:W-:Y:S01]  /*0c10*/  LOP3.LUT R0, R0, 0x1c0, RZ, 0xc0, !PT ;  /* 0x000001c000007812 */ /* 0x000fe200078ec0ff */
[----:B------:R-:W-:Y:S01]  /*0c20*/  IMAD.IADD R4, R9, 0x1, -R251 ;  /* 0x0000000109047824 */ /* 0x000fe200078e0afb */
[----:B------:R-:W-:Y:S01]  /*0c30*/  IADD3 R16, P1, R251, R13, RZ ;  /* 0x0000000dfb107210 */ /* 0x000fe20007f3e0ff */
[----:B------:R-:W-:Y:S01]  /*0c40*/  IMAD.SHL.U32 R18, R26, 0x8, RZ ;  /* 0x000000081a127824 */ /* 0x000fe200078e00ff */
[-C--:B------:R-:W-:Y:S01]  /*0c50*/  LEA.HI.X.SX32 R3, R17, R12.reuse, 0x1, P0 ;  /* 0x0000000c11037211 */ /* 0x080fe200000f0eff */
[----:B------:R-:W-:Y:S01]  /*0c60*/  IMAD.SHL.U32 R23, R27, 0x200, RZ ;  /* 0x000002001b177824 */ /* 0x000fe200078e00ff */
[----:B------:R-:W-:Y:S01]  /*0c70*/  LEA.HI.X.SX32 R7, R13, R12, 0x1, P1 ;  /* 0x0000000c0d077211 */ /* 0x000fe200008f0eff */
[----:B------:R-:W-:Y:S01]  /*0c80*/  IMAD R20, R30, -0x60, R4 ;  /* 0xffffffa01e147824 */ /* 0x000fe200078e0204 */
[----:B------:R-:W-:Y:S01]  /*0c90*/  LOP3.LUT R5, R0, 0x38, R18, 0xf8, !PT ;  /* 0x0000003800057812 */ /* 0x000fe200078ef812 */
[----:B------:R-:W-:Y:S01]  /*0ca0*/  IMAD.WIDE R12, R30, 0x60, R2 ;  /* 0x000000601e0c7825 */ /* 0x000fe200078e0202 */
[----:B------:R-:W-:Y:S01]  /*0cb0*/  SHF.R.U32.HI R4, RZ, 0x3, R0 ;  /* 0x00000003ff047819 */ /* 0x000fe20000011600 */
[----:B------:R-:W-:Y:S01]  /*0cc0*/  CS2R R124, SRZ ;  /* 0x00000000007c7805 */ /* 0x000fe2000001ff00 */
[----:B------:R-:W-:Y:S01]  /*0cd0*/  SHF.R.S32.HI R0, RZ, 0x1f, R8 ;  /* 0x0000001fff007819 */ /* 0x000fe20000011408 */
[----:B------:R-:W-:Y:S01]  /*0ce0*/  IMAD R22, R7, c[0x0][0x208], RZ ;  /* 0x0000820007167a24 */ /* 0x000fe200078e02ff */
[----:B------:R-:W-:Y:S01]  /*0cf0*/  LOP3.LUT R240, R23, R5, R4, 0xf6, !PT ;  /* 0x0000000517f07212 */ /* 0x000fe200078ef604 */
[----:B------:R-:W-:Y:S01]  /*0d00*/  IMAD.SHL.U32 R5, R26, 0x40, RZ ;  /* 0x000000401a057824 */ /* 0x000fe200078e00ff */
[----:B------:R-:W-:Y:S01]  /*0d10*/  SHF.R.S32.HI R19, RZ, 0x1f, R18 ;  /* 0x0000001fff137819 */ /* 0x000fe20000011412 */
[----:B------:R-:W-:Y:S01]  /*0d20*/  IMAD R4, R7, c[0x0][0x178], RZ ;  /* 0x00005e0007047a24 */ /* 0x000fe200078e02ff */
[----:B------:R-:W-:Y:S01]  /*0d30*/  SEL R31, R87, RZ, !P4 ;  /* 0x000000ff571f7207 */ /* 0x000fe20006000000 */
[----:B------:R-:W-:Y:S01]  /*0d40*/  IMAD R3, R0, c[0x0][0x1e0], RZ ;  /* 0x0000780000037a24 */ /* 0x000fe200078e02ff */
[----:B------:R-:W-:Y:S01]  /*0d50*/  ISETP.GE.AND P2, PT, R18, c[0x0][0x1cc], PT ;  /* 0x0000730012007a0c */ /* 0x000fe20003f46270 */
[----:B------:R-:W-:Y:S01]  /*0d60*/  IMAD R2, R0, c[0x0][0x1b0], RZ ;  /* 0x00006c0000027a24 */ /* 0x000fe200078e02ff */
[----:B------:R-:W-:Y:S01]  /*0d70*/  LOP3.LUT R0, R5, 0x1c0, RZ, 0xc0, !PT ;  /* 0x000001c005007812 */ /* 0x000fe200078ec0ff */
[----:B------:R-:W-:Y:S01]  /*0d80*/  IMAD R7, R16, c[0x0][0x17c], R4 ;  /* 0x00005f0010077a24 */ /* 0x000fe200078e0204 */
[----:B------:R-:W-:Y:S01]  /*0d90*/  ISETP.LT.OR P5, PT, R20, 0x1, P2 ;  /* 0x000000011400780c */ /* 0x000fe200017a1670 */
[----:B------:R-:W-:Y:S01]  /*0da0*/  IMAD R17, R8, c[0x0][0x1e4], R3 ;  /* 0x0000790008117a24 */ /* 0x000fe200078e0203 */
[----:B------:R-:W-:Y:S01]  /*0db0*/  LOP3.LUT R6, R0, 0x8, R216, 0xf8, !PT ;  /* 0x0000000800067812 */ /* 0x000fe200078ef8d8 */
[----:B------:R-:W-:Y:S01]  /*0dc0*/  IMAD R21, R8, c[0x0][0x1b4], R2 ;  /* 0x00006d0008157a24 */ /* 0x000fe200078e0202 */
[----:B------:R-:W-:Y:S01]  /*0dd0*/  SHF.R.U32.HI R0, RZ, 0x3, R0 ;  /* 0x00000003ff007819 */ /* 0x000fe20000011600 */
[----:B------:R-:W-:Y:S01]  /*0de0*/  IMAD.WIDE.U32 R2, R16, c[0x0][0x178], R18 ;  /* 0x00005e0010027a25 */ /* 0x000fe200078e0012 */
[----:B------:R-:W-:Y:S01]  /*0df0*/  CS2R R122, SRZ ;  /* 0x00000000007a7805 */ /* 0x000fe2000001ff00 */
[----:B------:R-:W-:Y:S01]  /*0e00*/  CS2R R120, SRZ ;  /* 0x0000000000787805 */ /* 0x000fe2000001ff00 */
[----:B------:R-:W-:Y:S01]  /*0e10*/  LOP3.LUT R0, R23, R6, R0, 0xf6, !PT ;  /* 0x0000000617007212 */ /* 0x000fe200078ef600 */
[C-C-:B------:R-:W-:Y:S01]  /*0e20*/  IMAD.WIDE.U32 R4, R8.reuse, c[0x0][0x1e0], R18.reuse ;  /* 0x0000780008047a25 */ /* 0x140fe200078e0012 */
[----:B------:R-:W-:Y:S01]  /*0e30*/  CS2R R118, SRZ ;  /* 0x0000000000767805 */ /* 0x000fe2000001ff00 */
[----:B------:R-:W-:Y:S01]  /*0e40*/  CS2R R116, SRZ ;  /* 0x0000000000747805 */ /* 0x000fe2000001ff00 */
[----:B------:R-:W-:Y:S01]  /*0e50*/  CS2R R114, SRZ ;  /* 0x0000000000727805 */ /* 0x000fe2000001ff00 */
[----:B------:R-:W-:Y:S01]  /*0e60*/  IMAD.WIDE.U32 R8, R8, c[0x0][0x1b0], R18 ;  /* 0x00006c0008087a25 */ /* 0x000fe200078e0012 */
[----:B------:R-:W-:Y:S01]  /*0e70*/  CS2R R112, SRZ ;  /* 0x0000000000707805 */ /* 0x000fe2000001ff00 */
[----:B------:R-:W-:Y:S01]  /*0e80*/  CS2R R110, SRZ ;  /* 0x00000000006e7805 */ /* 0x000fe2000001ff00 */
[----:B------:R-:W-:Y:S01]  /*0e90*/  CS2R R108, SRZ ;  /* 0x00000000006c7805 */ /* 0x000fe2000001ff00 */
[----:B------:R-:W-:Y:S01]  /*0ea0*/  IMAD.IADD R7, R3, 0x1, R7 ;  /* 0x0000000103077824 */ /* 0x000fe200078e0207 */
[----:B------:R-:W-:Y:S01]  /*0eb0*/  CS2R R106, SRZ ;  /* 0x00000000006a7805 */ /* 0x000fe2000001ff00 */
[----:B------:R-:W-:Y:S01]  /*0ec0*/  IMAD.IADD R3, R9, 0x1, R21 ;  /* 0x0000000109037824 */ /* 0x000fe200078e0215 */
[----:B------:R-:W-:Y:S01]  /*0ed0*/  SHF.R.S32.HI R9, RZ, 0x1f, R87 ;  /* 0x0000001fff097819 */ /* 0x000fe20000011457 */
[----:B------:R-:W-:Y:S01]  /*0ee0*/  IMAD.MOV.U32 R6, RZ, RZ, R2 ;  /* 0x000000ffff067224 */ /* 0x000fe200078e0002 */
[----:B------:R-:W-:Y:S01]  /*0ef0*/  CS2R R104, SRZ ;  /* 0x0000000000687805 */ /* 0x000fe2000001ff00 */
[----:B------:R-:W-:Y:S01]  /*0f00*/  IMAD.MOV.U32 R2, RZ, RZ, R8 ;  /* 0x000000ffff027224 */ /* 0x000fe200078e0008 */
[C---:B------:R-:W-:Y:S01]  /*0f10*/  SEL R8, R9.reuse, RZ, !P3 ;  /* 0x000000ff09087207 */ /* 0x040fe20005800000 */
[C---:B------:R-:W-:Y:S01]  /*0f20*/  IMAD R30, R16.reuse, c[0x0][0x20c], R22 ;  /* 0x00008300101e7a24 */ /* 0x040fe200078e0216 */
[----:B------:R-:W-:Y:S01]  /*0f30*/  SEL R25, R9, RZ, !P4 ;  /* 0x000000ff09197207 */ /* 0x000fe20006000000 */
[----:B------:R-:W-:Y:S01]  /*0f40*/  IMAD.WIDE.U32 R22, R16, c[0x0][0x208], R18 ;  /* 0x0000820010167a25 */ /* 0x000fe200078e0012 */
[----:B------:R-:W-:Y:S01]  /*0f50*/  SEL R16, R87, RZ, !P3 ;  /* 0x000000ff57107207 */ /* 0x000fe20005800000 */
[----:B------:R-:W-:Y:S01]  /*0f60*/  CS2R R102, SRZ ;  /* 0x0000000000667805 */ /* 0x000fe2000001ff00 */
[----:B------:R-:W-:Y:S01]  /*0f70*/  CS2R R100, SRZ ;  /* 0x0000000000647805 */ /* 0x000fe2000001ff00 */
[C---:B------:R-:W-:Y:S01]  /*0f80*/  IMAD R9, R8.reuse, c[0x0][0x1e8], RZ ;  /* 0x00007a0008097a24 */ /* 0x040fe200078e02ff */
[----:B------:R-:W-:Y:S01]  /*0f90*/  CS2R R98, SRZ ;  /* 0x0000000000627805 */ /* 0x000fe2000001ff00 */
[----:B------:R-:W-:Y:S01]  /*0fa0*/  IMAD.IADD R5, R5, 0x1, R17 ;  /* 0x0000000105057824 */ /* 0x000fe200078e0211 */
[----:B------:R-:W-:Y:S01]  /*0fb0*/  CS2R R96, SRZ ;  /* 0x0000000000607805 */ /* 0x000fe2000001ff00 */
[----:B------:R-:W-:Y:S01]  /*0fc0*/  IMAD R8, R8, c[0x0][0x1b8], RZ ;  /* 0x00006e0008087a24 */ /* 0x000fe200078e02ff */
[----:B------:R-:W-:Y:S01]  /*0fd0*/  CS2R R94, SRZ ;  /* 0x00000000005e7805 */ /* 0x000fe2000001ff00 */
[C---:B------:R-:W-:Y:S01]  /*0fe0*/  IMAD R17, R25.reuse, c[0x0][0x290], RZ ;  /* 0x0000a40019117a24 */ /* 0x040fe200078e02ff */
[----:B------:R-:W-:Y:S01]  /*0ff0*/  CS2R R92, SRZ ;  /* 0x00000000005c7805 */ /* 0x000fe2000001ff00 */
[----:B------:R-:W-:Y:S01]  /*1000*/  IMAD R19, R25, c[0x0][0x278], RZ ;  /* 0x00009e0019137a24 */ /* 0x000fe200078e02ff */
[----:B------:R-:W-:Y:S01]  /*1010*/  CS2R R90, SRZ ;  /* 0x00000000005a7805 */ /* 0x000fe2000001ff00 */
[C---:B------:R-:W-:Y:S01]  /*1020*/  IMAD R21, R16.reuse, c[0x0][0x1ec], R9 ;  /* 0x00007b0010157a24 */ /* 0x040fe200078e0209 */
[----:B------:R-:W-:Y:S01]  /*1030*/  CS2R R88, SRZ ;  /* 0x0000000000587805 */ /* 0x000fe2000001ff00 */
[----:B------:R-:W-:Y:S01]  /*1040*/  IMAD R24, R16, c[0x0][0x1bc], R8 ;  /* 0x00006f0010187a24 */ /* 0x000fe200078e0208 */
[----:B------:R-:W-:Y:S01]  /*1050*/  CS2R R86, SRZ ;  /* 0x0000000000567805 */ /* 0x000fe2000001ff00 */
[C---:B------:R-:W-:Y:S01]  /*1060*/  IMAD R17, R31.reuse, c[0x0][0x294], R17 ;  /* 0x0000a5001f117a24 */ /* 0x040fe200078e0211 */
[----:B------:R-:W-:Y:S01]  /*1070*/  CS2R R82, SRZ ;  /* 0x0000000000527805 */ /* 0x000fe2000001ff00 */
[C---:B------:R-:W-:Y:S01]  /*1080*/  IMAD.WIDE.U32 R8, R31.reuse, c[0x0][0x290], R14 ;  /* 0x0000a4001f087a25 */ /* 0x040fe200078e000e */
[----:B------:R-:W-:Y:S01]  /*1090*/  CS2R R80, SRZ ;  /* 0x0000000000507805 */ /* 0x000fe2000001ff00 */
[----:B------:R-:W-:Y:S01]  /*10a0*/  CS2R R78, SRZ ;  /* 0x00000000004e7805 */ /* 0x000fe2000001ff00 */
[----:B------:R-:W-:Y:S01]  /*10b0*/  CS2R R76, SRZ ;  /* 0x00000000004c7805 */ /* 0x000fe2000001ff00 */
[C---:B------:R-:W-:Y:S01]  /*10c0*/  IMAD R19, R31.reuse, c[0x0][0x27c], R19 ;  /* 0x00009f001f137a24 */ /* 0x040fe200078e0213 */
[----:B------:R-:W-:Y:S01]  /*10d0*/  LEA R38, P0, R8, c[0x0][0x280], 0x2 ;  /* 0x0000a00008267a11 */ /* 0x000fe200078010ff */
[----:B------:R-:W-:Y:S01]  /*10e0*/  IMAD.WIDE.U32 R10, R31, c[0x0][0x278], R10 ;  /* 0x00009e001f0a7a25 */ /* 0x000fe200078e000a */
[----:B------:R-:W-:Y:S01]  /*10f0*/  CS2R R74, SRZ ;  /* 0x00000000004a7805 */ /* 0x000fe2000001ff00 */
[----:B------:R-:W-:Y:S01]  /*1100*/  CS2R R72, SRZ ;  /* 0x0000000000487805 */ /* 0x000fe2000001ff00 */
[----:B------:R-:W-:Y:S01]  /*1110*/  CS2R R70, SRZ ;  /* 0x0000000000467805 */ /* 0x000fe2000001ff00 */
[----:B------:R-:W-:Y:S01]  /*1120*/  IMAD R36, R34, c[0x0][0x180], RZ ;  /* 0x0000600022247a24 */ /* 0x000fe200078e02ff */
[----:B------:R-:W-:Y:S01]  /*1130*/  LEA R40, P1, R10, c[0x0][0x258], 0x2 ;  /* 0x000096000a287a11 */ /* 0x000fe200078210ff */
[----:B------:R-:W-:Y:S01]  /*1140*/  IMAD.WIDE.U32 R14, R16, c[0x0][0x1b8], R2 ;  /* 0x00006e00100e7a25 */ /* 0x000fe200078e0002 */
[----:B------:R-:W-:Y:S01]  /*1150*/  CS2R R68, SRZ ;  /* 0x0000000000447805 */ /* 0x000fe2000001ff00 */
[----:B------:R-:W-:Y:S01]  /*1160*/  CS2R R66, SRZ ;  /* 0x0000000000427805 */ /* 0x000fe2000001ff00 */
[----:B------:R-:W-:Y:S01]  /*1170*/  CS2R R64, SRZ ;  /* 0x0000000000407805 */ /* 0x000fe2000001ff00 */
[----:B------:R-:W-:Y:S01]  /*1180*/  IMAD.IADD R9, R9, 0x1, R17 ;  /* 0x0000000109097824 */ /* 0x000fe200078e0211 */
[----:B------:R-:W-:Y:S01]  /*1190*/  CS2R R62, SRZ ;  /* 0x00000000003e7805 */ /* 0x000fe2000001ff00 */
[----:B------:R-:W-:Y:S01]  /*11a0*/  IMAD.WIDE.U32 R2, R35, c[0x0][0x180], R6 ;  /* 0x0000600023027a25 */ /* 0x000fe200078e0006 */
[----:B------:R-:W-:Y:S01]  /*11b0*/  CS2R R60, SRZ ;  /* 0x00000000003c7805 */ /* 0x000fe2000001ff00 */
[----:B------:R-:W-:Y:S01]  /*11c0*/  CS2R R58, SRZ ;  /* 0x00000000003a7805 */ /* 0x000fe2000001ff00 */
[----:B------:R-:W-:Y:S01]  /*11d0*/  LEA.HI.X R39, R8, c[0x0][0x284], R9, 0x2, P0 ;  /* 0x0000a10008277a11 */ /* 0x000fe200000f1409 */
[----:B------:R-:W-:Y:S01]  /*11e0*/  IMAD.WIDE.U32 R4, R16, c[0x0][0x1e8], R4 ;  /* 0x00007a0010047a25 */ /* 0x000fe200078e0004 */
[----:B------:R-:W-:Y:S01]  /*11f0*/  CS2R R56, SRZ ;  /* 0x0000000000387805 */ /* 0x000fe2000001ff00 */
[----:B------:R-:W-:Y:S01]  /*1200*/  CS2R R54, SRZ ;  /* 0x0000000000367805 */ /* 0x000fe2000001ff00 */
[----:B------:R-:W-:Y:S01]  /*1210*/  CS2R R52, SRZ ;  /* 0x0000000000347805 */ /* 0x000fe2000001ff00 */
[----:B------:R-:W-:Y:S01]  /*1220*/  IMAD.IADD R6, R11, 0x1, R19 ;  /* 0x000000010b067824 */ /* 0x000fe200078e0213 */
[----:B------:R-:W-:Y:S01]  /*1230*/  IADD3 R19, R18, 0x40, RZ ;  /* 0x0000004012137810 */ /* 0x000fe20007ffe0ff */
[----:B------:R-:W-:Y:S01]  /*1240*/  IMAD R16, R35, c[0x0][0x184], R36 ;  /* 0x0000610023107a24 */ /* 0x000fe200078e0224 */
[----:B------:R-:W-:Y:S01]  /*1250*/  CS2R R50, SRZ ;  /* 0x0000000000327805 */ /* 0x000fe2000001ff00 */
[----:B------:R-:W-:Y:S01]  /*1260*/  IMAD.IADD R5, R5, 0x1, R21 ;  /* 0x0000000105057824 */ /* 0x000fe200078e0215 */
[----:B------:R-:W-:Y:S01]  /*1270*/  LEA.HI.X R41, R10, c[0x0][0x25c], R6, 0x2, P1 ;  /* 0x000097000a297a11 */ /* 0x000fe200008f1406 */
[----:B------:R-:W-:Y:S01]  /*1280*/  IMAD R9, R13, c[0x0][0x1d8], RZ ;  /* 0x000076000d097a24 */ /* 0x000fe200078e02ff */
[----:B------:R-:W-:Y:S01]  /*1290*/  ISETP.GE.AND P1, PT, R19, c[0x0][0x1cc], PT ;  /* 0x0000730013007a0c */ /* 0x000fe20003f26270 */
[----:B------:R-:W-:Y:S01]  /*12a0*/  IMAD.IADD R7, R3, 0x1, R16 ;  /* 0x0000000103077824 */ /* 0x000fe200078e0210 */
[----:B------:R-:W-:Y:S01]  /*12b0*/  CS2R R48, SRZ ;  /* 0x0000000000307805 */ /* 0x000fe2000001ff00 */
[----:B------:R-:W-:Y:S01]  /*12c0*/  IMAD.MOV.U32 R6, RZ, RZ, R2 ;  /* 0x000000ffff067224 */ /* 0x000fe200078e0002 */
[----:B------:R-:W-:Y:S01]  /*12d0*/  ISETP.LT.OR P4, PT, R20, 0x1, P1 ;  /* 0x000000011400780c */ /* 0x000fe20000f81670 */
[----:B------:R-:W-:Y:S01]  /*12e0*/  IMAD R8, R13, c[0x0][0x1a8], RZ ;  /* 0x00006a000d087a24 */ /* 0x000fe200078e02ff */
[----:B------:R-:W-:Y:S01]  /*12f0*/  STL.64 [R1+0x8], R40 ;  /* 0x0000082801007387 */ /* 0x000fe20000100a00 */
[----:B------:R-:W-:Y:S01]  /*1300*/  IMAD.IADD R3, R15, 0x1, R24 ;  /* 0x000000010f037824 */ /* 0x000fe200078e0218 */
[----:B------:R-:W-:Y:S01]  /*1310*/  CS2R R46, SRZ ;  /* 0x00000000002e7805 */ /* 0x000fe2000001ff00 */
[----:B------:R-:W-:Y:S01]  /*1320*/  IMAD.MOV.U32 R2, RZ, RZ, R14 ;  /* 0x000000ffff027224 */ /* 0x000fe200078e000e */
[----:B------:R-:W-:Y:S01]  /*1330*/  STL.64 [R1], R38 ;  /* 0x0000002601007387 */ /* 0x000fe20000100a00 */
[----:B------:R-:W-:Y:S01]  /*1340*/  IMAD R13, R25, c[0x0][0x188], RZ ;  /* 0x00006200190d7a24 */ /* 0x000fe200078e02ff */
[----:B------:R-:W-:Y:S01]  /*1350*/  CS2R R44, SRZ ;  /* 0x00000000002c7805 */ /* 0x000fe2000001ff00 */
[C---:B------:R-:W-:Y:S01]  /*1360*/  IMAD R14, R12.reuse, c[0x0][0x1dc], R9 ;  /* 0x000077000c0e7a24 */ /* 0x040fe200078e0209 */
[----:B------:R-:W-:Y:S01]  /*1370*/  SHF.R.S32.HI R250, RZ, 0x6, R250 ;  /* 0x00000006fffa7819 */ /* 0x000fe200000114fa */
[----:B------:R-:W-:-:S04]  /*1380*/  IMAD.WIDE.U32 R10, R12, c[0x0][0x1d8], R4 ;  /* 0x000076000c0a7a25 */ /* 0x000fc800078e0004 */
[----:B------:R-:W-:Y:S01]  /*1390*/  IMAD R15, R12, c[0x0][0x1ac], R8 ;  /* 0x00006b000c0f7a24 */ /* 0x000fe200078e0208 */
[----:B------:R-:W-:Y:S01]  /*13a0*/  LEA R4, P0, R10, c[0x0][0x1c0], 0x1 ;  /* 0x000070000a047a11 */ /* 0x000fe200078008ff */
[----:B------:R-:W-:-:S04]  /*13b0*/  IMAD.WIDE.U32 R8, R12, c[0x0][0x1a8], R2 ;  /* 0x00006a000c087a25 */ /* 0x000fc800078e0002 */
[----:B------:R-:W-:Y:S02]  /*13c0*/  IMAD R3, R31, c[0x0][0x18c], R13 ;  /* 0x000063001f037a24 */ /* 0x000fe400078e020d */
[----:B------:R-:W-:Y:S02]  /*13d0*/  IMAD.IADD R2, R11, 0x1, R14 ;  /* 0x000000010b027824 */ /* 0x000fe400078e020e */
[----:B------:R-:W-:-:S03]  /*13e0*/  IMAD.WIDE.U32 R6, R31, c[0x0][0x188], R6 ;  /* 0x000062001f067a25 */ /* 0x000fc600078e0006 */
[----:B------:R-:W-:Y:S01]  /*13f0*/  LEA.HI.X R5, R10, c[0x0][0x1c4], R2, 0x1, P0 ;  /* 0x000071000a057a11 */ /* 0x000fe200000f0c02 */
[----:B------:R-:W-:Y:S01]  /*1400*/  IMAD.MOV.U32 R13, RZ, RZ, c[0x0][0x1d8] ;  /* 0x00007600ff0d7624 */ /* 0x000fe200078e00ff */
[----:B------:R-:W-:Y:S01]  /*1410*/  LEA R246, P3, R6, c[0x0][0x160], 0x1 ;  /* 0x0000580006f67a11 */ /* 0x000fe200078608ff */
[----:B------:R-:W-:Y:S01]  /*1420*/  IMAD.IADD R3, R7, 0x1, R3 ;  /* 0x0000000107037824 */ /* 0x000fe200078e0203 */
[----:B------:R-:W-:Y:S01]  /*1430*/  LEA R2, P0, R8, c[0x0][0x190], 0x1 ;  /* 0x0000640008027a11 */ /* 0x000fe200078008ff */
[----:B------:R-:W-:Y:S02]  /*1440*/  IMAD.IADD R7, R9, 0x1, R15 ;  /* 0x0000000109077824 */ /* 0x000fe400078e020f */
[----:B------:R-:W-:Y:S01]  /*1450*/  IMAD.SHL.U32 R240, R240, 0x2, RZ ;  /* 0x00000002f0f07824 */ /* 0x000fe200078e00ff */
[----:B------:R-:W-:Y:S01]  /*1460*/  LEA.HI.X R247, R6, c[0x0][0x164], R3, 0x1, P3 ;  /* 0x0000590006f77a11 */ /* 0x000fe200018f0c03 */
[----:B------:R-:W-:Y:S01]  /*1470*/  IMAD.MOV.U32 R16, RZ, RZ, 0x6 ;  /* 0x00000006ff107424 */ /* 0x000fe200078e00ff */
[----:B------:R-:W-:Y:S01]  /*1480*/  LEA.HI.X R3, R8, c[0x0][0x194], R7, 0x1, P0 ;  /* 0x0000650008037a11 */ /* 0x000fe200000f0c07 */
[----:B------:R-:W-:Y:S01]  /*1490*/  IMAD.SHL.U32 R9, R13, 0x40, RZ ;  /* 0x000000400d097824 */ /* 0x000fe200078e00ff */
[----:B------:R-:W-:Y:S01]  /*14a0*/  @!PT LDS RZ, [RZ] ;  /* 0x00000000fffff984 */ /* 0x000fe20000000800 */
[----:B------:R-:W-:Y:S01]  /*14b0*/  @!PT LDS RZ, [RZ] ;  /* 0x00000000fffff984 */ /* 0x000fe20000000800 */
[----:B------:R-:W-:Y:S01]  /*14c0*/  @!PT LDS RZ, [RZ] ;  /* 0x00000000fffff984 */ /* 0x000fe20000000800 */
[----:B------:R1:W-:Y:S01]  /*14d0*/  LDGSTS.E.BYPASS.LTC128B.128 [R240+0x6080], [R4.64], !P5 ;  /* 0x0608000004f07fae */ /* 0x0003e2000e901d44 */
[C---:B------:R-:W-:Y:S01]  /*14e0*/  ISETP.LT.OR P3, PT, R20.reuse, 0x21, P1 ;  /* 0x000000211400780c */ /* 0x040fe20000f61670 */
[----:B------:R-:W-:Y:S01]  /*14f0*/  IMAD.IADD R11, R23, 0x1, R30 ;  /* 0x00000001170b7824 */ /* 0x000fe200078e021e */
[----:B------:R-:W-:Y:S01]  /*1500*/  SHF.L.U64.HI R13, R13, R16, c[0x0][0x1dc] ;  /* 0x000077000d0d7619 */ /* 0x000fe20000010210 */
[----:B------:R1:W-:Y:S01]  /*1510*/  LDGSTS.E.BYPASS.LTC128B.128 [R240+0x9080], [R4.64+0x80], !P4 ;  /* 0x0908008004f07fae */ /* 0x0003e2000e101d44 */
[C---:B------:R-:W-:Y:S01]  /*1520*/  IADD3 R6, P0, R9.reuse, R4, RZ ;  /* 0x0000000409067210 */ /* 0x040fe20007f1e0ff */
[----:B------:R-:W-:Y:S01]  /*1530*/  IMAD.MOV.U32 R10, RZ, RZ, R22 ;  /* 0x000000ffff0a7224 */ /* 0x000fe200078e0016 */
[----:B------:R-:W-:Y:S01]  /*1540*/  ISETP.LT.OR P4, PT, R20, 0x21, P2 ;  /* 0x000000211400780c */ /* 0x000fe20001781670 */
[----:B------:R-:W-:Y:S01]  /*1550*/  IMAD R12, R34, c[0x0][0x210], RZ ;  /* 0x00008400220c7a24 */ /* 0x000fe200078e02ff */
[----:B------:R-:W-:Y:S01]  /*1560*/  IADD3 R8, P6, P5, R9, 0x80, R4 ;  /* 0x0000008009087810 */ /* 0x000fe20007dde004 */
[----:B------:R-:W-:Y:S01]  /*1570*/  IMAD.X R7, R13, 0x1, R5, P0 ;  /* 0x000000010d077824 */ /* 0x000fe200000e0605 */
[C---:B------:R-:W-:Y:S01]  /*1580*/  ISETP.LT.OR P2, PT, R20.reuse, 0x41, P2 ;  /* 0x000000411400780c */ /* 0x040fe20001741670 */
[C---:B------:R-:W-:Y:S01]  /*1590*/  IMAD R12, R35.reuse, c[0x0][0x214], R12 ;  /* 0x00008500230c7a24 */ /* 0x040fe200078e020c */
[----:B------:R-:W-:Y:S01]  /*15a0*/  ISETP.LT.OR P1, PT, R20, 0x41, P1 ;  /* 0x000000411400780c */ /* 0x000fe20000f21670 */
[----:B------:R-:W-:-:S04]  /*15b0*/  IMAD.WIDE.U32 R10, R35, c[0x0][0x210], R10 ;  /* 0x00008400230a7a25 */ /* 0x000fc800078e000a */
[----:B------:R-:W-:Y:S02]  /*15c0*/  IMAD.MOV.U32 R223, RZ, RZ, 0x40 ;  /* 0x00000040ffdf7424 */ /* 0x000fe400078e00ff */
[----:B------:R2:W-:Y:S01]  /*15d0*/  LDGSTS.E.BYPASS.LTC128B.128 [R240+0x7080], [R6.64], !P4 ;  /* 0x0708000006f07fae */ /* 0x0005e2000e101d44 */
[----:B------:R-:W-:Y:S02]  /*15e0*/  IMAD.SHL.U32 R219, R0, 0x2, RZ ;  /* 0x0000000200db7824 */ /* 0x000fe400078e00ff */
[----:B------:R-:W-:Y:S02]  /*15f0*/  IMAD R17, R34, c[0x0][0x238], RZ ;  /* 0x00008e0022117a24 */ /* 0x000fe400078e02ff */
[----:B------:R-:W-:-:S04]  /*1600*/  IMAD.WIDE.U32 R14, R35, c[0x0][0x238], R28 ;  /* 0x00008e00230e7a25 */ /* 0x000fc800078e001c */
[----:B------:R-:W-:Y:S01]  /*1610*/  IMAD R17, R35, c[0x0][0x23c], R17 ;  /* 0x00008f0023117a24 */ /* 0x000fe200078e0211 */
[----:B-1----:R-:W-:Y:S01]  /*1620*/  IADD3 R4, P0, R6, R9, RZ ;  /* 0x0000000906047210 */ /* 0x002fe20007f1e0ff */
[----:B------:R-:W-:Y:S01]  /*1630*/  IMAD.MOV.U32 R224, RZ, RZ, 0x10 ;  /* 0x00000010ffe07424 */ /* 0x000fe200078e00ff */
[----:B------:R-:W-:Y:S01]  /*1640*/  IADD3.X R9, R13, RZ, R5, P6, P5 ;  /* 0x000000ff0d097210 */ /* 0x000fe200037ea405 */
[----:B------:R-:W-:Y:S01]  /*1650*/  IMAD.MOV.U32 R227, RZ, RZ, 0x20 ;  /* 0x00000020ffe37424 */ /* 0x000fe200078e00ff */
[----:B------:R-:W-:Y:S01]  /*1660*/  ISETP.GE.AND P6, PT, R18, c[0x0][0x19c], PT ;  /* 0x0000670012007a0c */ /* 0x000fe20003fc6270 */
[----:B------:R-:W-:Y:S01]  /*1670*/  IMAD.X R5, R7, 0x1, R13, P0 ;  /* 0x0000000107057824 */ /* 0x000fe200000e060d */
[----:B------:R-:W-:Y:S01]  /*1680*/  ISETP.GE.AND P5, PT, R19, c[0x0][0x19c], PT ;  /* 0x0000670013007a0c */ /* 0x000fe20003fa6270 */
[----:B------:R1:W-:Y:S01]  /*1690*/  LDGSTS.E.BYPASS.LTC128B.128 [R240+0xa080], [R8.64], !P3 ;  /* 0x0a08000008f07fae */ /* 0x0003e2000d901d44 */
[C---:B------:R-:W-:Y:S01]  /*16a0*/  ISETP.LT.OR P0, PT, R20.reuse, 0x1, P6 ;  /* 0x000000011400780c */ /* 0x040fe20003701670 */
[----:B------:R-:W-:Y:S01]  /*16b0*/  IMAD.MOV.U32 R229, RZ, RZ, 0x10 ;  /* 0x00000010ffe57424 */ /* 0x000fe200078e00ff */
[C---:B------:R-:W-:Y:S01]  /*16c0*/  ISETP.LT.OR P4, PT, R20.reuse, 0x1, P5 ;  /* 0x000000011400780c */ /* 0x040fe20002f81670 */
[----:B------:R3:W-:Y:S01]  /*16d0*/  LDGSTS.E.BYPASS.LTC128B.128 [R240+0x8080], [R4.64], !P2 ;  /* 0x0808000004f07fae */ /* 0x0007e2000d101d44 */
[C---:B------:R-:W-:Y:S01]  /*16e0*/  ISETP.LT.OR P2, PT, R20.reuse, 0x21, P6 ;  /* 0x000000211400780c */ /* 0x040fe20003741670 */
[----:B------:R-:W-:Y:S01]  /*16f0*/  IMAD.MOV.U32 R218, RZ, RZ, RZ ;  /* 0x000000ffffda7224 */ /* 0x000fe200078e00ff */
[C---:B------:R-:W-:Y:S01]  /*1700*/  ISETP.LT.OR P6, PT, R20.reuse, 0x41, P6 ;  /* 0x000000411400780c */ /* 0x040fe200037c1670 */
[----:B------:R3:W-:Y:S01]  /*1710*/  LDGSTS.E.BYPASS.LTC128B.128 [R240+0xb080], [R4.64+0x80], !P1 ;  /* 0x0b08008004f07fae */ /* 0x0007e2000c901d44 */
[----:B--2---:R-:W-:Y:S01]  /*1720*/  IMAD.MOV.U32 R6, RZ, RZ, c[0x0][0x1a8] ;  /* 0x00006a00ff067624 */ /* 0x004fe200078e00ff */
[C---:B------:R-:W-:Y:S01]  /*1730*/  ISETP.LT.OR P1, PT, R20.reuse, 0x21, P5 ;  /* 0x000000211400780c */ /* 0x040fe20002f21670 */
[C---:B------:R-:W-:Y:S01]  /*1740*/  IMAD R7, R25.reuse, c[0x0][0x218], RZ ;  /* 0x0000860019077a24 */ /* 0x040fe200078e02ff */
[----:B------:R-:W0:Y:S01]  /*1750*/  LDGDEPBAR ;  /* 0x00000000000079af */ /* 0x000e220000000000 */
[----:B------:R-:W-:Y:S01]  /*1760*/  ISETP.LT.OR P5, PT, R20, 0x41, P5 ;  /* 0x000000411400780c */ /* 0x000fe20002fa1670 */
[----:B------:R-:W-:Y:S01]  /*1770*/  IMAD R25, R25, c[0x0][0x240], RZ ;  /* 0x0000900019197a24 */ /* 0x000fe200078e02ff */
[C---:B------:R-:W-:Y:S01]  /*1780*/  SHF.L.U64.HI R13, R6.reuse, R16, c[0x0][0x1ac] ;  /* 0x00006b00060d7619 */ /* 0x040fe20000010210 */
[----:B------:R-:W-:Y:S01]  /*1790*/  IMAD.SHL.U32 R6, R6, 0x40, RZ ;  /* 0x0000004006067824 */ /* 0x000fe200078e00ff */
[----:B------:R2:W-:Y:S01]  /*17a0*/  LDGSTS.E.BYPASS.LTC128B.128 [R240+0x80], [R2.64], !P0 ;  /* 0x0008000002f07fae */ /* 0x0005e2000c101d44 */
[----:B------:R-:W-:Y:S01]  /*17b0*/  LEA.HI R20, R33, R85, RZ, 0x2 ;  /* 0x0000005521147211 */ /* 0x000fe200078f10ff */
[----:B------:R-:W-:-:S02]  /*17c0*/  IMAD R25, R31, c[0x0][0x244], R25 ;  /* 0x000091001f197a24 */ /* 0x000fc400078e0219 */
[----:B------:R2:W-:Y:S01]  /*17d0*/  LDGSTS.E.BYPASS.LTC128B.128 [R240+0x3080], [R2.64+0x80], !P4 ;  /* 0x0308008002f07fae */ /* 0x0005e2000e101d44 */
[----:B------:R-:W-:Y:S01]  /*17e0*/  ISETP.GE.AND P4, PT, R18, c[0x0][0x16c], PT ;  /* 0x00005b0012007a0c */ /* 0x000fe20003f86270 */
[----:B------:R-:W-:Y:S02]  /*17f0*/  IMAD.MOV.U32 R241, RZ, RZ, 0x1 ;  /* 0x00000001fff17424 */ /* 0x000fe400078e00ff */
[----:B------:R-:W-:Y:S01]  /*1800*/  IMAD.MOV.U32 R205, RZ, RZ, RZ ;  /* 0x000000ffffcd7224 */ /* 0x000fe200078e00ff */
[----:B-1----:R-:W-:-:S04]  /*1810*/  IADD3 R8, P3, P0, R6, 0x80, R2 ;  /* 0x0000008006087810 */ /* 0x002fc8000787e002 */
[----:B------:R-:W-:Y:S02]  /*1820*/  IADD3.X R9, R13, RZ, R3, P3, P0 ;  /* 0x000000ff0d097210 */ /* 0x000fe40001fe0403 */
[----:B------:R-:W-:Y:S01]  /*1830*/  ISETP.GE.AND P3, PT, R19, c[0x0][0x16c], PT ;  /* 0x00005b0013007a0c */ /* 0x000fe20003f66270 */
[----:B---3--:R-:W-:Y:S02]  /*1840*/  IMAD.IADD R5, R11, 0x1, R12 ;  /* 0x000000010b057824 */ /* 0x008fe400078e020c */
[----:B------:R-:W-:Y:S01]  /*1850*/  IMAD R11, R31, c[0x0][0x21c], R7 ;  /* 0x000087001f0b7a24 */ /* 0x000fe200078e0207 */
[----:B------:R-:W-:Y:S01]  /*1860*/  SEL R12, RZ, 0x2, P3 ;  /* 0x00000002ff0c7807 */ /* 0x000fe20001800000 */
[----:B------:R-:W-:Y:S01]  /*1870*/  IMAD.MOV.U32 R4, RZ, RZ, R10 ;  /* 0x000000ffff047224 */ /* 0x000fe200078e000a */
[----:B------:R-:W-:-:S03]  /*1880*/  SEL R10, RZ, 0x1, P4 ;  /* 0x00000001ff0a7807 */ /* 0x000fc60002000000 */
[----:B------:R-:W-:-:S04]  /*1890*/  IMAD.WIDE.U32 R4, R31, c[0x0][0x218], R4 ;  /* 0x000086001f047a25 */ /* 0x000fc800078e0004 */
[----:B------:R-:W-:Y:S01]  /*18a0*/  IMAD.IADD R10, R12, 0x1, R10 ;  /* 0x000000010c0a7824 */ /* 0x000fe200078e020a */
[----:B--2---:R-:W-:-:S05]  /*18b0*/  IADD3 R2, P0, R6, R2, RZ ;  /* 0x0000000206027210 */ /* 0x004fca0007f1e0ff */
[----:B------:R-:W-:Y:S01]  /*18c0*/  IMAD.X R3, R13, 0x1, R3, P0 ;  /* 0x000000010d037824 */ /* 0x000fe200000e0603 */
[----:B------:R-:W-:-:S04]  /*18d0*/  IADD3 R6, P0, R2, R6, RZ ;  /* 0x0000000602067210 */ /* 0x000fc80007f1e0ff */
[----:B------:R1:W-:Y:S01]  /*18e0*/  LDGSTS.E.BYPASS.LTC128B.128 [R240+0x1080], [R2.64], !P2 ;  /* 0x0108000002f07fae */ /* 0x0003e2000d101d44 */
[----:B------:R-:W-:Y:S01]  /*18f0*/  IMAD.X R7, R3, 0x1, R13, P0 ;  /* 0x0000000103077824 */ /* 0x000fe200000e060d */
[----:B------:R-:W-:Y:S02]  /*1900*/  LEA R244, P0, R4, c[0x0][0x1f0], 0x1 ;  /* 0x00007c0004f47a11 */ /* 0x000fe400078008ff */
[----:B------:R2:W-:Y:S01]  /*1910*/  LDGSTS.E.BYPASS.LTC128B.128 [R240+0x4080], [R8.64], !P1 ;  /* 0x0408000008f07fae */ /* 0x0005e2000c901d44 */
[C---:B------:R-:W-:Y:S02]  /*1920*/  LOP3.LUT P1, RZ, R10.reuse, 0x1, RZ, 0xc0, !PT ;  /* 0x000000010aff7812 */ /* 0x040fe4000782c0ff */
[----:B------:R-:W-:Y:S01]  /*1930*/  LOP3.LUT P2, RZ, R10, 0x2, RZ, 0xc0, !PT ;  /* 0x000000020aff7812 */ /* 0x000fe2000784c0ff */
[----:B------:R3:W-:Y:S01]  /*1940*/  LDGSTS.E.BYPASS.LTC128B.128 [R240+0x2080], [R6.64], !P6 ;  /* 0x0208000006f07fae */ /* 0x0007e2000f101d44 */
[----:B------:R-:W-:-:S03]  /*1950*/  SHF.R.S32.HI R10, RZ, 0x1f, R27 ;  /* 0x0000001fff0a7819 */ /* 0x000fc6000001141b */
[----:B------:R3:W-:Y:S01]  /*1960*/  LDGSTS.E.BYPASS.LTC128B.128 [R240+0x5080], [R6.64+0x80], !P5 ;  /* 0x0508008006f07fae */ /* 0x0007e2000e901d44 */
[----:B------:R-:W-:Y:S02]  /*1970*/  LOP3.LUT P5, RZ, R26, 0x2, RZ, 0xc0, !PT ;  /* 0x000000021aff7812 */ /* 0x000fe400078ac0ff */
[----:B------:R-:W-:Y:S01]  /*1980*/  LEA.HI R10, R10, R27, RZ, 0x2 ;  /* 0x0000001b0a0a7211 */ /* 0x000fe200078f10ff */
[----:B------:R-:W0:Y:S03]  /*1990*/  LDGDEPBAR ;  /* 0x00000000000079af */ /* 0x000e260000000000 */
[----:B------:R-:W-:-:S05]  /*19a0*/  LOP3.LUT R10, R10, 0xfffffffc, RZ, 0xc0, !PT ;  /* 0xfffffffc0a0a7812 */ /* 0x000fca00078ec0ff */
[C---:B------:R-:W-:Y:S02]  /*19b0*/  IMAD.IADD R10, R27.reuse, 0x1, -R10 ;  /* 0x000000011b0a7824 */ /* 0x040fe400078e0a0a */
[----:B------:R-:W-:Y:S02]  /*19c0*/  IMAD.SHL.U32 R27, R27, 0x8, RZ ;  /* 0x000000081b1b7824 */ /* 0x000fe400078e00ff */
[----:B-1----:R-:W-:Y:S01]  /*19d0*/  IMAD.IADD R2, R5, 0x1, R11 ;  /* 0x0000000105027824 */ /* 0x002fe200078e020b */
[----:B------:R-:W-:Y:S01]  /*19e0*/  LEA.HI R11, R33, R85, RZ, 0x5 ;  /* 0x00000055210b7211 */ /* 0x000fe200078f28ff */
[----:B------:R-:W-:Y:S01]  /*19f0*/  IMAD.MOV.U32 R3, RZ, RZ, c[0x0][0x178] ;  /* 0x00005e00ff037624 */ /* 0x000fe200078e00ff */
[----:B--2---:R-:W-:Y:S02]  /*1a00*/  SHF.R.S32.HI R8, RZ, 0x2, R20 ;  /* 0x00000002ff087819 */ /* 0x004fe40000011414 */
[----:B------:R-:W-:Y:S01]  /*1a10*/  LEA.HI.X R245, R4, c[0x0][0x1f4], R2, 0x1, P0 ;  /* 0x00007d0004f57a11 */ /* 0x000fe200000f0c02 */
[----:B------:R-:W-:Y:S01]  /*1a20*/  IMAD.MOV.U32 R4, RZ, RZ, 0x20 ;  /* 0x00000020ff047424 */ /* 0x000fe200078e00ff */
[----:B------:R-:W-:Y:S01]  /*1a30*/  LOP3.LUT P0, RZ, R26, 0x4, RZ, 0xc0, !PT ;  /* 0x000000041aff7812 */ /* 0x000fe2000780c0ff */
[C---:B------:R-:W-:Y:S01]  /*1a40*/  IMAD.SHL.U32 R42, R3.reuse, 0x40, RZ ;  /* 0x00000040032a7824 */ /* 0x040fe200078e00ff */
[----:B------:R-:W-:Y:S01]  /*1a50*/  SHF.L.U64.HI R37, R3, R16, c[0x0][0x17c] ;  /* 0x00005f0003257619 */ /* 0x000fe20000010210 */
[----:B------:R-:W-:Y:S01]  /*1a60*/  IMAD.IADD R3, R248, 0x1, -R251 ;  /* 0x00000001f8037824 */ /* 0x000fe200078e0afb */
[----:B------:R-:W-:Y:S01]  /*1a70*/  SEL R223, R223, 0xffffffc0, !P0 ;  /* 0xffffffc0dfdf7807 */ /* 0x000fe20004000000 */
[----:B------:R-:W-:-:S04]  /*1a80*/  DEPBAR.LE SB0, 0x1 ;  /* 0x000080400000791a */ /* 0x000fc80000000000 */
[----:B------:R-:W-:Y:S01]  /*1a90*/  BAR.SYNC.DEFER_BLOCKING 0x0 ;  /* 0x0000000000007b1d */ /* 0x000fe20000010000 */
[----:B------:R-:W-:Y:S01]  /*1aa0*/  SEL R0, R4, 0xffffffe0, !P5 ;  /* 0xffffffe004007807 */ /* 0x000fe20006800000 */
[----:B------:R-:W-:Y:S01]  /*1ab0*/  IMAD.IADD R220, R219, 0x1, R223 ;  /* 0x00000001dbdc7824 */ /* 0x000fe200078e02df */
[----:B------:R-:W-:Y:S01]  /*1ac0*/  SHF.R.S32.HI R2, RZ, 0x1f, R20 ;  /* 0x0000001fff027819 */ /* 0x000fe20000011414 */
[----:B------:R-:W-:Y:S01]  /*1ad0*/  IMAD.SHL.U32 R26, R26, 0x20, RZ ;  /* 0x000000201a1a7824 */ /* 0x000fe200078e00ff */
[----:B------:R-:W-:Y:S01]  /*1ae0*/  ISETP.LT.OR P6, PT, R3, 0x1, !P1 ;  /* 0x000000010300780c */ /* 0x000fe20004fc1670 */
[----:B------:R-:W-:Y:S01]  /*1af0*/  IMAD.IADD R221, R219, 0x1, R0 ;  /* 0x00000001dbdd7824 */ /* 0x000fe200078e0200 */
[----:B---3--:R-:W-:Y:S01]  /*1b00*/  SHF.R.S32.HI R7, RZ, 0x5, R11 ;  /* 0x00000005ff077819 */ /* 0x008fe2000001140b */
[----:B------:R-:W-:Y:S01]  /*1b10*/  IMAD.IADD R0, R0, 0x1, R220 ;  /* 0x0000000100007824 */ /* 0x000fe200078e02dc */
[----:B------:R-:W-:Y:S01]  /*1b20*/  IADD3 R4, P5, R42, R246, RZ ;  /* 0x000000f62a047210 */ /* 0x000fe20007fbe0ff */
[----:B------:R-:W-:Y:S01]  /*1b30*/  IMAD.IADD R223, R223, 0x1, R221 ;  /* 0x00000001dfdf7824 */ /* 0x000fe200078e02dd */
[----:B------:R-:W-:-:S02]  /*1b40*/  LEA.HI R6, R2, R8, RZ, 0x3 ;  /* 0x0000000802067211 */ /* 0x000fc400078f18ff */
[----:B------:R-:W-:Y:S01]  /*1b50*/  LEA.HI R2, R11, R7, RZ, 0x1 ;  /* 0x000000070b027211 */ /* 0x000fe200078f08ff */
[----:B------:R-:W-:Y:S01]  /*1b60*/  IMAD.X R5, R37, 0x1, R247, P5 ;  /* 0x0000000125057824 */ /* 0x000fe200028e06f7 */
[C---:B------:R-:W-:Y:S02]  /*1b70*/  ISETP.LT.OR P5, PT, R3.reuse, 0x1, !P2 ;  /* 0x000000010300780c */ /* 0x040fe400057a1670 */
[C---:B------:R-:W-:Y:S02]  /*1b80*/  ISETP.LT.OR P1, PT, R3.reuse, 0x21, !P1 ;  /* 0x000000210300780c */ /* 0x040fe40004f21670 */
[----:B------:R-:W-:Y:S02]  /*1b90*/  LOP3.LUT R2, R2, 0xfffffffe, RZ, 0xc0, !PT ;  /* 0xfffffffe02027812 */ /* 0x000fe400078ec0ff */
[----:B------:R-:W-:Y:S02]  /*1ba0*/  ISETP.GE.AND P0, PT, R18, c[0x0][0x1fc], PT ;  /* 0x00007f0012007a0c */ /* 0x000fe40003f06270 */
[----:B------:R-:W-:Y:S01]  /*1bb0*/  ISETP.LT.OR P2, PT, R3, 0x21, !P2 ;  /* 0x000000210300780c */ /* 0x000fe20005741670 */
[----:B------:R-:W1:Y:S01]  /*1bc0*/  LDSM.16.M88.2 R174, [R0+0x6080] ;  /* 0x0060800000ae783b */ /* 0x000e620000000100 */
[----:B------:R-:W-:Y:S01]  /*1bd0*/  IMAD.IADD R7, R7, 0x1, -R2 ;  /* 0x0000000107077824 */ /* 0x000fe200078e0a02 */
[----:B------:R-:W-:Y:S01]  /*1be0*/  LEA.HI R16, R33, R85, RZ, 0x4 ;  /* 0x0000005521107211 */ /* 0x000fe200078f20ff */
[----:B------:R-:W-:Y:S01]  /*1bf0*/  IMAD.MOV.U32 R2, RZ, RZ, 0x5 ;  /* 0x00000005ff027424 */ /* 0x000fe200078e00ff */
[----:B------:R-:W2:Y:S01]  /*1c00*/  LDSM.16.M88.2 R176, [R0+0x7080] ;  /* 0x0070800000b0783b */ /* 0x000ea20000000100 */
[----:B------:R-:W-:Y:S01]  /*1c10*/  IMAD.SHL.U32 R222, R7, 0x200, RZ ;  /* 0x0000020007de7824 */ /* 0x000fe200078e00ff */
[----:B------:R-:W-:-:S02]  /*1c20*/  SHF.R.S32.HI R13, RZ, 0x4, R16 ;  /* 0x00000004ff0d7819 */ /* 0x000fc40000011410 */
[----:B------:R-:W3:Y:S04]  /*1c30*/  LDSM.16.M88.2 R178, [R0+0x8080] ;  /* 0x0080800000b2783b */ /* 0x000ee80000000100 */
        /* <DEDUP_REMOVED lines=8> */
[----:B-----5:R-:W-:-:S03]  /*1cc0*/  LOP3.LUT R0, R6, 0xfffffff8, RZ, 0xc0, !PT ;  /* 0xfffffff806007812 */ /* 0x020fc600078ec0ff */
[----:B------:R1:W1:Y:S01]  /*1cd0*/  LDSM.16.M88.2 R166, [R221+0x8080] ;  /* 0x00808000dda6783b */ /* 0x0002620000000100 */
[----:B------:R-:W-:-:S03]  /*1ce0*/  LEA.HI R6, R16, R13, RZ, 0x1 ;  /* 0x0000000d10067211 */ /* 0x000fc600078f08ff */
[----:B------:R1:W1:Y:S01]  /*1cf0*/  LDSM.16.M88.2 R168, [R220+0x6080] ;  /* 0x00608000dca8783b */ /* 0x0002620000000100 */
[----:B------:R-:W-:Y:S01]  /*1d00*/  IMAD.IADD R0, R8, 0x1, -R0 ;  /* 0x0000000108007824 */ /* 0x000fe200078e0a00 */
[----:B------:R-:W-:Y:S02]  /*1d10*/  LOP3.LUT R6, R6, 0xfffffffe, RZ, 0xc0, !PT ;  /* 0xfffffffe06067812 */ /* 0x000fe400078ec0ff */
[----:B------:R1:W1:Y:S03]  /*1d20*/  LDSM.16.M88.2 R170, [R220+0x7080] ;  /* 0x00708000dcaa783b */ /* 0x0002660000000100 */
[----:B------:R-:W-:Y:S01]  /*1d30*/  IMAD.IADD R6, R13, 0x1, -R6 ;  /* 0x000000010d067824 */ /* 0x000fe200078e0a06 */
[----:B------:R1:W1:Y:S03]  /*1d40*/  LDSM.16.M88.2 R172, [R220+0x8080] ;  /* 0x00808000dcac783b */ /* 0x0002660000000100 */
[----:B------:R-:W-:Y:S01]  /*1d50*/  IMAD.SHL.U32 R225, R6, 0x8, RZ ;  /* 0x0000000806e17824 */ /* 0x000fe200078e00ff */
[----:B------:R1:W1:Y:S04]  /*1d60*/  LDSM.16.M88.2 R180, [R219+0x9080] ;  /* 0x00908000dbb4783b */ /* 0x0002680000000100 */
[----:B------:R1:W1:Y:S01]  /*1d70*/  LDSM.16.M88.2 R182, [R219+0xa080] ;  /* 0x00a08000dbb6783b */ /* 0x0002620000000100 */
[----:B------:R-:W-:-:S03]  /*1d80*/  LOP3.LUT R225, R225, 0x8, RZ, 0xc0, !PT ;  /* 0x00000008e1e17812 */ /* 0x000fc600078ec0ff */
        /* <DEDUP_REMOVED lines=12> */
[----:B------:R-:W-:Y:S01]  /*1e50*/  ISETP.GE.AND P6, PT, R18, c[0x0][0x1fc], PT ;  /* 0x00007f0012007a0c */ /* 0x000fe20003fc6270 */
[----:B------:R-:W-:-:S02]  /*1e60*/  IMAD.MOV.U32 R18, RZ, RZ, c[0x0][0x208] ;  /* 0x00008200ff127624 */ /* 0x000fc400078e00ff */
[----:B------:R1:W-:Y:S03]  /*1e70*/  LDGSTS.E.BYPASS.LTC128B.128 [R240+0x8080], [R246.64+0x80], !P5 ;  /* 0x08080080f6f07fae */ /* 0x0003e6000e901d44 */
[C---:B------:R-:W-:Y:S01]  /*1e80*/  SHF.L.U64.HI R2, R18.reuse, R2, c[0x0][0x20c] ;  /* 0x0000830012027619 */ /* 0x040fe20000010202 */
[----:B------:R-:W-:Y:S01]  /*1e90*/  IMAD.SHL.U32 R18, R18, 0x20, RZ ;  /* 0x0000002012127824 */ /* 0x000fe200078e00ff */
[----:B------:R5:W-:Y:S01]  /*1ea0*/  LDGSTS.E.BYPASS.LTC128B.128 [R240+0x7080], [R4.64], !P1 ;  /* 0x0708000004f07fae */ /* 0x000be2000c901d44 */
[----:B------:R-:W-:Y:S02]  /*1eb0*/  IADD3 R8, P5, P1, R42, 0x80, R246 ;  /* 0x000000802a087810 */ /* 0x000fe400079be0f6 */
[----:B------:R-:W-:Y:S01]  /*1ec0*/  CS2R R42, SRZ ;  /* 0x00000000002a7805 */ /* 0x000fe2000001ff00 */
[C---:B------:R-:W-:Y:S01]  /*1ed0*/  SHF.L.U64.HI R2, R18.reuse, 0x1, R2 ;  /* 0x0000000112027819 */ /* 0x040fe20000010202 */
[----:B------:R-:W-:Y:S01]  /*1ee0*/  IMAD.SHL.U32 R18, R18, 0x2, RZ ;  /* 0x0000000212127824 */ /* 0x000fe200078e00ff */
[----:B------:R-:W-:-:S02]  /*1ef0*/  IADD3.X R9, R37, RZ, R247, P5, P1 ;  /* 0x000000ff25097210 */ /* 0x000fc40002fe24f7 */
[----:B------:R-:W-:Y:S02]  /*1f00*/  CS2R R36, SRZ ;  /* 0x0000000000247805 */ /* 0x000fe4000001ff00 */
[----:B------:R-:W-:Y:S01]  /*1f10*/  IADD3 R12, P5, P1, R18, 0x80, R244 ;  /* 0x00000080120c7810 */ /* 0x000fe200079be0f4 */
[----:B------:R1:W-:Y:S03]  /*1f20*/  LDGSTS.E.BYPASS.LTC128B.128 [R240+0x9080], [R8.64], !P2 ;  /* 0x0908000008f07fae */ /* 0x0003e6000d101d44 */
[----:B------:R-:W-:Y:S02]  /*1f30*/  IADD3.X R13, R2, RZ, R245, P5, P1 ;  /* 0x000000ff020d7210 */ /* 0x000fe40002fe24f5 */
[C---:B------:R-:W-:Y:S02]  /*1f40*/  ISETP.GE.AND P1, PT, R19.reuse, c[0x0][0x1fc], PT ;  /* 0x00007f0013007a0c */ /* 0x040fe40003f26270 */
[----:B------:R-:W-:-:S02]  /*1f50*/  ISETP.GE.AND P5, PT, R19, c[0x0][0x1fc], PT ;  /* 0x00007f0013007a0c */ /* 0x000fc40003fa6270 */
[----:B------:R-:W-:Y:S02]  /*1f60*/  SEL R249, RZ, 0xffffffff, P1 ;  /* 0xfffffffffff97807 */ /* 0x000fe40000800000 */
[C---:B------:R-:W-:Y:S02]  /*1f70*/  ISETP.LT.OR P1, PT, R3.reuse, 0x1, P5 ;  /* 0x000000010300780c */ /* 0x040fe40002f21670 */
[----:B------:R-:W-:Y:S01]  /*1f80*/  ISETP.LT.OR P5, PT, R3, 0x21, P5 ;  /* 0x000000210300780c */ /* 0x000fe20002fa1670 */
[----:B------:R-:W-:Y:S02]  /*1f90*/  IMAD.SHL.U32 R249, R249, 0x2, RZ ;  /* 0x00000002f9f97824 */ /* 0x000fe400078e00ff */
[----:B-----5:R-:W-:Y:S01]  /*1fa0*/  IMAD.IADD R5, R15, 0x1, R17 ;  /* 0x000000010f057824 */ /* 0x020fe200078e0211 */
[----:B------:R-:W-:Y:S01]  /*1fb0*/  SEL R17, RZ, 0x1, P0 ;  /* 0x00000001ff117807 */ /* 0x000fe20000000000 */
[----:B------:R-:W-:Y:S01]  /*1fc0*/  IMAD.MOV.U32 R4, RZ, RZ, R14 ;  /* 0x000000ffff047224 */ /* 0x000fe200078e000e */
[C---:B------:R-:W-:Y:S01]  /*1fd0*/  ISETP.LT.OR P0, PT, R3.reuse, 0x1, P6 ;  /* 0x000000010300780c */ /* 0x040fe20003701670 */
[----:B------:R-:W-:Y:S01]  /*1fe0*/  IMAD R14, R10, -0x8, R32 ;  /* 0xfffffff80a0e7824 */ /* 0x000fe200078e0220 */
[----:B------:R-:W-:Y:S01]  /*1ff0*/  ISETP.LT.OR P6, PT, R3, 0x21, P6 ;  /* 0x000000210300780c */ /* 0x000fe200037c1670 */
[----:B------:R-:W-:Y:S01]  /*2000*/  IMAD.WIDE.U32 R22, R31, c[0x0][0x240], R4 ;  /* 0x000090001f167a25 */ /* 0x000fe200078e0004 */
[----:B------:R-:W-:-:S02]  /*2010*/  LOP3.LUT R3, R27, 0x18, RZ, 0xc0, !PT ;  /* 0x000000181b037812 */ /* 0x000fc400078ec0ff */
[----:B------:R-:W-:Y:S01]  /*2020*/  LOP3.LUT R249, R249, 0x2, R17, 0xe2, !PT ;  /* 0x00000002f9f97812 */ /* 0x000fe200078ee211 */
[----:B------:R-:W-:Y:S01]  /*2030*/  IMAD.SHL.U32 R5, R0, 0x20, RZ ;  /* 0x0000002000057824 */ /* 0x000fe200078e00ff */
[----:B-1----:R-:W-:Y:S01]  /*2040*/  IADD3 R8, P2, R18, R244, RZ ;  /* 0x000000f412087210 */ /* 0x002fe20007f5e0ff */
[C---:B------:R-:W-:Y:S01]  /*2050*/  IMAD.SHL.U32 R4, R6.reuse, 0x20, RZ ;  /* 0x0000002006047824 */ /* 0x040fe200078e00ff */
[----:B------:R1:W-:Y:S01]  /*2060*/  STL.64 [R1+0x10], R22 ;  /* 0x0000101601007387 */ /* 0x0003e20000100a00 */
[----:B------:R-:W-:Y:S02]  /*2070*/  IMAD.SHL.U32 R6, R6, 0x100, RZ ;  /* 0x0000010006067824 */ /* 0x000fe400078e00ff */
[----:B------:R-:W-:Y:S01]  /*2080*/  IMAD.X R9, R2, 0x1, R245, P2 ;  /* 0x0000000102097824 */ /* 0x000fe200010e06f5 */
[----:B------:R-:W-:Y:S01]  /*2090*/  ISETP.GT.AND P2, PT, R85, 0xf, PT ;  /* 0x0000000f5500780c */ /* 0x000fe20003f44270 */
[----:B------:R-:W-:Y:S01]  /*20a0*/  IMAD.IADD R252, R23, 0x1, R25 ;  /* 0x0000000117fc7824 */ /* 0x000fe200078e0219 */
[----:B------:R-:W-:-:S02]  /*20b0*/  LOP3.LUT R2, R11, 0xffffffe0, RZ, 0xc0, !PT ;  /* 0xffffffe00b027812 */ /* 0x000fc400078ec0ff */
[C---:B------:R-:W-:Y:S01]  /*20c0*/  LOP3.LUT R11, R3.reuse, 0xe0, R5, 0xf8, !PT ;  /* 0x000000e0030b7812 */ /* 0x040fe200078ef805 */
[----:B------:R-:W-:Y:S01]  /*20d0*/  IMAD.SHL.U32 R5, R0, 0x4, RZ ;  /* 0x0000000400057824 */ /* 0x000fe200078e00ff */
[----:B------:R-:W-:Y:S01]  /*20e0*/  LOP3.LUT R15, R3, 0x20, R4, 0xf8, !PT ;  /* 0x00000020030f7812 */ /* 0x000fe200078ef804 */
[----:B------:R-:W-:Y:S02]  /*20f0*/  IMAD.IADD R2, R85, 0x1, -R2 ;  /* 0x0000000155027824 */ /* 0x000fe400078e0a02 */
[----:B------:R-:W-:Y:S01]  /*2100*/  IMAD.SHL.U32 R4, R7, 0x10, RZ ;  /* 0x0000001007047824 */ /* 0x000fe200078e00ff */
[----:B------:R-:W-:Y:S02]  /*2110*/  LOP3.LUT R11, R11, 0x18, R5, 0x78, !PT ;  /* 0x000000180b0b7812 */ /* 0x000fe400078e7805 */
[----:B------:R-:W-:Y:S01]  /*2120*/  SHF.R.S32.HI R3, RZ, 0x1f, R2 ;  /* 0x0000001fff037819 */ /* 0x000fe20000011402 */
[----:B------:R-:W-:-:S03]  /*2130*/  @!P2 IMAD.SHL.U32 R10, R85, 0x10, RZ ;  /* 0x00000010550aa824 */ /* 0x000fc600078e00ff */
[----:B------:R-:W-:Y:S02]  /*2140*/  LEA.HI R3, R3, R2, RZ, 0x2 ;  /* 0x0000000203037211 */ /* 0x000fe400078f10ff */
[----:B------:R5:W-:Y:S02]  /*2150*/  @!P2 LDGSTS.E.BYPASS.LTC128B.128 [R10+0x12080], [R40.64] ;  /* 0x12080000280aafae */ /* 0x000be4000b901d44 */
[C---:B------:R-:W-:Y:S02]  /*2160*/  LOP3.LUT R238, R3.reuse, 0xfffffffc, RZ, 0xc0, !PT ;  /* 0xfffffffc03ee7812 */ /* 0x040fe400078ec0ff */
[----:B------:R-:W0:Y:S01]  /*2170*/  LDGDEPBAR ;  /* 0x00000000000079af */ /* 0x000e220000000000 */
[----:B------:R-:W-:Y:S02]  /*2180*/  LEA.HI.SX32 R242, R3, R4, 0x1e ;  /* 0x0000000403f27211 */ /* 0x000fe400078ff2ff */
[----:B------:R-:W-:Y:S01]  /*2190*/  IMAD.IADD R238, R2, 0x1, -R238 ;  /* 0x0000000102ee7824 */ /* 0x000fe200078e0aee */
[----:B------:R1:W-:Y:S01]  /*21a0*/  LDGSTS.E.BYPASS.LTC128B.128 [R240+0xe080], [R244.64], !P0 ;  /* 0x0e080000f4f07fae */ /* 0x0003e2000c101d44 */
[----:B------:R-:W-:-:S02]  /*21b0*/  LOP3.LUT P0, RZ, R0, 0x1, RZ, 0xc0, !PT ;  /* 0x0000000100ff7812 */ /* 0x000fc4000780c0ff */
[----:B------:R-:W-:Y:S01]  /*21c0*/  LOP3.LUT R4, R4, 0x10, RZ, 0xc0, !PT ;  /* 0x0000001004047812 */ /* 0x000fe200078ec0ff */
[----:B------:R1:W-:Y:S01]  /*21d0*/  LDGSTS.E.BYPASS.LTC128B.128 [R240+0x10080], [R244.64+0x80], !P1 ;  /* 0x10080080f4f07fae */ /* 0x0003e2000c901d44 */
[----:B------:R-:W-:Y:S01]  /*21e0*/  LOP3.LUT R3, R20, 0x3ffffffc, RZ, 0xc0, !PT ;  /* 0x3ffffffc14037812 */ /* 0x000fe200078ec0ff */
[----:B------:R-:W-:Y:S01]  /*21f0*/  IMAD R238, R238, -0x2, R14 ;  /* 0xfffffffeeeee7824 */ /* 0x000fe200078e020e */
[----:B------:R-:W-:Y:S01]  /*2200*/  LOP3.LUT R26, R4, 0xe0, R26, 0xf8, !PT ;  /* 0x000000e0041a7812 */ /* 0x000fe200078ef81a */
[----:B------:R1:W-:Y:S01]  /*2210*/  LDGSTS.E.BYPASS.LTC128B.128 [R240+0xf080], [R8.64], !P6 ;  /* 0x0f08000008f07fae */ /* 0x0003e2000f101d44 */
[C---:B------:R-:W-:Y:S01]  /*2220*/  ISETP.GE.AND P6, PT, R85.reuse, 0x10, PT ;  /* 0x000000105500780c */ /* 0x040fe20003fc6270 */
[----:B------:R-:W-:Y:S02]  /*2230*/  IMAD.IADD R5, R85, 0x1, -R3 ;  /* 0x0000000155057824 */ /* 0x000fe400078e0a03 */
[----:B------:R1:W-:Y:S02]  /*2240*/  LDGSTS.E.BYPASS.LTC128B.128 [R240+0x11080], [R12.64], !P5 ;  /* 0x110800000cf07fae */ /* 0x0003e4000e901d44 */
[----:B------:R-:W-:-:S04]  /*2250*/  IMAD R5, R5, 0x2, R222 ;  /* 0x0000000205057824 */ /* 0x000fc800078e02de */
[----:B------:R-:W-:Y:S01]  /*2260*/  IMAD.IADD R236, R5, 0x1, R11 ;  /* 0x0000000105ec7824 */ /* 0x000fe200078e020b */
[----:B-----5:R-:W-:Y:S01]  /*2270*/  LOP3.LUT R10, R16, 0xfffffff0, RZ, 0xc0, !PT ;  /* 0xfffffff0100a7812 */ /* 0x020fe200078ec0ff */
[----:B------:R-:W-:Y:S02]  /*2280*/  CS2R R40, SRZ ;  /* 0x0000000000287805 */ /* 0x000fe4000001ff00 */
[----:B------:R-:W-:Y:S02]  /*2290*/  IMAD.SHL.U32 R236, R236, 0x2, RZ ;  /* 0x00000002ecec7824 */ /* 0x000fe400078e00ff */
[----:B------:R-:W-:-:S03]  /*22a0*/  IMAD.IADD R0, R85, 0x1, -R10 ;  /* 0x0000000155007824 */ /* 0x000fc600078e0a0a */
[----:B------:R-:W-:Y:S01]  /*22b0*/  IADD3 R237, R236, 0x126c0, RZ ;  /* 0x000126c0eced7810 */ /* 0x000fe20007ffe0ff */
[C---:B------:R-:W-:Y:S01]  /*22c0*/  IMAD.SHL.U32 R3, R0.reuse, 0x20, RZ ;  /* 0x0000002000037824 */ /* 0x040fe200078e00ff */
[----:B------:R-:W-:Y:S02]  /*22d0*/  SHF.R.S32.HI R2, RZ, 0x1f, R0 ;  /* 0x0000001fff027819 */ /* 0x000fe40000011400 */
[----:B------:R-:W-:Y:S02]  /*22e0*/  LOP3.LUT P1, RZ, R0, 0x4, RZ, 0xc0, !PT ;  /* 0x0000000400ff7812 */ /* 0x000fe4000782c0ff */
[----:B------:R-:W-:Y:S02]  /*22f0*/  LEA.HI R2, R2, R0, RZ, 0x3 ;  /* 0x0000000002027211 */ /* 0x000fe400078f18ff */
[----:B------:R-:W-:Y:S02]  /*2300*/  LOP3.LUT R3, R225, 0x1e0, R3, 0xf8, !PT ;  /* 0x000001e0e1037812 */ /* 0x000fe400078ef803 */
[C---:B------:R-:W-:Y:S01]  /*2310*/  LOP3.LUT R4, R2.reuse, 0xfffffff8, RZ, 0xc0, !PT ;  /* 0xfffffff802047812 */ /* 0x040fe200078ec0ff */
[----:B------:R-:W-:Y:S01]  /*2320*/  IMAD.SHL.U32 R5, R2, 0x40, RZ ;  /* 0x0000004002057824 */ /* 0x000fe200078e00ff */
[----:B------:R-:W-:-:S03]  /*2330*/  SEL R224, R224, 0xfffffff0, !P1 ;  /* 0xfffffff0e0e07807 */ /* 0x000fc60004800000 */
[C---:B------:R-:W-:Y:S02]  /*2340*/  IMAD.IADD R4, R0.reuse, 0x1, -R4 ;  /* 0x0000000100047824 */ /* 0x040fe400078e0a04 */
[----:B------:R-:W-:-:S03]  /*2350*/  IMAD.SHL.U32 R0, R0, 0x4, RZ ;  /* 0x0000000400007824 */ /* 0x000fc600078e00ff */
[----:B------:R-:W-:Y:S02]  /*2360*/  LOP3.LUT P1, RZ, R4, 0x2, RZ, 0xc0, !PT ;  /* 0x0000000204ff7812 */ /* 0x000fe4000782c0ff */
[----:B------:R-:W-:Y:S02]  /*2370*/  LOP3.LUT R3, R3, 0x38, R0, 0x78, !PT ;  /* 0x0000003803037812 */ /* 0x000fe400078e7800 */
[----:B------:R-:W-:Y:S02]  /*2380*/  LOP3.LUT R0, R26, 0x100, R6, 0xf8, !PT ;  /* 0x000001001a007812 */ /* 0x000fe400078ef806 */
[----:B------:R-:W-:Y:S01]  /*2390*/  LOP3.LUT R222, R3, R222, RZ, 0xfc, !PT ;  /* 0x000000de03de7212 */ /* 0x000fe200078efcff */
[----:B------:R-:W-:Y:S01]  /*23a0*/  IMAD.SHL.U32 R3, R4, 0x40, RZ ;  /* 0x0000004004037824 */ /* 0x000fe200078e00ff */
[C---:B------:R-:W-:Y:S02]  /*23b0*/  LOP3.LUT R216, R0.reuse, 0x8, R216, 0xf8, !PT ;  /* 0x0000000800d87812 */ /* 0x040fe400078ef8d8 */
[----:B------:R-:W-:-:S02]  /*23c0*/  LOP3.LUT R6, R0, 0x1c0, RZ, 0xc0, !PT ;  /* 0x000001c000067812 */ /* 0x000fc400078ec0ff */
[----:B------:R-:W-:Y:S02]  /*23d0*/  LOP3.LUT R3, R3, 0x1c0, RZ, 0xc0, !PT ;  /* 0x000001c003037812 */ /* 0x000fe400078ec0ff */
[----:B------:R-:W-:Y:S02]  /*23e0*/  LOP3.LUT R0, R5, 0xfffffe00, RZ, 0xc0, !PT ;  /* 0xfffffe0005007812 */ /* 0x000fe400078ec0ff */
[----:B------:R-:W-:Y:S02]  /*23f0*/  SHF.R.U32.HI R2, RZ, 0x3, R3 ;  /* 0x00000003ff027819 */ /* 0x000fe40000011603 */
[----:B------:R-:W-:Y:S02]  /*2400*/  IADD3 R5, R236, 0x12480, RZ ;  /* 0x00012480ec057810 */ /* 0x000fe40007ffe0ff */
[C---:B------:R-:W-:Y:S02]  /*2410*/  LOP3.LUT R225, R2.reuse, R3, R225, 0x1e, !PT ;  /* 0x0000000302e17212 */ /* 0x040fe400078e1ee1 */
[----:B------:R-:W-:Y:S01]  /*2420*/  LOP3.LUT R3, R2, R15, R3, 0x1e, !PT ;  /* 0x0000000f02037212 */ /* 0x000fe200078e1e03 */
[----:B------:R-:W-:Y:S01]  /*2430*/  IMAD R2, R7, 0x400, R0 ;  /* 0x0000040007027824 */ /* 0x000fe200078e0200 */
[----:B------:R-:W-:-:S02]  /*2440*/  @P0 IADD3 R237, R5, 0x1c0, RZ ;  /* 0x000001c005ed0810 */ /* 0x000fc40007ffe0ff */
[----:B------:R-:W-:Y:S01]  /*2450*/  LOP3.LUT R231, R3, R0, RZ, 0xfc, !PT ;  /* 0x0000000003e77212 */ /* 0x000fe200078efcff */
[----:B------:R-:W-:Y:S01]  /*2460*/  @!P6 IMAD.SHL.U32 R0, R85, 0x10, RZ ;  /* 0x000000105500e824 */ /* 0x000fe200078e00ff */
[----:B------:R-:W-:Y:S01]  /*2470*/  LOP3.LUT P0, RZ, R4, 0x4, RZ, 0xc0, !PT ;  /* 0x0000000404ff7812 */ /* 0x000fe2000780c0ff */
[----:B------:R-:W-:Y:S01]  /*2480*/  IMAD.IADD R225, R2, 0x1, R225 ;  /* 0x0000000102e17824 */ /* 0x000fe200078e02e1 */
[----:B------:R-:W-:Y:S01]  /*2490*/  SHF.R.U32.HI R6, RZ, 0x3, R6 ;  /* 0x00000003ff067819 */ /* 0x000fe20000011606 */
[----:B------:R-:W-:Y:S01]  /*24a0*/  CS2R R84, SRZ ;  /* 0x0000000000547805 */ /* 0x000fe2000001ff00 */
[----:B------:R5:W-:Y:S01]  /*24b0*/  @!P6 LDGSTS.E.BYPASS.LTC128B.128 [R0+0x12280], [R38.64] ;  /* 0x122800002600efae */ /* 0x000be2000b901d44 */
[----:B------:R-:W-:Y:S01]  /*24c0*/  SEL R228, R227, 0xffffffe0, !P0 ;  /* 0xffffffe0e3e47807 */ /* 0x000fe20004000000 */
[C---:B------:R-:W-:Y:S01]  /*24d0*/  IMAD.SHL.U32 R226, R225.reuse, 0x2, RZ ;  /* 0x00000002e1e27824 */ /* 0x040fe200078e00ff */
[----:B------:R-:W-:Y:S01]  /*24e0*/  LOP3.LUT R216, R6, R216, RZ, 0x3c, !PT ;  /* 0x000000d806d87212 */ /* 0x000fe200078e3cff */
[----:B------:R-:W0:Y:S01]  /*24f0*/  LDGDEPBAR ;  /* 0x00000000000079af */ /* 0x000e220000000000 */
[----:B------:R-:W-:Y:S01]  /*2500*/  LEA R222, R222, 0x15480, 0x1 ;  /* 0x00015480dede7811 */ /* 0x000fe200078e08ff */
[----:B------:R-:W-:Y:S01]  /*2510*/  IMAD.IADD R230, R225, 0x1, R228 ;  /* 0x00000001e1e67824 */ /* 0x000fe200078e02e4 */
[----:B------:R-:W-:Y:S01]  /*2520*/  SEL R227, R227, 0xffffffe0, !P1 ;  /* 0xffffffe0e3e37807 */ /* 0x000fe20004800000 */
[----:B------:R-:W0:Y:S01]  /*2530*/  LDGDEPBAR ;  /* 0x00000000000079af */ /* 0x000e220000000000 */
[----:B------:R-:W-:Y:S01]  /*2540*/  SEL R229, R229, 0xfffffff0, !P1 ;  /* 0xfffffff0e5e57807 */ /* 0x000fe20004800000 */
[----:B------:R-:W-:-:S02]  /*2550*/  IMAD R224, R224, 0x2, R222 ;  /* 0x00000002e0e07824 */ /* 0x000fc400078e02de */
[----:B------:R-:W-:Y:S02]  /*2560*/  IMAD.SHL.U32 R216, R216, 0x2, RZ ;  /* 0x00000002d8d87824 */ /* 0x000fe400078e00ff */
[----:B------:R-:W-:Y:S02]  /*2570*/  IMAD.SHL.U32 R217, R231, 0x2, RZ ;  /* 0x00000002e7d97824 */ /* 0x000fe400078e00ff */
[----:B------:R-:W-:Y:S02]  /*2580*/  IMAD.IADD R227, R226, 0x1, R227 ;  /* 0x00000001e2e37824 */ /* 0x000fe400078e02e3 */
[----:B------:R-:W-:Y:S02]  /*2590*/  IMAD.IADD R234, R229, 0x1, R228 ;  /* 0x00000001e5ea7824 */ /* 0x000fe400078e02e4 */
[----:B------:R-:W-:Y:S02]  /*25a0*/  IMAD.IADD R233, R225, 0x1, R229 ;  /* 0x00000001e1e97824 */ /* 0x000fe400078e02e5 */
[----:B------:R-:W-:Y:S01]  /*25b0*/  IMAD.IADD R232, R229, 0x1, R230 ;  /* 0x00000001e5e87824 */ /* 0x000fe200078e02e6 */
[----:B-12345:R-:W-:-:S02]  /*25c0*/  CS2R R38, SRZ ;  /* 0x0000000000267805 */ /* 0x03efc4000001ff00 */
.L_x_90:
[----:B------:R-:W-:Y:S04]  /*25d0*/  DEPBAR.LE SB0, 0x1 ;  /* 0x000080400000791a */ /* 0x000fe80000000000 */
[----:B------:R-:W-:Y:S01]  /*25e0*/  BAR.SYNC.DEFER_BLOCKING 0x0 ;  /* 0x0000000000007b1d */ /* 0x000fe20000010000 */
[C---:B------:R-:W-:Y:S01]  /*25f0*/  IMAD R0, R218.reuse, 0x2000, R225 ;  /* 0x00002000da007824 */ /* 0x040fe200078e02e1 */
[C---:B------:R-:W-:Y:S01]  /*2600*/  LEA R148, R218.reuse, R229, 0xd ;  /* 0x000000e5da947211 */ /* 0x040fe200078e68ff */
[----:B------:R-:W-:Y:S01]  /*2610*/  IMAD R150, R218, 0x2000, R228 ;  /* 0x00002000da967824 */ /* 0x000fe200078e02e4 */
[----:B------:R-:W-:Y:S01]  /*2620*/  IADD3 R235, R205, 0x1, RZ ;  /* 0x00000001cdeb7810 */ /* 0x000fe20007ffe0ff */
[----:B------:R-:W-:Y:S02]  /*2630*/  IMAD.SHL.U32 R0, R0, 0x2, RZ ;  /* 0x0000000200007824 */ /* 0x000fe400078e00ff */
[C---:B------:R-:W-:Y:S01]  /*2640*/  IMAD.IADD R149, R225.reuse, 0x1, R148 ;  /* 0x00000001e1957824 */ /* 0x040fe200078e0294 */
[C---:B------:R-:W-:Y:S01]  /*2650*/  IADD3 R148, R225.reuse, R148, R228 ;  /* 0x00000094e1947210 */ /* 0x040fe20007ffe0e4 */
[----:B------:R-:W-:Y:S01]  /*2660*/  IMAD.MOV.U32 R243, RZ, RZ, R205 ;  /* 0x000000fffff37224 */ /* 0x000fe200078e00cd */
[----:B------:R-:W-:Y:S02]  /*2670*/  IADD3 R150, R225, R150, RZ ;  /* 0x00000096e1967210 */ /* 0x000fe40007ffe0ff */
[----:B------:R-:W-:Y:S02]  /*2680*/  SHF.L.U32 R149, R149, 0x1, RZ ;  /* 0x0000000195957819 */ /* 0x000fe400000006ff */
[----:B------:R-:W-:Y:S01]  /*2690*/  ISETP.GE.AND P1, PT, R235, R250, PT ;  /* 0x000000faeb00720c */ /* 0x000fe20003f26270 */
[----:B------:R-:W-:Y:S01]  /*26a0*/  IMAD.SHL.U32 R150, R150, 0x2, RZ ;  /* 0x0000000296967824 */ /* 0x000fe200078e00ff */
[----:B------:R-:W-:Y:S04]  /*26b0*/  LDSM.16.M88.2 R2, [R219+0x80] ;  /* 0x00008000db02783b */ /* 0x000fe80000000100 */
[----:B------:R-:W1:Y:S04]  /*26c0*/  LDSM.16.M88.4 R20, [R0+0x6080] ;  /* 0x006080000014783b */ /* 0x000e680000000200 */
[----:B------:R-:W2:Y:S04]  /*26d0*/  LDSM.16.M88.4 R24, [R0+0x7080] ;  /* 0x007080000018783b */ /* 0x000ea80000000200 */
[----:B------:R-:W3:Y:S04]  /*26e0*/  LDSM.16.M88.2 R16, [R219+0x1080] ;  /* 0x00108000db10783b */ /* 0x000ee80000000100 */
[----:B------:R-:W4:Y:S04]  /*26f0*/  LDSM.16.M88.2 R28, [R219+0x2080] ;  /* 0x00208000db1c783b */ /* 0x000f280000000100 */
[----:B------:R-:W-:Y:S04]  /*2700*/  LDSM.16.M88.4 R32, [R149+0x6080] ;  /* 0x006080009520783b */ /* 0x000fe80000000200 */
[----:B------:R-:W-:Y:S04]  /*2710*/  LDSM.16.M88.4 R132, [R149+0x7080] ;  /* 0x007080009584783b */ /* 0x000fe80000000200 */
[----:B------:R-:W-:Y:S04]  /*2720*/  LDSM.16.M88.2 R30, [R221+0x1080] ;  /* 0x00108000dd1e783b */ /* 0x000fe80000000100 */
[----:B------:R-:W-:Y:S04]  /*2730*/  LDSM.16.M88.2 R136, [R221+0x2080] ;  /* 0x00208000dd88783b */ /* 0x000fe80000000100 */
[----:B------:R-:W-:Y:S04]  /*2740*/  LDSM.16.M88.2 R138, [R220+0x80] ;  /* 0x00008000dc8a783b */ /* 0x000fe80000000100 */
[----:B------:R-:W-:Y:S01]  /*2750*/  LDSM.16.M88.4 R140, [R150+0x6080] ;  /* 0x00608000968c783b */ /* 0x000fe20000000200 */
[-C--:B-1----:R-:W-:Y:S03]  /*2760*/  HMMA.16816.F32 R4, R20, R2.reuse, RZ ;  /* 0x000000021404723c */ /* 0x082fe600000018ff */
[----:B------:R-:W-:Y:S05]  /*2770*/  LDSM.16.M88.4 R144, [R150+0x7080] ;  /* 0x007080009690783b */ /* 0x000fea0000000200 */
[C---:B--2---:R-:W-:Y:S01]  /*2780*/  HMMA.16816.F32 R8, R24.reuse, R2, RZ ;  /* 0x000000021808723c */ /* 0x044fe200000018ff */
[----:B------:R-:W1:Y:S07]  /*2790*/  LDSM.16.M88.2 R2, [R221+0x80] ;  /* 0x00008000dd02783b */ /* 0x000e6e0000000100 */
[-C--:B---3--:R-:W-:Y:S08]  /*27a0*/  HMMA.16816.F32 R12, R24, R16.reuse, RZ ;  /* 0x00000010180c723c */ /* 0x088ff000000018ff */
[C---:B------:R-:W-:Y:S08]  /*27b0*/  HMMA.16816.F32 R16, R20.reuse, R16, RZ ;  /* 0x000000101410723c */ /* 0x040ff000000018ff */
[-C--:B----4-:R-:W-:Y:S08]  /*27c0*/  HMMA.16816.F32 R20, R20, R28.reuse, RZ ;  /* 0x0000001c1414723c */ /* 0x090ff000000018ff */
[----:B------:R-:W-:Y:S01]  /*27d0*/  HMMA.16816.F32 R24, R24, R28, RZ ;  /* 0x0000001c1818723c */ /* 0x000fe200000018ff */
[----:B------:R-:W2:Y:S07]  /*27e0*/  LDSM.16.M88.2 R28, [R220+0x1080] ;  /* 0x00108000dc1c783b */ /* 0x000eae0000000100 */
[-C--:B-1----:R-:W-:Y:S08]  /*27f0*/  HMMA.16816.F32 R4, R32, R2.reuse, R4 ;  /* 0x000000022004723c */ /* 0x082ff00000001804 */
[C---:B------:R-:W-:Y:S01]  /*2800*/  HMMA.16816.F32 R8, R132.reuse, R2, R8 ;  /* 0x000000028408723c */ /* 0x040fe20000001808 */
[----:B------:R-:W1:Y:S07]  /*2810*/  LDSM.16.M88.2 R2, [R220+0x2080] ;  /* 0x00208000dc02783b */ /* 0x000e6e0000000100 */
[-C--:B------:R-:W-:Y:S08]  /*2820*/  HMMA.16816.F32 R12, R132, R30.reuse, R12 ;  /* 0x0000001e840c723c */ /* 0x080ff0000000180c */
[C---:B------:R-:W-:Y:S01]  /*2830*/  HMMA.16816.F32 R16, R32.reuse, R30, R16 ;  /* 0x0000001e2010723c */ /* 0x040fe20000001810 */
[----:B------:R-:W-:Y:S07]  /*2840*/  LDSM.16.M88.2 R30, [R223+0x80] ;  /* 0x00008000df1e783b */ /* 0x000fee0000000100 */
[-C--:B------:R-:W-:Y:S07]  /*2850*/  HMMA.16816.F32 R20, R32, R136.reuse, R20 ;  /* 0x000000882014723c */ /* 0x080fee0000001814 */
[----:B------:R-:W-:Y:S01]  /*2860*/  IMAD.SHL.U32 R32, R148, 0x2, RZ ;  /* 0x0000000294207824 */ /* 0x000fe200078e00ff */
[----:B------:R-:W-:Y:S01]  /*2870*/  HMMA.16816.F32 R24, R132, R136, R24 ;  /* 0x000000888418723c */ /* 0x000fe20000001818 */
[----:B------:R-:W-:Y:S04]  /*2880*/  LDSM.16.M88.2 R136, [R223+0x1080] ;  /* 0x00108000df88783b */ /* 0x000fe80000000100 */
[----:B------:R-:W3:Y:S02]  /*2890*/  LDSM.16.M88.4 R32, [R32+0x6080] ;  /* 0x006080002020783b */ /* 0x000ee40000000200 */
[----:B------:R-:W-:Y:S01]  /*28a0*/  LEA R132, R218, R234, 0xd ;  /* 0x000000eada847211 */ /* 0x000fe200078e68ff */
[-C--:B------:R-:W-:Y:S05]  /*28b0*/  HMMA.16816.F32 R4, R140, R138.reuse, R4 ;  /* 0x0000008a8c04723c */ /* 0x080fea0000001804 */
[----:B------:R-:W-:Y:S03]  /*28c0*/  IADD3 R132, R225, R132, RZ ;  /* 0x00000084e1847210 */ /* 0x000fe60007ffe0ff */
[C---:B------:R-:W-:Y:S01]  /*28d0*/  HMMA.16816.F32 R8, R144.reuse, R138, R8 ;  /* 0x0000008a9008723c */ /* 0x040fe20000001808 */
[----:B------:R-:W-:Y:S03]  /*28e0*/  LDSM.16.M88.2 R138, [R219+0x3080] ;  /* 0x00308000db8a783b */ /* 0x000fe60000000100 */
[----:B------:R-:W-:Y:S04]  /*28f0*/  IMAD.SHL.U32 R160, R132, 0x2, RZ ;  /* 0x0000000284a07824 */ /* 0x000fe800078e00ff */
[-C--:B--2---:R-:W-:Y:S01]  /*2900*/  HMMA.16816.F32 R12, R144, R28.reuse, R12 ;  /* 0x0000001c900c723c */ /* 0x084fe2000000180c */
[----:B------:R-:W2:Y:S07]  /*2910*/  LDSM.16.M88.4 R132, [R160+0x7080] ;  /* 0x00708000a084783b */ /* 0x000eae0000000200 */
[C---:B------:R-:W-:Y:S01]  /*2920*/  HMMA.16816.F32 R16, R140.reuse, R28, R16 ;  /* 0x0000001c8c10723c */ /* 0x040fe20000001810 */
[----:B------:R-:W4:Y:S07]  /*2930*/  LDSM.16.M88.2 R28, [R223+0x2080] ;  /* 0x00208000df1c783b */ /* 0x000f2e0000000100 */
[-C--:B-1----:R-:W-:Y:S01]  /*2940*/  HMMA.16816.F32 R20, R140, R2.reuse, R20 ;  /* 0x000000028c14723c */ /* 0x082fe20000001814 */
[----:B------:R-:W1:Y:S07]  /*2950*/  LDSM.16.M88.4 R140, [R0+0x8080] ;  /* 0x00808000008c783b */ /* 0x000e6e0000000200 */
[----:B------:R-:W-:Y:S01]  /*2960*/  HMMA.16816.F32 R24, R144, R2, R24 ;  /* 0x000000029018723c */ /* 0x000fe20000001818 */
[----:B------:R5:W1:Y:S04]  /*2970*/  LDSM.16.M88.4 R144, [R0+0x9080] ;  /* 0x009080000090783b */ /* 0x000a680000000200 */
[----:B------:R-:W1:Y:S03]  /*2980*/  LDSM.16.M88.2 R2, [R219+0x4080] ;  /* 0x00408000db02783b */ /* 0x000e660000000100 */
[-C--:B---3--:R-:W-:Y:S08]  /*2990*/  HMMA.16816.F32 R4, R32, R30.reuse, R4 ;  /* 0x0000001e2004723c */ /* 0x088ff00000001804 */
[C---:B--2---:R-:W-:Y:S01]  /*29a0*/  HMMA.16816.F32 R8, R132.reuse, R30, R8 ;  /* 0x0000001e8408723c */ /* 0x044fe20000001808 */
[----:B------:R-:W2:Y:S03]  /*29b0*/  LDSM.16.M88.2 R30, [R219+0x5080] ;  /* 0x00508000db1e783b */ /* 0x000ea60000000100 */
[----:B-----5:R-:W-:Y:S04]  /*29c0*/  LEA R0, R218, R233, 0xd ;  /* 0x000000e9da007211 */ /* 0x020fe800078e68ff */
[-C--:B------:R-:W-:Y:S04]  /*29d0*/  HMMA.16816.F32 R12, R132, R136.reuse, R12 ;  /* 0x00000088840c723c */ /* 0x080fe8000000180c */
[----:B------:R-:W-:Y:S04]  /*29e0*/  IMAD.SHL.U32 R0, R0, 0x2, RZ ;  /* 0x0000000200007824 */ /* 0x000fe800078e00ff */
[C---:B------:R-:W-:Y:S01]  /*29f0*/  HMMA.16816.F32 R16, R32.reuse, R136, R16 ;  /* 0x000000882010723c */ /* 0x040fe20000001810 */
[----:B------:R-:W-:Y:S07]  /*2a00*/  LDSM.16.M88.2 R136, [R221+0x4080] ;  /* 0x00408000dd88783b */ /* 0x000fee0000000100 */
[-C--:B----4-:R-:W-:Y:S01]  /*2a10*/  HMMA.16816.F32 R20, R32, R28.reuse, R20 ;  /* 0x0000001c2014723c */ /* 0x090fe20000001814 */
[----:B------:R3:W-:Y:S07]  /*2a20*/  LDSM.16.M88.4 R32, [R0+0x8080] ;  /* 0x008080000020783b */ /* 0x0007ee0000000200 */
[----:B------:R-:W-:Y:S01]  /*2a30*/  HMMA.16816.F32 R24, R132, R28, R24 ;  /* 0x0000001c8418723c */ /* 0x000fe20000001818 */
[----:B------:R-:W4:Y:S04]  /*2a40*/  LDSM.16.M88.2 R28, [R221+0x3080] ;  /* 0x00308000dd1c783b */ /* 0x000f280000000100 */
[----:B------:R-:W5:Y:S03]  /*2a50*/  LDSM.16.M88.4 R132, [R149+0x9080] ;  /* 0x009080009584783b */ /* 0x000f660000000200 */
[-C--:B-1----:R-:W-:Y:S01]  /*2a60*/  HMMA.16816.F32 R4, R140, R138.reuse, R4 ;  /* 0x0000008a8c04723c */ /* 0x082fe20000001804 */
[----:B------:R-:W-:Y:S07]  /*2a70*/  LDSM.16.M88.4 R148, [R150+0x9080] ;  /* 0x009080009694783b */ /* 0x000fee0000000200 */
[C---:B------:R-:W-:Y:S01]  /*2a80*/  HMMA.16816.F32 R8, R144.reuse, R138, R8 ;  /* 0x0000008a9008723c */ /* 0x040fe20000001808 */
[----:B------:R-:W-:Y:S03]  /*2a90*/  LDSM.16.M88.2 R138, [R220+0x3080] ;  /* 0x00308000dc8a783b */ /* 0x000fe60000000100 */
[----:B---3--:R-:W-:Y:S04]  /*2aa0*/  LEA R0, R218, R230, 0xd ;  /* 0x000000e6da007211 */ /* 0x008fe800078e68ff */
[-C--:B------:R-:W-:Y:S04]  /*2ab0*/  HMMA.16816.F32 R12, R144, R2.reuse, R12 ;  /* 0x00000002900c723c */ /* 0x080fe8000000180c */
[----:B------:R-:W-:Y:S04]  /*2ac0*/  IMAD.SHL.U32 R0, R0, 0x2, RZ ;  /* 0x0000000200007824 */ /* 0x000fe800078e00ff */
[C---:B------:R-:W-:Y:S01]  /*2ad0*/  HMMA.16816.F32 R16, R140.reuse, R2, R16 ;  /* 0x000000028c10723c */ /* 0x040fe20000001810 */
[----:B------:R-:W1:Y:S07]  /*2ae0*/  LDSM.16.M88.2 R2, [R221+0x5080] ;  /* 0x00508000dd02783b */ /* 0x000e6e0000000100 */
[-C--:B--2---:R-:W-:Y:S01]  /*2af0*/  HMMA.16816.F32 R20, R140, R30.reuse, R20 ;  /* 0x0000001e8c14723c */ /* 0x084fe20000001814 */
[----:B------:R2:W3:Y:S07]  /*2b00*/  LDSM.16.M88.4 R140, [R0+0x8080] ;  /* 0x00808000008c783b */ /* 0x0004ee0000000200 */
[----:B------:R-:W-:Y:S01]  /*2b10*/  HMMA.16816.F32 R24, R144, R30, R24 ;  /* 0x0000001e9018723c */ /* 0x000fe20000001818 */
[----:B------:R-:W3:Y:S07]  /*2b20*/  LDSM.16.M88.2 R30, [R220+0x4080] ;  /* 0x00408000dc1e783b */ /* 0x000eee0000000100 */
[-C--:B----4-:R-:W-:Y:S08]  /*2b30*/  HMMA.16816.F32 R4, R32, R28.reuse, R4 ;  /* 0x0000001c2004723c */ /* 0x090ff00000001804 */
[C---:B-----5:R-:W-:Y:S01]  /*2b40*/  HMMA.16816.F32 R8, R132.reuse, R28, R8 ;  /* 0x0000001c8408723c */ /* 0x060fe20000001808 */
[----:B------:R-:W4:Y:S03]  /*2b50*/  LDSM.16.M88.2 R28, [R220+0x5080] ;  /* 0x00508000dc1c783b */ /* 0x000f260000000100 */
[----:B--2---:R-:W-:Y:S04]  /*2b60*/  LEA R0, R218, R232, 0xd ;  /* 0x000000e8da007211 */ /* 0x004fe800078e68ff */
[-C--:B------:R-:W-:Y:S04]  /*2b70*/  HMMA.16816.F32 R12, R132, R136.reuse, R12 ;  /* 0x00000088840c723c */ /* 0x080fe8000000180c */
[----:B------:R-:W-:Y:S04]  /*2b80*/  IMAD.SHL.U32 R0, R0, 0x2, RZ ;  /* 0x0000000200007824 */ /* 0x000fe800078e00ff */
[C---:B------:R-:W-:Y:S01]  /*2b90*/  HMMA.16816.F32 R16, R32.reuse, R136, R16 ;  /* 0x000000882010723c */ /* 0x040fe20000001810 */
[----:B------:R-:W-:Y:S07]  /*2ba0*/  LDSM.16.M88.2 R136, [R223+0x4080] ;  /* 0x00408000df88783b */ /* 0x000fee0000000100 */
[-C--:B-1----:R-:W-:Y:S01]  /*2bb0*/  HMMA.16816.F32 R20, R32, R2.reuse, R20 ;  /* 0x000000022014723c */ /* 0x082fe20000001814 */
[----:B------:R-:W-:Y:S07]  /*2bc0*/  LDSM.16.M88.4 R32, [R0+0x8080] ;  /* 0x008080000020783b */ /* 0x000fee0000000200 */
[----:B------:R-:W-:Y:S01]  /*2bd0*/  HMMA.16816.F32 R24, R132, R2, R24 ;  /* 0x000000028418723c */ /* 0x000fe20000001818 */
[----:B------:R-:W1:Y:S04]  /*2be0*/  LDSM.16.M88.2 R2, [R223+0x3080] ;  /* 0x00308000df02783b */ /* 0x000e680000000100 */
[----:B------:R-:W2:Y:S03]  /*2bf0*/  LDSM.16.M88.4 R132, [R160+0x9080] ;  /* 0x00908000a084783b */ /* 0x000ea60000000200 */
[-C--:B---3--:R-:W-:Y:S08]  /*2c00*/  HMMA.16816.F32 R4, R140, R138.reuse, R4 ;  /* 0x0000008a8c04723c */ /* 0x088ff00000001804 */
[C---:B------:R-:W-:Y:S08]  /*2c10*/  HMMA.16816.F32 R8, R148.reuse, R138, R8 ;  /* 0x0000008a9408723c */ /* 0x040ff00000001808 */
[-C--:B------:R-:W-:Y:S08]  /*2c20*/  HMMA.16816.F32 R12, R148, R30.reuse, R12 ;  /* 0x0000001e940c723c */ /* 0x080ff0000000180c */
[C---:B------:R-:W-:Y:S01]  /*2c30*/  HMMA.16816.F32 R16, R140.reuse, R30, R16 ;  /* 0x0000001e8c10723c */ /* 0x040fe20000001810 */
[----:B------:R-:W3:Y:S07]  /*2c40*/  LDSM.16.M88.2 R30, [R223+0x5080] ;  /* 0x00508000df1e783b */ /* 0x000eee0000000100 */
[-C--:B----4-:R-:W-:Y:S07]  /*2c50*/  HMMA.16816.F32 R20, R140, R28.reuse, R20 ;  /* 0x0000001c8c14723c */ /* 0x090fee0000001814 */
[----:B------:R-:W-:Y:S01]  /*2c60*/  LEA R140, R218, R242, 0x6 ;  /* 0x000000f2da8c7211 */ /* 0x000fe200078e30ff */
[----:B------:R-:W-:Y:S04]  /*2c70*/  HMMA.16816.F32 R24, R148, R28, R24 ;  /* 0x0000001c9418723c */ /* 0x000fe80000001818 */
[----:B------:R4:W4:Y:S04]  /*2c80*/  LDS R0, [R140.X4+0x12080] ;  /* 0x012080008c007984 */ /* 0x0009280000004800 */
[-C--:B-1----:R-:W-:Y:S01]  /*2c90*/  HMMA.16816.F32 R4, R32, R2.reuse, R4 ;  /* 0x000000022004723c */ /* 0x082fe20000001804 */
[----:B------:R1:W1:Y:S04]  /*2ca0*/  LDS R138, [R140.X4+0x120a0] ;  /* 0x0120a0008c8a7984 */ /* 0x0002680000004800 */
[----:B------:R1:W1:Y:S03]  /*2cb0*/  LDS R139, [R140.X4+0x12100] ;  /* 0x012100008c8b7984 */ /* 0x0002660000004800 */
[C---:B--2---:R-:W-:Y:S01]  /*2cc0*/  HMMA.16816.F32 R8, R132.reuse, R2, R8 ;  /* 0x000000028408723c */ /* 0x044fe20000001808 */
[----:B------:R2:W1:Y:S01]  /*2cd0*/  LDS R204, [R140.X4+0x12120] ;  /* 0x012120008ccc7984 */ /* 0x0004620000004800 */
[----:B------:R-:W-:Y:S04]  /*2ce0*/  DEPBAR.LE SB0, 0x0 ;  /* 0x000080000000791a */ /* 0x000fe80000000000 */
[----:B------:R-:W-:Y:S02]  /*2cf0*/  BAR.SYNC.DEFER_BLOCKING 0x0 ;  /* 0x0000000000007b1d */ /* 0x000fe40000010000 */
[-C--:B------:R-:W-:Y:S08]  /*2d00*/  HMMA.16816.F32 R12, R132, R136.reuse, R12 ;  /* 0x00000088840c723c */ /* 0x080ff0000000180c */
[C---:B------:R-:W-:Y:S08]  /*2d10*/  HMMA.16816.F32 R16, R32.reuse, R136, R16 ;  /* 0x000000882010723c */ /* 0x040ff00000001810 */
[-C--:B---3--:R-:W-:Y:S01]  /*2d20*/  HMMA.16816.F32 R20, R32, R30.reuse, R20 ;  /* 0x0000001e2014723c */ /* 0x088fe20000001814 */
[----:B------:R2:W3:Y:S07]  /*2d30*/  LDSM.16.M88.4 R140, [R226+0xe080] ;  /* 0x00e08000e28c783b */ /* 0x0004ee0000000200 */
[----:B------:R-:W-:Y:S01]  /*2d40*/  HMMA.16816.F32 R24, R132, R30, R24 ;  /* 0x0000001e8418723c */ /* 0x000fe20000001818 */
[----:B------:R2:W1:Y:S04]  /*2d50*/  LDSM.16.M88.4 R144, [R226+0xf080] ;  /* 0x00f08000e290783b */ /* 0x0004680000000200 */
[----:B------:R2:W1:Y:S04]  /*2d60*/  LDSM.16.M88.4 R148, [R227+0xe080] ;  /* 0x00e08000e394783b */ /* 0x0004680000000200 */
[----:B------:R2:W1:Y:S01]  /*2d70*/  LDSM.16.M88.4 R160, [R227+0xf080] ;  /* 0x00f08000e3a0783b */ /* 0x0004620000000200 */
[----:B------:R-:W-:-:S05]  /*2d80*/  @P1 BRA `(.L_x_88) ;  /* 0x0000028000001947 */ /* 0x000fca0003800000 */
[----:B----4-:R-:W-:Y:S01]  /*2d90*/  SHF.R.S32.HI R2, RZ, 0x1f, R235 ;  /* 0x0000001fff027819 */ /* 0x010fe200000114eb */
[----:B------:R-:W4:Y:S01]  /*2da0*/  LDL.64 R206, [R1+0x8] ;  /* 0x0000080001ce7983 */ /* 0x000f220000100a00 */
[C---:B------:R-:W-:Y:S04]  /*2db0*/  IMAD.WIDE.U32 R28, R235.reuse, c[0x0][0x178], RZ ;  /* 0x00005e00eb1c7a25 */ /* 0x040fe800078e00ff */
[----:B------:R-:W-:Y:S02]  /*2dc0*/  IMAD R2, R2, c[0x0][0x178], RZ ;  /* 0x00005e0002027a24 */ /* 0x000fe400078e02ff */
[----:B------:R-:W-:Y:S02]  /*2dd0*/  IMAD.MOV.U32 R208, RZ, RZ, c[0x0][0x178] ;  /* 0x00005e00ffd07624 */ /* 0x000fe400078e00ff */
[----:B------:R-:W-:Y:S01]  /*2de0*/  IMAD R3, R235, c[0x0][0x17c], R2 ;  /* 0x00005f00eb037a24 */ /* 0x000fe200078e0202 */
[----:B------:R-:W-:Y:S01]  /*2df0*/  LEA R2, P5, R28, R246, 0x7 ;  /* 0x000000f61c027211 */ /* 0x000fe200078a38ff */
[----:B------:R-:W-:Y:S01]  /*2e00*/  IMAD.MOV.U32 R210, RZ, RZ, 0x6 ;  /* 0x00000006ffd27424 */ /* 0x000fe200078e00ff */
[----:B------:R-:W-:Y:S01]  /*2e10*/  SHF.L.U32 R208, R208, 0x6, RZ ;  /* 0x00000006d0d07819 */ /* 0x000fe200000006ff */
[----:B------:R-:W-:Y:S02]  /*2e20*/  IMAD.IADD R3, R29, 0x1, R3 ;  /* 0x000000011d037824 */ /* 0x000fe400078e0203 */
[----:B------:R-:W-:Y:S02]  /*2e30*/  IMAD R29, R235, -0x40, R248 ;  /* 0xffffffc0eb1d7824 */ /* 0x000fe400078e02f8 */
[----:B------:R-:W-:Y:S01]  /*2e40*/  IMAD.MOV.U32 R209, RZ, RZ, c[0x0][0x178] ;  /* 0x00005e00ffd17624 */ /* 0x000fe200078e00ff */
[----:B------:R-:W-:Y:S01]  /*2e50*/  LEA.HI.X R3, R28, R247, R3, 0x7, P5 ;  /* 0x000000f71c037211 */ /* 0x000fe200028f3c03 */
[----:B------:R-:W-:Y:S01]  /*2e60*/  IMAD.IADD R29, R29, 0x1, -R251 ;  /* 0x000000011d1d7824 */ /* 0x000fe200078e0afb */
[----:B------:R-:W-:Y:S02]  /*2e70*/  IADD3 R30, P6, P5, R208, 0x80, R2 ;  /* 0x00000080d01e7810 */ /* 0x000fe40007dde002 */
[----:B------:R-:W-:Y:S02]  /*2e80*/  SHF.L.U64.HI R209, R209, R210, c[0x0][0x17c] ;  /* 0x00005f00d1d17619 */ /* 0x000fe400000102d2 */
[----:B------:R-:W-:Y:S02]  /*2e90*/  IADD3 R28, R240, 0x6080, RZ ;  /* 0x00006080f01c7810 */ /* 0x000fe40007ffe0ff */
[----:B------:R-:W-:Y:S02]  /*2ea0*/  IADD3.X R31, R209, RZ, R3, P6, P5 ;  /* 0x000000ffd11f7210 */ /* 0x000fe400037ea403 */
[C---:B------:R-:W-:Y:S02]  /*2eb0*/  ISETP.LT.OR P5, PT, R29.reuse, 0x1, P4 ;  /* 0x000000011d00780c */ /* 0x040fe400027a1670 */
[----:B------:R-:W-:Y:S02]  /*2ec0*/  ISETP.LT.OR P6, PT, R29, 0x1, P3 ;  /* 0x000000011d00780c */ /* 0x000fe40001fc1670 */
[----:B------:R-:W-:Y:S09]  /*2ed0*/  LEA R28, R241, R28, 0xe ;  /* 0x0000001cf11c7211 */ /* 0x000ff200078e70ff */
[----:B------:R-:W-:Y:S01]  /*2ee0*/  @!PT LDS RZ, [RZ] ;  /* 0x00000000fffff984 */ /* 0x000fe20000000800 */
[----:B------:R-:W-:Y:S01]  /*2ef0*/  @!PT LDS RZ, [RZ] ;  /* 0x00000000fffff984 */ /* 0x000fe20000000800 */
[----:B------:R-:W-:Y:S01]  /*2f00*/  @!PT LDS RZ, [RZ] ;  /* 0x00000000fffff984 */ /* 0x000fe20000000800 */
[----:B------:R5:W-:Y:S01]  /*2f10*/  LDGSTS.E.BYPASS.LTC128B.128 [R28], [R2.64], !P5 ;  /* 0x00000000021c7fae */ /* 0x000be2000e901d44 */
[----:B------:R-:W-:Y:S03]  /*2f20*/  IADD3 R32, P5, R2, R208, RZ ;  /* 0x000000d002207210 */ /* 0x000fe60007fbe0ff */
[----:B------:R-:W2:Y:S02]  /*2f30*/  S2R R208, SR_TID.X ;  /* 0x0000000000d07919 */ /* 0x000ea40000002100 */
[----:B------:R-:W-:Y:S01]  /*2f40*/  IMAD.X R33, R3, 0x1, R209, P5 ;  /* 0x0000000103217824 */ /* 0x000fe200028e06d1 */
[C---:B------:R-:W-:Y:S01]  /*2f50*/  ISETP.LT.OR P5, PT, R29.reuse, 0x21, P3 ;  /* 0x000000211d00780c */ /* 0x040fe20001fa1670 */
[----:B------:R5:W-:Y:S01]  /*2f60*/  LDGSTS.E.BYPASS.LTC128B.128 [R28+0x2000], [R2.64+0x80], !P6 ;  /* 0x02000080021c7fae */ /* 0x000be2000f101d44 */
[----:B------:R-:W-:Y:S11]  /*2f70*/  ISETP.LT.OR P6, PT, R29, 0x21, P4 ;  /* 0x000000211d00780c */ /* 0x000ff600027c1670 */
[----:B------:R-:W-:Y:S02]  /*2f80*/  @!UPT UIADD3 URZ, URZ, URZ, URZ ;  /* 0x0000003f3f3ff290 */ /* 0x000fe4000fffe03f */
[----:B------:R3:W-:Y:S04]  /*2f90*/  LDGSTS.E.BYPASS.LTC128B.128 [R28+0x1000], [R32.64], !P6 ;  /* 0x01000000201c7fae */ /* 0x0007e8000f101d44 */
[----:B------:R3:W-:Y:S01]  /*2fa0*/  LDGSTS.E.BYPASS.LTC128B.128 [R28+0x3000], [R30.64], !P5 ;  /* 0x030000001e1c7fae */ /* 0x0007e2000e901d44 */
[----:B--2---:R-:W-:Y:S05]  /*2fb0*/  IMAD.SHL.U32 R29, R208, 0x4, RZ ;  /* 0x00000004d01d7824 */ /* 0x004fea00078e00ff */
[----:B------:R-:W-:Y:S02]  /*2fc0*/  @!P2 LEA R29, R241, R29, 0x6 ;  /* 0x0000001df11da211 */ /* 0x000fe400078e30ff */
[----:B-----5:R-:W-:Y:S03]  /*2fd0*/  @!P2 LEA R2, R205, 0x40, 0x6 ;  /* 0x00000040cd02a811 */ /* 0x020fe600078e30ff */
[----:B------:R-:W-:Y:S02]  /*2fe0*/  @!P2 IMAD.SHL.U32 R29, R29, 0x4, RZ ;  /* 0x000000041d1da824 */ /* 0x000fe400078e00ff */
[----:B----4-:R-:W-:Y:S05]  /*2ff0*/  @!P2 IMAD.WIDE R2, R2, 0x4, R206 ;  /* 0x000000040202a825 */ /* 0x010fea00078e02ce */
[----:B------:R3:W-:Y:S02]  /*3000*/  @!P2 LDGSTS.E.BYPASS.LTC128B.128 [R29+0x12080], [R2.64] ;  /* 0x12080000021dafae */ /* 0x0007e4000b901d44 */
.L_x_88:
[C---:B----4-:R-:W-:Y:S01]  /*3010*/  ISETP.GT.AND P6, PT, R238.reuse, RZ, PT ;  /* 0x000000ffee00720c */ /* 0x050fe20003fc4270 */
[----:B------:R-:W0:Y:S01]  /*3020*/  LDGDEPBAR ;  /* 0x00000000000079af */ /* 0x000e220000000000 */
[----:B------:R-:W-:Y:S02]  /*3030*/  ISETP.GT.AND P5, PT, R238, 0x1, PT ;  /* 0x00000001ee00780c */ /* 0x000fe40003fa4270 */
[----:B------:R-:W-:Y:S02]  /*3040*/  FSEL R135, R6, -INF , P6 ;  /* 0xff80000006877808 */ /* 0x000fe40003000000 */
[----:B------:R-:W-:Y:S02]  /*3050*/  FSEL R134, R7, -INF , P5 ;  /* 0xff80000007867808 */ /* 0x000fe40002800000 */
[----:B---3--:R-:W-:Y:S02]  /*3060*/  FSEL R3, R4, -INF , P6 ;  /* 0xff80000004037808 */ /* 0x008fe40003000000 */
[----:B------:R-:W-:Y:S02]  /*3070*/  FSEL R2, R5, -INF , P5 ;  /* 0xff80000005027808 */ /* 0x000fe40002800000 */
[-C--:B------:R-:W-:Y:S03]  /*3080*/  HMMA.16816.F32 R4, R140, R152.reuse, RZ ;  /* 0x000000988c04723c */ /* 0x080fe600000018ff */
[----:B------:R-:W-:Y:S01]  /*3090*/  FSEL R215, R10, -INF , P6 ;  /* 0xff8000000ad77808 */ /* 0x000fe20003000000 */
[--C-:B------:R-:W-:Y:S01]  /*30a0*/  FFMA.FTZ R212, R3, c[0x0][0x29c], -R0.reuse ;  /* 0x0000a70003d47a23 */ /* 0x100fe20000010800 */
[----:B------:R-:W-:Y:S01]  /*30b0*/  FSEL R206, R8, -INF , P6 ;  /* 0xff80000008ce7808 */ /* 0x000fe20003000000 */
[--C-:B------:R-:W-:Y:S01]  /*30c0*/  FFMA.FTZ R211, R2, c[0x0][0x29c], -R0.reuse ;  /* 0x0000a70002d37a23 */ /* 0x100fe20000010800 */
[----:B------:R-:W-:Y:S02]  /*30d0*/  FSEL R205, R9, -INF , P5 ;  /* 0xff80000009cd7808 */ /* 0x000fe40002800000 */
[----:B------:R-:W-:Y:S02]  /*30e0*/  FSEL R239, R11, -INF , P5 ;  /* 0xff8000000bef7808 */ /* 0x000fe40002800000 */
[C---:B-1----:R-:W-:Y:S02]  /*30f0*/  HMMA.16816.F32 R8, R144.reuse, R152, RZ ;  /* 0x000000989008723c */ /* 0x042fe400000018ff */
[----:B------:R-:W-:Y:S01]  /*3100*/  ISETP.GT.AND P6, PT, R238, 0x20, PT ;  /* 0x00000020ee00780c */ /* 0x000fe20003fc4270 */
[--C-:B------:R-:W-:Y:S01]  /*3110*/  FFMA.FTZ R206, R206, c[0x0][0x29c], -R139.reuse ;  /* 0x0000a700cece7a23 */ /* 0x100fe2000001088b */
[----:B------:R-:W-:Y:S01]  /*3120*/  ISETP.GT.AND P5, PT, R238, 0x21, PT ;  /* 0x00000021ee00780c */ /* 0x000fe20003fa4270 */
[--C-:B------:R-:W-:Y:S01]  /*3130*/  FFMA.FTZ R205, R205, c[0x0][0x29c], -R139.reuse ;  /* 0x0000a700cdcd7a23 */ /* 0x100fe2000001088b */
[----:B------:R-:W-:Y:S02]  /*3140*/  FSEL R214, R14, -INF , P6 ;  /* 0xff8000000ed67808 */ /* 0x000fe40003000000 */
[----:B------:R-:W-:Y:S04]  /*3150*/  FSEL R213, R15, -INF , P5 ;  /* 0xff8000000fd57808 */ /* 0x000fe80002800000 */
[----:B------:R-:W-:Y:S02]  /*3160*/  FSEL R137, R12, -INF , P6 ;  /* 0xff8000000c897808 */ /* 0x000fe40003000000 */
[----:B------:R-:W-:Y:S02]  /*3170*/  FSEL R136, R13, -INF , P5 ;  /* 0xff8000000d887808 */ /* 0x000fe40002800000 */
[-C--:B------:R-:W-:Y:S01]  /*3180*/  HMMA.16816.F32 R12, R144, R154.reuse, RZ ;  /* 0x0000009a900c723c */ /* 0x080fe200000018ff */
[----:B------:R-:W-:Y:S02]  /*3190*/  FSEL R16, R16, -INF , P6 ;  /* 0xff80000010107808 */ /* 0x000fe40003000000 */
[----:B------:R-:W-:Y:S02]  /*31a0*/  FSEL R17, R17, -INF , P5 ;  /* 0xff80000011117808 */ /* 0x000fe40002800000 */
[----:B------:R-:W-:Y:S01]  /*31b0*/  FSEL R133, R18, -INF , P6 ;  /* 0xff80000012857808 */ /* 0x000fe20003000000 */
[--C-:B------:R-:W-:Y:S01]  /*31c0*/  FFMA.FTZ R210, R16, c[0x0][0x29c], -R0.reuse ;  /* 0x0000a70010d27a23 */ /* 0x100fe20000010800 */
[----:B------:R-:W-:Y:S01]  /*31d0*/  FSEL R132, R19, -INF , P5 ;  /* 0xff80000013847808 */ /* 0x000fe20002800000 */
[--C-:B------:R-:W-:Y:S01]  /*31e0*/  FFMA.FTZ R209, R17, c[0x0][0x29c], -R0.reuse ;  /* 0x0000a70011d17a23 */ /* 0x100fe20000010800 */
[C---:B------:R-:W-:Y:S01]  /*31f0*/  ISETP.GT.AND P6, PT, R238.reuse, 0x40, PT ;  /* 0x00000040ee00780c */ /* 0x040fe20003fc4270 */
[C---:B------:R-:W-:Y:S02]  /*3200*/  HMMA.16816.F32 R16, R140.reuse, R154, RZ ;  /* 0x0000009a8c10723c */ /* 0x040fe400000018ff */
[----:B------:R-:W-:Y:S02]  /*3210*/  ISETP.GT.AND P5, PT, R238, 0x41, PT ;  /* 0x00000041ee00780c */ /* 0x000fe40003fa4270 */
[----:B------:R-:W-:Y:S02]  /*3220*/  FSEL R20, R20, -INF , P6 ;  /* 0xff80000014147808 */ /* 0x000fe40003000000 */
[----:B------:R-:W-:Y:S02]  /*3230*/  FSEL R21, R21, -INF , P5 ;  /* 0xff80000015157808 */ /* 0x000fe40002800000 */
[-C--:B------:R-:W-:Y:S01]  /*3240*/  HMMA.16816.F32 R28, R140, R156.reuse, RZ ;  /* 0x0000009c8c1c723c */ /* 0x080fe200000018ff */
[--C-:B------:R-:W-:Y:S01]  /*3250*/  FFMA.FTZ R208, R20, c[0x0][0x29c], -R0.reuse ;  /* 0x0000a70014d07a23 */ /* 0x100fe20000010800 */
[----:B--2---:R-:W-:Y:S02]  /*3260*/  MUFU.EX2 R140, R209 ;  /* 0x000000d1008c7308 */ /* 0x004fe40000000800 */
[----:B------:R-:W-:Y:S01]  /*3270*/  FFMA.FTZ R207, R21, c[0x0][0x29c], -R0 ;  /* 0x0000a70015cf7a23 */ /* 0x000fe20000010800 */
[----:B------:R-:W-:Y:S02]  /*3280*/  FSEL R22, R22, -INF , P6 ;  /* 0xff80000016167808 */ /* 0x000fe40003000000 */
[----:B------:R-:W-:Y:S01]  /*3290*/  FSEL R23, R23, -INF , P5 ;  /* 0xff80000017177808 */ /* 0x000fe20002800000 */
[----:B------:R-:W-:Y:S01]  /*32a0*/  HMMA.16816.F32 R32, R144, R156, RZ ;  /* 0x0000009c9020723c */ /* 0x000fe200000018ff */
[----:B------:R-:W-:Y:S03]  /*32b0*/  MOV R0, 0x40 ;  /* 0x0000004000007802 */ /* 0x000fe60000000f00 */
[--C-:B------:R-:W-:Y:S01]  /*32c0*/  FFMA.FTZ R142, R135, c[0x0][0x29c], -R138.reuse ;  /* 0x0000a700878e7a23 */ /* 0x100fe2000001088a */
[----:B------:R-:W-:Y:S01]  /*32d0*/  SEL R0, R0, 0xffffffc0, !P0 ;  /* 0xffffffc000007807 */ /* 0x000fe20004000000 */
[--C-:B------:R-:W-:Y:S01]  /*32e0*/  FFMA.FTZ R143, R134, c[0x0][0x29c], -R138.reuse ;  /* 0x0000a700868f7a23 */ /* 0x100fe2000001088a */
[----:B------:R-:W-:Y:S01]  /*32f0*/  MUFU.EX2 R141, R207 ;  /* 0x000000cf008d7308 */ /* 0x000fe20000000800 */
[-C--:B------:R-:W-:Y:S05]  /*3300*/  HMMA.16816.F32 R4, R148, R158.reuse, R4 ;  /* 0x0000009e9404723c */ /* 0x080fea0000001804 */
[----:B------:R-:W-:Y:S01]  /*3310*/  IADD3 R2, R226, R0, RZ ;  /* 0x00000000e2027210 */ /* 0x000fe20007ffe0ff */
[--C-:B------:R-:W-:Y:S01]  /*3320*/  FFMA.FTZ R145, R133, c[0x0][0x29c], -R138.reuse ;  /* 0x0000a70085917a23 */ /* 0x100fe2000001088a */
[----:B------:R-:W-:Y:S01]  /*3330*/  IADD3 R0, R0, R227, RZ ;  /* 0x000000e300007210 */ /* 0x000fe20007ffe0ff */
[C---:B------:R-:W-:Y:S01]  /*3340*/  HMMA.16816.F32 R8, R160.reuse, R158, R8 ;  /* 0x0000009ea008723c */ /* 0x040fe20000001808 */
[----:B------:R-:W-:Y:S03]  /*3350*/  MUFU.EX2 R142, R142 ;  /* 0x0000008e008e7308 */ /* 0x000fe60000000800 */
[--C-:B------:R-:W-:Y:S01]  /*3360*/  FFMA.FTZ R146, R132, c[0x0][0x29c], -R138.reuse ;  /* 0x0000a70084927a23 */ /* 0x100fe2000001088a */
[----:B------:R-:W-:Y:S01]  /*3370*/  FSEL R24, R24, -INF , P6 ;  /* 0xff80000018187808 */ /* 0x000fe20003000000 */
[--C-:B------:R-:W-:Y:S01]  /*3380*/  FFMA.FTZ R3, R22, c[0x0][0x29c], -R138.reuse ;  /* 0x0000a70016037a23 */ /* 0x100fe2000001088a */
[----:B------:R-:W-:Y:S01]  /*3390*/  LDSM.16.M88.4 R132, [R2+0xf080] ;  /* 0x00f080000284783b */ /* 0x000fe20000000200 */
[-C--:B------:R-:W-:Y:S03]  /*33a0*/  HMMA.16816.F32 R12, R160, R164.reuse, R12 ;  /* 0x000000a4a00c723c */ /* 0x080fe6000000180c */
[----:B------:R-:W-:Y:S01]  /*33b0*/  MUFU.EX2 R143, R143 ;  /* 0x0000008f008f7308 */ /* 0x000fe20000000800 */
[----:B------:R-:W-:Y:S01]  /*33c0*/  FFMA.FTZ R138, R23, c[0x0][0x29c], -R138 ;  /* 0x0000a700178a7a23 */ /* 0x000fe2000001088a */
[----:B------:R-:W-:Y:S01]  /*33d0*/  FSEL R25, R25, -INF , P5 ;  /* 0xff80000019197808 */ /* 0x000fe20002800000 */
[--C-:B------:R-:W-:Y:S01]  /*33e0*/  FFMA.FTZ R144, R137, c[0x0][0x29c], -R139.reuse ;  /* 0x0000a70089907a23 */ /* 0x100fe2000001088b */
[----:B------:R-:W1:Y:S01]  /*33f0*/  LDSM.16.M88.4 R20, [R2+0xe080] ;  /* 0x00e080000214783b */ /* 0x000e620000000200 */
[C---:B------:R-:W-:Y:S04]  /*3400*/  HMMA.16816.F32 R16, R148.reuse, R164, R16 ;  /* 0x000000a49410723c */ /* 0x040fe80000001810 */
[--C-:B------:R-:W-:Y:S01]  /*3410*/  FFMA.FTZ R147, R136, c[0x0][0x29c], -R139.reuse ;  /* 0x0000a70088937a23 */ /* 0x100fe2000001088b */
[----:B------:R-:W-:Y:S01]  /*3420*/  MUFU.EX2 R137, R208 ;  /* 0x000000d000897308 */ /* 0x000fe20000000800 */
[----:B------:R-:W-:Y:S02]  /*3430*/  FSEL R26, R26, -INF , P6 ;  /* 0xff8000001a1a7808 */ /* 0x000fe40003000000 */
[-C--:B------:R-:W-:Y:S04]  /*3440*/  HMMA.16816.F32 R28, R148, R166.reuse, R28 ;  /* 0x000000a6941c723c */ /* 0x080fe8000000181c */
[----:B------:R-:W-:Y:S03]  /*3450*/  FSEL R27, R27, -INF , P5 ;  /* 0xff8000001b1b7808 */ /* 0x000fe60002800000 */
[----:B------:R2:W-:Y:S01]  /*3460*/  MUFU.EX2 R148, R3 ;  /* 0x0000000300947308 */ /* 0x0005e20000000800 */
[----:B------:R-:W-:Y:S04]  /*3470*/  HMMA.16816.F32 R32, R160, R166, R32 ;  /* 0x000000a6a020723c */ /* 0x000fe80000001820 */
[--C-:B------:R-:W-:Y:S02]  /*3480*/  FFMA.FTZ R150, R24, c[0x0][0x29c], -R139.reuse ;  /* 0x0000a70018967a23 */ /* 0x100fe4000001088b */
[----:B------:R-:W-:Y:S03]  /*3490*/  FFMA.FTZ R139, R25, c[0x0][0x29c], -R139 ;  /* 0x0000a700198b7a23 */ /* 0x000fe6000001088b */
[----:B------:R-:W-:Y:S10]  /*34a0*/  MUFU.EX2 R24, R212 ;  /* 0x000000d400187308 */ /* 0x000ff40000000800 */
[----:B------:R-:W-:Y:S01]  /*34b0*/  MUFU.EX2 R25, R211 ;  /* 0x000000d300197308 */ /* 0x000fe20000000800 */
[-C--:B-1----:R-:W-:Y:S01]  /*34c0*/  HMMA.16816.F32 R4, R20, R168.reuse, R4 ;  /* 0x000000a81404723c */ /* 0x082fe20000001804 */
[----:B--2---:R-:W-:Y:S08]  /*34d0*/  LDS R3, [R242.X4+0x12280] ;  /* 0x01228000f2037984 */ /* 0x004ff00000004800 */
[----:B------:R1:W-:Y:S01]  /*34e0*/  MUFU.EX2 R151, R138 ;  /* 0x0000008a00977308 */ /* 0x0003e20000000800 */
[C---:B------:R-:W-:Y:S08]  /*34f0*/  HMMA.16816.F32 R8, R132.reuse, R168, R8 ;  /* 0x000000a88408723c */ /* 0x040ff00000001808 */
[-C--:B------:R-:W-:Y:S01]  /*3500*/  HMMA.16816.F32 R12, R132, R170.reuse, R12 ;  /* 0x000000aa840c723c */ /* 0x080fe2000000180c */
[----:B------:R2:W-:Y:S07]  /*3510*/  MUFU.EX2 R160, R147 ;  /* 0x0000009300a07308 */ /* 0x0005ee0000000800 */
[C---:B------:R-:W-:Y:S03]  /*3520*/  HMMA.16816.F32 R16, R20.reuse, R170, R16 ;  /* 0x000000aa1410723c */ /* 0x040fe60000001810 */
[----:B------:R-:W-:Y:S01]  /*3530*/  MUFU.EX2 R163, R144 ;  /* 0x0000009000a37308 */ /* 0x000fe20000000800 */
[--C-:B-1----:R-:W-:Y:S04]  /*3540*/  FFMA.FTZ R138, R213, c[0x0][0x29c], -R204.reuse ;  /* 0x0000a700d58a7a23 */ /* 0x102fe800000108cc */
[-C--:B------:R-:W-:Y:S01]  /*3550*/  HMMA.16816.F32 R28, R20, R172.reuse, R28 ;  /* 0x000000ac141c723c */ /* 0x080fe2000000181c */
[----:B------:R-:W1:Y:S04]  /*3560*/  LDSM.16.M88.4 R20, [R0+0xe080] ;  /* 0x00e080000014783b */ /* 0x000e680000000200 */
[----:B------:R-:W-:Y:S03]  /*3570*/  MUFU.EX2 R161, R206 ;  /* 0x000000ce00a17308 */ /* 0x000fe60000000800 */
[----:B------:R-:W-:Y:S01]  /*3580*/  HMMA.16816.F32 R32, R132, R172, R32 ;  /* 0x000000ac8420723c */ /* 0x000fe20000001820 */
[----:B------:R-:W3:Y:S03]  /*3590*/  LDSM.16.M88.4 R132, [R0+0xf080] ;  /* 0x00f080000084783b */ /* 0x000ee60000000200 */
[----:B--2---:R-:W-:Y:S03]  /*35a0*/  FFMA.FTZ R147, R26, c[0x0][0x29c], -R204 ;  /* 0x0000a7001a937a23 */ /* 0x004fe600000108cc */
[----:B------:R-:W-:Y:S10]  /*35b0*/  MUFU.EX2 R162, R205 ;  /* 0x000000cd00a27308 */ /* 0x000ff40000000800 */
[----:B------:R-:W-:Y:S10]  /*35c0*/  MUFU.EX2 R144, R139 ;  /* 0x0000008b00907308 */ /* 0x000ff40000000800 */
[----:B------:R-:W2:Y:S01]  /*35d0*/  MUFU.EX2 R136, R210 ;  /* 0x000000d200887308 */ /* 0x000ea20000000800 */
[-C--:B-1----:R-:W-:Y:S09]  /*35e0*/  HMMA.16816.F32 R4, R20, R174.reuse, R4 ;  /* 0x000000ae1404723c */ /* 0x082ff20000001804 */
[----:B------:R-:W-:Y:S01]  /*35f0*/  MUFU.EX2 R145, R145 ;  /* 0x0000009100917308 */ /* 0x000fe20000000800 */
[C---:B---3--:R-:W-:Y:S09]  /*3600*/  HMMA.16816.F32 R8, R132.reuse, R174, R8 ;  /* 0x000000ae8408723c */ /* 0x048ff20000001808 */
[----:B------:R-:W-:Y:S01]  /*3610*/  MUFU.EX2 R146, R146 ;  /* 0x0000009200927308 */ /* 0x000fe20000000800 */
[-C--:B------:R-:W-:Y:S03]  /*3620*/  HMMA.16816.F32 R12, R132, R176.reuse, R12 ;  /* 0x000000b0840c723c */ /* 0x080fe6000000180c */
[----:B--2---:R-:W-:Y:S05]  /*3630*/  F2FP.PACK_AB R26, R140, R136 ;  /* 0x000000888c1a723e */ /* 0x004fea00000000ff */
[C---:B------:R-:W-:Y:S01]  /*3640*/  HMMA.16816.F32 R16, R20.reuse, R176, R16 ;  /* 0x000000b01410723c */ /* 0x040fe20000001810 */
[----:B------:R-:W-:Y:S07]  /*3650*/  MUFU.EX2 R150, R150 ;  /* 0x0000009600967308 */ /* 0x000fee0000000800 */
[-C--:B------:R-:W-:Y:S01]  /*3660*/  HMMA.16816.F32 R28, R20, R178.reuse, R28 ;  /* 0x000000b2141c723c */ /* 0x080fe2000000181c */
[----:B------:R-:W1:Y:S07]  /*3670*/  LDSM.16.M88.4 R20, [R226+0x10080] ;  /* 0x01008000e214783b */ /* 0x000e6e0000000200 */
[----:B------:R-:W-:Y:S01]  /*3680*/  HMMA.16816.F32 R32, R132, R178, R32 ;  /* 0x000000b28420723c */ /* 0x000fe20000001820 */
[----:B------:R-:W2:Y:S07]  /*3690*/  LDSM.16.M88.4 R132, [R226+0x11080] ;  /* 0x01108000e284783b */ /* 0x000eae0000000200 */
[-C--:B-1----:R-:W-:Y:S08]  /*36a0*/  HMMA.16816.F32 R4, R20, R180.reuse, R4 ;  /* 0x000000b41404723c */ /* 0x082ff00000001804 */
[C---:B--2---:R-:W-:Y:S08]  /*36b0*/  HMMA.16816.F32 R8, R132.reuse, R180, R8 ;  /* 0x000000b48408723c */ /* 0x044ff00000001808 */
[-C--:B------:R-:W-:Y:S08]  /*36c0*/  HMMA.16816.F32 R12, R132, R182.reuse, R12 ;  /* 0x000000b6840c723c */ /* 0x080ff0000000180c */
[C---:B------:R-:W-:Y:S08]  /*36d0*/  HMMA.16816.F32 R16, R20.reuse, R182, R16 ;  /* 0x000000b61410723c */ /* 0x040ff00000001810 */
        /* <DEDUP_REMOVED lines=11> */
[----:B------:R-:W2:Y:S08]  /*3790*/  LDSM.16.M88.4 R132, [R2+0x11080] ;  /* 0x011080000284783b */ /* 0x000eb00000000200 */
[----:B------:R-:W-:Y:S01]  /*37a0*/  LDS R2, [R242.X4+0x12300] ;  /* 0x01230000f2027984 */ /* 0x000fe20000004800 */
        /* <DEDUP_REMOVED lines=8> */
[----:B------:R-:W3:Y:S01]  /*3830*/  LDS R0, [R242.X4+0x122a0] ;  /* 0x0122a000f2007984 */ /* 0x000ee20000004800 */
[-C--:B-1----:R-:W-:Y:S08]  /*3840*/  HMMA.16816.F32 R4, R20, R198.reuse, R4 ;  /* 0x000000c61404723c */ /* 0x082ff00000001804 */
[C---:B--2---:R-:W-:Y:S08]  /*3850*/  HMMA.16816.F32 R8, R132.reuse, R198, R8 ;  /* 0x000000c68408723c */ /* 0x044ff00000001808 */
[-C--:B------:R-:W-:Y:S08]  /*3860*/  HMMA.16816.F32 R12, R132, R200.reuse, R12 ;  /* 0x000000c8840c723c */ /* 0x080ff0000000180c */
[C---:B------:R-:W-:Y:S04]  /*3870*/  HMMA.16816.F32 R16, R20.reuse, R200, R16 ;  /* 0x000000c81410723c */ /* 0x040fe80000001810 */
[--C-:B---3--:R-:W-:Y:S02]  /*3880*/  FADD.FTZ R6, R6, -R0.reuse ;  /* 0x8000000006067221 */ /* 0x108fe40000010000 */
[----:B------:R-:W-:Y:S02]  /*3890*/  FADD.FTZ R7, R7, -R0 ;  /* 0x8000000007077221 */ /* 0x000fe40000010000 */
[-C--:B------:R-:W-:Y:S04]  /*38a0*/  HMMA.16816.F32 R28, R20, R202.reuse, R28 ;  /* 0x000000ca141c723c */ /* 0x080fe8000000181c */
[--C-:B------:R-:W-:Y:S02]  /*38b0*/  FADD.FTZ R4, R4, -R3.reuse ;  /* 0x8000000304047221 */ /* 0x100fe40000010000 */
[----:B------:R-:W-:Y:S02]  /*38c0*/  FMUL.FTZ R6, R142, R6 ;  /* 0x000000068e067220 */ /* 0x000fe40000410000 */
[----:B------:R-:W-:Y:S04]  /*38d0*/  HMMA.16816.F32 R32, R132, R202, R32 ;  /* 0x000000ca8420723c */ /* 0x000fe80000001820 */
[--C-:B------:R-:W-:Y:S02]  /*38e0*/  FFMA.FTZ R20, R215, c[0x0][0x29c], -R204.reuse ;  /* 0x0000a700d7147a23 */ /* 0x100fe400000108cc */
[----:B------:R-:W-:Y:S02]  /*38f0*/  FFMA.FTZ R21, R239, c[0x0][0x29c], -R204 ;  /* 0x0000a700ef157a23 */ /* 0x000fe400000108cc */
[----:B------:R1:W-:Y:S01]  /*3900*/  MUFU.EX2 R149, R20 ;  /* 0x0000001400957308 */ /* 0x0003e20000000800 */
[--C-:B------:R-:W-:Y:S03]  /*3910*/  FADD.FTZ R18, R18, -R0.reuse ;  /* 0x8000000012127221 */ /* 0x100fe60000010000 */
[--C-:B------:R-:W-:Y:S02]  /*3920*/  FADD.FTZ R19, R19, -R0.reuse ;  /* 0x8000000013137221 */ /* 0x100fe40000010000 */
[----:B------:R-:W-:Y:S02]  /*3930*/  FMUL.FTZ R7, R143, R7 ;  /* 0x000000078f077220 */ /* 0x000fe40000410000 */
[--C-:B------:R-:W-:Y:S02]  /*3940*/  FADD.FTZ R28, R28, -R3.reuse ;  /* 0x800000031c1c7221 */ /* 0x100fe40000010000 */
[----:B------:R2:W3:Y:S01]  /*3950*/  MUFU.EX2 R139, R21 ;  /* 0x00000015008b7308 */ /* 0x0004e20000000800 */
[--C-:B------:R-:W-:Y:S02]  /*3960*/  FADD.FTZ R29, R29, -R3.reuse ;  /* 0x800000031d1d7221 */ /* 0x100fe40000010000 */
[----:B------:R-:W-:Y:S02]  /*3970*/  FMUL.FTZ R28, R137, R28 ;  /* 0x0000001c891c7220 */ /* 0x000fe40000410000 */
[----:B------:R-:W-:Y:S02]  /*3980*/  FMUL.FTZ R22, R141, R29 ;  /* 0x0000001d8d167220 */ /* 0x000fe40000410000 */
[--C-:B------:R-:W-:Y:S02]  /*3990*/  FADD.FTZ R30, R30, -R0.reuse ;  /* 0x800000001e1e7221 */ /* 0x100fe40000010000 */
[----:B------:R-:W-:Y:S01]  /*39a0*/  FADD.FTZ R31, R31, -R0 ;  /* 0x800000001f1f7221 */ /* 0x000fe20000010000 */
[----:B------:R-:W-:Y:S01]  /*39b0*/  F2FP.PACK_AB R22, R22, R28 ;  /* 0x0000001c1616723e */ /* 0x000fe200000000ff */
[----:B------:R-:W4:Y:S01]  /*39c0*/  LDS R0, [R242.X4+0x12320] ;  /* 0x01232000f2007984 */ /* 0x000f220000004800 */
[----:B------:R-:W-:Y:S01]  /*39d0*/  FADD.FTZ R12, R12, -R2 ;  /* 0x800000020c0c7221 */ /* 0x000fe20000010000 */
[----:B------:R-:W-:Y:S01]  /*39e0*/  MUFU.EX2 R28, R138 ;  /* 0x0000008a001c7308 */ /* 0x000fe20000000800 */
[--C-:B-1----:R-:W-:Y:S02]  /*39f0*/  FFMA.FTZ R20, R214, c[0x0][0x29c], -R204.reuse ;  /* 0x0000a700d6147a23 */ /* 0x102fe400000108cc */
[----:B------:R-:W-:Y:S01]  /*3a00*/  FFMA.FTZ R204, R27, c[0x0][0x29c], -R204 ;  /* 0x0000a7001bcc7a23 */ /* 0x000fe200000108cc */
[----:B------:R-:W-:Y:S01]  /*3a10*/  F2FP.PACK_AB R27, R25, R24 ;  /* 0x00000018191b723e */ /* 0x000fe200000000ff */
[--C-:B------:R-:W-:Y:S02]  /*3a20*/  FADD.FTZ R13, R13, -R2.reuse ;  /* 0x800000020d0d7221 */ /* 0x100fe40000010000 */
[----:B------:R-:W-:Y:S01]  /*3a30*/  FMUL.FTZ R4, R24, R4 ;  /* 0x0000000418047220 */ /* 0x000fe20000410000 */
[----:B------:R-:W-:Y:S01]  /*3a40*/  F2FP.PACK_AB R24, R143, R142 ;  /* 0x0000008e8f18723e */ /* 0x000fe200000000ff */
[----:B------:R-:W-:Y:S01]  /*3a50*/  STS [R236+0x12480], R27 ;  /* 0x0124801bec007388 */ /* 0x000fe20000000800 */
[----:B------:R-:W1:Y:S01]  /*3a60*/  MUFU.EX2 R29, R20 ;  /* 0x00000014001d7308 */ /* 0x000e620000000800 */
[--C-:B------:R-:W-:Y:S01]  /*3a70*/  FADD.FTZ R5, R5, -R3.reuse ;  /* 0x8000000305057221 */ /* 0x100fe20000010000 */
[----:B--2---:R-:W-:Y:S01]  /*3a80*/  F2FP.PACK_AB R21, R7, R6 ;  /* 0x000000060715723e */ /* 0x004fe200000000ff */
[--C-:B------:R-:W-:Y:S01]  /*3a90*/  FADD.FTZ R16, R16, -R3.reuse ;  /* 0x8000000310107221 */ /* 0x100fe20000010000 */
[----:B------:R-:W-:Y:S01]  /*3aa0*/  F2FP.PACK_AB R7, R162, R161 ;  /* 0x000000a1a207723e */ /* 0x000fe200000000ff */
[----:B------:R-:W-:Y:S01]  /*3ab0*/  FADD.FTZ R17, R17, -R3 ;  /* 0x8000000311117221 */ /* 0x000fe20000010000 */
[----:B------:R-:W-:Y:S01]  /*3ac0*/  STS [R237], R24 ;  /* 0x00000018ed007388 */ /* 0x000fe20000000800 */
[----:B------:R-:W-:Y:S01]  /*3ad0*/  FMUL.FTZ R3, R163, R12 ;  /* 0x0000000ca3037220 */ /* 0x000fe20000410000 */
[C---:B------:R-:W-:Y:S01]  /*3ae0*/  F2FP.PACK_AB R6, R160.reuse, R163 ;  /* 0x000000a3a006723e */ /* 0x040fe200000000ff */
[----:B------:R-:W-:Y:S01]  /*3af0*/  FMUL.FTZ R12, R160, R13 ;  /* 0x0000000da00c7220 */ /* 0x000fe20000410000 */
[----:B------:R-:W-:Y:S01]  /*3b00*/  STS [R236+0x12c80], R7 ;  /* 0x012c8007ec007388 */ /* 0x000fe20000000800 */
[----:B------:R-:W-:Y:S01]  /*3b10*/  FMUL.FTZ R16, R136, R16 ;  /* 0x0000001088107220 */ /* 0x000fe20000410000 */
[----:B------:R-:W-:Y:S01]  /*3b20*/  MUFU.EX2 R204, R204 ;  /* 0x000000cc00cc7308 */ /* 0x000fe20000000800 */
[----:B------:R-:W-:Y:S01]  /*3b30*/  FMUL.FTZ R17, R140, R17 ;  /* 0x000000118c117220 */ /* 0x000fe20000410000 */
[----:B------:R-:W-:Y:S01]  /*3b40*/  F2FP.PACK_AB R12, R12, R3 ;  /* 0x000000030c0c723e */ /* 0x000fe200000000ff */
[--C-:B------:R-:W-:Y:S01]  /*3b50*/  FADD.FTZ R33, R33, -R2.reuse ;  /* 0x8000000221217221 */ /* 0x100fe20000010000 */
[----:B---3--:R-:W-:Y:S01]  /*3b60*/  F2FP.PACK_AB R3, R139, R149 ;  /* 0x000000958b03723e */ /* 0x008fe200000000ff */
[--C-:B------:R-:W-:Y:S01]  /*3b70*/  FADD.FTZ R8, R8, -R2.reuse ;  /* 0x8000000208087221 */ /* 0x100fe20000010000 */
[----:B------:R-:W-:Y:S01]  /*3b80*/  F2FP.PACK_AB R23, R17, R16 ;  /* 0x000000101117723e */ /* 0x000fe200000000ff */
[--C-:B------:R-:W-:Y:S01]  /*3b90*/  FADD.FTZ R9, R9, -R2.reuse ;  /* 0x8000000209097221 */ /* 0x100fe20000010000 */
[----:B------:R-:W-:Y:S01]  /*3ba0*/  F2FP.PACK_AB R17, R146, R145 ;  /* 0x000000919211723e */ /* 0x000fe200000000ff */
[----:B------:R2:W-:Y:S01]  /*3bb0*/  STS [R237+0x800], R3 ;  /* 0x00080003ed007388 */ /* 0x0005e20000000800 */
[----:B------:R-:W-:Y:S01]  /*3bc0*/  FADD.FTZ R32, R32, -R2 ;  /* 0x8000000220207221 */ /* 0x000fe20000010000 */
[----:B------:R-:W-:Y:S01]  /*3bd0*/  F2FP.PACK_AB R16, R151, R148 ;  /* 0x000000949710723e */ /* 0x000fe200000000ff */
[----:B------:R-:W-:Y:S01]  /*3be0*/  FMUL.FTZ R133, R145, R18 ;  /* 0x0000001291857220 */ /* 0x000fe20000410000 */
[----:B------:R-:W-:Y:S01]  /*3bf0*/  STS [R236+0x13480], R26 ;  /* 0x0134801aec007388 */ /* 0x000fe20000000800 */
[----:B-1----:R-:W-:Y:S01]  /*3c00*/  F2FP.PACK_AB R2, R28, R29 ;  /* 0x0000001d1c02723e */ /* 0x002fe200000000ff */
[----:B------:R-:W1:Y:S01]  /*3c10*/  MUFU.EX2 R18, R147 ;  /* 0x0000009300127308 */ /* 0x000e620000000800 */
[----:B------:R-:W-:Y:S01]  /*3c20*/  FMUL.FTZ R5, R25, R5 ;  /* 0x0000000519057220 */ /* 0x000fe20000410000 */
[----:B------:R-:W-:Y:S01]  /*3c30*/  STS [R237+0x1000], R17 ;  /* 0x00100011ed007388 */ /* 0x000fe20000000800 */
[----:B------:R-:W-:Y:S01]  /*3c40*/  F2FP.PACK_AB R25, R141, R137 ;  /* 0x000000898d19723e */ /* 0x000fe200000000ff */
[----:B------:R-:W-:Y:S02]  /*3c50*/  FMUL.FTZ R132, R146, R19 ;  /* 0x0000001392847220 */ /* 0x000fe40000410000 */
[----:B------:R-:W-:Y:S01]  /*3c60*/  STS [R236+0x13c80], R6 ;  /* 0x013c8006ec007388 */ /* 0x000fe20000000800 */
[----:B------:R-:W-:Y:S01]  /*3c70*/  F2FP.PACK_AB R20, R5, R4 ;  /* 0x000000040514723e */ /* 0x000fe200000000ff */
[----:B------:R-:W-:Y:S01]  /*3c80*/  FMUL.FTZ R19, R161, R8 ;  /* 0x00000008a1137220 */ /* 0x000fe20000410000 */
[----:B------:R-:W-:Y:S01]  /*3c90*/  F2FP.PACK_AB R4, R144, R150 ;  /* 0x000000969004723e */ /* 0x000fe200000000ff */
[----:B------:R1:W-:Y:S01]  /*3ca0*/  STS [R237+0x1800], R2 ;  /* 0x00180002ed007388 */ /* 0x0003e20000000800 */
[----:B------:R-:W-:Y:S01]  /*3cb0*/  FMUL.FTZ R5, R162, R9 ;  /* 0x00000009a2057220 */ /* 0x000fe20000410000 */
[----:B------:R-:W-:Y:S01]  /*3cc0*/  F2FP.PACK_AB R13, R132, R133 ;  /* 0x00000085840d723e */ /* 0x000fe200000000ff */
[--C-:B----4-:R-:W-:Y:S01]  /*3cd0*/  FADD.FTZ R11, R11, -R0.reuse ;  /* 0x800000000b0b7221 */ /* 0x110fe20000010000 */
[----:B------:R-:W-:Y:S01]  /*3ce0*/  STS [R236+0x14480], R25 ;  /* 0x01448019ec007388 */ /* 0x000fe20000000800 */
[--C-:B------:R-:W-:Y:S01]  /*3cf0*/  FADD.FTZ R10, R10, -R0.reuse ;  /* 0x800000000a0a7221 */ /* 0x100fe20000010000 */
[----:B------:R-:W-:Y:S01]  /*3d00*/  F2FP.PACK_AB R5, R5, R19 ;  /* 0x000000130505723e */ /* 0x000fe200000000ff */
[--C-:B------:R-:W-:Y:S01]  /*3d10*/  FADD.FTZ R15, R15, -R0.reuse ;  /* 0x800000000f0f7221 */ /* 0x100fe20000010000 */
[----:B------:R-:W-:Y:S01]  /*3d20*/  STS [R237+0x2000], R16 ;  /* 0x00200010ed007388 */ /* 0x000fe20000000800 */
[----:B------:R-:W-:Y:S02]  /*3d30*/  FMUL.FTZ R10, R149, R10 ;  /* 0x0000000a950a7220 */ /* 0x000fe40000410000 */
[----:B--2---:R-:W-:Y:S01]  /*3d40*/  FMUL.FTZ R3, R139, R11 ;  /* 0x0000000b8b037220 */ /* 0x004fe20000410000 */
[----:B------:R-:W-:Y:S01]  /*3d50*/  STS [R236+0x14c80], R4 ;  /* 0x014c8004ec007388 */ /* 0x000fe20000000800 */
[--C-:B------:R-:W-:Y:S02]  /*3d60*/  FADD.FTZ R14, R14, -R0.reuse ;  /* 0x800000000e0e7221 */ /* 0x100fe40000010000 */
[----:B------:R-:W-:Y:S01]  /*3d70*/  FMUL.FTZ R30, R148, R30 ;  /* 0x0000001e941e7220 */ /* 0x000fe20000410000 */
[----:B------:R-:W-:Y:S01]  /*3d80*/  F2FP.PACK_AB R3, R3, R10 ;  /* 0x0000000a0303723e */ /* 0x000fe200000000ff */
[----:B------:R-:W-:Y:S02]  /*3d90*/  FMUL.FTZ R14, R29, R14 ;  /* 0x0000000e1d0e7220 */ /* 0x000fe40000410000 */
[----:B------:R-:W-:Y:S02]  /*3da0*/  FMUL.FTZ R31, R151, R31 ;  /* 0x0000001f971f7220 */ /* 0x000fe40000410000 */
[----:B------:R-:W-:Y:S02]  /*3db0*/  FMUL.FTZ R32, R150, R32 ;  /* 0x0000002096207220 */ /* 0x000fe40000410000 */
[----:B------:R-:W-:Y:S01]  /*3dc0*/  FMUL.FTZ R8, R144, R33 ;  /* 0x0000002190087220 */ /* 0x000fe20000410000 */
[----:B------:R-:W-:Y:S01]  /*3dd0*/  F2FP.PACK_AB R9, R31, R30 ;  /* 0x0000001e1f09723e */ /* 0x000fe200000000ff */
[--C-:B------:R-:W-:Y:S01]  /*3de0*/  FADD.FTZ R35, R35, -R0.reuse ;  /* 0x8000000023237221 */ /* 0x100fe20000010000 */
[----:B-1----:R-:W-:Y:S01]  /*3df0*/  F2FP.PACK_AB R2, R204, R18 ;  /* 0x00000012cc02723e */ /* 0x002fe200000000ff */
[----:B------:R-:W-:Y:S01]  /*3e00*/  FADD.FTZ R34, R34, -R0 ;  /* 0x8000000022227221 */ /* 0x000fe20000010000 */
[----:B------:R-:W-:Y:S01]  /*3e10*/  F2FP.PACK_AB R8, R8, R32 ;  /* 0x000000200808723e */ /* 0x000fe200000000ff */
[----:B------:R-:W-:Y:S02]  /*3e20*/  FMUL.FTZ R0, R204, R35 ;  /* 0x00000023cc007220 */ /* 0x000fe40000410000 */
[----:B------:R1:W-:Y:S01]  /*3e30*/  STS [R237+0x2800], R2 ;  /* 0x00280002ed007388 */ /* 0x0003e20000000800 */
[----:B------:R-:W-:Y:S03]  /*3e40*/  FMUL.FTZ R34, R18, R34 ;  /* 0x0000002212227220 */ /* 0x000fe60000410000 */
[----:B------:R-:W-:Y:S02]  /*3e50*/  BAR.SYNC.DEFER_BLOCKING 0x0 ;  /* 0x0000000000007b1d */ /* 0x000fe40000010000 */
[----:B------:R-:W-:Y:S01]  /*3e60*/  F2FP.PACK_AB R0, R0, R34 ;  /* 0x000000220000723e */ /* 0x000fe200000000ff */
[----:B-1----:R-:W-:Y:S05]  /*3e70*/  FMUL.FTZ R2, R28, R15 ;  /* 0x0000000f1c027220 */ /* 0x002fea0000410000 */
[----:B------:R-:W-:Y:S01]  /*3e80*/  STS [R236+0x15480], R20 ;  /* 0x01548014ec007388 */ /* 0x000fe20000000800 */
[----:B------:R-:W-:Y:S03]  /*3e90*/  F2FP.PACK_AB R2, R2, R14 ;  /* 0x0000000e0202723e */ /* 0x000fe600000000ff */
        /* <DEDUP_REMOVED lines=89> */
[----:B-12-4-:R-:W-:Y:S01]  /*4430*/  SHF.R.S32.HI R0, RZ, 0x1f, R235 ;  /* 0x0000001fff007819 */ /* 0x016fe200000114eb */
[----:B------:R-:W2:Y:S01]  /*4440*/  LDL.64 R10, [R1] ;  /* 0x00000000010a7983 */ /* 0x000ea20000100a00 */
[----:B------:R-:W-:Y:S01]  /*4450*/  LOP3.LUT P6, RZ, R249, 0x1, RZ, 0xc0, !PT ;  /* 0x00000001f9ff7812 */ /* 0x000fe200078cc0ff */
[----:B------:R-:W-:Y:S02]  /*4460*/  IMAD.MOV.U32 R6, RZ, RZ, c[0x0][0x208] ;  /* 0x00008200ff067624 */ /* 0x000fe400078e00ff */
[----:B------:R-:W1:Y:S01]  /*4470*/  S2R R239, SR_TID.X ;  /* 0x0000000000ef7919 */ /* 0x000e620000002100 */
[----:B------:R-:W-:Y:S02]  /*4480*/  IMAD R0, R0, c[0x0][0x208], RZ ;  /* 0x0000820000007a24 */ /* 0x000fe400078e02ff */
[----:B------:R-:W-:Y:S02]  /*4490*/  IMAD.MOV.U32 R7, RZ, RZ, 0x6 ;  /* 0x00000006ff077424 */ /* 0x000fe400078e00ff */
[C---:B------:R-:W-:Y:S03]  /*44a0*/  IMAD.WIDE.U32 R4, R235.reuse, c[0x0][0x208], RZ ;  /* 0x00008200eb047a25 */ /* 0x040fe600078e00ff */
[----:B------:R-:W-:Y:S01]  /*44b0*/  SHF.L.U64.HI R7, R6, R7, c[0x0][0x20c] ;  /* 0x0000830006077619 */ /* 0x000fe20000010207 */
[----:B------:R-:W-:Y:S01]  /*44c0*/  IMAD R0, R235, c[0x0][0x20c], R0 ;  /* 0x00008300eb007a24 */ /* 0x000fe200078e0200 */
[----:B------:R-:W-:Y:S01]  /*44d0*/  LEA R2, P1, R4, R244, 0x7 ;  /* 0x000000f404027211 */ /* 0x000fe200078238ff */
[----:B------:R-:W-:Y:S02]  /*44e0*/  IMAD.SHL.U32 R6, R6, 0x40, RZ ;  /* 0x0000004006067824 */ /* 0x000fe400078e00ff */
[----:B------:R-:W-:Y:S02]  /*44f0*/  IMAD.IADD R0, R5, 0x1, R0 ;  /* 0x0000000105007824 */ /* 0x000fe400078e0200 */
[----:B------:R-:W-:Y:S03]  /*4500*/  IMAD.SHL.U32 R8, R235, 0x40, RZ ;  /* 0x00000040eb087824 */ /* 0x000fe600078e00ff */
[----:B------:R-:W-:Y:S02]  /*4510*/  LEA.HI.X R3, R4, R245, R0, 0x7, P1 ;  /* 0x000000f504037211 */ /* 0x000fe400008f3c00 */
[----:B------:R-:W-:Y:S02]  /*4520*/  IADD3 R4, P5, P1, R6, 0x80, R2 ;  /* 0x0000008006047810 */ /* 0x000fe400079be002 */
[----:B------:R-:W-:Y:S02]  /*4530*/  IADD3 R0, -R251, R248, -R8 ;  /* 0x000000f8fb007210 */ /* 0x000fe40007ffe908 */
[C-C-:B------:R-:W-:Y:S02]  /*4540*/  IADD3.X R5, R7.reuse, RZ, R3.reuse, P5, P1 ;  /* 0x000000ff07057210 */ /* 0x140fe40002fe2403 */
[----:B------:R-:W-:Y:S02]  /*4550*/  ISETP.LT.OR P5, PT, R0, 0x1, !P6 ;  /* 0x000000010000780c */ /* 0x000fe400077a1670 */
[----:B------:R-:W-:Y:S02]  /*4560*/  IADD3 R6, P1, R6, R2, RZ ;  /* 0x0000000206067210 */ /* 0x000fe40007f3e0ff */
[C---:B------:R-:W-:Y:S03]  /*4570*/  ISETP.LT.OR P6, PT, R0.reuse, 0x21, !P6 ;  /* 0x000000210000780c */ /* 0x040fe600077c1670 */
[----:B------:R-:W-:Y:S01]  /*4580*/  IMAD.X R7, R7, 0x1, R3, P1 ;  /* 0x0000000107077824 */ /* 0x000fe200008e0603 */
[----:B------:R-:W-:Y:S05]  /*4590*/  LOP3.LUT P1, RZ, R249, 0x2, RZ, 0xc0, !PT ;  /* 0x00000002f9ff7812 */ /* 0x000fea000782c0ff */
[----:B------:R-:W-:Y:S01]  /*45a0*/  @!PT LDS RZ, [RZ] ;  /* 0x00000000fffff984 */ /* 0x000fe20000000800 */
[----:B------:R-:W-:Y:S01]  /*45b0*/  @!PT LDS RZ, [RZ] ;  /* 0x00000000fffff984 */ /* 0x000fe20000000800 */
[----:B------:R-:W-:Y:S01]  /*45c0*/  @!PT LDS RZ, [RZ] ;  /* 0x00000000fffff984 */ /* 0x000fe20000000800 */
[----:B------:R3:W-:Y:S01]  /*45d0*/  LDGSTS.E.BYPASS.LTC128B.128 [R240+0xe080], [R2.64], !P5 ;  /* 0x0e08000002f07fae */ /* 0x0007e2000e901d44 */
[C---:B------:R-:W-:Y:S02]  /*45e0*/  ISETP.LT.OR P5, PT, R0.reuse, 0x1, !P1 ;  /* 0x000000010000780c */ /* 0x040fe40004fa1670 */
[----:B------:R-:W-:Y:S11]  /*45f0*/  ISETP.LT.OR P1, PT, R0, 0x21, !P1 ;  /* 0x000000210000780c */ /* 0x000ff60004f21670 */
[----:B------:R3:W-:Y:S04]  /*4600*/  LDGSTS.E.BYPASS.LTC128B.128 [R240+0x10080], [R2.64+0x80], !P5 ;  /* 0x1008008002f07fae */ /* 0x0007e8000e901d44 */
[----:B------:R3:W-:Y:S04]  /*4610*/  LDGSTS.E.BYPASS.LTC128B.128 [R240+0xf080], [R6.64], !P6 ;  /* 0x0f08000006f07fae */ /* 0x0007e8000f101d44 */
[----:B------:R3:W-:Y:S01]  /*4620*/  LDGSTS.E.BYPASS.LTC128B.128 [R240+0x11080], [R4.64], !P1 ;  /* 0x1108000004f07fae */ /* 0x0007e2000c901d44 */
[----:B-1----:R-:W-:Y:S02]  /*4630*/  @!P2 IMAD.SHL.U32 R0, R239, 0x10, RZ ;  /* 0x00000010ef00a824 */ /* 0x002fe400078e00ff */
[----:B--2---:R-:W-:Y:S05]  /*4640*/  @!P2 IMAD.WIDE R8, R8, 0x4, R10 ;  /* 0x000000040808a825 */ /* 0x004fea00078e020a */
[----:B------:R3:W-:Y:S02]  /*4650*/  @!P2 LDGSTS.E.BYPASS.LTC128B.128 [R0+0x12280], [R8.64] ;  /* 0x122800000800afae */ /* 0x0007e4000b901d44 */
.L_x_89:
[-C--:B-1234-:R-:W-:Y:S01]  /*4660*/  HMMA.16816.F32 R4, R32, R16.reuse, RZ ;  /* 0x000000102004723c */ /* 0x09efe200000018ff */
[----:B------:R-:W2:Y:S02]  /*4670*/  LDL.64 R2, [R1+0x10] ;  /* 0x0000100001027983 */ /* 0x000ea40000100a00 */
[----:B------:R-:W-:Y:S01]  /*4680*/  ISETP.GE.AND P6, PT, R218, 0x1, PT ;  /* 0x00000001da00780c */ /* 0x000fe20003fc6270 */
[----:B------:R-:W-:Y:S01]  /*4690*/  IMAD.SHL.U32 R0, R243, 0x2000, RZ ;  /* 0x00002000f3007824 */ /* 0x000fe200078e00ff */
[----:B------:R-:W-:Y:S01]  /*46a0*/  LDSM.16.M88.4 R140, [R222+0x1800] ;  /* 0x00180000de8c783b */ /* 0x000fe20000000200 */
[----:B------:R-:W-:Y:S02]  /*46b0*/  ISETP.GE.AND P5, PT, R241, 0x1, PT ;  /* 0x00000001f100780c */ /* 0x000fe40003fa6270 */
[C---:B------:R-:W-:Y:S01]  /*46c0*/  HMMA.16816.F32 R8, R132.reuse, R16, RZ ;  /* 0x000000108408723c */ /* 0x040fe200000018ff */
[----:B------:R-:W-:Y:S04]  /*46d0*/  LDSM.16.MT88.4 R144, [R217+0x4080] ;  /* 0x00408000d990783b */ /* 0x000fe80000004200 */
[----:B------:R-:W-:Y:S03]  /*46e0*/  LDSM.16.M88.4 R148, [R224+0x1000] ;  /* 0x00100000e094783b */ /* 0x000fe60000000200 */
[-C--:B------:R-:W-:Y:S01]  /*46f0*/  HMMA.16816.F32 R12, R132, R18.reuse, RZ ;  /* 0x00000012840c723c */ /* 0x080fe200000018ff */
[----:B------:R-:W0:Y:S07]  /*4700*/  LDGDEPBAR ;  /* 0x00000000000079af */ /* 0x000e2e0000000000 */
[C---:B------:R-:W-:Y:S08]  /*4710*/  HMMA.16816.F32 R16, R32.reuse, R18, RZ ;  /* 0x000000122010723c */ /* 0x040ff000000018ff */
[-C--:B------:R-:W-:Y:S08]  /*4720*/  HMMA.16816.F32 R20, R32, R136.reuse, RZ ;  /* 0x000000882014723c */ /* 0x080ff000000018ff */
[C---:B------:R-:W-:Y:S08]  /*4730*/  HMMA.16816.F32 R24, R132.reuse, R136, RZ ;  /* 0x000000888418723c */ /* 0x040ff000000018ff */
[-C--:B------:R-:W-:Y:S01]  /*4740*/  HMMA.16816.F32 R28, R132, R138.reuse, RZ ;  /* 0x0000008a841c723c */ /* 0x080fe200000018ff */
[----:B------:R-:W-:Y:S07]  /*4750*/  LDSM.16.M88.4 R132, [R222+0x1000] ;  /* 0x00100000de84783b */ /* 0x000fee0000000200 */
[----:B------:R-:W-:Y:S01]  /*4760*/  HMMA.16816.F32 R32, R32, R138, RZ ;  /* 0x0000008a2020723c */ /* 0x000fe200000018ff */
[----:B------:R-:W1:Y:S07]  /*4770*/  LDSM.16.MT88.4 R136, [R217+0x1080] ;  /* 0x00108000d988783b */ /* 0x000e6e0000004200 */
[-C--:B------:R-:W-:Y:S08]  /*4780*/  HMMA.16816.F32 R4, R160, R204.reuse, R4 ;  /* 0x000000cca004723c */ /* 0x080ff00000001804 */
[C---:B------:R-:W-:Y:S08]  /*4790*/  HMMA.16816.F32 R8, R208.reuse, R204, R8 ;  /* 0x000000ccd008723c */ /* 0x040ff00000001808 */
[-C--:B------:R-:W-:Y:S08]  /*47a0*/  HMMA.16816.F32 R12, R208, R206.reuse, R12 ;  /* 0x000000ced00c723c */ /* 0x080ff0000000180c */
[C---:B------:R-:W-:Y:S01]  /*47b0*/  HMMA.16816.F32 R16, R160.reuse, R206, R16 ;  /* 0x000000cea010723c */ /* 0x040fe20000001810 */
[----:B------:R-:W-:Y:S07]  /*47c0*/  LDSM.16.M88.4 R204, [R224+0x1800] ;  /* 0x00180000e0cc783b */ /* 0x000fee0000000200 */
[-C--:B------:R-:W-:Y:S08]  /*47d0*/  HMMA.16816.F32 R20, R160, R212.reuse, R20 ;  /* 0x000000d4a014723c */ /* 0x080ff00000001814 */
[C---:B------:R-:W-:Y:S08]  /*47e0*/  HMMA.16816.F32 R24, R208.reuse, R212, R24 ;  /* 0x000000d4d018723c */ /* 0x040ff00000001818 */
[-C--:B------:R-:W-:Y:S08]  /*47f0*/  HMMA.16816.F32 R28, R208, R214.reuse, R28 ;  /* 0x000000d6d01c723c */ /* 0x080ff0000000181c */
[----:B------:R-:W-:Y:S01]  /*4800*/  HMMA.16816.F32 R32, R160, R214, R32 ;  /* 0x000000d6a020723c */ /* 0x000fe20000001820 */
[----:B------:R-:W3:Y:S07]  /*4810*/  LDSM.16.MT88.4 R160, [R217+0x1880] ;  /* 0x00188000d9a0783b */ /* 0x000eee0000004200 */
[-C--:B-1----:R-:W-:Y:S08]  /*4820*/  HMMA.16816.F32 R4, R132, R136.reuse, R4 ;  /* 0x000000888404723c */ /* 0x082ff00000001804 */
[C---:B------:R-:W-:Y:S08]  /*4830*/  HMMA.16816.F32 R8, R140.reuse, R136, R8 ;  /* 0x000000888c08723c */ /* 0x040ff00000001808 */
[-C--:B------:R-:W-:Y:S08]  /*4840*/  HMMA.16816.F32 R12, R140, R138.reuse, R12 ;  /* 0x0000008a8c0c723c */ /* 0x080ff0000000180c */
[C---:B------:R-:W-:Y:S01]  /*4850*/  HMMA.16816.F32 R16, R132.reuse, R138, R16 ;  /* 0x0000008a8410723c */ /* 0x040fe20000001810 */
[----:B------:R-:W1:Y:S07]  /*4860*/  LDSM.16.MT88.4 R136, [R217+0x4880] ;  /* 0x00488000d988783b */ /* 0x000e6e0000004200 */
[-C--:B------:R-:W-:Y:S08]  /*4870*/  HMMA.16816.F32 R20, R132, R144.reuse, R20 ;  /* 0x000000908414723c */ /* 0x080ff00000001814 */
[C---:B------:R-:W-:Y:S08]  /*4880*/  HMMA.16816.F32 R24, R140.reuse, R144, R24 ;  /* 0x000000908c18723c */ /* 0x040ff00000001818 */
[-C--:B------:R-:W-:Y:S01]  /*4890*/  HMMA.16816.F32 R28, R140, R146.reuse, R28 ;  /* 0x000000928c1c723c */ /* 0x080fe2000000181c */
[----:B------:R-:W-:Y:S07]  /*48a0*/  LDSM.16.MT88.4 R140, [R217+0x2080] ;  /* 0x00208000d98c783b */ /* 0x000fee0000004200 */
[----:B------:R-:W-:Y:S01]  /*48b0*/  HMMA.16816.F32 R32, R132, R146, R32 ;  /* 0x000000928420723c */ /* 0x000fe20000001820 */
[----:B------:R-:W4:Y:S04]  /*48c0*/  LDSM.16.M88.4 R132, [R222+0x2000] ;  /* 0x00200000de84783b */ /* 0x000f280000000200 */
[----:B------:R-:W5:Y:S03]  /*48d0*/  LDSM.16.M88.4 R144, [R222+0x2800] ;  /* 0x00280000de90783b */ /* 0x000f660000000200 */
[-C--:B---3--:R-:W-:Y:S08]  /*48e0*/  HMMA.16816.F32 R4, R148, R160.reuse, R4 ;  /* 0x000000a09404723c */ /* 0x088ff00000001804 */
[C---:B------:R-:W-:Y:S08]  /*48f0*/  HMMA.16816.F32 R8, R204.reuse, R160, R8 ;  /* 0x000000a0cc08723c */ /* 0x040ff00000001808 */
[-C--:B------:R-:W-:Y:S08]  /*4900*/  HMMA.16816.F32 R12, R204, R162.reuse, R12 ;  /* 0x000000a2cc0c723c */ /* 0x080ff0000000180c */
[C---:B------:R-:W-:Y:S01]  /*4910*/  HMMA.16816.F32 R16, R148.reuse, R162, R16 ;  /* 0x000000a29410723c */ /* 0x040fe20000001810 */
[----:B------:R-:W3:Y:S07]  /*4920*/  LDSM.16.MT88.4 R160, [R217+0x5080] ;  /* 0x00508000d9a0783b */ /* 0x000eee0000004200 */
[-C--:B-1----:R-:W-:Y:S08]  /*4930*/  HMMA.16816.F32 R20, R148, R136.reuse, R20 ;  /* 0x000000889414723c */ /* 0x082ff00000001814 */
[C---:B------:R-:W-:Y:S08]  /*4940*/  HMMA.16816.F32 R24, R204.reuse, R136, R24 ;  /* 0x00000088cc18723c */ /* 0x040ff00000001818 */
[-C--:B------:R-:W-:Y:S01]  /*4950*/  HMMA.16816.F32 R28, R204, R138.reuse, R28 ;  /* 0x0000008acc1c723c */ /* 0x080fe2000000181c */
[----:B------:R-:W-:Y:S07]  /*4960*/  LDSM.16.MT88.4 R204, [R217+0x5880] ;  /* 0x00588000d9cc783b */ /* 0x000fee0000004200 */
[----:B------:R-:W-:Y:S01]  /*4970*/  HMMA.16816.F32 R32, R148, R138, R32 ;  /* 0x0000008a9420723c */ /* 0x000fe20000001820 */
[----:B------:R-:W-:Y:S04]  /*4980*/  LDSM.16.M88.4 R136, [R224+0x2000] ;  /* 0x00200000e088783b */ /* 0x000fe80000000200 */
[----:B------:R-:W-:Y:S03]  /*4990*/  LDSM.16.M88.4 R148, [R224+0x2800] ;  /* 0x00280000e094783b */ /* 0x000fe60000000200 */
[-C--:B----4-:R-:W-:Y:S08]  /*49a0*/  HMMA.16816.F32 R4, R132, R140.reuse, R4 ;  /* 0x0000008c8404723c */ /* 0x090ff00000001804 */
[C---:B-----5:R-:W-:Y:S08]  /*49b0*/  HMMA.16816.F32 R8, R144.reuse, R140, R8 ;  /* 0x0000008c9008723c */ /* 0x060ff00000001808 */
[-C--:B------:R-:W-:Y:S08]  /*49c0*/  HMMA.16816.F32 R12, R144, R142.reuse, R12 ;  /* 0x0000008e900c723c */ /* 0x080ff0000000180c */
[C---:B------:R-:W-:Y:S01]  /*49d0*/  HMMA.16816.F32 R16, R132.reuse, R142, R16 ;  /* 0x0000008e8410723c */ /* 0x040fe20000001810 */
[----:B------:R-:W1:Y:S07]  /*49e0*/  LDSM.16.MT88.4 R140, [R217+0x2880] ;  /* 0x00288000d98c783b */ /* 0x000e6e0000004200 */
[-C--:B---3--:R-:W-:Y:S08]  /*49f0*/  HMMA.16816.F32 R20, R132, R160.reuse, R20 ;  /* 0x000000a08414723c */ /* 0x088ff00000001814 */
[C---:B------:R-:W-:Y:S04]  /*4a00*/  HMMA.16816.F32 R24, R144.reuse, R160, R24 ;  /* 0x000000a09018723c */ /* 0x040fe80000001818 */
[C---:B--2---:R-:W-:Y:S04]  /*4a10*/  IADD3 R3, P1, R0.reuse, R2, RZ ;  /* 0x0000000200037210 */ /* 0x044fe80007f3e0ff */
[-C--:B------:R-:W-:Y:S04]  /*4a20*/  HMMA.16816.F32 R28, R144, R162.reuse, R28 ;  /* 0x000000a2901c723c */ /* 0x080fe8000000181c */
[----:B------:R-:W-:Y:S02]  /*4a30*/  LEA.HI.X.SX32 R0, R0, R252, 0x1, P1 ;  /* 0x000000fc00007211 */ /* 0x000fe400008f0eff */
[C---:B------:R-:W-:Y:S02]  /*4a40*/  LEA R2, P1, R3.reuse, c[0x0][0x220], 0x2 ;  /* 0x0000880003027a11 */ /* 0x040fe400078210ff */
[----:B------:R-:W-:Y:S01]  /*4a50*/  HMMA.16816.F32 R32, R132, R162, R32 ;  /* 0x000000a28420723c */ /* 0x000fe20000001820 */
[----:B------:R-:W-:Y:S03]  /*4a60*/  LDSM.16.MT88.4 R132, [R216+0x17880] ;  /* 0x01788000d884783b */ /* 0x000fe60000004200 */
[----:B------:R-:W-:Y:S01]  /*4a70*/  LEA.HI.X R3, R3, c[0x0][0x224], R0, 0x2, P1 ;  /* 0x0000890003037a11 */ /* 0x000fe200008f1400 */
[C---:B------:R-:W-:Y:S01]  /*4a80*/  IMAD R0, R218.reuse, 0x2000, R231 ;  /* 0x00002000da007824 */ /* 0x040fe200078e02e7 */
[----:B------:R-:W-:Y:S02]  /*4a90*/  ISETP.GE.AND P1, PT, R235, R250, PT ;  /* 0x000000faeb00720c */ /* 0x000fe40003f26270 */
[----:B------:R-:W-:Y:S01]  /*4aa0*/  IADD3 R218, R218, 0x1, RZ ;  /* 0x00000001dada7810 */ /* 0x000fe20007ffe0ff */
[-C--:B-1----:R-:W-:Y:S05]  /*4ab0*/  HMMA.16816.F32 R4, R136, R140.reuse, R4 ;  /* 0x0000008c8804723c */ /* 0x082fea0000001804 */
[----:B------:R-:W-:Y:S01]  /*4ac0*/  IMAD.SHL.U32 R0, R0, 0x2, RZ ;  /* 0x0000000200007824 */ /* 0x000fe200078e00ff */
[----:B------:R-:W-:Y:S02]  /*4ad0*/  SEL R218, R218, RZ, !P6 ;  /* 0x000000ffdada7207 */ /* 0x000fe40007000000 */
[C---:B------:R-:W-:Y:S08]  /*4ae0*/  HMMA.16816.F32 R8, R148.reuse, R140, R8 ;  /* 0x0000008c9408723c */ /* 0x040ff00000001808 */
        /* <DEDUP_REMOVED lines=12> */
[----:B------:R-:W-:Y:S01]  /*4bb0*/  RED.E.ADD.F32.FTZ.RN.STRONG.GPU [R2.64+0x1c00], R11 ;  /* 0x001c000b0200798e */ /* 0x000fe2000c10e784 */
[----:B------:R-:W-:Y:S03]  /*4bc0*/  IMAD.MOV.U32 R205, RZ, RZ, R235 ;  /* 0x000000ffffcd7224 */ /* 0x000fe600078e00eb */
        /* <DEDUP_REMOVED lines=15> */
[----:B------:R-:W-:Y:S04]  /*4cc0*/  LDSM.16.MT88.4 R140, [R216+0x18080] ;  /* 0x01808000d88c783b */ /* 0x000fe80000004200 */
[----:B------:R-:W-:Y:S01]  /*4cd0*/  RED.E.ADD.F32.FTZ.RN.STRONG.GPU [R2.64+0x4400], R21 ;  /* 0x004400150200798e */ /* 0x000fe2000c10e784 */
[-C--:B-1----:R-:W-:Y:S03]  /*4ce0*/  HMMA.16816.F32 R84, R4, R8.reuse, R84 ;  /* 0x000000080454723c */ /* 0x082fe60000001854 */
[----:B------:R-:W-:Y:S04]  /*4cf0*/  RED.E.ADD.F32.FTZ.RN.STRONG.GPU [R2.64+0x4800], R22 ;  /* 0x004800160200798e */ /* 0x000fe8000c10e784 */
[----:B------:R-:W-:Y:S04]  /*4d00*/  RED.E.ADD.F32.FTZ.RN.STRONG.GPU [R2.64+0x4c00], R23 ;  /* 0x004c00170200798e */ /* 0x000fe8000c10e784 */
[----:B------:R-:W1:Y:S04]  /*4d10*/  LDSM.16.MT88.4 R20, [R0+0x8080] ;  /* 0x008080000014783b */ /* 0x000e680000004200 */
[----:B------:R-:W-:Y:S01]  /*4d20*/  RED.E.ADD.F32.FTZ.RN.STRONG.GPU [R2.64+0x5000], R24 ;  /* 0x005000180200798e */ /* 0x000fe2000c10e784 */
[-C--:B--2---:R-:W-:Y:S03]  /*4d30*/  HMMA.16816.F32 R88, R12, R8.reuse, R88 ;  /* 0x000000080c58723c */ /* 0x084fe60000001858 */
[----:B------:R-:W-:Y:S04]  /*4d40*/  RED.E.ADD.F32.FTZ.RN.STRONG.GPU [R2.64+0x5400], R25 ;  /* 0x005400190200798e */ /* 0x000fe8000c10e784 */
[----:B------:R-:W-:Y:S01]  /*4d50*/  RED.E.ADD.F32.FTZ.RN.STRONG.GPU [R2.64+0x5800], R26 ;  /* 0x0058001a0200798e */ /* 0x000fe2000c10e784 */
[C---:B---3--:R-:W-:Y:S03]  /*4d60*/  HMMA.16816.F32 R92, R16.reuse, R8, R92 ;  /* 0x00000008105c723c */ /* 0x048fe6000000185c */
[----:B------:R-:W-:Y:S04]  /*4d70*/  RED.E.ADD.F32.FTZ.RN.STRONG.GPU [R2.64+0x5c00], R27 ;  /* 0x005c001b0200798e */ /* 0x000fe8000c10e784 */
[----:B------:R-:W-:Y:S01]  /*4d80*/  LDSM.16.MT88.4 R24, [R216+0x15880] ;  /* 0x01588000d818783b */ /* 0x000fe20000004200 */
[-C--:B------:R-:W-:Y:S03]  /*4d90*/  HMMA.16816.F32 R96, R16, R10.reuse, R96 ;  /* 0x0000000a1060723c */ /* 0x080fe60000001860 */
[----:B------:R-:W-:Y:S04]  /*4da0*/  RED.E.ADD.F32.FTZ.RN.STRONG.GPU [R2.64+0x6000], R32 ;  /* 0x006000200200798e */ /* 0x000fe8000c10e784 */
[----:B------:R-:W-:Y:S01]  /*4db0*/  RED.E.ADD.F32.FTZ.RN.STRONG.GPU [R2.64+0x6400], R33 ;  /* 0x006400210200798e */ /* 0x000fe2000c10e784 */
[-C--:B------:R-:W-:Y:S03]  /*4dc0*/  HMMA.16816.F32 R100, R12, R10.reuse, R100 ;  /* 0x0000000a0c64723c */ /* 0x080fe60000001864 */
[----:B------:R-:W-:Y:S04]  /*4dd0*/  RED.E.ADD.F32.FTZ.RN.STRONG.GPU [R2.64+0x6800], R34 ;  /* 0x006800220200798e */ /* 0x000fe8000c10e784 */
[----:B------:R-:W-:Y:S01]  /*4de0*/  RED.E.ADD.F32.FTZ.RN.STRONG.GPU [R2.64+0x6c00], R35 ;  /* 0x006c00230200798e */ /* 0x000fe2000c10e784 */
        /* <DEDUP_REMOVED lines=10> */
[----:B------:R-:W-:Y:S05]  /*4e90*/  LDSM.16.MT88.4 R8, [R0+0x7080] ;  /* 0x007080000008783b */ /* 0x000fea0000004200 */
        /* <DEDUP_REMOVED lines=22> */
[----:B------:R4:W5:Y:S07]  /*5000*/  LDSM.16.MT88.4 R24, [R0+0x9880] ;  /* 0x009880000018783b */ /* 0x00096e0000004200 */
[-C--:B--2---:R-:W-:Y:S08]  /*5010*/  HMMA.16816.F32 R84, R4, R8.reuse, R84 ;  /* 0x000000080454723c */ /* 0x084ff00000001854 */
[-C--:B------:R-:W-:Y:S08]  /*5020*/  HMMA.16816.F32 R88, R12, R8.reuse, R88 ;  /* 0x000000080c58723c */ /* 0x080ff00000001858 */
[C---:B------:R-:W-:Y:S04]  /*5030*/  HMMA.16816.F32 R92, R16.reuse, R8, R92 ;  /* 0x00000008105c723c */ /* 0x040fe8000000185c */
[----:B----4-:R-:W-:Y:S04]  /*5040*/  IADD3 R0, R241, 0x1, RZ ;  /* 0x00000001f1007810 */ /* 0x010fe80007ffe0ff */
[-C--:B------:R-:W-:Y:S04]  /*5050*/  HMMA.16816.F32 R96, R16, R10.reuse, R96 ;  /* 0x0000000a1060723c */ /* 0x080fe80000001860 */
[----:B------:R-:W-:Y:S04]  /*5060*/  SEL R241, R0, RZ, !P5 ;  /* 0x000000ff00f17207 */ /* 0x000fe80006800000 */
        /* <DEDUP_REMOVED lines=14> */
[-C--:B-----5:R-:W-:Y:S08]  /*5150*/  HMMA.16816.F32 R108, R28, R24.reuse, R108 ;  /* 0x000000181c6c723c */ /* 0x0a0ff0000000186c */
[-C--:B------:R-:W-:Y:S08]  /*5160*/  HMMA.16816.F32 R112, R132, R24.reuse, R112 ;  /* 0x000000188470723c */ /* 0x080ff00000001870 */
[C---:B------:R-:W-:Y:S08]  /*5170*/  HMMA.16816.F32 R116, R140.reuse, R24, R116 ;  /* 0x000000188c74723c */ /* 0x040ff00000001874 */
[-C--:B------:R-:W-:Y:S08]  /*5180*/  HMMA.16816.F32 R120, R140, R26.reuse, R120 ;  /* 0x0000001a8c78723c */ /* 0x080ff00000001878 */
[-C--:B------:R-:W-:Y:S08]  /*5190*/  HMMA.16816.F32 R124, R132, R26.reuse, R124 ;  /* 0x0000001a847c723c */ /* 0x080ff0000000187c */
[----:B------:R-:W-:Y:S01]  /*51a0*/  HMMA.16816.F32 R128, R28, R26, R128 ;  /* 0x0000001a1c80723c */ /* 0x000fe20000001880 */
[----:B------:R-:W-:-:S07]  /*51b0*/  @!P1 BRA `(.L_x_90) ;  /* 0xffffd41000009947 */ /* 0x000fce000383ffff */
[----:B------:R-:W-:Y:S01]  /*51c0*/  FMUL.FTZ R84, R84, c[0x0][0x298] ;  /* 0x0000a60054547a20 */ /* 0x000fe20000410000 */
[----:B------:R-:W-:Y:S01]  /*51d0*/  PLOP3.LUT P1, PT, PT, PT, PT, 0x8, 0x0 ;  /* 0x000000000000781c */ /* 0x000fe20003f2e170 */
        /* <DEDUP_REMOVED lines=47> */
.L_x_87:
[----:B------:R-:W-:Y:S05]  /*54d0*/  @P1 BRA `(.L_x_91) ;  /* 0x0000184000001947 */ /* 0x000fea0003800000 */
[----:B------:R-:W2:Y:S01]  /*54e0*/  LDL R85, [R1+0x18] ;  /* 0x0000180001557983 */ /* 0x000ea20000100800 */
[----:B------:R-:W-:Y:S02]  /*54f0*/  F2FP.PACK_AB R36, R37, R36 ;  /* 0x000000242524723e */ /* 0x000fe400000000ff */
[----:B------:R-:W-:Y:S01]  /*5500*/  F2FP.PACK_AB R38, R39, R38 ;  /* 0x000000262726723e */ /* 0x000fe200000000ff */
[----:B------:R-:W3:Y:S01]  /*5510*/  S2R R28, SR_TID.X ;  /* 0x00000000001c7919 */ /* 0x000ee20000002100 */
[----:B------:R-:W-:-:S02]  /*5520*/  F2FP.PACK_AB R56, R57, R56 ;  /* 0x000000383938723e */ /* 0x000fc400000000ff */
[----:B------:R-:W-:Y:S02]  /*5530*/  F2FP.PACK_AB R58, R59, R58 ;  /* 0x0000003a3b3a723e */ /* 0x000fe400000000ff */
[----:B------:R-:W-:Y:S02]  /*5540*/  F2FP.PACK_AB R40, R41, R40 ;  /* 0x000000282928723e */ /* 0x000fe400000000ff */
[----:B------:R-:W-:Y:S02]  /*5550*/  F2FP.PACK_AB R42, R43, R42 ;  /* 0x0000002a2b2a723e */ /* 0x000fe400000000ff */
[----:B------:R-:W-:Y:S02]  /*5560*/  F2FP.PACK_AB R52, R53, R52 ;  /* 0x000000343534723e */ /* 0x000fe400000000ff */
[----:B------:R-:W-:Y:S02]  /*5570*/  F2FP.PACK_AB R54, R55, R54 ;  /* 0x000000363736723e */ /* 0x000fe400000000ff */
[----:B------:R-:W-:-:S02]  /*5580*/  F2FP.PACK_AB R44, R45, R44 ;  /* 0x0000002c2d2c723e */ /* 0x000fc400000000ff */
[----:B------:R-:W-:Y:S02]  /*5590*/  F2FP.PACK_AB R46, R47, R46 ;  /* 0x0000002e2f2e723e */ /* 0x000fe400000000ff */
[----:B------:R-:W-:Y:S02]  /*55a0*/  F2FP.PACK_AB R48, R49, R48 ;  /* 0x000000303130723e */ /* 0x000fe400000000ff */
[----:B------:R-:W-:Y:S02]  /*55b0*/  F2FP.PACK_AB R50, R51, R50 ;  /* 0x000000323332723e */ /* 0x000fe400000000ff */
[----:B------:R-:W-:Y:S02]  /*55c0*/  F2FP.PACK_AB R60, R61, R60 ;  /* 0x0000003c3d3c723e */ /* 0x000fe400000000ff */
[----:B------:R-:W-:Y:S02]  /*55d0*/  F2FP.PACK_AB R62, R63, R62 ;  /* 0x0000003e3f3e723e */ /* 0x000fe400000000ff */
[----:B---3--:R-:W-:-:S02]  /*55e0*/  SHF.R.S32.HI R27, RZ, 0x1f, R28 ;  /* 0x0000001fff1b7819 */ /* 0x008fc4000001141c */
[----:B------:R-:W-:Y:S02]  /*55f0*/  F2FP.PACK_AB R80, R81, R80 ;  /* 0x000000505150723e */ /* 0x000fe400000000ff */
[CC--:B------:R-:W-:Y:S02]  /*5600*/  LEA.HI R4, R27.reuse, R28.reuse, RZ, 0x2 ;  /* 0x0000001c1b047211 */ /* 0x0c0fe400078f10ff */
[----:B-1----:R-:W-:Y:S02]  /*5610*/  LEA.HI R2, R27, R28, RZ, 0x5 ;  /* 0x0000001c1b027211 */ /* 0x002fe400078f28ff */
[--C-:B------:R-:W-:Y:S02]  /*5620*/  SHF.R.S32.HI R6, RZ, 0x2, R4.reuse ;  /* 0x00000002ff067819 */ /* 0x100fe40000011404 */
[----:B------:R-:W-:Y:S02]  /*5630*/  SHF.R.S32.HI R0, RZ, 0x1f, R4 ;  /* 0x0000001fff007819 */ /* 0x000fe40000011404 */
[----:B------:R-:W-:-:S02]  /*5640*/  SHF.R.S32.HI R3, RZ, 0x5, R2 ;  /* 0x00000005ff037819 */ /* 0x000fc40000011402 */
[----:B------:R-:W-:Y:S02]  /*5650*/  LEA.HI R0, R0, R6, RZ, 0x3 ;  /* 0x0000000600007211 */ /* 0x000fe400078f18ff */
[----:B------:R-:W-:Y:S02]  /*5660*/  LEA.HI R5, R27, R28, RZ, 0x6 ;  /* 0x0000001c1b057211 */ /* 0x000fe400078f30ff */
[----:B------:R-:W-:Y:S02]  /*5670*/  LOP3.LUT R0, R0, 0xfffffff8, RZ, 0xc0, !PT ;  /* 0xfffffff800007812 */ /* 0x000fe400078ec0ff */
[----:B------:R-:W-:Y:S02]  /*5680*/  LOP3.LUT R4, R4, 0x3ffffffc, RZ, 0xc0, !PT ;  /* 0x3ffffffc04047812 */ /* 0x000fe400078ec0ff */
[----:B------:R-:W-:Y:S01]  /*5690*/  SHF.R.U32.HI R5, RZ, 0x3, R5 ;  /* 0x00000003ff057819 */ /* 0x000fe20000011605 */
[----:B------:R-:W-:Y:S01]  /*56a0*/  IMAD.IADD R6, R6, 0x1, -R0 ;  /* 0x0000000106067824 */ /* 0x000fe200078e0a00 */
[----:B------:R-:W-:-:S02]  /*56b0*/  LEA.HI R0, R2, R3, RZ, 0x1 ;  /* 0x0000000302007211 */ /* 0x000fc400078f08ff */
[----:B------:R-:W-:Y:S01]  /*56c0*/  F2FP.PACK_AB R82, R83, R82 ;  /* 0x000000525352723e */ /* 0x000fe200000000ff */
[----:B------:R-:W-:Y:S01]  /*56d0*/  IMAD.SHL.U32 R2, R6, 0x40, RZ ;  /* 0x0000004006027824 */ /* 0x000fe200078e00ff */
[----:B------:R-:W-:Y:S02]  /*56e0*/  LOP3.LUT R0, R0, 0x1ffffe, RZ, 0xc0, !PT ;  /* 0x001ffffe00007812 */ /* 0x000fe400078ec0ff */
[----:B------:R-:W-:Y:S02]  /*56f0*/  LOP3.LUT P0, RZ, R6, 0x4, RZ, 0xc0, !PT ;  /* 0x0000000406ff7812 */ /* 0x000fe4000780c0ff */
[----:B------:R-:W-:Y:S01]  /*5700*/  LOP3.LUT R2, R2, 0x1c0, RZ, 0xc0, !PT ;  /* 0x000001c002027812 */ /* 0x000fe200078ec0ff */
[----:B------:R-:W-:Y:S01]  /*5710*/  IMAD.IADD R3, R3, 0x1, -R0 ;  /* 0x0000000103037824 */ /* 0x000fe200078e0a00 */
[----:B------:R-:W-:Y:S01]  /*5720*/  F2FP.PACK_AB R64, R65, R64 ;  /* 0x000000404140723e */ /* 0x000fe200000000ff */
[----:B------:R-:W-:Y:S01]  /*5730*/  IMAD.IADD R0, R28, 0x1, -R4 ;  /* 0x000000011c007824 */ /* 0x000fe200078e0a04 */
[----:B------:R-:W-:-:S02]  /*5740*/  LOP3.LUT R4, R2, 0x18, R5, 0xf8, !PT ;  /* 0x0000001802047812 */ /* 0x000fc400078ef805 */
[----:B------:R-:W-:Y:S01]  /*5750*/  SHF.R.U32.HI R2, RZ, 0x3, R2 ;  /* 0x00000003ff027819 */ /* 0x000fe20000011602 */
[----:B------:R-:W-:Y:S01]  /*5760*/  IMAD R0, R3, 0x200, R0 ;  /* 0x0000020003007824 */ /* 0x000fe200078e0200 */
[----:B------:R-:W-:Y:S02]  /*5770*/  F2FP.PACK_AB R66, R67, R66 ;  /* 0x000000424342723e */ /* 0x000fe400000000ff */
[----:B------:R-:W-:Y:S02]  /*5780*/  LOP3.LUT R2, R4, R2, RZ, 0x3c, !PT ;  /* 0x0000000204027212 */ /* 0x000fe400078e3cff */
[----:B------:R-:W-:Y:S02]  /*5790*/  F2FP.PACK_AB R76, R77, R76 ;  /* 0x0000004c4d4c723e */ /* 0x000fe400000000ff */
[----:B------:R-:W-:Y:S01]  /*57a0*/  F2FP.PACK_AB R78, R79, R78 ;  /* 0x0000004e4f4e723e */ /* 0x000fe200000000ff */
[----:B------:R-:W-:Y:S01]  /*57b0*/  IMAD.U32 R0, R0, 0x2, R2 ;  /* 0x0000000200007824 */ /* 0x000fe200078e0002 */
[----:B------:R-:W-:-:S02]  /*57c0*/  F2FP.PACK_AB R68, R69, R68 ;  /* 0x000000444544723e */ /* 0x000fc400000000ff */
[----:B------:R-:W-:Y:S01]  /*57d0*/  F2FP.PACK_AB R70, R71, R70 ;  /* 0x000000464746723e */ /* 0x000fe200000000ff */
[----:B------:R-:W-:Y:S01]  /*57e0*/  IMAD.SHL.U32 R0, R0, 0x2, RZ ;  /* 0x0000000200007824 */ /* 0x000fe200078e00ff */
[----:B------:R-:W-:Y:S01]  /*57f0*/  BAR.SYNC.DEFER_BLOCKING 0x1, 0x100 ;  /* 0x0044000000007b1d */ /* 0x000fe20000010000 */
[----:B------:R-:W-:Y:S02]  /*5800*/  F2FP.PACK_AB R72, R73, R72 ;  /* 0x000000484948723e */ /* 0x000fe400000000ff */
[----:B------:R-:W-:Y:S02]  /*5810*/  F2FP.PACK_AB R74, R75, R74 ;  /* 0x0000004a4b4a723e */ /* 0x000fe400000000ff */
[C---:B------:R-:W-:Y:S02]  /*5820*/  IADD3 R2, R0.reuse, 0x40, RZ ;  /* 0x0000004000027810 */ /* 0x040fe40007ffe0ff */
[----:B------:R-:W-:Y:S02]  /*5830*/  @P0 IADD3 R2, R0, -0x40, RZ ;  /* 0xffffffc000020810 */ /* 0x000fe40007ffe0ff */
[----:B------:R-:W-:-:S02]  /*5840*/  F2FP.PACK_AB R26, R26, R84 ;  /* 0x000000541a1a723e */ /* 0x000fc400000000ff */
[----:B------:R-:W-:Y:S02]  /*5850*/  F2FP.PACK_AB R25, R25, R86 ;  /* 0x000000561919723e */ /* 0x000fe400000000ff */
[----:B------:R-:W-:Y:S02]  /*5860*/  F2FP.PACK_AB R20, R20, R104 ;  /* 0x000000681414723e */ /* 0x000fe400000000ff */
[----:B------:R-:W-:Y:S02]  /*5870*/  F2FP.PACK_AB R19, R19, R106 ;  /* 0x0000006a1313723e */ /* 0x000fe400000000ff */
[----:B------:R-:W-:Y:S02]  /*5880*/  F2FP.PACK_AB R24, R24, R88 ;  /* 0x000000581818723e */ /* 0x000fe400000000ff */
[----:B------:R-:W-:Y:S02]  /*5890*/  F2FP.PACK_AB R23, R23, R90 ;  /* 0x0000005a1717723e */ /* 0x000fe400000000ff */
[----:B------:R-:W-:-:S02]  /*58a0*/  F2FP.PACK_AB R18, R18, R100 ;  /* 0x000000641212723e */ /* 0x000fc400000000ff */
[----:B------:R-:W-:Y:S01]  /*58b0*/  F2FP.PACK_AB R17, R103, R102 ;  /* 0x000000666711723e */ /* 0x000fe200000000ff */
[----:B------:R-:W-:Y:S01]  /*58c0*/  STS [R0+0x6080], R36 ;  /* 0x0060802400007388 */ /* 0x000fe20000000800 */
[----:B------:R-:W-:Y:S02]  /*58d0*/  F2FP.PACK_AB R22, R22, R92 ;  /* 0x0000005c1616723e */ /* 0x000fe400000000ff */
[----:B------:R-:W-:Y:S01]  /*58e0*/  F2FP.PACK_AB R21, R21, R94 ;  /* 0x0000005e1515723e */ /* 0x000fe200000000ff */
[----:B------:R-:W-:Y:S01]  /*58f0*/  STS [R0+0x6480], R38 ;  /* 0x0064802600007388 */ /* 0x000fe20000000800 */
[----:B------:R-:W-:Y:S02]  /*5900*/  F2FP.PACK_AB R16, R16, R96 ;  /* 0x000000601010723e */ /* 0x000fe400000000ff */
[----:B------:R-:W-:Y:S01]  /*5910*/  F2FP.PACK_AB R15, R15, R98 ;  /* 0x000000620f0f723e */ /* 0x000fe200000000ff */
[----:B------:R-:W-:Y:S01]  /*5920*/  STS [R2+0x6080], R56 ;  /* 0x0060803802007388 */ /* 0x000fe20000000800 */
        /* <DEDUP_REMOVED lines=18> */
[----:B------:R-:W-:-:S02]  /*5a50*/  ISETP.NE.U32.AND P0, PT, RZ, c[0x0][0x360], PT ;  /* 0x0000d800ff007a0c */ /* 0x000fc40003f05070 */
[----:B------:R-:W-:Y:S01]  /*5a60*/  ISETP.NE.U32.AND P1, PT, RZ, c[0x0][0x358], PT ;  /* 0x0000d600ff007a0c */ /* 0x000fe20003f25070 */
[----:B------:R-:W-:Y:S01]  /*5a70*/  STS [R0+0x8480], R46 ;  /* 0x0084802e00007388 */ /* 0x000fe20000000800 */
[----:B------:R-:W-:Y:S02]  /*5a80*/  ISETP.NE.AND.EX P0, PT, RZ, c[0x0][0x364], PT, P0 ;  /* 0x0000d900ff007a0c */ /* 0x000fe40003f05300 */
[----:B------:R-:W-:Y:S01]  /*5a90*/  ISETP.NE.AND.EX P1, PT, RZ, c[0x0][0x35c], PT, P1 ;  /* 0x0000d700ff007a0c */ /* 0x000fe20003f25310 */
        /* <DEDUP_REMOVED lines=30> */
[----:B------:R-:W-:Y:S04]  /*5c80*/  STS [R0+0x4080], R9 ;  /* 0x0040800900007388 */ /* 0x000fe80000000800 */
[----:B------:R3:W-:Y:S04]  /*5c90*/  STS [R0+0x4480], R8 ;  /* 0x0044800800007388 */ /* 0x0007e80000000800 */
[----:B------:R2:W-:Y:S04]  /*5ca0*/  STS [R2+0x4080], R4 ;  /* 0x0040800402007388 */ /* 0x0005e80000000800 */
[----:B------:R-:W-:Y:S04]  /*5cb0*/  STS [R2+0x4480], R3 ;  /* 0x0044800302007388 */ /* 0x000fe80000000800 */
[----:B------:R-:W-:Y:S01]  /*5cc0*/  STS [R0+0x5080], R7 ;  /* 0x0050800700007388 */ /* 0x000fe20000000800 */
[----:B-1----:R-:W-:-:S03]  /*5cd0*/  IMAD.MOV.U32 R6, RZ, RZ, 0x4 ;  /* 0x00000004ff067424 */ /* 0x002fc600078e00ff */
[----:B------:R-:W-:Y:S04]  /*5ce0*/  STS [R0+0x5480], R12 ;  /* 0x0054800c00007388 */ /* 0x000fe80000000800 */
[----:B------:R-:W-:Y:S04]  /*5cf0*/  STS [R2+0x5080], R11 ;  /* 0x0050800b02007388 */ /* 0x000fe80000000800 */
[----:B------:R1:W-:Y:S01]  /*5d00*/  STS [R2+0x5480], R10 ;  /* 0x0054800a02007388 */ /* 0x0003e20000000800 */
[----:B---3--:R-:W-:Y:S02]  /*5d10*/  IMAD.MOV.U32 R8, RZ, RZ, c[0x0][0x2f0] ;  /* 0x0000bc00ff087624 */ /* 0x008fe400078e00ff */
[CC--:B--2---:R-:W-:Y:S01]  /*5d20*/  IMAD.WIDE R4, R85.reuse, R6.reuse, c[0x0][0x358] ;  /* 0x0000d60055047625 */ /* 0x0c4fe200078e0206 */
[----:B------:R-:W-:Y:S03]  /*5d30*/  BAR.SYNC.DEFER_BLOCKING 0x1, 0x100 ;  /* 0x0044000000007b1d */ /* 0x000fe60000010000 */
[----:B-1----:R-:W-:-:S03]  /*5d40*/  @P0 IMAD.WIDE R2, R85, R6, c[0x0][0x360] ;  /* 0x0000d80055020625 */ /* 0x002fc600078e0206 */
[----:B------:R-:W2:Y:S04]  /*5d50*/  @P1 LDG.E R0, [R4.64] ;  /* 0x0000000404001981 */ /* 0x000ea8000c1e1900 */
[----:B------:R1:W5:Y:S01]  /*5d60*/  @P0 LDG.E R8, [R2.64] ;  /* 0x0000000402080981 */ /* 0x000362000c1e1900 */
[----:B------:R-:W-:Y:S02]  /*5d70*/  CS2R R6, SRZ ;  /* 0x0000000000067805 */ /* 0x000fe4000001ff00 */
[--C-:B--2---:R-:W-:Y:S01]  /*5d80*/  @P1 SHF.R.S32.HI R7, RZ, 0x1f, R0.reuse ;  /* 0x0000001fff071819 */ /* 0x104fe20000011400 */
[----:B------:R-:W-:Y:S01]  /*5d90*/  @P1 IMAD.MOV.U32 R6, RZ, RZ, R0 ;  /* 0x000000ffff061224 */ /* 0x000fe200078e0000 */
[----:B------:R-:W-:Y:S05]  /*5da0*/  @P0 BRA `(.L_x_92) ;  /* 0x0000004000000947 */ /* 0x000fea0003800000 */
[----:B-1----:R-:W-:Y:S05]  /*5db0*/  @!P1 BRA `(.L_x_92) ;  /* 0x0000003000009947 */ /* 0x002fea0003800000 */
[----:B------:R-:W2:Y:S04]  /*5dc0*/  LDG.E R2, [R4.64] ;  /* 0x0000000404027981 */ /* 0x000ea8000c1e1900 */
[----:B------:R-:W2:Y:S02]  /*5dd0*/  LDG.E R0, [R4.64+0x4] ;  /* 0x0000040404007981 */ /* 0x000ea4000c1e1900 */
[----:B--2--5:R-:W-:-:S02]  /*5de0*/  IADD3 R8, -R2, R0, RZ ;  /* 0x0000000002087210 */ /* 0x024fc40007ffe1ff */
.L_x_92:
[----:B-1----:R-:W-:Y:S01]  /*5df0*/  LEA.HI R2, R27, R28, RZ, 0x4 ;  /* 0x0000001c1b027211 */ /* 0x002fe200078f20ff */
[----:B------:R-:W1:Y:S01]  /*5e00*/  S2R R9, SR_CTAID.X ;  /* 0x0000000000097919 */ /* 0x000e620000002500 */
[----:B------:R-:W-:Y:S01]  /*5e10*/  SEL R24, R85, RZ, !P1 ;  /* 0x000000ff55187207 */ /* 0x000fe20004800000 */
[----:B------:R-:W-:Y:S01]  /*5e20*/  BSSY B0, `(.L_x_93) ;  /* 0x000003c000007945 */ /* 0x000fe20003800000 */
[----:B------:R-:W-:Y:S01]  /*5e30*/  LOP3.LUT R0, R2, 0xfffffff0, RZ, 0xc0, !PT ;  /* 0xfffffff002007812 */ /* 0x000fe200078ec0ff */
[----:B------:R-:W2:Y:S01]  /*5e40*/  S2R R26, SR_CTAID.Y ;  /* 0x00000000001a7919 */ /* 0x000ea20000002600 */
[----:B------:R-:W-:-:S02]  /*5e50*/  SHF.R.S32.HI R14, RZ, 0x4, R2 ;  /* 0x00000004ff0e7819 */ /* 0x000fc40000011402 */
[----:B------:R-:W-:Y:S01]  /*5e60*/  LEA.HI R2, R27, R28, RZ, 0x7 ;  /* 0x0000001c1b027211 */ /* 0x000fe200078f38ff */
[----:B------:R-:W-:Y:S01]  /*5e70*/  IMAD.IADD R0, R28, 0x1, -R0 ;  /* 0x000000011c007824 */ /* 0x000fe200078e0a00 */
[C---:B------:R-:W-:Y:S01]  /*5e80*/  IADD3 R6, P0, R14.reuse, R6, RZ ;  /* 0x000000060e067210 */ /* 0x040fe20007f1e0ff */
[----:B------:R-:W-:Y:S02]  /*5e90*/  IMAD.SHL.U32 R5, R14, 0x40, RZ ;  /* 0x000000400e057824 */ /* 0x000fe400078e00ff */
[----:B------:R-:W-:Y:S01]  /*5ea0*/  IMAD.SHL.U32 R3, R2, 0x4, RZ ;  /* 0x0000000402037824 */ /* 0x000fe200078e00ff */
[----:B------:R-:W-:Y:S01]  /*5eb0*/  SHF.R.S32.HI R4, RZ, 0x1f, R0 ;  /* 0x0000001fff047819 */ /* 0x000fe20000011400 */
[----:B------:R-:W-:Y:S01]  /*5ec0*/  IMAD.SHL.U32 R12, R0, 0x8, RZ ;  /* 0x00000008000c7824 */ /* 0x000fe200078e00ff */
[----:B------:R-:W-:Y:S02]  /*5ed0*/  LEA.HI.X.SX32 R7, R14, R7, 0x1, P0 ;  /* 0x000000070e077211 */ /* 0x000fe400000f0eff */
[----:B------:R-:W-:-:S02]  /*5ee0*/  LEA.HI R2, R4, R0, RZ, 0x3 ;  /* 0x0000000004027211 */ /* 0x000fc400078f18ff */
[----:B------:R-:W-:Y:S02]  /*5ef0*/  LOP3.LUT R0, R5, 0x1c0, RZ, 0xc0, !PT ;  /* 0x000001c005007812 */ /* 0x000fe400078ec0ff */
[----:B------:R-:W-:Y:S02]  /*5f00*/  LOP3.LUT R3, R3, 0xfffffe00, RZ, 0xc0, !PT ;  /* 0xfffffe0003037812 */ /* 0x000fe400078ec0ff */
[----:B------:R-:W-:Y:S01]  /*5f10*/  LOP3.LUT R4, R0, 0x38, R12, 0xf8, !PT ;  /* 0x0000003800047812 */ /* 0x000fe200078ef80c */
[C---:B-1---5:R-:W-:Y:S01]  /*5f20*/  IMAD R5, R9.reuse, -0x60, R8 ;  /* 0xffffffa009057824 */ /* 0x062fe200078e0208 */
[----:B------:R-:W-:Y:S01]  /*5f30*/  SHF.R.S32.HI R2, RZ, 0x3, R2 ;  /* 0x00000003ff027819 */ /* 0x000fe20000011402 */
[----:B------:R-:W-:Y:S01]  /*5f40*/  IMAD.WIDE R6, R9, 0x60, R6 ;  /* 0x0000006009067825 */ /* 0x000fe200078e0206 */
[----:B------:R-:W-:Y:S02]  /*5f50*/  SHF.R.U32.HI R0, RZ, 0x3, R0 ;  /* 0x00000003ff007819 */ /* 0x000fe40000011600 */
[----:B------:R-:W-:Y:S01]  /*5f60*/  IMNMX R15, R5, 0x60, PT ;  /* 0x00000060050f7817 */ /* 0x000fe20003800200 */
[----:B------:R-:W-:Y:S01]  /*5f70*/  IMAD R2, R2, 0x1800, R3 ;  /* 0x0000180002027824 */ /* 0x000fe200078e0203 */
[----:B------:R-:W-:-:S02]  /*5f80*/  LOP3.LUT R0, R4, R0, RZ, 0x3c, !PT ;  /* 0x0000000004007212 */ /* 0x000fc400078e3cff */
[----:B--2---:R-:W-:Y:S02]  /*5f90*/  SHF.R.S32.HI R27, RZ, 0x1f, R26 ;  /* 0x0000001fff1b7819 */ /* 0x004fe4000001141a */
[----:B------:R-:W-:Y:S01]  /*5fa0*/  ISETP.GE.AND P5, PT, R14, R15, PT ;  /* 0x0000000f0e00720c */ /* 0x000fe20003fa6270 */
[----:B------:R-:W-:Y:S01]  /*5fb0*/  IMAD.IADD R0, R2, 0x1, R0 ;  /* 0x0000000102007824 */ /* 0x000fe200078e0200 */
[----:B------:R-:W-:Y:S01]  /*5fc0*/  SHF.R.S32.HI R13, RZ, 0x1f, R12 ;  /* 0x0000001fff0d7819 */ /* 0x000fe2000001140c */
[----:B------:R-:W-:Y:S01]  /*5fd0*/  IMAD R2, R27, c[0x0][0x338], RZ ;  /* 0x0000ce001b027a24 */ /* 0x000fe200078e02ff */
[----:B------:R-:W-:Y:S01]  /*5fe0*/  SHF.R.S32.HI R4, RZ, 0x1f, R85 ;  /* 0x0000001fff047819 */ /* 0x000fe20000011455 */
[----:B------:R-:W-:Y:S01]  /*5ff0*/  IMAD.SHL.U32 R0, R0, 0x2, RZ ;  /* 0x0000000200007824 */ /* 0x000fe200078e00ff */
[----:B------:R-:W-:Y:S01]  /*6000*/  ISETP.GE.OR P0, PT, R12, c[0x0][0x324], P5 ;  /* 0x0000c9000c007a0c */ /* 0x000fe20002f06670 */
[----:B------:R-:W-:Y:S01]  /*6010*/  IMAD R8, R26, c[0x0][0x33c], R2 ;  /* 0x0000cf001a087a24 */ /* 0x000fe200078e0202 */
[----:B------:R-:W-:Y:S01]  /*6020*/  SEL R25, R4, RZ, !P1 ;  /* 0x000000ff04197207 */ /* 0x000fe20004800000 */
[----:B------:R-:W-:Y:S01]  /*6030*/  IMAD.WIDE.U32 R2, R26, c[0x0][0x338], R12 ;  /* 0x0000ce001a027a25 */ /* 0x000fe200078e000c */
[----:B------:R1:W2:Y:S03]  /*6040*/  LDS.128 R20, [R0+0x6880] ;  /* 0x0068800000147984 */ /* 0x0002a60000000c00 */
[----:B------:R-:W-:Y:S01]  /*6050*/  IMAD.IADD R3, R3, 0x1, R8 ;  /* 0x0000000103037824 */ /* 0x000fe200078e0208 */
[----:B------:R1:W3:Y:S01]  /*6060*/  LDS.128 R28, [R0+0x7080] ;  /* 0x00708000001c7984 */ /* 0x0002e20000000c00 */
[----:B------:R-:W-:-:S02]  /*6070*/  IMAD R4, R25, c[0x0][0x340], RZ ;  /* 0x0000d00019047a24 */ /* 0x000fc400078e02ff */
[C---:B------:R-:W-:Y:S01]  /*6080*/  IMAD.WIDE.U32 R10, R24.reuse, c[0x0][0x340], R2 ;  /* 0x0000d000180a7a25 */ /* 0x040fe200078e0002 */
[----:B------:R1:W4:Y:S03]  /*6090*/  LDS.128 R32, [R0+0x7880] ;  /* 0x0078800000207984 */ /* 0x0003260000000c00 */
[----:B------:R-:W-:Y:S01]  /*60a0*/  IMAD R4, R24, c[0x0][0x344], R4 ;  /* 0x0000d10018047a24 */ /* 0x000fe200078e0204 */
[----:B------:R1:W1:Y:S03]  /*60b0*/  LDS.128 R36, [R0+0x8080] ;  /* 0x0080800000247984 */ /* 0x0002660000000c00 */
[----:B------:R-:W-:Y:S01]  /*60c0*/  IMAD.IADD R9, R11, 0x1, R4 ;  /* 0x000000010b097824 */ /* 0x000fe200078e0204 */
        /* <DEDUP_REMOVED lines=17> */
.L_x_94:
[----:B--2---:R-:W-:Y:S05]  /*61e0*/  BSYNC B0 ;  /* 0x0000000000007941 */ /* 0x004fea0003800000 */
.L_x_93:
        /* <DEDUP_REMOVED lines=16> */
.L_x_96:
[----:B------:R-:W-:Y:S05]  /*62f0*/  BSYNC B0 ;  /* 0x0000000000007941 */ /* 0x000fea0003800000 */
.L_x_95:
        /* <DEDUP_REMOVED lines=16> */
.L_x_98:
[----:B------:R-:W-:Y:S05]  /*6400*/  BSYNC B0 ;  /* 0x0000000000007941 */ /* 0x000fea0003800000 */
.L_x_97:
        /* <DEDUP_REMOVED lines=16> */
.L_x_100:
[----:B------:R-:W-:Y:S05]  /*6510*/  BSYNC B0 ;  /* 0x0000000000007941 */ /* 0x000fea0003800000 */
.L_x_99:
        /* <DEDUP_REMOVED lines=16> */
.L_x_102:
[----:B------:R-:W-:Y:S05]  /*6620*/  BSYNC B0 ;  /* 0x0000000000007941 */ /* 0x000fea0003800000 */
.L_x_101:
        /* <DEDUP_REMOVED lines=10> */
[----:B-1----:R-:W-:-:S04]  /*66d0*/  IMAD.WIDE.U32 R4, R0, c[0x0][0x330], R2 ;  /* 0x0000cc0000047a25 */ /* 0x002fc800078e0002 */
[----:B------:R-:W-:Y:S01]  /*66e0*/  IMAD R0, R0, c[0x0][0x334], R8 ;  /* 0x0000cd0000007a24 */ /* 0x000fe200078e0208 */
[----:B------:R-:W-:-:S04]  /*66f0*/  LEA R2, P6, R4, c[0x0][0x318], 0x1 ;  /* 0x0000c60004027a11 */ /* 0x000fc800078c08ff */
[----:B------:R-:W-:-:S04]  /*6700*/  IADD3 R0, R5, R0, RZ ;  /* 0x0000000005007210 */ /* 0x000fc80007ffe0ff */
[----:B------:R-:W-:-:S05]  /*6710*/  LEA.HI.X R3, R4, c[0x0][0x31c], R0, 0x1, P6 ;  /* 0x0000c70004037a11 */ /* 0x000fca00030f0c00 */
[----:B------:R1:W-:Y:S02]  /*6720*/  STG.E.128 [R2.64], R40 ;  /* 0x0000002802007986 */ /* 0x0003e4000c101d04 */
.L_x_104:
[----:B------:R-:W-:Y:S05]  /*6730*/  BSYNC B0 ;  /* 0x0000000000007941 */ /* 0x000fea0003800000 */
.L_x_103:
[----:B------:R-:W-:Y:S01]  /*6740*/  IMAD R0, R27, c[0x0][0x308], RZ ;  /* 0x0000c2001b007a24 */ /* 0x000fe200078e02ff */
[----:B------:R-:W-:Y:S01]  /*6750*/  ISETP.GE.OR P5, PT, R12, c[0x0][0x2f4], P5 ;  /* 0x0000bd000c007a0c */ /* 0x000fe20002fa6670 */
[C---:B-1----:R-:W-:Y:S01]  /*6760*/  IMAD.WIDE.U32 R2, R26.reuse, c[0x0][0x308], R12 ;  /* 0x0000c2001a027a25 */ /* 0x042fe200078e000c */
[----:B------:R-:W-:Y:S03]  /*6770*/  BSSY B0, `(.L_x_105) ;  /* 0x0000010000007945 */ /* 0x000fe60003800000 */
[----:B------:R-:W-:Y:S02]  /*6780*/  IMAD R0, R26, c[0x0][0x30c], R0 ;  /* 0x0000c3001a007a24 */ /* 0x000fe400078e0200 */
[----:B------:R-:W-:-:S03]  /*6790*/  IMAD R4, R25, c[0x0][0x310], RZ ;  /* 0x0000c40019047a24 */ /* 0x000fc600078e02ff */
[----:B------:R-:W-:Y:S01]  /*67a0*/  IADD3 R3, R3, R0, RZ ;  /* 0x0000000003037210 */ /* 0x000fe20007ffe0ff */
[----:B------:R-:W-:-:S04]  /*67b0*/  IMAD R0, R24, c[0x0][0x314], R4 ;  /* 0x0000c50018007a24 */ /* 0x000fc800078e0204 */
[----:B------:R-:W-:-:S05]  /*67c0*/  IMAD.WIDE.U32 R10, R24, c[0x0][0x310], R2 ;  /* 0x0000c400180a7a25 */ /* 0x000fca00078e0002 */
[----:B------:R-:W-:Y:S01]  /*67d0*/  IADD3 R9, R11, R0, RZ ;  /* 0x000000000b097210 */ /* 0x000fe20007ffe0ff */
[----:B------:R-:W-:Y:S05]  /*67e0*/  @P5 BRA `(.L_x_106) ;  /* 0x0000008000005947 */ /* 0x000fea0003800000 */
[----:B------:R-:W-:Y:S01]  /*67f0*/  MOV R8, R10 ;  /* 0x0000000a00087202 */ /* 0x000fe20000000f00 */
[----:B------:R-:W-:-:S04]  /*6800*/  IMAD R0, R7, c[0x0][0x300], RZ ;  /* 0x0000c00007007a24 */ /* 0x000fc800078e02ff */
[----:B------:R-:W-:-:S04]  /*6810*/  IMAD.WIDE.U32 R2, R6, c[0x0][0x300], R8 ;  /* 0x0000c00006027a25 */ /* 0x000fc800078e0008 */
[----:B------:R-:W-:Y:S01]  /*6820*/  IMAD R0, R6, c[0x0][0x304], R0 ;  /* 0x0000c10006007a24 */ /* 0x000fe200078e0200 */
[----:B------:R-:W-:-:S04]  /*6830*/  LEA R4, P5, R2, c[0x0][0x2e8], 0x1 ;  /* 0x0000ba0002047a11 */ /* 0x000fc800078a08ff */
[----:B------:R-:W-:-:S04]  /*6840*/  IADD3 R0, R3, R0, RZ ;  /* 0x0000000003007210 */ /* 0x000fc80007ffe0ff */
[----:B------:R-:W-:-:S05]  /*6850*/  LEA.HI.X R5, R2, c[0x0][0x2ec], R0, 0x1, P5 ;  /* 0x0000bb0002057a11 */ /* 0x000fca00028f0c00 */
[----:B------:R1:W-:Y:S02]  /*6860*/  STG.E.128 [R4.64], R44 ;  /* 0x0000002c04007986 */ /* 0x0003e4000c101d04 */
.L_x_106:
[----:B------:R-:W-:Y:S05]  /*6870*/  BSYNC B0 ;  /* 0x0000000000007941 */ /* 0x000fea0003800000 */
.L_x_105:
        /* <DEDUP_REMOVED lines=14> */
.L_x_108:
[----:B------:R-:W-:Y:S05]  /*6960*/  BSYNC B0 ;  /* 0x0000000000007941 */ /* 0x000fea0003800000 */
.L_x_107:
        /* <DEDUP_REMOVED lines=14> */
.L_x_110:
[----:B------:R-:W-:Y:S05]  /*6a50*/  BSYNC B0 ;  /* 0x0000000000007941 */ /* 0x000fea0003800000 */
.L_x_109:
        /* <DEDUP_REMOVED lines=14> */
.L_x_112:
[----:B------:R-:W-:Y:S05]  /*6b40*/  BSYNC B0 ;  /* 0x0000000000007941 */ /* 0x000fea0003800000 */
.L_x_111:
        /* <DEDUP_REMOVED lines=14> */
.L_x_114:
[----:B------:R-:W-:Y:S05]  /*6c30*/  BSYNC B0 ;  /* 0x0000000000007941 */ /* 0x000fea0003800000 */
.L_x_113:
[----:B------:R-:W-:-:S13]  /*6c40*/  ISETP.GE.OR P0, PT, R12, c[0x0][0x2f4], P0 ;  /* 0x0000bd000c007a0c */ /* 0x000fda0000706670 */
[----:B------:R-:W-:Y:S05]  /*6c50*/  @P0 EXIT ;  /* 0x000000000000094d */ /* 0x000fea0003800000 */
[----:B------:R-:W-:Y:S01]  /*6c60*/  IADD3 R6, P0, R6, 0x50, RZ ;  /* 0x0000005006067810 */ /* 0x000fe20007f1e0ff */
[----:B------:R-:W-:Y:S01]  /*6c70*/  IMAD.MOV.U32 R2, RZ, RZ, R10 ;  /* 0x000000ffff027224 */ /* 0x000fe200078e000a */
[----:B------:R-:W-:-:S03]  /*6c80*/  MOV R3, R9 ;  /* 0x0000000900037202 */ /* 0x000fc60000000f00 */
[----:B------:R-:W-:Y:S02]  /*6c90*/  IMAD.X R0, RZ, RZ, R7, P0 ;  /* 0x000000ffff007224 */ /* 0x000fe400000e0607 */
[----:B-1----:R-:W-:-:S04]  /*6ca0*/  IMAD.WIDE.U32 R4, R6, c[0x0][0x300], R2 ;  /* 0x0000c00006047a25 */ /* 0x002fc800078e0002 */
[----:B------:R-:W-:Y:S01]  /*6cb0*/  IMAD R0, R0, c[0x0][0x300], RZ ;  /* 0x0000c00000007a24 */ /* 0x000fe200078e02ff */
[----:B------:R-:W-:-:S03]  /*6cc0*/  LEA R2, P0, R4, c[0x0][0x2e8], 0x1 ;  /* 0x0000ba0004027a11 */ /* 0x000fc600078008ff */
[----:B------:R-:W-:-:S05]  /*6cd0*/  IMAD R0, R6, c[0x0][0x304], R0 ;  /* 0x0000c10006007a24 */ /* 0x000fca00078e0200 */
[----:B------:R-:W-:-:S04]  /*6ce0*/  IADD3 R0, R5, R0, RZ ;  /* 0x0000000005007210 */ /* 0x000fc80007ffe0ff */
[----:B------:R-:W-:-:S05]  /*6cf0*/  LEA.HI.X R3, R4, c[0x0][0x2ec], R0, 0x1, P0 ;  /* 0x0000bb0004037a11 */ /* 0x000fca00000f0c00 */
[----:B------:R-:W-:Y:S01]  /*6d00*/  STG.E.128 [R2.64], R64 ;  /* 0x0000004002007986 */ /* 0x000fe2000c101d04 */
[----:B------:R-:W-:Y:S05]  /*6d10*/  EXIT ;  /* 0x000000000000794d */ /* 0x000fea0003800000 */
.L_x_91:
[----:B------:R-:W2:Y:S01]  /*6d20*/  LDL R9, [R1+0x18] ;  /* 0x0000180001097983 */ /* 0x000ea20000100800 */
[----:B------:R-:W-:Y:S01]  /*6d30*/  ISETP.NE.U32.AND P1, PT, RZ, c[0x0][0x358], PT ;  /* 0x0000d600ff007a0c */ /* 0x000fe20003f25070 */
[----:B-1----:R-:W-:Y:S01]  /*6d40*/  IMAD.MOV.U32 R2, RZ, RZ, 0x4 ;  /* 0x00000004ff027424 */ /* 0x002fe200078e00ff */
[----:B------:R-:W-:Y:S02]  /*6d50*/  ISETP.NE.U32.AND P0, PT, RZ, c[0x0][0x360], PT ;  /* 0x0000d800ff007a0c */ /* 0x000fe40003f05070 */
[----:B------:R-:W-:Y:S02]  /*6d60*/  ISETP.NE.AND.EX P1, PT, RZ, c[0x0][0x35c], PT, P1 ;  /* 0x0000d700ff007a0c */ /* 0x000fe40003f25310 */
[----:B------:R-:W-:Y:S01]  /*6d70*/  ISETP.NE.AND.EX P0, PT, RZ, c[0x0][0x364], PT, P0 ;  /* 0x0000d900ff007a0c */ /* 0x000fe20003f05300 */
[----:B--2---:R-:W-:-:S10]  /*6d80*/  IMAD.WIDE R4, R9, R2, c[0x0][0x358] ;  /* 0x0000d60009047625 */ /* 0x004fd400078e0202 */
[----:B------:R-:W2:Y:S01]  /*6d90*/  @P1 LDG.E R0, [R4.64] ;  /* 0x0000000404001981 */ /* 0x000ea2000c1e1900 */
[----:B------:R-:W-:Y:S02]  /*6da0*/  IMAD.MOV.U32 R8, RZ, RZ, c[0x0][0x2f0] ;  /* 0x0000bc00ff087624 */ /* 0x000fe400078e00ff */
[----:B------:R-:W-:-:S05]  /*6db0*/  @P0 IMAD.WIDE R2, R9, R2, c[0x0][0x360] ;  /* 0x0000d80009020625 */ /* 0x000fca00078e0202 */
[----:B------:R1:W5:Y:S02]  /*6dc0*/  @P0 LDG.E R8, [R2.64] ;  /* 0x0000000402080981 */ /* 0x000364000c1e1900 */
[----:B-1----:R-:W-:Y:S02]  /*6dd0*/  CS2R R2, SRZ ;  /* 0x0000000000027805 */ /* 0x002fe4000001ff00 */
[--C-:B--2---:R-:W-:Y:S01]  /*6de0*/  @P1 SHF.R.S32.HI R3, RZ, 0x1f, R0.reuse ;  /* 0x0000001fff031819 */ /* 0x104fe20000011400 */
[----:B------:R-:W-:Y:S01]  /*6df0*/  @P1 IMAD.MOV.U32 R2, RZ, RZ, R0 ;  /* 0x000000ffff021224 */ /* 0x000fe200078e0000 */
[----:B------:R-:W-:Y:S05]  /*6e00*/  @P0 BRA `(.L_x_115) ;  /* 0x0000004000000947 */ /* 0x000fea0003800000 */
[----:B------:R-:W-:Y:S05]  /*6e10*/  @!P1 BRA `(.L_x_115) ;  /* 0x0000003000009947 */ /* 0x000fea0003800000 */
[----:B------:R1:W2:Y:S04]  /*6e20*/  LDG.E R0, [R4.64] ;  /* 0x0000000404007981 */ /* 0x0002a8000c1e1900 */
[----:B-1----:R-:W2:Y:S02]  /*6e30*/  LDG.E R4, [R4.64+0x4] ;  /* 0x0000040404047981 */ /* 0x002ea4000c1e1900 */
[----:B--2--5:R-:W-:-:S02]  /*6e40*/  IADD3 R8, -R0, R4, RZ ;  /* 0x0000000400087210 */ /* 0x024fc40007ffe1ff */
.L_x_115:
[----:B------:R-:W1:Y:S01]  /*6e50*/  S2R R0, SR_TID.X ;  /* 0x0000000000007919 */ /* 0x000e620000002100 */
[----:B------:R-:W-:Y:S01]  /*6e60*/  SEL R16, R9, RZ, !P1 ;  /* 0x000000ff09107207 */ /* 0x000fe20004800000 */
[----:B------:R-:W-:Y:S02]  /*6e70*/  BSSY B0, `(.L_x_116) ;  /* 0x0000024000007945 */ /* 0x000fe40003800000 */
[----:B------:R-:W2:Y:S04]  /*6e80*/  S2R R5, SR_CTAID.X ;  /* 0x0000000000057919 */ /* 0x000ea80000002500 */
[----:B------:R-:W3:Y:S01]  /*6e90*/  S2R R18, SR_CTAID.Y ;  /* 0x0000000000127919 */ /* 0x000ee20000002600 */
[----:B-1----:R-:W-:-:S04]  /*6ea0*/  SHF.R.S32.HI R14, RZ, 0x1f, R0 ;  /* 0x0000001fff0e7819 */ /* 0x002fc80000011400 */
[----:B------:R-:W-:Y:S01]  /*6eb0*/  LEA.HI R14, R14, R0, RZ, 0x4 ;  /* 0x000000000e0e7211 */ /* 0x000fe200078f20ff */
[----:B--2--5:R-:W-:-:S03]  /*6ec0*/  IMAD R15, R5, -0x60, R8 ;  /* 0xffffffa0050f7824 */ /* 0x024fc600078e0208 */
[----:B------:R-:W-:Y:S02]  /*6ed0*/  LOP3.LUT R10, R14, 0x1ffffff0, RZ, 0xc0, !PT ;  /* 0x1ffffff00e0a7812 */ /* 0x000fe400078ec0ff */
[----:B------:R-:W-:Y:S02]  /*6ee0*/  SHF.R.S32.HI R14, RZ, 0x4, R14 ;  /* 0x00000004ff0e7819 */ /* 0x000fe4000001140e */
[----:B---3--:R-:W-:Y:S01]  /*6ef0*/  SHF.R.S32.HI R19, RZ, 0x1f, R18 ;  /* 0x0000001fff137819 */ /* 0x008fe20000011412 */
[----:B------:R-:W-:Y:S01]  /*6f00*/  IMAD.IADD R10, R0, 0x1, -R10 ;  /* 0x00000001000a7824 */ /* 0x000fe200078e0a0a */
[C---:B------:R-:W-:Y:S02]  /*6f10*/  IADD3 R2, P0, R14.reuse, R2, RZ ;  /* 0x000000020e027210 */ /* 0x040fe40007f1e0ff */
[----:B------:R-:W-:Y:S01]  /*6f20*/  ISETP.GE.AND P5, PT, R14, R15, PT ;  /* 0x0000000f0e00720c */ /* 0x000fe20003fa6270 */
[----:B------:R-:W-:Y:S01]  /*6f30*/  IMAD.SHL.U32 R10, R10, 0x8, RZ ;  /* 0x000000080a0a7824 */ /* 0x000fe200078e00ff */
[----:B------:R-:W-:Y:S01]  /*6f40*/  SHF.R.S32.HI R0, RZ, 0x1f, R9 ;  /* 0x0000001fff007819 */ /* 0x000fe20000011409 */
[----:B------:R-:W-:Y:S01]  /*6f50*/  IMAD R4, R19, c[0x0][0x308], RZ ;  /* 0x0000c20013047a24 */ /* 0x000fe200078e02ff */
[----:B------:R-:W-:-:S02]  /*6f60*/  LEA.HI.X.SX32 R3, R14, R3, 0x1, P0 ;  /* 0x000000030e037211 */ /* 0x000fc400000f0eff */
[----:B------:R-:W-:Y:S01]  /*6f70*/  SHF.R.S32.HI R11, RZ, 0x1f, R10 ;  /* 0x0000001fff0b7819 */ /* 0x000fe2000001140a */
[----:B------:R-:W-:Y:S01]  /*6f80*/  IMAD R4, R18, c[0x0][0x30c], R4 ;  /* 0x0000c30012047a24 */ /* 0x000fe200078e0204 */
[----:B------:R-:W-:Y:S01]  /*6f90*/  ISETP.GE.OR P0, PT, R10, c[0x0][0x2f4], P5 ;  /* 0x0000bd000a007a0c */ /* 0x000fe20002f06670 */
[----:B------:R-:W-:Y:S01]  /*6fa0*/  IMAD.WIDE R2, R5, 0x60, R2 ;  /* 0x0000006005027825 */ /* 0x000fe200078e0202 */
[----:B------:R-:W-:-:S03]  /*6fb0*/  SEL R17, R0, RZ, !P1 ;  /* 0x000000ff00117207 */ /* 0x000fc60004800000 */
[----:B------:R-:W-:-:S04]  /*6fc0*/  IMAD.WIDE.U32 R6, R18, c[0x0][0x308], R10 ;  /* 0x0000c20012067a25 */ /* 0x000fc800078e000a */
[----:B------:R-:W-:Y:S02]  /*6fd0*/  IMAD.IADD R7, R4, 0x1, R7 ;  /* 0x0000000104077824 */ /* 0x000fe400078e0207 */
[----:B------:R-:W-:Y:S02]  /*6fe0*/  IMAD R4, R17, c[0x0][0x310], RZ ;  /* 0x0000c40011047a24 */ /* 0x000fe400078e02ff */
[----:B------:R-:W-:-:S04]  /*6ff0*/  IMAD.WIDE.U32 R6, R16, c[0x0][0x310], R6 ;  /* 0x0000c40010067a25 */ /* 0x000fc800078e0006 */
[----:B------:R-:W-:-:S04]  /*7000*/  IMAD R4, R16, c[0x0][0x314], R4 ;  /* 0x0000c50010047a24 */ /* 0x000fc800078e0204 */
[----:B------:R-:W-:Y:S01]  /*7010*/  IMAD.IADD R5, R7, 0x1, R4 ;  /* 0x0000000107057824 */ /* 0x000fe200078e0204 */
        /* <DEDUP_REMOVED lines=8> */
[----:B------:R1:W-:Y:S02]  /*70a0*/  STG.E.128 [R12.64], RZ ;  /* 0x000000ff0c007986 */ /* 0x0003e4000c101d04 */
.L_x_117:
[----:B------:R-:W-:Y:S05]  /*70b0*/  BSYNC B0 ;  /* 0x0000000000007941 */ /* 0x000fea0003800000 */
.L_x_116:
        /* <DEDUP_REMOVED lines=15> */
[----:B------:R1:W-:Y:S02]  /*71b0*/  STG.E.128 [R12.64], RZ ;  /* 0x000000ff0c007986 */ /* 0x0003e4000c101d04 */
.L_x_119:
[----:B------:R-:W-:Y:S05]  /*71c0*/  BSYNC B0 ;  /* 0x0000000000007941 */ /* 0x000fea0003800000 */
.L_x_118:
        /* <DEDUP_REMOVED lines=16> */
.L_x_121:
[----:B------:R-:W-:Y:S05]  /*72d0*/  BSYNC B0 ;  /* 0x0000000000007941 */ /* 0x000fea0003800000 */
.L_x_120:
        /* <DEDUP_REMOVED lines=16> */
.L_x_123:
[----:B------:R-:W-:Y:S05]  /*73e0*/  BSYNC B0 ;  /* 0x0000000000007941 */ /* 0x000fea0003800000 */
.L_x_122:
        /* <DEDUP_REMOVED lines=16> */
.L_x_125:
[----:B------:R-:W-:Y:S05]  /*74f0*/  BSYNC B0 ;  /* 0x0000000000007941 */ /* 0x000fea0003800000 */
.L_x_124:
[----:B------:R-:W-:Y:S01]  /*7500*/  IADD3 R14, R14, 0x50, RZ ;  /* 0x000000500e0e7810 */ /* 0x000fe20007ffe0ff */
[----:B------:R-:W-:Y:S03]  /*7510*/  BSSY B0, `(.L_x_126) ;  /* 0x000000e000007945 */ /* 0x000fe60003800000 */
[----:B------:R-:W-:-:S04]  /*7520*/  ISETP.GE.AND P0, PT, R14, R15, PT ;  /* 0x0000000f0e00720c */ /* 0x000fc80003f06270 */
[----:B------:R-:W-:-:S13]  /*7530*/  ISETP.GE.OR P6, PT, R10, c[0x0][0x2f4], P0 ;  /* 0x0000bd000a007a0c */ /* 0x000fda00007c6670 */
[----:B------:R-:W-:Y:S05]  /*7540*/  @P6 BRA `(.L_x_127) ;  /* 0x000000a000006947 */ /* 0x000fea0003800000 */
[----:B------:R-:W-:-:S04]  /*7550*/  IADD3 R0, P6, R2, 0x50, RZ ;  /* 0x0000005002007810 */ /* 0x000fc80007fde0ff */
[----:B------:R-:W-:-:S05]  /*7560*/  IADD3.X R4, RZ, R3, RZ, P6, !PT ;  /* 0x00000003ff047210 */ /* 0x000fca00037fe4ff */
[----:B------:R-:W-:Y:S01]  /*7570*/  IMAD R8, R4, c[0x0][0x300], RZ ;  /* 0x0000c00004087a24 */ /* 0x000fe200078e02ff */
[----:B------:R-:W-:-:S05]  /*7580*/  MOV R4, R6 ;  /* 0x0000000600047202 */ /* 0x000fca0000000f00 */
[----:B------:R-:W-:-:S04]  /*7590*/  IMAD.WIDE.U32 R6, R0, c[0x0][0x300], R4 ;  /* 0x0000c00000067a25 */ /* 0x000fc800078e0004 */
[----:B------:R-:W-:Y:S01]  /*75a0*/  IMAD R0, R0, c[0x0][0x304], R8 ;  /* 0x0000c10000007a24 */ /* 0x000fe200078e0208 */
[----:B------:R-:W-:-:S04]  /*75b0*/  LEA R4, P6, R6, c[0x0][0x2e8], 0x1 ;  /* 0x0000ba0006047a11 */ /* 0x000fc800078c08ff */
[----:B------:R-:W-:-:S04]  /*75c0*/  IADD3 R0, R7, R0, RZ ;  /* 0x0000000007007210 */ /* 0x000fc80007ffe0ff */
[----:B------:R-:W-:-:S05]  /*75d0*/  LEA.HI.X R5, R6, c[0x0][0x2ec], R0, 0x1, P6 ;  /* 0x0000bb0006057a11 */ /* 0x000fca00030f0c00 */
[----:B------:R2:W-:Y:S02]  /*75e0*/  STG.E.128 [R4.64], RZ ;  /* 0x000000ff04007986 */ /* 0x0005e4000c101d04 */
.L_x_127:
[----:B------:R-:W-:Y:S05]  /*75f0*/  BSYNC B0 ;  /* 0x0000000000007941 */ /* 0x000fea0003800000 */
.L_x_126:
[----:B------:R-:W-:Y:S01]  /*7600*/  IMAD R0, R19, c[0x0][0x338], RZ ;  /* 0x0000ce0013007a24 */ /* 0x000fe200078e02ff */
[----:B------:R-:W-:Y:S01]  /*7610*/  ISETP.GE.OR P5, PT, R10, c[0x0][0x324], P5 ;  /* 0x0000c9000a007a0c */ /* 0x000fe20002fa6670 */
[C---:B------:R-:W-:Y:S01]  /*7620*/  IMAD.WIDE.U32 R6, R18.reuse, c[0x0][0x338], R10 ;  /* 0x0000ce0012067a25 */ /* 0x040fe200078e000a */
[----:B------:R-:W-:Y:S03]  /*7630*/  BSSY B0, `(.L_x_128) ;  /* 0x0000010000007945 */ /* 0x000fe60003800000 */
[----:B------:R-:W-:Y:S02]  /*7640*/  IMAD R0, R18, c[0x0][0x33c], R0 ;  /* 0x0000cf0012007a24 */ /* 0x000fe400078e0200 */
[----:B--2---:R-:W-:-:S03]  /*7650*/  IMAD R4, R17, c[0x0][0x340], RZ ;  /* 0x0000d00011047a24 */ /* 0x004fc600078e02ff */
        /* <DEDUP_REMOVED lines=12> */
[----:B------:R1:W-:Y:S02]  /*7720*/  STG.E.128 [R12.64], RZ ;  /* 0x000000ff0c007986 */ /* 0x0003e4000c101d04 */
.L_x_129:
[----:B------:R-:W-:Y:S05]  /*7730*/  BSYNC B0 ;  /* 0x0000000000007941 */ /* 0x000fea0003800000 */
.L_x_128:
        /* <DEDUP_REMOVED lines=14> */
.L_x_131:
[----:B------:R-:W-:Y:S05]  /*7820*/  BSYNC B0 ;  /* 0x0000000000007941 */ /* 0x000fea0003800000 */
.L_x_130:
        /* <DEDUP_REMOVED lines=14> */
.L_x_133:
[----:B------:R-:W-:Y:S05]  /*7910*/  BSYNC B0 ;  /* 0x0000000000007941 */ /* 0x000fea0003800000 */
.L_x_132:
        /* <DEDUP_REMOVED lines=14> */
.L_x_135:
[----:B------:R-:W-:Y:S05]  /*7a00*/  BSYNC B0 ;  /* 0x0000000000007941 */ /* 0x000fea0003800000 */
.L_x_134:
        /* <DEDUP_REMOVED lines=14> */
.L_x_137:
[----:B------:R-:W-:Y:S05]  /*7af0*/  BSYNC B0 ;  /* 0x0000000000007941 */ /* 0x000fea0003800000 */
.L_x_136:
[----:B------:R-:W-:-:S13]  /*7b00*/  ISETP.GE.OR P0, PT, R10, c[0x0][0x324], P0 ;  /* 0x0000c9000a007a0c */ /* 0x000fda0000706670 */
[----:B------:R-:W-:Y:S05]  /*7b10*/  @P0 EXIT ;  /* 0x000000000000094d */ /* 0x000fea0003800000 */
        /* <DEDUP_REMOVED lines=9> */
[----:B------:R-:W-:Y:S01]  /*7bb0*/  STG.E.128 [R2.64], RZ ;  /* 0x000000ff02007986 */ /* 0x000fe2000c101d04 */
[----:B------:R-:W-:Y:S05]  /*7bc0*/  EXIT ;  /* 0x000000000000794d */ /* 0x000fea0003800000 */
.L_x_138:
        /* <DEDUP_REMOVED lines=11> */
.L_x_2290:


//--------------------- .text._ZN7cutlass13device_kernelIN5flash19enable_sm80_to_sm89INS1_16FlashAttnBwdSm80INS1_25CollectiveMainloopBwdSm80ILi2ELi1EN4cute5tupleIJNS5_1CILi64EEENS7_ILi96EEENS7_ILi128EEEEEENS_6half_tEfNS_4arch4Sm80ELb0ELb0ELb0ELb1ELb1ELb0ELb0ELb0ELi2ELi2ELi2ELi2ELb1EEENS1_21CollectiveEpilogueBwdISB_SC_SE_Li256ELb1ELb0ELi4EEENS1_19SingleTileSchedulerILb1ELb0ELb0ELi96EEEEEEEEEvNT_6ParamsE --------------------------
	.section	.text._ZN7cutlass13device_kernelIN5flash19enable_sm80_to_sm89INS1_16FlashAttnBwdSm80INS1_25CollectiveMainloopBwdSm80ILi2ELi1EN4cute5tupleIJNS5_1CILi64EEENS7_ILi96EEENS7_ILi128EEEEEENS_6half_tEfNS_4arch4Sm80ELb0ELb0ELb0ELb1ELb1ELb0ELb0ELb0ELi2ELi2ELi2ELi2ELb1EEENS1_21CollectiveEpilogueBwdISB_SC_SE_Li256ELb1ELb0ELi4EEENS1_19SingleTileSchedulerILb1ELb0ELb0ELi96EEEEEEEEEvNT_6ParamsE,"ax",@progbits
	.sectioninfo	@"SHI_REGISTERS=255"
	.align	128
.text._ZN7cutlass13device_kernelIN5flash19enable_sm80_to_sm89INS1_16FlashAttnBwdSm80INS1_25CollectiveMainloopBwdSm80ILi2ELi1EN4cute5tupleIJNS5_1CILi64EEENS7_ILi96EEENS7_ILi128EEEEEENS_6half_tEfNS_4arch4Sm80ELb0ELb0ELb0ELb1ELb1ELb0ELb0ELb0ELi2ELi2ELi2ELi2ELb1EEENS1_21CollectiveEpilogueBwdISB_SC_SE_Li256ELb1ELb0ELi4EEENS1_19SingleTileSchedulerILb1ELb0ELb0ELi96EEEEEEEEEvNT_6ParamsE:
        .type           _ZN7cutlass13device_kernelIN5flash19enable_sm80_to_sm89INS1_16FlashAttnBwdSm80INS1_25CollectiveMainloopBwdSm80ILi2ELi1EN4cute5tupleIJNS5_1CILi64EEENS7_ILi96EEENS7_ILi128EEEEEENS_6half_tEfNS_4arch4Sm80ELb0ELb0ELb0ELb1ELb1ELb0ELb0ELb0ELi2ELi2ELi2ELi2ELb1EEENS1_21CollectiveEpilogueBwdISB_SC_SE_Li256ELb1ELb0ELi4EEENS1_19SingleTileSchedulerILb1ELb0ELb0ELi96EEEEEEEEEvNT_6ParamsE,@function
        .size           _ZN7cutlass13device_kernelIN5flash19enable_sm80_to_sm89INS1_16FlashAttnBwdSm80INS1_25CollectiveMainloopBwdSm80ILi2ELi1EN4cute5tupleIJNS5_1CILi64EEENS7_ILi96EEENS7_ILi128EEEEEENS_6half_tEfNS_4arch4Sm80ELb0ELb0ELb0ELb1ELb1ELb0ELb0ELb0ELi2ELi2ELi2ELi2ELb1EEENS1_21CollectiveEpilogueBwdISB_SC_SE_Li256ELb1ELb0ELi4EEENS1_19SingleTileSchedulerILb1ELb0ELb0ELi96EEEEEEEEEvNT_6ParamsE,(.L_x_2291 - _ZN7cutlass13device_kernelIN5flash19enable_sm80_to_sm89INS1_16FlashAttnBwdSm80INS1_25CollectiveMainloopBwdSm80ILi2ELi1EN4cute5tupleIJNS5_1CILi64EEENS7_ILi96EEENS7_ILi128EEEEEENS_6half_tEfNS_4arch4Sm80ELb0ELb0ELb0ELb1ELb1ELb0ELb0ELb0ELi2ELi2ELi2ELi2ELb1EEENS1_21CollectiveEpilogueBwdISB_SC_SE_Li256ELb1ELb0ELi4EEENS1_19SingleTileSchedulerILb1ELb0ELb0ELi96EEEEEEEEEvNT_6ParamsE)
        .other          _ZN7cutlass13device_kernelIN5flash19enable_sm80_to_sm89INS1_16FlashAttnBwdSm80INS1_25CollectiveMainloopBwdSm80ILi2ELi1EN4cute5tupleIJNS5_1CILi64EEENS7_ILi96EEENS7_ILi128EEEEEENS_6half_tEfNS_4arch4Sm80ELb0ELb0ELb0ELb1ELb1ELb0ELb0ELb0ELi2ELi2ELi2ELi2ELb1EEENS1_21CollectiveEpilogueBwdISB_SC_SE_Li256ELb1ELb0ELi4EEENS1_19SingleTileSchedulerILb1ELb0ELb0ELi96EEEEEEEEEvNT_6ParamsE,@"STO_CUDA_ENTRY STV_DEFAULT"
_ZN7cutlass13device_kernelIN5flash19enable_sm80_to_sm89INS1_16FlashAttnBwdSm80INS1_25CollectiveMainloopBwdSm80ILi2ELi1EN4cute5tupleIJNS5_1CILi64EEENS7_ILi96EEENS7_ILi128EEEEEENS_6half_tEfNS_4arch4Sm80ELb0ELb0ELb0ELb1ELb1ELb0ELb0ELb0ELi2ELi2ELi2ELi2ELb1EEENS1_21CollectiveEpilogueBwdISB_SC_SE_Li256ELb1ELb0ELi4EEENS1_19SingleTileSchedulerILb1ELb0ELb0ELi96EEEEEEEEEvNT_6ParamsE:
        /* <DEDUP_REMOVED lines=18> */
.L_x_140:
        /* <DEDUP_REMOVED lines=8> */
.L_x_142:
[----:B------:R-:W-:Y:S02]  /*01a0*/  MOV R0, c[0x0][0x3a4] ;  /* 0x0000e90000007a02 */ /* 0x000fe40000000f00 */
.L_x_141:
[----:B-1----:R-:W-:-:S05]  /*01b0*/  IMAD R2, R30, 0x60, RZ ;  /* 0x000000601e027824 */ /* 0x002fca00078e02ff */
[----:B-----5:R-:W-:-:S04]  /*01c0*/  ISETP.GE.AND P0, PT, R2, R0, PT ;  /* 0x000000000200720c */ /* 0x020fc80003f06270 */
[----:B------:R-:W-:-:S05]  /*01d0*/  SEL R0, R5, 0xffffffff, !P0 ;  /* 0xffffffff05007807 */ /* 0x000fca0004000000 */
[----:B------:R1:W-:Y:S01]  /*01e0*/  STL [R1+0x18], R0 ;  /* 0x0000180001007387 */ /* 0x0003e20000100800 */
[----:B------:R-:W-:Y:S05]  /*01f0*/  BRA `(.L_x_143) ;  /* 0x0000012000007947 */ /* 0x000fea0003800000 */
.L_x_139:
[----:B---34-:R-:W-:-:S04]  /*0200*/  ISETP.NE.U32.AND P0, PT, RZ, c[0x0][0x3c0], PT ;  /* 0x0000f000ff007a0c */ /* 0x018fc80003f05070 */
[----:B------:R-:W-:-:S13]  /*0210*/  ISETP.NE.AND.EX P0, PT, RZ, c[0x0][0x3c4], PT, P0 ;  /* 0x0000f100ff007a0c */ /* 0x000fda0003f05300 */
[----:B------:R-:W-:Y:S05]  /*0220*/  @!P0 BRA `(.L_x_144) ;  /* 0x0000002000008947 */ /* 0x000fea0003800000 */
[----:B------:R1:W5:Y:S01]  /*0230*/  LDG.E R0, [R2.64] ;  /* 0x0000000402007981 */ /* 0x000362000c1e1900 */
[----:B------:R-:W-:Y:S05]  /*0240*/  BRA `(.L_x_145) ;  /* 0x0000009000007947 */ /* 0x000fea0003800000 */
.L_x_144:
        /* <DEDUP_REMOVED lines=8> */
.L_x_146:
[----:B------:R-:W-:Y:S02]  /*02d0*/  MOV R0, c[0x0][0x3a4] ;  /* 0x0000e90000007a02 */ /* 0x000fe40000000f00 */
.L_x_145:
[----:B-1----:R-:W-:-:S05]  /*02e0*/  IMAD R2, R30, 0x60, RZ ;  /* 0x000000601e027824 */ /* 0x002fca00078e02ff */
[----:B-----5:R-:W-:-:S04]  /*02f0*/  ISETP.GE.AND P0, PT, R2, R0, PT ;  /* 0x000000000200720c */ /* 0x020fc80003f06270 */
[----:B------:R-:W-:-:S05]  /*0300*/  SEL R0, R5, 0xffffffff, !P0 ;  /* 0xffffffff05007807 */ /* 0x000fca0004000000 */
[----:B------:R1:W-:Y:S04]  /*0310*/  STL [R1+0x18], R0 ;  /* 0x0000180001007387 */ /* 0x0003e80000100800 */
.L_x_143:
        /* <DEDUP_REMOVED lines=30> */
.L_x_147:
[----:B-1----:R-:W-:-:S04]  /*0500*/  ISETP.NE.U32.AND P0, PT, RZ, c[0x0][0x2e0], PT ;  /* 0x0000b800ff007a0c */ /* 0x002fc80003f05070 */
[----:B------:R-:W-:-:S13]  /*0510*/  ISETP.NE.AND.EX P0, PT, RZ, c[0x0][0x2e4], PT, P0 ;  /* 0x0000b900ff007a0c */ /* 0x000fda0003f05300 */
[----:B------:R-:W-:Y:S05]  /*0520*/  @!P0 BRA `(.L_x_148) ;  /* 0x0000003000008947 */ /* 0x000fea0003800000 */
[----:B------:R-:W-:-:S05]  /*0530*/  IMAD.WIDE R2, R87, R8, c[0x0][0x2e0] ;  /* 0x0000b80057027625 */ /* 0x000fca00078e0208 */
[----:B------:R1:W5:Y:S01]  /*0540*/  LDG.E R9, [R2.64] ;  /* 0x0000000402097981 */ /* 0x000362000c1e1900 */
[----:B------:R-:W-:Y:S05]  /*0550*/  BRA `(.L_x_149) ;  /* 0x0000004000007947 */ /* 0x000fea0003800000 */
.L_x_148:
[----:B------:R-:W-:Y:S05]  /*0560*/  @!P3 BRA `(.L_x_149) ;  /* 0x000000300000b947 */ /* 0x000fea0003800000 */
[----:B------:R1:W2:Y:S04]  /*0570*/  LDG.E R0, [R2.64] ;  /* 0x0000000402007981 */ /* 0x0002a8000c1e1900 */
[----:B-1----:R-:W2:Y:S02]  /*0580*/  LDG.E R2, [R2.64+0x4] ;  /* 0x0000040402027981 */ /* 0x002ea4000c1e1900 */
[----:B--2---:R-:W-:Y:S02]  /*0590*/  IADD3 R9, -R0, R2, RZ ;  /* 0x0000000200097210 */ /* 0x004fe40007ffe1ff */
.L_x_149:
        /* <DEDUP_REMOVED lines=515> */
.L_x_153:
        /* <DEDUP_REMOVED lines=164> */
.L_x_151:
        /* <DEDUP_REMOVED lines=357> */
.L_x_152:
        /* <DEDUP_REMOVED lines=231> */
.L_x_150:
        /* <DEDUP_REMOVED lines=146> */
.L_x_155:
        /* <DEDUP_REMOVED lines=63> */
.L_x_157:
[----:B--2---:R-:W-:Y:S05]  /*61e0*/  BSYNC B0 ;  /* 0x0000000000007941 */ /* 0x004fea0003800000 */
.L_x_156:
        /* <DEDUP_REMOVED lines=16> */
.L_x_159:
[----:B------:R-:W-:Y:S05]  /*62f0*/  BSYNC B0 ;  /* 0x0000000000007941 */ /* 0x000fea0003800000 */
.L_x_158:
        /* <DEDUP_REMOVED lines=16> */
.L_x_161:
[----:B------:R-:W-:Y:S05]  /*6400*/  BSYNC B0 ;  /* 0x0000000000007941 */ /* 0x000fea0003800000 */
.L_x_160:
        /* <DEDUP_REMOVED lines=16> */
.L_x_163:
[----:B------:R-:W-:Y:S05]  /*6510*/  BSYNC B0 ;  /* 0x0000000000007941 */ /* 0x000fea0003800000 */
.L_x_162:
        /* <DEDUP_REMOVED lines=16> */
.L_x_165:
[----:B------:R-:W-:Y:S05]  /*6620*/  BSYNC B0 ;  /* 0x0000000000007941 */ /* 0x000fea0003800000 */
.L_x_164:
        /* <DEDUP_REMOVED lines=16> */
.L_x_167:
[----:B------:R-:W-:Y:S05]  /*6730*/  BSYNC B0 ;  /* 0x0000000000007941 */ /* 0x000fea0003800000 */
.L_x_166:
        /* <DEDUP_REMOVED lines=19> */
.L_x_169:
[----:B------:R-:W-:Y:S05]  /*6870*/  BSYNC B0 ;  /* 0x0000000000007941 */ /* 0x000fea0003800000 */
.L_x_168:
        /* <DEDUP_REMOVED lines=14> */
.L_x_171:
[----:B------:R-:W-:Y:S05]  /*6960*/  BSYNC B0 ;  /* 0x0000000000007941 */ /* 0x000fea0003800000 */
.L_x_170:
        /* <DEDUP_REMOVED lines=14> */
.L_x_173:
[----:B------:R-:W-:Y:S05]  /*6a50*/  BSYNC B0 ;  /* 0x0000000000007941 */ /* 0x000fea0003800000 */
.L_x_172:
        /* <DEDUP_REMOVED lines=14> */
.L_x_175:
[----:B------:R-:W-:Y:S05]  /*6b40*/  BSYNC B0 ;  /* 0x0000000000007941 */ /* 0x000fea0003800000 */
.L_x_174:
        /* <DEDUP_REMOVED lines=14> */
.L_x_177:
[----:B------:R-:W-:Y:S05]  /*6c30*/  BSYNC B0 ;  /* 0x0000000000007941 */ /* 0x000fea0003800000 */
.L_x_176:
        /* <DEDUP_REMOVED lines=14> */
.L_x_154:
        /* <DEDUP_REMOVED lines=19> */
.L_x_178:
        /* <DEDUP_REMOVED lines=38> */
.L_x_180:
[----:B------:R-:W-:Y:S05]  /*70b0*/  BSYNC B0 ;  /* 0x0000000000007941 */ /* 0x000fea0003800000 */
.L_x_179:
        /* <DEDUP_REMOVED lines=16> */
.L_x_182:
[----:B------:R-:W-:Y:S05]  /*71c0*/  BSYNC B0 ;  /* 0x0000000000007941 */ /* 0x000fea0003800000 */
.L_x_181:
        /* <DEDUP_REMOVED lines=16> */
.L_x_184:
[----:B------:R-:W-:Y:S05]  /*72d0*/  BSYNC B0 ;  /* 0x0000000000007941 */ /* 0x000fea0003800000 */
.L_x_183:
        /* <DEDUP_REMOVED lines=16> */
.L_x_186:
[----:B------:R-:W-:Y:S05]  /*73e0*/  BSYNC B0 ;  /* 0x0000000000007941 */ /* 0x000fea0003800000 */
.L_x_185:
        /* <DEDUP_REMOVED lines=16> */
.L_x_188:
[----:B------:R-:W-:Y:S05]  /*74f0*/  BSYNC B0 ;  /* 0x0000000000007941 */ /* 0x000fea0003800000 */
.L_x_187:
        /* <DEDUP_REMOVED lines=15> */
.L_x_190:
[----:B------:R-:W-:Y:S05]  /*75f0*/  BSYNC B0 ;  /* 0x0000000000007941 */ /* 0x000fea0003800000 */
.L_x_189:
        /* <DEDUP_REMOVED lines=19> */
.L_x_192:
[----:B------:R-:W-:Y:S05]  /*7730*/  BSYNC B0 ;  /* 0x0000000000007941 */ /* 0x000fea0003800000 */
.L_x_191:
        /* <DEDUP_REMOVED lines=14> */
.L_x_194:
[----:B------:R-:W-:Y:S05]  /*7820*/  BSYNC B0 ;  /* 0x0000000000007941 */ /* 0x000fea0003800000 */
.L_x_193:
        /* <DEDUP_REMOVED lines=14> */
.L_x_196:
[----:B------:R-:W-:Y:S05]  /*7910*/  BSYNC B0 ;  /* 0x0000000000007941 */ /* 0x000fea0003800000 */
.L_x_195:
        /* <DEDUP_REMOVED lines=14> */
.L_x_198:
[----:B------:R-:W-:Y:S05]  /*7a00*/  BSYNC B0 ;  /* 0x0000000000007941 */ /* 0x000fea0003800000 */
.L_x_197:
        /* <DEDUP_REMOVED lines=14> */
.L_x_200:
[----:B------:R-:W-:Y:S05]  /*7af0*/  BSYNC B0 ;  /* 0x0000000000007941 */ /* 0x000fea0003800000 */
.L_x_199:
        /* <DEDUP_REMOVED lines=13> */
.L_x_201:
        /* <DEDUP_REMOVED lines=11> */
.L_x_2291:


//--------------------- .text._ZN7cutlass13device_kernelIN5flash19enable_sm80_to_sm89INS1_16FlashAttnBwdSm80INS1_25CollectiveMainloopBwdSm80ILi2ELi1EN4cute5tupleIJNS5_1CILi64EEENS7_ILi96EEENS7_ILi128EEEEEENS_6half_tEfNS_4arch4Sm80ELb0ELb0ELb0ELb1ELb0ELb0ELb0ELb0ELi2ELi2ELi2ELi2ELb1EEENS1_24CollectiveEpilogueBwdGQAISB_fSE_Li256ELb1ELb0EEENS1_19SingleTileSchedulerILb1ELb0ELb0ELi96EEEEEEEEEvNT_6ParamsE --------------------------
	.section	.text._ZN7cutlass13device_kernelIN5flash19enable_sm80_to_sm89INS1_16FlashAttnBwdSm80INS1_25CollectiveMainloopBwdSm80ILi2ELi1EN4cute5tupleIJNS5_1CILi64EEENS7_ILi96EEENS7_ILi128EEEEEENS_6half_tEfNS_4arch4Sm80ELb0ELb0ELb0ELb1ELb0ELb0ELb0ELb0ELi2ELi2ELi2ELi2ELb1EEENS1_24CollectiveEpilogueBwdGQAISB_fSE_Li256ELb1ELb0EEENS1_19SingleTileSchedulerILb1ELb0ELb0ELi96EEEEEEEEEvNT_6ParamsE,"ax",@progbits
	.sectioninfo	@"SHI_REGISTERS=255"
	.align	128
.text._ZN7cutlass13device_kernelIN5flash19enable_sm80_to_sm89INS1_16FlashAttnBwdSm80INS1_25CollectiveMainloopBwdSm80ILi2ELi1EN4cute5tupleIJNS5_1CILi64EEENS7_ILi96EEENS7_ILi128EEEEEENS_6half_tEfNS_4arch4Sm80ELb0ELb0ELb0ELb1ELb0ELb0ELb0ELb0ELi2ELi2ELi2ELi2ELb1EEENS1_24CollectiveEpilogueBwdGQAISB_fSE_Li256ELb1ELb0EEENS1_19SingleTileSchedulerILb1ELb0ELb0ELi96EEEEEEEEEvNT_6ParamsE:
        .type           _ZN7cutlass13device_kernelIN5flash19enable_sm80_to_sm89INS1_16FlashAttnBwdSm80INS1_25CollectiveMainloopBwdSm80ILi2ELi1EN4cute5tupleIJNS5_1CILi64EEENS7_ILi96EEENS7_ILi128EEEEEENS_6half_tEfNS_4arch4Sm80ELb0ELb0ELb0ELb1ELb0ELb0ELb0ELb0ELi2ELi2ELi2ELi2ELb1EEENS1_24CollectiveEpilogueBwdGQAISB_fSE_Li256ELb1ELb0EEENS1_19SingleTileSchedulerILb1ELb0ELb0ELi96EEEEEEEEEvNT_6ParamsE,@function
        .size           _ZN7cutlass13device_kernelIN5flash19enable_sm80_to_sm89INS1_16FlashAttnBwdSm80INS1_25CollectiveMainloopBwdSm80ILi2ELi1EN4cute5tupleIJNS5_1CILi64EEENS7_ILi96EEENS7_ILi128EEEEEENS_6half_tEfNS_4arch4Sm80ELb0ELb0ELb0ELb1ELb0ELb0ELb0ELb0ELi2ELi2ELi2ELi2ELb1EEENS1_24CollectiveEpilogueBwdGQAISB_fSE_Li256ELb1ELb0EEENS1_19SingleTileSchedulerILb1ELb0ELb0ELi96EEEEEEEEEvNT_6ParamsE,(.L_x_2292 - _ZN7cutlass13device_kernelIN5flash19enable_sm80_to_sm89INS1_16FlashAttnBwdSm80INS1_25CollectiveMainloopBwdSm80ILi2ELi1EN4cute5tupleIJNS5_1CILi64EEENS7_ILi96EEENS7_ILi128EEEEEENS_6half_tEfNS_4arch4Sm80ELb0ELb0ELb0ELb1ELb0ELb0ELb0ELb0ELi2ELi2ELi2ELi2ELb1EEENS1_24CollectiveEpilogueBwdGQAISB_fSE_Li256ELb1ELb0EEENS1_19SingleTileSchedulerILb1ELb0ELb0ELi96EEEEEEEEEvNT_6ParamsE)
        .other          _ZN7cutlass13device_kernelIN5flash19enable_sm80_to_sm89INS1_16FlashAttnBwdSm80INS1_25CollectiveMainloopBwdSm80ILi2ELi1EN4cute5tupleIJNS5_1CILi64EEENS7_ILi96EEENS7_ILi128EEEEEENS_6half_tEfNS_4arch4Sm80ELb0ELb0ELb0ELb1ELb0ELb0ELb0ELb0ELi2ELi2ELi2ELi2ELb1EEENS1_24CollectiveEpilogueBwdGQAISB_fSE_Li256ELb1ELb0EEENS1_19SingleTileSchedulerILb1ELb0ELb0ELi96EEEEEEEEEvNT_6ParamsE,@"STO_CUDA_ENTRY STV_DEFAULT"
_ZN7cutlass13device_kernelIN5flash19enable_sm80_to_sm89INS1_16FlashAttnBwdSm80INS1_25CollectiveMainloopBwdSm80ILi2ELi1EN4cute5tupleIJNS5_1CILi64EEENS7_ILi96EEENS7_ILi128EEEEEENS_6half_tEfNS_4arch4Sm80ELb0ELb0ELb0ELb1ELb0ELb0ELb0ELb0ELi2ELi2ELi2ELi2ELb1EEENS1_24CollectiveEpilogueBwdGQAISB_fSE_Li256ELb1ELb0EEENS1_19SingleTileSchedulerILb1ELb0ELb0ELi96EEEEEEEEEvNT_6ParamsE:
        /* <DEDUP_REMOVED lines=18> */
.L_x_203:
        /* <DEDUP_REMOVED lines=8> */
.L_x_205:
[----:B------:R-:W-:Y:S02]  /*01a0*/  MOV R0, c[0x0][0x3ac] ;  /* 0x0000eb0000007a02 */ /* 0x000fe40000000f00 */
.L_x_204:
[----:B-1----:R-:W-:-:S05]  /*01b0*/  IMAD R2, R17, 0x60, RZ ;  /* 0x0000006011027824 */ /* 0x002fca00078e02ff */
[----:B-----5:R-:W-:-:S04]  /*01c0*/  ISETP.GE.AND P0, PT, R2, R0, PT ;  /* 0x000000000200720c */ /* 0x020fc80003f06270 */
[----:B------:R-:W-:-:S05]  /*01d0*/  SEL R0, R5, 0xffffffff, !P0 ;  /* 0xffffffff05007807 */ /* 0x000fca0004000000 */
[----:B------:R1:W-:Y:S01]  /*01e0*/  STL [R1+0x1c], R0 ;  /* 0x00001c0001007387 */ /* 0x0003e20000100800 */
[----:B------:R-:W-:Y:S05]  /*01f0*/  BRA `(.L_x_206) ;  /* 0x0000012000007947 */ /* 0x000fea0003800000 */
.L_x_202:
[----:B---34-:R-:W-:-:S04]  /*0200*/  ISETP.NE.U32.AND P0, PT, RZ, c[0x0][0x3c8], PT ;  /* 0x0000f200ff007a0c */ /* 0x018fc80003f05070 */
[----:B------:R-:W-:-:S13]  /*0210*/  ISETP.NE.AND.EX P0, PT, RZ, c[0x0][0x3cc], PT, P0 ;  /* 0x0000f300ff007a0c */ /* 0x000fda0003f05300 */
[----:B------:R-:W-:Y:S05]  /*0220*/  @!P0 BRA `(.L_x_207) ;  /* 0x0000002000008947 */ /* 0x000fea0003800000 */
[----:B------:R1:W5:Y:S01]  /*0230*/  LDG.E R0, [R2.64] ;  /* 0x0000000802007981 */ /* 0x000362000c1e1900 */
[----:B------:R-:W-:Y:S05]  /*0240*/  BRA `(.L_x_208) ;  /* 0x0000009000007947 */ /* 0x000fea0003800000 */
.L_x_207:
        /* <DEDUP_REMOVED lines=8> */
.L_x_209:
[----:B------:R-:W-:Y:S02]  /*02d0*/  MOV R0, c[0x0][0x3ac] ;  /* 0x0000eb0000007a02 */ /* 0x000fe40000000f00 */
.L_x_208:
[----:B-1----:R-:W-:-:S05]  /*02e0*/  IMAD R2, R17, 0x60, RZ ;  /* 0x0000006011027824 */ /* 0x002fca00078e02ff */
[----:B-----5:R-:W-:-:S04]  /*02f0*/  ISETP.GE.AND P0, PT, R2, R0, PT ;  /* 0x000000000200720c */ /* 0x020fc80003f06270 */
[----:B------:R-:W-:-:S05]  /*0300*/  SEL R0, R5, 0xffffffff, !P0 ;  /* 0xffffffff05007807 */ /* 0x000fca0004000000 */
[----:B------:R1:W-:Y:S04]  /*0310*/  STL [R1+0x1c], R0 ;  /* 0x00001c0001007387 */ /* 0x0003e80000100800 */
.L_x_206:
[----:B------:R-:W2:Y:S02]  /*0320*/  LDL R23, [R1+0x1c] ;  /* 0x00001c0001177983 */ /* 0x000ea40000100800 */
[----:B--2---:R-:W-:-:S13]  /*0330*/  ISETP.GE.AND P0, PT, R23, RZ, PT ;  /* 0x000000ff1700720c */ /* 0x004fda0003f06270 */
[----:B------:R-:W-:Y:S05]  /*0340*/  @!P0 EXIT ;  /* 0x000000000000894d */ /* 0x000fea0003800000 */
[----:B------:R-:W-:Y:S01]  /*0350*/  ISETP.NE.U32.AND P4, PT, RZ, c[0x0][0x2c8], PT ;  /* 0x0000b200ff007a0c */ /* 0x000fe20003f85070 */
[CC--:B------:R-:W-:Y:S01]  /*0360*/  IMAD.WIDE R4, R23.reuse, R14.reuse, c[0x0][0x2c8] ;  /* 0x0000b20017047625 */ /* 0x0c0fe200078e020e */
[----:B------:R-:W-:Y:S02]  /*0370*/  ISETP.NE.U32.AND P3, PT, RZ, c[0x0][0x2d0], PT ;  /* 0x0000b400ff007a0c */ /* 0x000fe40003f65070 */
[----:B------:R-:W-:Y:S02]  /*0380*/  ISETP.NE.AND.EX P4, PT, RZ, c[0x0][0x2cc], PT, P4 ;  /* 0x0000b300ff007a0c */ /* 0x000fe40003f85340 */
[----:B------:R-:W-:Y:S01]  /*0390*/  ISETP.NE.AND.EX P3, PT, RZ, c[0x0][0x2d4], PT, P3 ;  /* 0x0000b500ff007a0c */ /* 0x000fe20003f65330 */
[----:B------:R-:W-:-:S10]  /*03a0*/  IMAD.WIDE R2, R23, R14, c[0x0][0x2d0] ;  /* 0x0000b40017027625 */ /* 0x000fd400078e020e */
[----:B-1----:R-:W2:Y:S01]  /*03b0*/  @P4 LDG.E R0, [R4.64] ;  /* 0x0000000804004981 */ /* 0x002ea2000c1e1900 */
[----:B------:R-:W-:-:S03]  /*03c0*/  ISETP.NE.U32.AND P0, PT, RZ, c[0x0][0x2d8], PT ;  /* 0x0000b600ff007a0c */ /* 0x000fc60003f05070 */
[----:B------:R-:W3:Y:S01]  /*03d0*/  @P4 LDG.E R9, [R4.64] ;  /* 0x0000000804094981 */ /* 0x000ee2000c1e1900 */
[----:B------:R-:W-:-:S03]  /*03e0*/  ISETP.NE.AND.EX P0, PT, RZ, c[0x0][0x2dc], PT, P0 ;  /* 0x0000b700ff007a0c */ /* 0x000fc60003f05300 */
[----:B------:R-:W4:Y:S01]  /*03f0*/  @P3 LDG.E R8, [R2.64] ;  /* 0x0000000802083981 */ /* 0x000f22000c1e1900 */
[----:B------:R-:W-:-:S09]  /*0400*/  IMAD.MOV.U32 R245, RZ, RZ, c[0x0][0x168] ;  /* 0x00005a00fff57624 */ /* 0x000fd200078e00ff */
[----:B------:R-:W-:-:S05]  /*0410*/  @P0 IMAD.WIDE R6, R23, R14, c[0x0][0x2d8] ;  /* 0x0000b60017060625 */ /* 0x000fca00078e020e */
[----:B------:R1:W5:Y:S01]  /*0420*/  @P0 LDG.E R245, [R6.64] ;  /* 0x0000000806f50981 */ /* 0x000362000c1e1900 */
[----:B------:R-:W-:Y:S01]  /*0430*/  CS2R R10, SRZ ;  /* 0x00000000000a7805 */ /* 0x000fe2000001ff00 */
[----:B------:R-:W-:Y:S02]  /*0440*/  IMAD.MOV.U32 R12, RZ, RZ, RZ ;  /* 0x000000ffff0c7224 */ /* 0x000fe400078e00ff */
[----:B------:R-:W-:Y:S02]  /*0450*/  IMAD.MOV.U32 R13, RZ, RZ, c[0x0][0x198] ;  /* 0x00006600ff0d7624 */ /* 0x000fe400078e00ff */
[----:B--2---:R-:W-:-:S05]  /*0460*/  @P4 IMAD R0, R23, 0x40, R0 ;  /* 0x0000004017004824 */ /* 0x004fca00078e0200 */
[----:B-1----:R-:W-:-:S04]  /*0470*/  @P4 SHF.R.S32.HI R6, RZ, 0x1f, R0 ;  /* 0x0000001fff064819 */ /* 0x002fc80000011400 */
[----:B------:R-:W-:Y:S02]  /*0480*/  @P4 LEA.HI R0, R6, R0, RZ, 0x6 ;  /* 0x0000000006004211 */ /* 0x000fe400078f30ff */
[----:B------:R-:W-:Y:S01]  /*0490*/  CS2R R6, SRZ ;  /* 0x0000000000067805 */ /* 0x000fe2000001ff00 */
[--C-:B----4-:R-:W-:Y:S01]  /*04a0*/  @P3 SHF.R.S32.HI R11, RZ, 0x1f, R8.reuse ;  /* 0x0000001fff0b3819 */ /* 0x110fe20000011408 */
[--C-:B---3--:R-:W-:Y:S01]  /*04b0*/  @P4 IMAD.MOV.U32 R6, RZ, RZ, R9.reuse ;  /* 0x000000ffff064224 */ /* 0x108fe200078e0009 */
[----:B------:R-:W-:Y:S01]  /*04c0*/  @P4 SHF.R.S32.HI R7, RZ, 0x1f, R9 ;  /* 0x0000001fff074819 */ /* 0x000fe20000011409 */
[----:B------:R-:W-:Y:S01]  /*04d0*/  @P3 IMAD.MOV.U32 R10, RZ, RZ, R8 ;  /* 0x000000ffff0a3224 */ /* 0x000fe200078e0008 */
[----:B------:R-:W-:Y:S01]  /*04e0*/  @P4 LOP3.LUT R12, R0, 0xffffffc0, RZ, 0xc0, !PT ;  /* 0xffffffc0000c4812 */ /* 0x000fe200078ec0ff */
[----:B------:R-:W-:Y:S05]  /*04f0*/  @P0 BRA `(.L_x_210) ;  /* 0x0000004000000947 */ /* 0x000fea0003800000 */
[----:B------:R-:W-:Y:S05]  /*0500*/  @!P4 BRA `(.L_x_210) ;  /* 0x000000300000c947 */ /* 0x000fea0003800000 */
[----:B------:R1:W2:Y:S04]  /*0510*/  LDG.E R0, [R4.64] ;  /* 0x0000000804007981 */ /* 0x0002a8000c1e1900 */
[----:B-1----:R-:W2:Y:S02]  /*0520*/  LDG.E R4, [R4.64+0x4] ;  /* 0x0000040804047981 */ /* 0x002ea4000c1e1900 */
[----:B--2--5:R-:W-:-:S02]  /*0530*/  IADD3 R245, -R0, R4, RZ ;  /* 0x0000000400f57210 */ /* 0x024fc40007ffe1ff */
.L_x_210:
[----:B------:R-:W-:-:S04]  /*0540*/  ISETP.NE.U32.AND P0, PT, RZ, c[0x0][0x2e0], PT ;  /* 0x0000b800ff007a0c */ /* 0x000fc80003f05070 */
[----:B------:R-:W-:-:S13]  /*0550*/  ISETP.NE.AND.EX P0, PT, RZ, c[0x0][0x2e4], PT, P0 ;  /* 0x0000b900ff007a0c */ /* 0x000fda0003f05300 */
[----:B------:R-:W-:Y:S05]  /*0560*/  @!P0 BRA `(.L_x_211) ;  /* 0x0000003000008947 */ /* 0x000fea0003800000 */
[----:B------:R-:W-:-:S05]  /*0570*/  IMAD.WIDE R2, R23, R14, c[0x0][0x2e0] ;  /* 0x0000b80017027625 */ /* 0x000fca00078e020e */
[----:B------:R1:W5:Y:S01]  /*0580*/  LDG.E R13, [R2.64] ;  /* 0x00000008020d7981 */ /* 0x000362000c1e1900 */
[----:B------:R-:W-:Y:S05]  /*0590*/  BRA `(.L_x_212) ;  /* 0x0000004000007947 */ /* 0x000fea0003800000 */
.L_x_211:
[----:B------:R-:W-:Y:S05]  /*05a0*/  @!P3 BRA `(.L_x_212) ;  /* 0x000000300000b947 */ /* 0x000fea0003800000 */
[----:B------:R1:W2:Y:S04]  /*05b0*/  LDG.E R0, [R2.64] ;  /* 0x0000000802007981 */ /* 0x0002a8000c1e1900 */
[----:B-1----:R-:W2:Y:S02]  /*05c0*/  LDG.E R2, [R2.64+0x4] ;  /* 0x0000040802027981 */ /* 0x002ea4000c1e1900 */
[----:B--2---:R-:W-:Y:S02]  /*05d0*/  IADD3 R13, -R0, R2, RZ ;  /* 0x00000002000d7210 */ /* 0x004fe40007ffe1ff */
.L_x_212:
[----:B-----5:R-:W-:Y:S01]  /*05e0*/  ISETP.GE.AND P0, PT, R245, 0x1, PT ;  /* 0x00000001f500780c */ /* 0x020fe20003f06270 */
[----:B------:R-:W-:Y:S01]  /*05f0*/  CS2R R138, SRZ ;  /* 0x00000000008a7805 */ /* 0x000fe2000001ff00 */
[----:B------:R-:W-:Y:S01]  /*0600*/  PLOP3.LUT P1, PT, PT, PT, PT, 0x80, 0x0 ;  /* 0x000000000000781c */ /* 0x000fe20003f2f070 */
        /* <DEDUP_REMOVED lines=48> */
[----:B------:R-:W-:Y:S01]  /*0910*/  IMAD.MOV.U32 R0, RZ, RZ, c[0x0][0x248] ;  /* 0x00009200ff007624 */ /* 0x000fe200078e00ff */
[--C-:B------:R-:W-:Y:S01]  /*0920*/  SHF.R.S32.HI R5, RZ, 0x1f, R39.reuse ;  /* 0x0000001fff057819 */ /* 0x100fe20000011427 */
[----:B-1----:R-:W-:Y:S01]  /*0930*/  IMAD.SHL.U32 R3, R39, 0x4, RZ ;  /* 0x0000000427037824 */ /* 0x002fe200078e00ff */
[----:B------:R-:W-:Y:S01]  /*0940*/  SHF.R.S32.HI R36, RZ, 0x1f, R39 ;  /* 0x0000001fff247819 */ /* 0x000fe20000011427 */
[----:B------:R-:W-:Y:S01]  /*0950*/  IMAD.SHL.U32 R4, R12, 0x80, RZ ;  /* 0x000000800c047824 */ /* 0x000fe200078e00ff */
[----:B------:R-:W-:Y:S01]  /*0960*/  ISETP.NE.AND P2, PT, R0, 0x1, PT ;  /* 0x000000010000780c */ /* 0x000fe20003f45270 */
[----:B------:R-:W-:Y:S01]  /*0970*/  IMAD.MOV.U32 R18, RZ, RZ, R38 ;  /* 0x000000ffff127224 */ /* 0x000fe200078e0026 */
[----:B------:R-:W-:Y:S01]  /*0980*/  SHF.R.S32.HI R0, RZ, 0x1f, R12 ;  /* 0x0000001fff007819 */ /* 0x000fe2000001140c */
[----:B------:R-:W-:Y:S01]  /*0990*/  IMAD R35, R17, -0x60, R13 ;  /* 0xffffffa011237824 */ /* 0x000fe200078e020d */
[C---:B------:R-:W-:Y:S01]  /*09a0*/  IADD3 R2, P1, R3.reuse, R12, RZ ;  /* 0x0000000c03027210 */ /* 0x040fe20007f3e0ff */
[----:B------:R-:W-:Y:S01]  /*09b0*/  ULDC.64 UR4, c[0x0][0x1d8] ;  /* 0x0000760000047ab9 */ /* 0x000fe20000000a00 */
[C---:B------:R-:W-:Y:S01]  /*09c0*/  IADD3 R30, P0, R4.reuse, R39, RZ ;  /* 0x00000027041e7210 */ /* 0x040fe20007f1e0ff */
[----:B------:R-:W-:Y:S01]  /*09d0*/  USHF.L.U32 UR7, UR4, 0x6, URZ ;  /* 0x0000000604077899 */ /* 0x000fe2000800063f */
[----:B------:R-:W-:Y:S01]  /*09e0*/  LEA.HI.X.SX32 R3, R3, R0, 0x1, P1 ;  /* 0x0000000003037211 */ /* 0x000fe200008f0eff */
[----:B------:R-:W-:Y:S01]  /*09f0*/  UMOV UR6, 0x6 ;  /* 0x0000000600067882 */ /* 0x000fe20000000000 */
[----:B------:R-:W-:Y:S01]  /*0a00*/  IADD3 R0, R245, 0x3f, RZ ;  /* 0x0000003ff5007810 */ /* 0x000fe20007ffe0ff */
[----:B------:R-:W-:Y:S01]  /*0a10*/  USHF.L.U64.HI UR5, UR4, UR6, UR5 ;  /* 0x0000000604057299 */ /* 0x000fe20008010205 */
[----:B------:R-:W-:Y:S01]  /*0a20*/  LEA.HI.X.SX32 R31, R4, R5, 0x1, P0 ;  /* 0x00000005041f7211 */ /* 0x000fe200000f0eff */
[----:B------:R-:W-:Y:S01]  /*0a30*/  @P2 IMAD.HI.U32 R5, R38, c[0x0][0x24c], RZ ;  /* 0x0000930026052a27 */ /* 0x000fe200078e00ff */
[----:B------:R-:W-:Y:S01]  /*0a40*/  SHF.R.S32.HI R4, RZ, 0x1f, R0 ;  /* 0x0000001fff047819 */ /* 0x000fe20000011400 */
[----:B------:R-:W-:Y:S01]  /*0a50*/  CS2R R146, SRZ ;  /* 0x0000000000927805 */ /* 0x000fe2000001ff00 */
[-C--:B------:R-:W-:Y:S01]  /*0a60*/  LEA.HI R216, R36, R39.reuse, RZ, 0x3 ;  /* 0x0000002724d87211 */ /* 0x080fe200078f18ff */
[----:B------:R-:W-:Y:S01]  /*0a70*/  IMAD.MOV.U32 R222, RZ, RZ, 0x40 ;  /* 0x00000040ffde7424 */ /* 0x000fe200078e00ff */
[----:B------:R-:W-:Y:S01]  /*0a80*/  LEA.HI R251, R4, R0, RZ, 0x6 ;  /* 0x0000000004fb7211 */ /* 0x000fe200078f30ff */
[----:B------:R-:W-:Y:S01]  /*0a90*/  IMAD.WIDE.U32 R30, R38, c[0x0][0x238], R30 ;  /* 0x00008e00261e7a25 */ /* 0x000fe200078e001e */
[----:B------:R-:W-:Y:S01]  /*0aa0*/  LOP3.LUT R0, R216, 0xfffffff8, RZ, 0xc0, !PT ;  /* 0xfffffff8d8007812 */ /* 0x000fe200078ec0ff */
[----:B------:R-:W-:Y:S01]  /*0ab0*/  CS2R R144, SRZ ;  /* 0x0000000000907805 */ /* 0x000fe2000001ff00 */
[----:B------:R-:W-:Y:S01]  /*0ac0*/  SHF.R.S32.HI R252, RZ, 0x3, R216 ;  /* 0x00000003fffc7819 */ /* 0x000fe200000114d8 */
[----:B------:R-:W-:Y:S01]  /*0ad0*/  IMAD.MOV.U32 R223, RZ, RZ, 0x10 ;  /* 0x00000010ffdf7424 */ /* 0x000fe200078e00ff */
[----:B------:R-:W-:Y:S01]  /*0ae0*/  SHF.R.S32.HI R37, RZ, 0x1f, R38 ;  /* 0x0000001fff257819 */ /* 0x000fe20000011426 */
[----:B------:R-:W-:Y:S01]  /*0af0*/  IMAD.IADD R32, R39, 0x1, -R0 ;  /* 0x0000000127207824 */ /* 0x000fe200078e0a00 */
[----:B------:R-:W-:Y:S01]  /*0b00*/  SHF.R.S32.HI R12, RZ, 0x1f, R252 ;  /* 0x0000001fff0c7819 */ /* 0x000fe200000114fc */
[----:B------:R-:W-:Y:S01]  /*0b10*/  IMAD.MOV.U32 R226, RZ, RZ, 0x20 ;  /* 0x00000020ffe27424 */ /* 0x000fe200078e00ff */
[----:B------:R-:W-:Y:S01]  /*0b20*/  IADD3 R16, P0, R252, R6, RZ ;  /* 0x00000006fc107210 */ /* 0x000fe20007f1e0ff */
[C---:B------:R-:W-:Y:S01]  /*0b30*/  IMAD R4, R37.reuse, c[0x0][0x288], RZ ;  /* 0x0000a20025047a24 */ /* 0x040fe200078e02ff */
[----:B------:R-:W-:Y:S01]  /*0b40*/  @P2 SHF.R.U32.HI R18, RZ, c[0x0][0x250], R5 ;  /* 0x00009400ff122a19 */ /* 0x000fe20000011605 */
[----:B------:R-:W-:Y:S01]  /*0b50*/  IMAD R8, R37, c[0x0][0x270], RZ ;  /* 0x00009c0025087a24 */ /* 0x000fe200078e02ff */
[C---:B------:R-:W-:Y:S01]  /*0b60*/  SEL R24, R23.reuse, RZ, !P3 ;  /* 0x000000ff17187207 */ /* 0x040fe20005800000 */
[----:B------:R-:W-:Y:S01]  /*0b70*/  IMAD.SHL.U32 R20, R32, 0x8, RZ ;  /* 0x0000000820147824 */ /* 0x000fe200078e00ff */
[----:B------:R-:W-:Y:S01]  /*0b80*/  SHF.R.S32.HI R14, RZ, 0x1f, R18 ;  /* 0x0000001fff0e7819 */ /* 0x000fe20000011412 */
[----:B------:R-:W-:Y:S01]  /*0b90*/  IMAD.X R15, R12, 0x1, R7, P0 ;  /* 0x000000010c0f7824 */ /* 0x000fe200000e0607 */
[----:B------:R-:W-:Y:S01]  /*0ba0*/  IADD3 R6, P0, R252, R10, RZ ;  /* 0x0000000afc067210 */ /* 0x000fe20007f1e0ff */
[C---:B------:R-:W-:Y:S01]  /*0bb0*/  IMAD R7, R38.reuse, c[0x0][0x28c], R4 ;  /* 0x0000a30026077a24 */ /* 0x040fe200078e0204 */
[----:B------:R-:W-:Y:S01]  /*0bc0*/  SHF.R.S32.HI R21, RZ, 0x1f, R20 ;  /* 0x0000001fff157819 */ /* 0x000fe20000011414 */
[C---:B------:R-:W-:Y:S01]  /*0bd0*/  IMAD R8, R38.reuse, c[0x0][0x274], R8 ;  /* 0x00009d0026087a24 */ /* 0x040fe200078e0208 */
[----:B------:R-:W-:Y:S01]  /*0be0*/  SEL R33, R23, RZ, !P4 ;  /* 0x000000ff17217207 */ /* 0x000fe20006000000 */
[--C-:B------:R-:W-:Y:S01]  /*0bf0*/  IMAD.WIDE.U32 R4, R38, c[0x0][0x270], R2.reuse ;  /* 0x00009c0026047a25 */ /* 0x100fe200078e0002 */
[C---:B------:R-:W-:Y:S01]  /*0c00*/  IADD3 R34, R20.reuse, 0x40, RZ ;  /* 0x0000004014227810 */ /* 0x040fe20007ffe0ff */
[----:B------:R-:W-:Y:S01]  /*0c10*/  CS2R R142, SRZ ;  /* 0x00000000008e7805 */ /* 0x000fe2000001ff00 */
[----:B------:R-:W-:Y:S01]  /*0c20*/  ISETP.GE.AND P6, PT, R20, c[0x0][0x1cc], PT ;  /* 0x0000730014007a0c */ /* 0x000fe20003fc6270 */
[----:B------:R-:W-:Y:S01]  /*0c30*/  IMAD.WIDE.U32 R2, R38, c[0x0][0x288], R2 ;  /* 0x0000a20026027a25 */ /* 0x000fe200078e0002 */
[----:B------:R-:W-:Y:S01]  /*0c40*/  ISETP.GE.AND P2, PT, R34, c[0x0][0x1cc], PT ;  /* 0x0000730022007a0c */ /* 0x000fe20003f46270 */
[----:B------:R-:W-:Y:S01]  /*0c50*/  CS2R R140, SRZ ;  /* 0x00000000008c7805 */ /* 0x000fe2000001ff00 */
[----:B------:R-:W-:Y:S01]  /*0c60*/  CS2R R138, SRZ ;  /* 0x00000000008a7805 */ /* 0x000fe2000001ff00 */
[----:B------:R-:W-:Y:S01]  /*0c70*/  IMAD R0, R14, c[0x0][0x1e0], RZ ;  /* 0x000078000e007a24 */ /* 0x000fe200078e02ff */
[----:B------:R-:W-:Y:S01]  /*0c80*/  CS2R R136, SRZ ;  /* 0x0000000000887805 */ /* 0x000fe2000001ff00 */
[----:B------:R-:W-:Y:S01]  /*0c90*/  IMAD.IADD R9, R5, 0x1, R8 ;  /* 0x0000000105097824 */ /* 0x000fe200078e0208 */
[----:B------:R-:W-:Y:S01]  /*0ca0*/  CS2R R134, SRZ ;  /* 0x0000000000867805 */ /* 0x000fe2000001ff00 */
[----:B------:R-:W-:Y:S01]  /*0cb0*/  IMAD.MOV.U32 R8, RZ, RZ, R4 ;  /* 0x000000ffff087224 */ /* 0x000fe200078e0004 */
[----:B------:R-:W-:Y:S01]  /*0cc0*/  CS2R R132, SRZ ;  /* 0x0000000000847805 */ /* 0x000fe2000001ff00 */
[----:B------:R-:W-:Y:S01]  /*0cd0*/  IMAD.IADD R5, R3, 0x1, R7 ;  /* 0x0000000103057824 */ /* 0x000fe200078e0207 */
[----:B------:R-:W-:Y:S01]  /*0ce0*/  CS2R R130, SRZ ;  /* 0x0000000000827805 */ /* 0x000fe2000001ff00 */
[----:B------:R-:W-:Y:S01]  /*0cf0*/  IMAD.MOV.U32 R4, RZ, RZ, R2 ;  /* 0x000000ffff047224 */ /* 0x000fe200078e0002 */
[----:B------:R-:W-:Y:S01]  /*0d00*/  CS2R R128, SRZ ;  /* 0x0000000000807805 */ /* 0x000fe2000001ff00 */
[C---:B------:R-:W-:Y:S01]  /*0d10*/  IMAD R0, R18.reuse, c[0x0][0x1e4], R0 ;  /* 0x0000790012007a24 */ /* 0x040fe200078e0200 */
[----:B------:R-:W-:Y:S01]  /*0d20*/  CS2R R126, SRZ ;  /* 0x00000000007e7805 */ /* 0x000fe2000001ff00 */
[----:B------:R-:W-:Y:S01]  /*0d30*/  IMAD.WIDE.U32 R2, R18, c[0x0][0x1e0], R20 ;  /* 0x0000780012027a25 */ /* 0x000fe200078e0014 */
[----:B------:R-:W-:Y:S01]  /*0d40*/  CS2R R124, SRZ ;  /* 0x00000000007c7805 */ /* 0x000fe2000001ff00 */
[----:B------:R-:W-:Y:S01]  /*0d50*/  CS2R R122, SRZ ;  /* 0x00000000007a7805 */ /* 0x000fe2000001ff00 */
[----:B------:R-:W-:Y:S01]  /*0d60*/  CS2R R120, SRZ ;  /* 0x0000000000787805 */ /* 0x000fe2000001ff00 */
[----:B------:R-:W-:Y:S01]  /*0d70*/  IMAD.X R7, R12, 0x1, R11, P0 ;  /* 0x000000010c077824 */ /* 0x000fe200000e060b */
[----:B------:R-:W-:Y:S01]  /*0d80*/  SHF.R.S32.HI R11, RZ, 0x1f, R23 ;  /* 0x0000001fff0b7819 */ /* 0x000fe20000011417 */
[----:B------:R-:W-:Y:S01]  /*0d90*/  IMAD.IADD R10, R13, 0x1, -R252 ;  /* 0x000000010d0a7824 */ /* 0x000fe200078e0afc */
[----:B------:R-:W-:Y:S01]  /*0da0*/  CS2R R118, SRZ ;  /* 0x0000000000767805 */ /* 0x000fe2000001ff00 */
[----:B------:R-:W-:Y:S01]  /*0db0*/  IMAD.IADD R3, R3, 0x1, R0 ;  /* 0x0000000103037824 */ /* 0x000fe200078e0200 */
[-C--:B------:R-:W-:Y:S01]  /*0dc0*/  LEA.HI R0, R36, R39.reuse, RZ, 0x6 ;  /* 0x0000002724007211 */ /* 0x080fe200078f30ff */
[----:B------:R-:W-:Y:S01]  /*0dd0*/  IMAD.WIDE R12, R17, 0x60, R6 ;  /* 0x00000060110c7825 */ /* 0x000fe200078e0206 */
[C---:B------:R-:W-:Y:S01]  /*0de0*/  SEL R25, R11.reuse, RZ, !P3 ;  /* 0x000000ff0b197207 */ /* 0x040fe20005800000 */
[----:B------:R-:W-:Y:S01]  /*0df0*/  CS2R R116, SRZ ;  /* 0x0000000000747805 */ /* 0x000fe2000001ff00 */
[----:B------:R-:W-:Y:S01]  /*0e00*/  SHF.R.S32.HI R27, RZ, 0x6, R0 ;  /* 0x00000006ff1b7819 */ /* 0x000fe20000011400 */
[----:B------:R-:W-:Y:S01]  /*0e10*/  IMAD.SHL.U32 R6, R252, 0x40, RZ ;  /* 0x00000040fc067824 */ /* 0x000fe200078e00ff */
[----:B------:R-:W-:Y:S01]  /*0e20*/  SEL R29, R11, RZ, !P4 ;  /* 0x000000ff0b1d7207 */ /* 0x000fe20006000000 */
[----:B------:R-:W-:Y:S01]  /*0e30*/  IMAD R19, R17, -0x60, R10 ;  /* 0xffffffa011137824 */ /* 0x000fe200078e020a */
[----:B------:R-:W-:Y:S01]  /*0e40*/  CS2R R114, SRZ ;  /* 0x0000000000727805 */ /* 0x000fe2000001ff00 */
[----:B------:R-:W-:Y:S01]  /*0e50*/  IMAD.SHL.U32 R17, R32, 0x40, RZ ;  /* 0x0000004020117824 */ /* 0x000fe200078e00ff */
[----:B------:R-:W-:Y:S01]  /*0e60*/  LOP3.LUT R0, R6, 0x1c0, RZ, 0xc0, !PT ;  /* 0x000001c006007812 */ /* 0x000fe200078ec0ff */
[----:B------:R-:W-:Y:S01]  /*0e70*/  IMAD.SHL.U32 R22, R27, 0x200, RZ ;  /* 0x000002001b167824 */ /* 0x000fe200078e00ff */
[----:B------:R-:W-:Y:S01]  /*0e80*/  ISETP.LT.OR P4, PT, R19, 0x1, P6 ;  /* 0x000000011300780c */ /* 0x000fe20003781670 */
[----:B------:R-:W-:Y:S01]  /*0e90*/  IMAD R6, R25, c[0x0][0x1e8], RZ ;  /* 0x00007a0019067a24 */ /* 0x000fe200078e02ff */
[----:B------:R-:W-:Y:S01]  /*0ea0*/  LOP3.LUT R10, R0, 0x38, R20, 0xf8, !PT ;  /* 0x00000038000a7812 */ /* 0x000fe200078ef814 */
[C---:B------:R-:W-:Y:S01]  /*0eb0*/  IMAD.WIDE.U32 R2, R24.reuse, c[0x0][0x1e8], R2 ;  /* 0x00007a0018027a25 */ /* 0x040fe200078e0002 */
[----:B------:R-:W-:Y:S01]  /*0ec0*/  SHF.R.U32.HI R7, RZ, 0x3, R0 ;  /* 0x00000003ff077819 */ /* 0x000fe20000011600 */
[----:B------:R-:W-:Y:S01]  /*0ed0*/  CS2R R112, SRZ ;  /* 0x0000000000707805 */ /* 0x000fe2000001ff00 */
[----:B------:R-:W-:Y:S01]  /*0ee0*/  LOP3.LUT R0, R17, 0x1c0, RZ, 0xc0, !PT ;  /* 0x000001c011007812 */ /* 0x000fe200078ec0ff */
[----:B------:R-:W-:Y:S01]  /*0ef0*/  IMAD R6, R24, c[0x0][0x1ec], R6 ;  /* 0x00007b0018067a24 */ /* 0x000fe200078e0206 */
[----:B------:R-:W-:Y:S01]  /*0f00*/  LOP3.LUT R242, R22, R10, R7, 0xf6, !PT ;  /* 0x0000000a16f27212 */ /* 0x000fe200078ef607 */
[----:B------:R-:W-:Y:S01]  /*0f10*/  IMAD R7, R29, c[0x0][0x278], RZ ;  /* 0x00009e001d077a24 */ /* 0x000fe200078e02ff */
[----:B------:R-:W-:Y:S01]  /*0f20*/  LOP3.LUT R10, R0, 0x8, R216, 0xf8, !PT ;  /* 0x00000008000a7812 */ /* 0x000fe200078ef8d8 */
[----:B------:R-:W-:Y:S01]  /*0f30*/  IMAD.IADD R3, R3, 0x1, R6 ;  /* 0x0000000103037824 */ /* 0x000fe200078e0206 */
[----:B------:R-:W-:Y:S01]  /*0f40*/  SHF.R.U32.HI R0, RZ, 0x3, R0 ;  /* 0x00000003ff007819 */ /* 0x000fe20000011600 */
[----:B------:R-:W-:Y:S01]  /*0f50*/  IMAD R6, R29, c[0x0][0x290], RZ ;  /* 0x0000a4001d067a24 */ /* 0x000fe200078e02ff */
[----:B------:R-:W-:Y:S01]  /*0f60*/  ISETP.LT.OR P3, PT, R19, 0x1, P2 ;  /* 0x000000011300780c */ /* 0x000fe20001761670 */
[----:B------:R-:W-:Y:S01]  /*0f70*/  IMAD R11, R33, c[0x0][0x27c], R7 ;  /* 0x00009f00210b7a24 */ /* 0x000fe200078e0207 */
[----:B------:R-:W-:Y:S01]  /*0f80*/  LOP3.LUT R0, R22, R10, R0, 0xf6, !PT ;  /* 0x0000000a16007212 */ /* 0x000fe200078ef600 */
[----:B------:R-:W-:Y:S01]  /*0f90*/  IMAD R10, R15, c[0x0][0x178], RZ ;  /* 0x00005e000f0a7a24 */ /* 0x000fe200078e02ff */
[----:B------:R-:W-:Y:S01]  /*0fa0*/  ISETP.LT.OR P5, PT, R19, 0x21, P6 ;  /* 0x000000211300780c */ /* 0x000fe200037a1670 */
[----:B------:R-:W-:Y:S01]  /*0fb0*/  IMAD R23, R33, c[0x0][0x294], R6 ;  /* 0x0000a50021177a24 */ /* 0x000fe200078e0206 */
[----:B------:R-:W-:Y:S01]  /*0fc0*/  CS2R R110, SRZ ;  /* 0x00000000006e7805 */ /* 0x000fe2000001ff00 */
[----:B------:R-:W-:Y:S01]  /*0fd0*/  IMAD R7, R15, c[0x0][0x208], RZ ;  /* 0x000082000f077a24 */ /* 0x000fe200078e02ff */
[----:B------:R-:W-:Y:S01]  /*0fe0*/  CS2R R108, SRZ ;  /* 0x00000000006c7805 */ /* 0x000fe2000001ff00 */
[----:B------:R-:W-:Y:S01]  /*0ff0*/  IMAD R6, R14, c[0x0][0x1b0], RZ ;  /* 0x00006c000e067a24 */ /* 0x000fe200078e02ff */
[----:B------:R-:W-:Y:S01]  /*1000*/  CS2R R106, SRZ ;  /* 0x00000000006a7805 */ /* 0x000fe2000001ff00 */
[C---:B------:R-:W-:Y:S01]  /*1010*/  IMAD R26, R16.reuse, c[0x0][0x17c], R10 ;  /* 0x00005f00101a7a24 */ /* 0x040fe200078e020a */
[----:B------:R-:W-:Y:S01]  /*1020*/  CS2R R104, SRZ ;  /* 0x0000000000687805 */ /* 0x000fe2000001ff00 */
[----:B------:R-:W-:Y:S01]  /*1030*/  IMAD R10, R13, c[0x0][0x1d8], RZ ;  /* 0x000076000d0a7a24 */ /* 0x000fe200078e02ff */
[----:B------:R-:W-:Y:S01]  /*1040*/  CS2R R102, SRZ ;  /* 0x0000000000667805 */ /* 0x000fe2000001ff00 */
[----:B------:R-:W-:Y:S01]  /*1050*/  IMAD R28, R16, c[0x0][0x20c], R7 ;  /* 0x00008300101c7a24 */ /* 0x000fe200078e0207 */
[----:B------:R-:W-:Y:S01]  /*1060*/  CS2R R100, SRZ ;  /* 0x0000000000647805 */ /* 0x000fe2000001ff00 */
[----:B------:R-:W-:Y:S01]  /*1070*/  IMAD R22, R18, c[0x0][0x1b4], R6 ;  /* 0x00006d0012167a24 */ /* 0x000fe200078e0206 */
[----:B------:R-:W-:Y:S01]  /*1080*/  CS2R R98, SRZ ;  /* 0x0000000000627805 */ /* 0x000fe2000001ff00 */
[C---:B------:R-:W-:Y:S01]  /*1090*/  IMAD.WIDE.U32 R8, R33.reuse, c[0x0][0x278], R8 ;  /* 0x00009e0021087a25 */ /* 0x040fe200078e0008 */
[----:B------:R-:W-:Y:S01]  /*10a0*/  CS2R R96, SRZ ;  /* 0x0000000000607805 */ /* 0x000fe2000001ff00 */
[----:B------:R-:W-:Y:S01]  /*10b0*/  CS2R R94, SRZ ;  /* 0x00000000005e7805 */ /* 0x000fe2000001ff00 */
[----:B------:R-:W-:Y:S01]  /*10c0*/  CS2R R92, SRZ ;  /* 0x00000000005c7805 */ /* 0x000fe2000001ff00 */
[----:B------:R-:W-:Y:S01]  /*10d0*/  IMAD.WIDE.U32 R6, R33, c[0x0][0x290], R4 ;  /* 0x0000a40021067a25 */ /* 0x000fe200078e0004 */
[----:B------:R-:W-:Y:S01]  /*10e0*/  LEA R44, P1, R8, c[0x0][0x258], 0x2 ;  /* 0x00009600082c7a11 */ /* 0x000fe200078210ff */
[----:B------:R-:W-:Y:S01]  /*10f0*/  CS2R R90, SRZ ;  /* 0x00000000005a7805 */ /* 0x000fe2000001ff00 */
        /* <DEDUP_REMOVED lines=8> */
[----:B------:R-:W-:Y:S01]  /*1180*/  LEA R2, P0, R4, c[0x0][0x1c0], 0x1 ;  /* 0x0000700004027a11 */ /* 0x000fe200078008ff */
[----:B------:R-:W-:Y:S01]  /*1190*/  IMAD.IADD R5, R5, 0x1, R10 ;  /* 0x0000000105057824 */ /* 0x000fe200078e020a */
[----:B------:R-:W-:Y:S01]  /*11a0*/  CS2R R78, SRZ ;  /* 0x00000000004e7805 */ /* 0x000fe2000001ff00 */
[----:B------:R-:W-:Y:S01]  /*11b0*/  IMAD.SHL.U32 R242, R242, 0x2, RZ ;  /* 0x00000002f2f27824 */ /* 0x000fe200078e00ff */
[----:B------:R-:W-:Y:S01]  /*11c0*/  LEA.HI.X R45, R8, c[0x0][0x25c], R3, 0x2, P1 ;  /* 0x00009700082d7a11 */ /* 0x000fe200008f1403 */
[----:B------:R-:W-:Y:S01]  /*11d0*/  IMAD.WIDE.U32 R10, R18, c[0x0][0x1b0], R20 ;  /* 0x00006c00120a7a25 */ /* 0x000fe200078e0014 */
[----:B------:R-:W-:Y:S01]  /*11e0*/  LEA.HI.X R3, R4, c[0x0][0x1c4], R5, 0x1, P0 ;  /* 0x0000710004037a11 */ /* 0x000fe200000f0c05 */
[----:B------:R-:W-:Y:S01]  /*11f0*/  CS2R R76, SRZ ;  /* 0x00000000004c7805 */ /* 0x000fe2000001ff00 */
[C---:B------:R-:W-:Y:S01]  /*1200*/  LEA R42, P0, R6.reuse, c[0x0][0x280], 0x2 ;  /* 0x0000a000062a7a11 */ /* 0x040fe200078010ff */
[----:B------:R-:W-:Y:S01]  /*1210*/  IMAD.IADD R4, R7, 0x1, R23 ;  /* 0x0000000107047824 */ /* 0x000fe200078e0217 */
[----:B------:R-:W-:Y:S01]  /*1220*/  STL.64 [R1+0x8], R44 ;  /* 0x0000082c01007387 */ /* 0x000fe20000100a00 */
[----:B------:R-:W-:Y:S01]  /*1230*/  IMAD.U32 R5, RZ, RZ, UR7 ;  /* 0x00000007ff057e24 */ /* 0x000fe2000f8e00ff */
[----:B------:R-:W-:Y:S01]  /*1240*/  CS2R R74, SRZ ;  /* 0x00000000004a7805 */ /* 0x000fe2000001ff00 */
[----:B------:R-:W-:Y:S01]  /*1250*/  IMAD.IADD R7, R11, 0x1, R22 ;  /* 0x000000010b077824 */ /* 0x000fe200078e0216 */
[----:B------:R-:W-:Y:S01]  /*1260*/  @!PT LDS RZ, [RZ] ;  /* 0x00000000fffff984 */ /* 0x000fe20000000800 */
[----:B------:R-:W-:Y:S01]  /*1270*/  @!PT LDS RZ, [RZ] ;  /* 0x00000000fffff984 */ /* 0x000fe20000000800 */
[----:B------:R-:W-:Y:S01]  /*1280*/  @!PT LDS RZ, [RZ] ;  /* 0x00000000fffff984 */ /* 0x000fe20000000800 */
[----:B------:R1:W-:Y:S01]  /*1290*/  LDGSTS.E.BYPASS.LTC128B.128 [R242+0x6080], [R2.64], !P4 ;  /* 0x0608000002f27fae */ /* 0x0003e2000e101d48 */
[----:B------:R-:W-:Y:S01]  /*12a0*/  LEA.HI.X R43, R6, c[0x0][0x284], R4, 0x2, P0 ;  /* 0x0000a100062b7a11 */ /* 0x000fe200000f1404 */
[----:B------:R-:W-:Y:S01]  /*12b0*/  IMAD R8, R25, c[0x0][0x1b8], RZ ;  /* 0x00006e0019087a24 */ /* 0x000fe200078e02ff */
[----:B------:R-:W-:Y:S01]  /*12c0*/  IADD3 R4, P4, R2, UR7, RZ ;  /* 0x0000000702047c10 */ /* 0x000fe2000ff9e0ff */
[----:B------:R1:W-:Y:S01]  /*12d0*/  LDGSTS.E.BYPASS.LTC128B.128 [R242+0x9080], [R2.64+0x80], !P3 ;  /* 0x0908008002f27fae */ /* 0x0003e2000d901d48 */
[C---:B------:R-:W-:Y:S01]  /*12e0*/  ISETP.LT.OR P3, PT, R19.reuse, 0x21, P2 ;  /* 0x000000211300780c */ /* 0x040fe20001761670 */
[----:B------:R-:W-:Y:S01]  /*12f0*/  IMAD.MOV.U32 R6, RZ, RZ, R10 ;  /* 0x000000ffff067224 */ /* 0x000fe200078e000a */
[----:B------:R-:W-:Y:S01]  /*1300*/  ISETP.LT.OR P2, PT, R19, 0x41, P2 ;  /* 0x000000411300780c */ /* 0x000fe20001741670 */
[C---:B------:R-:W-:Y:S01]  /*1310*/  IMAD R8, R24.reuse, c[0x0][0x1bc], R8 ;  /* 0x00006f0018087a24 */ /* 0x040fe200078e0208 */
[----:B------:R-:W-:Y:S01]  /*1320*/  STL.64 [R1], R42 ;  /* 0x0000002a01007387 */ /* 0x000fe20000100a00 */
[----:B------:R-:W-:Y:S01]  /*1330*/  IMAD.WIDE.U32 R10, R24, c[0x0][0x1b8], R6 ;  /* 0x00006e00180a7a25 */ /* 0x000fe200078e0006 */
[----:B------:R-:W-:Y:S01]  /*1340*/  CS2R R72, SRZ ;  /* 0x0000000000487805 */ /* 0x000fe2000001ff00 */
[----:B------:R-:W-:Y:S01]  /*1350*/  CS2R R70, SRZ ;  /* 0x0000000000467805 */ /* 0x000fe2000001ff00 */
[----:B------:R-:W-:Y:S01]  /*1360*/  CS2R R68, SRZ ;  /* 0x0000000000447805 */ /* 0x000fe2000001ff00 */
[C-C-:B------:R-:W-:Y:S01]  /*1370*/  IMAD.WIDE.U32 R14, R16.reuse, c[0x0][0x178], R20.reuse ;  /* 0x00005e00100e7a25 */ /* 0x140fe200078e0014 */
[----:B------:R-:W-:Y:S01]  /*1380*/  CS2R R66, SRZ ;  /* 0x0000000000427805 */ /* 0x000fe2000001ff00 */
[----:B------:R-:W-:Y:S01]  /*1390*/  CS2R R64, SRZ ;  /* 0x0000000000407805 */ /* 0x000fe2000001ff00 */
[----:B------:R-:W-:Y:S01]  /*13a0*/  CS2R R62, SRZ ;  /* 0x00000000003e7805 */ /* 0x000fe2000001ff00 */
[----:B------:R-:W-:Y:S01]  /*13b0*/  IMAD R13, R13, c[0x0][0x1a8], RZ ;  /* 0x00006a000d0d7a24 */ /* 0x000fe200078e02ff */
[----:B------:R-:W-:Y:S01]  /*13c0*/  CS2R R60, SRZ ;  /* 0x00000000003c7805 */ /* 0x000fe2000001ff00 */
[----:B------:R-:W-:Y:S01]  /*13d0*/  IMAD.WIDE.U32 R16, R16, c[0x0][0x208], R20 ;  /* 0x0000820010107a25 */ /* 0x000fe200078e0014 */
[----:B------:R-:W-:Y:S01]  /*13e0*/  CS2R R58, SRZ ;  /* 0x00000000003a7805 */ /* 0x000fe2000001ff00 */
[----:B------:R-:W-:Y:S01]  /*13f0*/  CS2R R56, SRZ ;  /* 0x0000000000387805 */ /* 0x000fe2000001ff00 */
[----:B------:R-:W-:Y:S01]  /*1400*/  CS2R R54, SRZ ;  /* 0x0000000000367805 */ /* 0x000fe2000001ff00 */
[----:B------:R-:W-:Y:S01]  /*1410*/  IMAD R13, R12, c[0x0][0x1ac], R13 ;  /* 0x00006b000c0d7a24 */ /* 0x000fe200078e020d */
[----:B------:R-:W-:Y:S01]  /*1420*/  CS2R R52, SRZ ;  /* 0x0000000000347805 */ /* 0x000fe2000001ff00 */
[----:B------:R-:W-:Y:S01]  /*1430*/  IMAD.IADD R9, R17, 0x1, R28 ;  /* 0x0000000111097824 */ /* 0x000fe200078e021c */
[----:B------:R-:W-:Y:S01]  /*1440*/  LEA.HI R17, R36, R39, RZ, 0x2 ;  /* 0x0000002724117211 */ /* 0x000fe200078f10ff */
[----:B------:R-:W-:Y:S01]  /*1450*/  IMAD.SHL.U32 R218, R0, 0x2, RZ ;  /* 0x0000000200da7824 */ /* 0x000fe200078e00ff */
[----:B------:R-:W-:Y:S01]  /*1460*/  SHF.R.S32.HI R251, RZ, 0x6, R251 ;  /* 0x00000006fffb7819 */ /* 0x000fe200000114fb */
[----:B------:R-:W-:Y:S01]  /*1470*/  IMAD.MOV.U32 R228, RZ, RZ, 0x10 ;  /* 0x00000010ffe47424 */ /* 0x000fe200078e00ff */
[----:B-1----:R-:W-:Y:S01]  /*1480*/  IADD3 R2, P1, P0, R5, 0x80, R2 ;  /* 0x0000008005027810 */ /* 0x002fe2000783e002 */
[----:B------:R-:W-:Y:S01]  /*1490*/  IMAD.MOV.U32 R209, RZ, RZ, RZ ;  /* 0x000000ffffd17224 */ /* 0x000fe200078e00ff */
[----:B------:R-:W-:Y:S01]  /*14a0*/  IADD3.X R5, R3, UR5, RZ, P4, !PT ;  /* 0x0000000503057c10 */ /* 0x000fe2000a7fe4ff */
[----:B------:R-:W-:Y:S01]  /*14b0*/  UMOV UR11, 0x1 ;  /* 0x00000001000b7882 */ /* 0x000fe20000000000 */
[----:B------:R-:W-:-:S02]  /*14c0*/  IADD3.X R3, RZ, UR5, R3, P1, P0 ;  /* 0x00000005ff037c10 */ /* 0x000fc40008fe0403 */
[----:B------:R-:W-:Y:S01]  /*14d0*/  ISETP.LT.OR P0, PT, R19, 0x41, P6 ;  /* 0x000000411300780c */ /* 0x000fe20003701670 */
[----:B------:R1:W-:Y:S01]  /*14e0*/  LDGSTS.E.BYPASS.LTC128B.128 [R242+0x7080], [R4.64], !P5 ;  /* 0x0708000004f27fae */ /* 0x0003e2000e901d48 */
[----:B------:R-:W-:Y:S02]  /*14f0*/  IADD3 R6, P1, R4, UR7, RZ ;  /* 0x0000000704067c10 */ /* 0x000fe4000ff3e0ff */
[----:B------:R-:W-:Y:S01]  /*1500*/  ISETP.GE.AND P6, PT, R20, c[0x0][0x19c], PT ;  /* 0x0000670014007a0c */ /* 0x000fe20003fc6270 */
[----:B------:R2:W-:Y:S01]  /*1510*/  LDGSTS.E.BYPASS.LTC128B.128 [R242+0xa080], [R2.64], !P3 ;  /* 0x0a08000002f27fae */ /* 0x0005e2000d901d48 */
[----:B------:R-:W-:Y:S01]  /*1520*/  IADD3.X R7, R5, UR5, RZ, P1, !PT ;  /* 0x0000000505077c10 */ /* 0x000fe20008ffe4ff */
[----:B------:R-:W-:Y:S01]  /*1530*/  ULDC.64 UR4, c[0x0][0x1a8] ;  /* 0x00006a0000047ab9 */ /* 0x000fe20000000a00 */
[C---:B------:R-:W-:Y:S01]  /*1540*/  ISETP.LT.OR P3, PT, R19.reuse, 0x1, P6 ;  /* 0x000000011300780c */ /* 0x040fe20003761670 */
[----:B------:R-:W-:Y:S01]  /*1550*/  USHF.L.U32 UR7, UR4, 0x6, URZ ;  /* 0x0000000604077899 */ /* 0x000fe2000800063f */
[----:B------:R-:W-:Y:S01]  /*1560*/  ISETP.GE.AND P5, PT, R34, c[0x0][0x19c], PT ;  /* 0x0000670022007a0c */ /* 0x000fe20003fa6270 */
[----:B------:R-:W-:Y:S01]  /*1570*/  USHF.L.U64.HI UR5, UR4, UR6, UR5 ;  /* 0x0000000604057299 */ /* 0x000fe20008010205 */
[C---:B------:R-:W-:Y:S01]  /*1580*/  ISETP.LT.OR P1, PT, R19.reuse, 0x21, P6 ;  /* 0x000000211300780c */ /* 0x040fe20003721670 */
[----:B------:R3:W-:Y:S01]  /*1590*/  LDGSTS.E.BYPASS.LTC128B.128 [R242+0x8080], [R6.64], !P0 ;  /* 0x0808000006f27fae */ /* 0x0007e2000c101d48 */
[----:B------:R-:W-:-:S02]  /*15a0*/  ISETP.LT.OR P4, PT, R19, 0x1, P5 ;  /* 0x000000011300780c */ /* 0x000fc40002f81670 */
[C---:B------:R-:W-:Y:S01]  /*15b0*/  ISETP.LT.OR P0, PT, R19.reuse, 0x21, P5 ;  /* 0x000000211300780c */ /* 0x040fe20002f01670 */
[----:B------:R3:W-:Y:S01]  /*15c0*/  LDGSTS.E.BYPASS.LTC128B.128 [R242+0xb080], [R6.64+0x80], !P2 ;  /* 0x0b08008006f27fae */ /* 0x0007e2000d101d48 */
[C---:B------:R-:W-:Y:S02]  /*15d0*/  ISETP.LT.OR P6, PT, R19.reuse, 0x41, P6 ;  /* 0x000000411300780c */ /* 0x040fe400037c1670 */
[----:B------:R-:W-:Y:S01]  /*15e0*/  ISETP.LT.OR P5, PT, R19, 0x41, P5 ;  /* 0x000000411300780c */ /* 0x000fe20002fa1670 */
[----:B------:R-:W0:Y:S01]  /*15f0*/  LDGDEPBAR ;  /* 0x00000000000079af */ /* 0x000e220000000000 */
[----:B-1----:R-:W-:Y:S01]  /*1600*/  IMAD.IADD R5, R15, 0x1, R26 ;  /* 0x000000010f057824 */ /* 0x002fe200078e021a */
[----:B------:R-:W-:Y:S01]  /*1610*/  LEA.HI R15, R36, R39, RZ, 0x4 ;  /* 0x00000027240f7211 */ /* 0x000fe200078f20ff */
[----:B------:R-:W-:Y:S02]  /*1620*/  IMAD.MOV.U32 R4, RZ, RZ, R14 ;  /* 0x000000ffff047224 */ /* 0x000fe400078e000e */
[----:B--2---:R-:W-:-:S02]  /*1630*/  IMAD.IADD R3, R11, 0x1, R8 ;  /* 0x000000010b037824 */ /* 0x004fc400078e0208 */
[----:B------:R-:W-:Y:S02]  /*1640*/  IMAD.MOV.U32 R2, RZ, RZ, R10 ;  /* 0x000000ffff027224 */ /* 0x000fe400078e000a */
[----:B------:R-:W-:-:S04]  /*1650*/  IMAD.WIDE.U32 R4, R38, c[0x0][0x180], R4 ;  /* 0x0000600026047a25 */ /* 0x000fc800078e0004 */
[----:B------:R-:W-:-:S04]  /*1660*/  IMAD.WIDE.U32 R10, R12, c[0x0][0x1a8], R2 ;  /* 0x00006a000c0a7a25 */ /* 0x000fc800078e0002 */
[----:B------:R-:W-:Y:S02]  /*1670*/  IMAD R2, R37, c[0x0][0x180], RZ ;  /* 0x0000600025027a24 */ /* 0x000fe400078e02ff */
[----:B------:R-:W-:Y:S02]  /*1680*/  IMAD.IADD R3, R11, 0x1, R13 ;  /* 0x000000010b037824 */ /* 0x000fe400078e020d */
[----:B------:R-:W-:Y:S02]  /*1690*/  IMAD R2, R38, c[0x0][0x184], R2 ;  /* 0x0000610026027a24 */ /* 0x000fe400078e0202 */
[----:B---3--:R-:W-:Y:S02]  /*16a0*/  IMAD R6, R29, c[0x0][0x188], RZ ;  /* 0x000062001d067a24 */ /* 0x008fe400078e02ff */
[----:B------:R-:W-:Y:S01]  /*16b0*/  IMAD.IADD R5, R5, 0x1, R2 ;  /* 0x0000000105057824 */ /* 0x000fe200078e0202 */
[----:B------:R-:W-:Y:S01]  /*16c0*/  LEA R2, P2, R10, c[0x0][0x190], 0x1 ;  /* 0x000064000a027a11 */ /* 0x000fe200078408ff */
[----:B------:R-:W-:-:S02]  /*16d0*/  IMAD.MOV.U32 R8, RZ, RZ, R16 ;  /* 0x000000ffff087224 */ /* 0x000fc400078e0010 */
[----:B------:R-:W-:Y:S01]  /*16e0*/  IMAD R14, R37, c[0x0][0x210], RZ ;  /* 0x00008400250e7a24 */ /* 0x000fe200078e02ff */
[----:B------:R-:W-:Y:S01]  /*16f0*/  LEA.HI.X R3, R10, c[0x0][0x194], R3, 0x1, P2 ;  /* 0x000065000a037a11 */ /* 0x000fe200010f0c03 */
[----:B------:R-:W-:Y:S02]  /*1700*/  IMAD.U32 R10, RZ, RZ, UR7 ;  /* 0x00000007ff0a7e24 */ /* 0x000fe4000f8e00ff */
[C---:B------:R-:W-:Y:S02]  /*1710*/  IMAD R12, R33.reuse, c[0x0][0x18c], R6 ;  /* 0x00006300210c7a24 */ /* 0x040fe400078e0206 */
[----:B------:R1:W-:Y:S01]  /*1720*/  LDGSTS.E.BYPASS.LTC128B.128 [R242+0x80], [R2.64], !P3 ;  /* 0x0008000002f27fae */ /* 0x0003e2000d901d48 */
[----:B------:R-:W-:Y:S01]  /*1730*/  IADD3 R10, P3, P2, R10, 0x80, R2 ;  /* 0x000000800a0a7810 */ /* 0x000fe20007a7e002 */
[----:B------:R-:W-:Y:S02]  /*1740*/  IMAD.WIDE.U32 R6, R33, c[0x0][0x188], R4 ;  /* 0x0000620021067a25 */ /* 0x000fe400078e0004 */
[----:B------:R1:W-:Y:S01]  /*1750*/  LDGSTS.E.BYPASS.LTC128B.128 [R242+0x3080], [R2.64+0x80], !P4 ;  /* 0x0308008002f27fae */ /* 0x0003e2000e101d48 */
[----:B------:R-:W-:Y:S01]  /*1760*/  IADD3.X R11, RZ, UR5, R3, P3, P2 ;  /* 0x00000005ff0b7c10 */ /* 0x000fe20009fe4403 */
[----:B------:R-:W-:Y:S01]  /*1770*/  IMAD R14, R38, c[0x0][0x214], R14 ;  /* 0x00008500260e7a24 */ /* 0x000fe200078e020e */
[----:B------:R-:W-:Y:S01]  /*1780*/  ISETP.GE.AND P4, PT, R20, c[0x0][0x16c], PT ;  /* 0x00005b0014007a0c */ /* 0x000fe20003f86270 */
[----:B------:R-:W-:Y:S01]  /*1790*/  IMAD.WIDE.U32 R8, R38, c[0x0][0x210], R8 ;  /* 0x0000840026087a25 */ /* 0x000fe200078e0008 */
[----:B------:R-:W-:-:S02]  /*17a0*/  ISETP.GE.AND P3, PT, R34, c[0x0][0x16c], PT ;  /* 0x00005b0022007a0c */ /* 0x000fc40003f66270 */
[----:B------:R-:W-:Y:S01]  /*17b0*/  SEL R4, RZ, 0x1, P4 ;  /* 0x00000001ff047807 */ /* 0x000fe20002000000 */
[----:B------:R-:W-:Y:S01]  /*17c0*/  IMAD.IADD R12, R7, 0x1, R12 ;  /* 0x00000001070c7824 */ /* 0x000fe200078e020c */
[----:B------:R-:W-:Y:S01]  /*17d0*/  SEL R13, RZ, 0x2, P3 ;  /* 0x00000002ff0d7807 */ /* 0x000fe20001800000 */
[----:B------:R-:W-:Y:S02]  /*17e0*/  IMAD.IADD R5, R9, 0x1, R14 ;  /* 0x0000000109057824 */ /* 0x000fe400078e020e */
[----:B------:R-:W-:Y:S02]  /*17f0*/  IMAD R9, R29, c[0x0][0x218], RZ ;  /* 0x000086001d097a24 */ /* 0x000fe400078e02ff */
[----:B------:R-:W-:Y:S01]  /*1800*/  IMAD.IADD R7, R13, 0x1, R4 ;  /* 0x000000010d077824 */ /* 0x000fe200078e0204 */
[----:B------:R-:W-:Y:S01]  /*1810*/  SHF.R.S32.HI R13, RZ, 0x4, R15 ;  /* 0x00000004ff0d7819 */ /* 0x000fe2000001140f */
[----:B------:R-:W-:Y:S01]  /*1820*/  IMAD.MOV.U32 R4, RZ, RZ, R8 ;  /* 0x000000ffff047224 */ /* 0x000fe200078e0008 */
[----:B------:R-:W-:Y:S01]  /*1830*/  SHF.R.S32.HI R8, RZ, 0x2, R17 ;  /* 0x00000002ff087819 */ /* 0x000fe20000011411 */
[----:B------:R-:W-:-:S02]  /*1840*/  IMAD.MOV.U32 R14, RZ, RZ, c[0x0][0x208] ;  /* 0x00008200ff0e7624 */ /* 0x000fc400078e00ff */
[----:B------:R-:W-:-:S04]  /*1850*/  IMAD.WIDE.U32 R4, R33, c[0x0][0x218], R4 ;  /* 0x0000860021047a25 */ /* 0x000fc800078e0004 */
[----:B------:R-:W-:Y:S02]  /*1860*/  IMAD R16, R37, c[0x0][0x238], RZ ;  /* 0x00008e0025107a24 */ /* 0x000fe400078e02ff */
[----:B------:R-:W-:Y:S01]  /*1870*/  IMAD R29, R29, c[0x0][0x240], RZ ;  /* 0x000090001d1d7a24 */ /* 0x000fe200078e02ff */
[----:B-1----:R-:W-:Y:S01]  /*1880*/  IADD3 R2, P2, R2, UR7, RZ ;  /* 0x0000000702027c10 */ /* 0x002fe2000ff5e0ff */
[----:B------:R-:W-:Y:S02]  /*1890*/  IMAD R16, R38, c[0x0][0x23c], R16 ;  /* 0x00008f0026107a24 */ /* 0x000fe400078e0210 */
[----:B------:R-:W-:Y:S01]  /*18a0*/  IMAD R29, R33, c[0x0][0x244], R29 ;  /* 0x00009100211d7a24 */ /* 0x000fe200078e021d */
[----:B------:R-:W-:Y:S02]  /*18b0*/  IADD3.X R3, R3, UR5, RZ, P2, !PT ;  /* 0x0000000503037c10 */ /* 0x000fe400097fe4ff */
[----:B------:R-:W-:-:S03]  /*18c0*/  LEA R248, P2, R6, c[0x0][0x160], 0x1 ;  /* 0x0000580006f87a11 */ /* 0x000fc600078408ff */
[----:B------:R1:W-:Y:S01]  /*18d0*/  LDGSTS.E.BYPASS.LTC128B.128 [R242+0x1080], [R2.64], !P1 ;  /* 0x0108000002f27fae */ /* 0x0003e2000c901d48 */
[----:B------:R-:W-:Y:S01]  /*18e0*/  LEA.HI.X R249, R6, c[0x0][0x164], R12, 0x1, P2 ;  /* 0x0000590006f97a11 */ /* 0x000fe200010f0c0c */
[----:B------:R-:W-:Y:S01]  /*18f0*/  IMAD R6, R33, c[0x0][0x21c], R9 ;  /* 0x0000870021067a24 */ /* 0x000fe200078e0209 */
[----:B------:R-:W-:Y:S01]  /*1900*/  LOP3.LUT P2, RZ, R7, 0x2, RZ, 0xc0, !PT ;  /* 0x0000000207ff7812 */ /* 0x000fe2000784c0ff */
[----:B------:R2:W-:Y:S01]  /*1910*/  LDGSTS.E.BYPASS.LTC128B.128 [R242+0x4080], [R10.64], !P0 ;  /* 0x040800000af27fae */ /* 0x0005e2000c101d48 */
[----:B------:R-:W-:Y:S01]  /*1920*/  LEA R246, P0, R4, c[0x0][0x1f0], 0x1 ;  /* 0x00007c0004f67a11 */ /* 0x000fe200078008ff */
[----:B------:R-:W-:-:S05]  /*1930*/  IMAD.IADD R5, R5, 0x1, R6 ;  /* 0x0000000105057824 */ /* 0x000fca00078e0206 */
[----:B------:R-:W-:Y:S01]  /*1940*/  LEA.HI.X R247, R4, c[0x0][0x1f4], R5, 0x1, P0 ;  /* 0x00007d0004f77a11 */ /* 0x000fe200000f0c05 */
[----:B------:R-:W-:Y:S01]  /*1950*/  IMAD.MOV.U32 R4, RZ, RZ, 0x20 ;  /* 0x00000020ff047424 */ /* 0x000fe200078e00ff */
[----:B------:R-:W-:-:S04]  /*1960*/  LOP3.LUT P0, RZ, R32, 0x4, RZ, 0xc0, !PT ;  /* 0x0000000420ff7812 */ /* 0x000fc8000780c0ff */
[----:B------:R-:W-:Y:S02]  /*1970*/  SEL R222, R222, 0xffffffc0, !P0 ;  /* 0xffffffc0dede7807 */ /* 0x000fe40004000000 */
[----:B------:R-:W-:-:S03]  /*1980*/  ISETP.GE.AND P0, PT, R20, c[0x0][0x1fc], PT ;  /* 0x00007f0014007a0c */ /* 0x000fc60003f06270 */
[----:B------:R-:W-:Y:S01]  /*1990*/  IMAD.IADD R219, R218, 0x1, R222 ;  /* 0x00000001dadb7824 */ /* 0x000fe200078e02de */
[----:B------:R-:W-:Y:S02]  /*19a0*/  SEL R18, RZ, 0x1, P0 ;  /* 0x00000001ff127807 */ /* 0x000fe40000000000 */
[----:B-1----:R-:W-:-:S04]  /*19b0*/  IADD3 R2, P1, R2, UR7, RZ ;  /* 0x0000000702027c10 */ /* 0x002fc8000ff3e0ff */
[----:B------:R-:W-:Y:S01]  /*19c0*/  IADD3.X R3, R3, UR5, RZ, P1, !PT ;  /* 0x0000000503037c10 */ /* 0x000fe20008ffe4ff */
[----:B------:R-:W-:Y:S01]  /*19d0*/  ULDC.64 UR4, c[0x0][0x178] ;  /* 0x00005e0000047ab9 */ /* 0x000fe20000000a00 */
[----:B--2---:R-:W-:Y:S01]  /*19e0*/  LEA.HI R11, R36, R39, RZ, 0x5 ;  /* 0x00000027240b7211 */ /* 0x004fe200078f28ff */
[----:B------:R-:W-:Y:S01]  /*19f0*/  USHF.L.U64.HI UR5, UR4, UR6, UR5 ;  /* 0x0000000604057299 */ /* 0x000fe20008010205 */
[----:B------:R-:W-:Y:S01]  /*1a00*/  LOP3.LUT P1, RZ, R7, 0x1, RZ, 0xc0, !PT ;  /* 0x0000000107ff7812 */ /* 0x000fe2000782c0ff */
[----:B------:R1:W-:Y:S01]  /*1a10*/  LDGSTS.E.BYPASS.LTC128B.128 [R242+0x2080], [R2.64], !P6 ;  /* 0x0208000002f27fae */ /* 0x0003e2000f101d48 */
[----:B------:R-:W-:Y:S01]  /*1a20*/  USHF.L.U32 UR6, UR4, 0x6, URZ ;  /* 0x0000000604067899 */ /* 0x000fe2000800063f */
[----:B------:R-:W-:Y:S02]  /*1a30*/  SHF.R.S32.HI R7, RZ, 0x5, R11 ;  /* 0x00000005ff077819 */ /* 0x000fe4000001140b */
[----:B------:R1:W-:Y:S01]  /*1a40*/  LDGSTS.E.BYPASS.LTC128B.128 [R242+0x5080], [R2.64+0x80], !P5 ;  /* 0x0508008002f27fae */ /* 0x0003e2000e901d48 */
[C---:B------:R-:W-:Y:S01]  /*1a50*/  LOP3.LUT P5, RZ, R32.reuse, 0x2, RZ, 0xc0, !PT ;  /* 0x0000000220ff7812 */ /* 0x040fe200078ac0ff */
[----:B------:R-:W-:Y:S01]  /*1a60*/  IMAD.SHL.U32 R32, R32, 0x20, RZ ;  /* 0x0000002020207824 */ /* 0x000fe200078e00ff */
[----:B------:R-:W-:Y:S01]  /*1a70*/  SHF.R.S32.HI R10, RZ, 0x1f, R27 ;  /* 0x0000001fff0a7819 */ /* 0x000fe2000001141b */
[----:B------:R-:W0:Y:S01]  /*1a80*/  LDGDEPBAR ;  /* 0x00000000000079af */ /* 0x000e220000000000 */
[----:B------:R-:W-:Y:S01]  /*1a90*/  SEL R0, R4, 0xffffffe0, !P5 ;  /* 0xffffffe004007807 */ /* 0x000fe20006800000 */
[----:B------:R-:W-:Y:S01]  /*1aa0*/  UMOV UR4, URZ ;  /* 0x0000003f00047c82 */ /* 0x000fe20008000000 */
[----:B------:R-:W-:-:S02]  /*1ab0*/  IADD3 R4, P5, R248, UR6, RZ ;  /* 0x00000006f8047c10 */ /* 0x000fc4000ffbe0ff */
[----:B------:R-:W-:Y:S01]  /*1ac0*/  LEA.HI R10, R10, R27, RZ, 0x2 ;  /* 0x0000001b0a0a7211 */ /* 0x000fe200078f10ff */
[----:B------:R-:W-:Y:S01]  /*1ad0*/  IMAD.IADD R220, R218, 0x1, R0 ;  /* 0x00000001dadc7824 */ /* 0x000fe200078e0200 */
[----:B------:R-:W-:Y:S01]  /*1ae0*/  IADD3.X R5, R249, UR5, RZ, P5, !PT ;  /* 0x00000005f9057c10 */ /* 0x000fe2000affe4ff */
[----:B------:R-:W-:Y:S01]  /*1af0*/  IMAD.IADD R0, R0, 0x1, R219 ;  /* 0x0000000100007824 */ /* 0x000fe200078e02db */
[----:B------:R-:W-:Y:S01]  /*1b00*/  LOP3.LUT R10, R10, 0xfffffffc, RZ, 0xc0, !PT ;  /* 0xfffffffc0a0a7812 */ /* 0x000fe200078ec0ff */
[----:B------:R-:W-:-:S04]  /*1b10*/  IMAD.IADD R222, R222, 0x1, R220 ;  /* 0x00000001dede7824 */ /* 0x000fc800078e02dc */
[C---:B------:R-:W-:Y:S02]  /*1b20*/  IMAD.IADD R10, R27.reuse, 0x1, -R10 ;  /* 0x000000011b0a7824 */ /* 0x040fe400078e0a0a */
[----:B------:R-:W-:Y:S01]  /*1b30*/  IMAD.SHL.U32 R27, R27, 0x8, RZ ;  /* 0x000000081b1b7824 */ /* 0x000fe200078e00ff */
[----:B-1----:R-:W-:Y:S01]  /*1b40*/  SHF.R.S32.HI R2, RZ, 0x1f, R17 ;  /* 0x0000001fff027819 */ /* 0x002fe20000011411 */
[----:B------:R-:W-:-:S04]  /*1b50*/  DEPBAR.LE SB0, 0x1 ;  /* 0x000080400000791a */ /* 0x000fc80000000000 */
[----:B------:R-:W-:Y:S01]  /*1b60*/  BAR.SYNC.DEFER_BLOCKING 0x0 ;  /* 0x0000000000007b1d */ /* 0x000fe20000010000 */
[----:B------:R-:W-:Y:S01]  /*1b70*/  IMAD.IADD R3, R245, 0x1, -R252 ;  /* 0x00000001f5037824 */ /* 0x000fe200078e0afc */
[----:B------:R-:W-:Y:S02]  /*1b80*/  LEA.HI R6, R2, R8, RZ, 0x3 ;  /* 0x0000000802067211 */ /* 0x000fe400078f18ff */
[----:B------:R-:W-:Y:S02]  /*1b90*/  LEA.HI R2, R11, R7, RZ, 0x1 ;  /* 0x000000070b027211 */ /* 0x000fe400078f08ff */
[C---:B------:R-:W-:Y:S02]  /*1ba0*/  ISETP.LT.OR P6, PT, R3.reuse, 0x1, !P1 ;  /* 0x000000010300780c */ /* 0x040fe40004fc1670 */
[C---:B------:R-:W-:Y:S02]  /*1bb0*/  ISETP.LT.OR P5, PT, R3.reuse, 0x1, !P2 ;  /* 0x000000010300780c */ /* 0x040fe400057a1670 */
[----:B------:R-:W-:-:S02]  /*1bc0*/  ISETP.LT.OR P1, PT, R3, 0x21, !P1 ;  /* 0x000000210300780c */ /* 0x000fc40004f21670 */
[----:B------:R-:W-:Y:S02]  /*1bd0*/  LOP3.LUT R2, R2, 0xfffffffe, RZ, 0xc0, !PT ;  /* 0xfffffffe02027812 */ /* 0x000fe400078ec0ff */
[----:B------:R-:W-:-:S03]  /*1be0*/  ISETP.LT.OR P2, PT, R3, 0x21, !P2 ;  /* 0x000000210300780c */ /* 0x000fc60005741670 */
[----:B------:R-:W-:Y:S02]  /*1bf0*/  IMAD.IADD R7, R7, 0x1, -R2 ;  /* 0x0000000107077824 */ /* 0x000fe400078e0a02 */
[----:B------:R-:W-:Y:S02]  /*1c00*/  IMAD.MOV.U32 R2, RZ, RZ, 0x5 ;  /* 0x00000005ff027424 */ /* 0x000fe400078e00ff */
[----:B------:R-:W-:Y:S01]  /*1c10*/  IMAD.SHL.U32 R221, R7, 0x200, RZ ;  /* 0x0000020007dd7824 */ /* 0x000fe200078e00ff */
[----:B------:R-:W1:Y:S02]  /*1c20*/  LDSM.16.M88.2 R178, [R0+0x6080] ;  /* 0x0060800000b2783b */ /* 0x000e640000000100 */
[C---:B------:R-:W-:Y:S01]  /*1c30*/  SHF.L.U64.HI R2, R14.reuse, R2, c[0x0][0x20c] ;  /* 0x000083000e027619 */ /* 0x040fe20000010202 */
[----:B------:R-:W-:Y:S01]  /*1c40*/  IMAD.SHL.U32 R14, R14, 0x20, RZ ;  /* 0x000000200e0e7824 */ /* 0x000fe200078e00ff */
[----:B------:R-:W2:Y:S04]  /*1c50*/  LDSM.16.M88.2 R180, [R0+0x7080] ;  /* 0x0070800000b4783b */ /* 0x000ea80000000100 */
[C---:B------:R-:W-:Y:S01]  /*1c60*/  SHF.L.U64.HI R2, R14.reuse, 0x1, R2 ;  /* 0x000000010e027819 */ /* 0x040fe20000010202 */
[----:B------:R-:W3:Y:S01]  /*1c70*/  LDSM.16.M88.2 R182, [R0+0x8080] ;  /* 0x0080800000b6783b */ /* 0x000ee20000000100 */
[----:B------:R-:W-:-:S03]  /*1c80*/  IMAD.SHL.U32 R14, R14, 0x2, RZ ;  /* 0x000000020e0e7824 */ /* 0x000fc600078e00ff */
        /* <DEDUP_REMOVED lines=13> */
[----:B------:R-:W-:Y:S01]  /*1d60*/  LOP3.LUT R6, R6, 0xfffffffe, RZ, 0xc0, !PT ;  /* 0xfffffffe06067812 */ /* 0x000fe200078ec0ff */
[----:B------:R-:W-:Y:S01]  /*1d70*/  IMAD.U32 R8, RZ, RZ, UR6 ;  /* 0x00000006ff087e24 */ /* 0x000fe2000f8e00ff */
        /* <DEDUP_REMOVED lines=21> */
[C---:B------:R-:W-:Y:S02]  /*1ed0*/  ISETP.LT.OR P0, PT, R3.reuse, 0x1, P6 ;  /* 0x000000010300780c */ /* 0x040fe40003701670 */
[----:B------:R-:W-:Y:S01]  /*1ee0*/  ISETP.LT.OR P6, PT, R3, 0x21, P6 ;  /* 0x000000210300780c */ /* 0x000fe200037c1670 */
[----:B------:R5:W-:Y:S01]  /*1ef0*/  LDGSTS.E.BYPASS.LTC128B.128 [R242+0x7080], [R4.64], !P1 ;  /* 0x0708000004f27fae */ /* 0x000be2000c901d48 */
[----:B------:R-:W-:-:S04]  /*1f00*/  IADD3 R8, P5, P1, R8, 0x80, R248 ;  /* 0x0000008008087810 */ /* 0x000fc800079be0f8 */
[----:B------:R-:W-:Y:S02]  /*1f10*/  IADD3.X R9, RZ, UR5, R249, P5, P1 ;  /* 0x00000005ff097c10 */ /* 0x000fe4000afe24f9 */
[----:B------:R-:W-:-:S03]  /*1f20*/  IADD3 R12, P5, P1, R14, 0x80, R246 ;  /* 0x000000800e0c7810 */ /* 0x000fc600079be0f6 */
[----:B------:R1:W-:Y:S01]  /*1f30*/  LDGSTS.E.BYPASS.LTC128B.128 [R242+0x9080], [R8.64], !P2 ;  /* 0x0908000008f27fae */ /* 0x0003e2000d101d48 */
[----:B------:R-:W-:Y:S02]  /*1f40*/  IADD3.X R13, R2, RZ, R247, P5, P1 ;  /* 0x000000ff020d7210 */ /* 0x000fe40002fe24f7 */
[C---:B------:R-:W-:Y:S02]  /*1f50*/  ISETP.GE.AND P1, PT, R34.reuse, c[0x0][0x1fc], PT ;  /* 0x00007f0022007a0c */ /* 0x040fe40003f26270 */
[----:B------:R-:W-:Y:S02]  /*1f60*/  ISETP.GE.AND P5, PT, R34, c[0x0][0x1fc], PT ;  /* 0x00007f0022007a0c */ /* 0x000fe40003fa6270 */
[----:B------:R-:W-:Y:S02]  /*1f70*/  SEL R250, RZ, 0xffffffff, P1 ;  /* 0xfffffffffffa7807 */ /* 0x000fe40000800000 */
[C---:B------:R-:W-:Y:S02]  /*1f80*/  ISETP.LT.OR P1, PT, R3.reuse, 0x1, P5 ;  /* 0x000000010300780c */ /* 0x040fe40002f21670 */
[----:B------:R-:W-:Y:S01]  /*1f90*/  ISETP.LT.OR P5, PT, R3, 0x21, P5 ;  /* 0x000000210300780c */ /* 0x000fe20002fa1670 */
[----:B------:R-:W-:Y:S01]  /*1fa0*/  IMAD.SHL.U32 R250, R250, 0x2, RZ ;  /* 0x00000002fafa7824 */ /* 0x000fe200078e00ff */
[----:B------:R-:W-:Y:S01]  /*1fb0*/  LOP3.LUT R3, R27, 0x18, RZ, 0xc0, !PT ;  /* 0x000000181b037812 */ /* 0x000fe200078ec0ff */
[----:B-----5:R-:W-:-:S03]  /*1fc0*/  IMAD.IADD R5, R31, 0x1, R16 ;  /* 0x000000011f057824 */ /* 0x020fc600078e0210 */
[----:B------:R-:W-:Y:S01]  /*1fd0*/  LOP3.LUT R250, R250, 0x2, R18, 0xe2, !PT ;  /* 0x00000002fafa7812 */ /* 0x000fe200078ee212 */
[----:B------:R-:W-:-:S04]  /*1fe0*/  IMAD.MOV.U32 R4, RZ, RZ, R30 ;  /* 0x000000ffff047224 */ /* 0x000fc800078e001e */
[----:B------:R-:W-:Y:S01]  /*1ff0*/  IMAD.WIDE.U32 R40, R33, c[0x0][0x240], R4 ;  /* 0x0000900021287a25 */ /* 0x000fe200078e0004 */
[----:B-1----:R-:W-:-:S03]  /*2000*/  IADD3 R8, P2, R14, R246, RZ ;  /* 0x000000f60e087210 */ /* 0x002fc60007f5e0ff */
[----:B------:R-:W-:Y:S01]  /*2010*/  IMAD.SHL.U32 R5, R0, 0x20, RZ ;  /* 0x0000002000057824 */ /* 0x000fe200078e00ff */
[----:B------:R1:W-:Y:S01]  /*2020*/  STL.64 [R1+0x10], R40 ;  /* 0x0000102801007387 */ /* 0x0003e20000100a00 */
[----:B------:R-:W-:Y:S02]  /*2030*/  IMAD.SHL.U32 R4, R6, 0x20, RZ ;  /* 0x0000002006047824 */ /* 0x000fe400078e00ff */
[----:B------:R-:W-:Y:S01]  /*2040*/  IMAD.X R9, R2, 0x1, R247, P2 ;  /* 0x0000000102097824 */ /* 0x000fe200010e06f7 */
[----:B------:R-:W-:Y:S01]  /*2050*/  ISETP.GT.AND P2, PT, R39, 0xf, PT ;  /* 0x0000000f2700780c */ /* 0x000fe20003f44270 */
[----:B------:R-:W-:Y:S01]  /*2060*/  IMAD R14, R10, -0x8, R35 ;  /* 0xfffffff80a0e7824 */ /* 0x000fe200078e0223 */
[----:B------:R-:W-:Y:S01]  /*2070*/  LOP3.LUT R2, R11, 0xffffffe0, RZ, 0xc0, !PT ;  /* 0xffffffe00b027812 */ /* 0x000fe200078ec0ff */
[----:B------:R-:W-:Y:S01]  /*2080*/  IMAD.SHL.U32 R6, R6, 0x100, RZ ;  /* 0x0000010006067824 */ /* 0x000fe200078e00ff */
[C---:B------:R-:W-:Y:S02]  /*2090*/  LOP3.LUT R11, R3.reuse, 0xe0, R5, 0xf8, !PT ;  /* 0x000000e0030b7812 */ /* 0x040fe400078ef805 */
[----:B------:R-:W-:Y:S01]  /*20a0*/  LOP3.LUT R16, R3, 0x20, R4, 0xf8, !PT ;  /* 0x0000002003107812 */ /* 0x000fe200078ef804 */
[----:B------:R-:W-:Y:S01]  /*20b0*/  IMAD.IADD R2, R39, 0x1, -R2 ;  /* 0x0000000127027824 */ /* 0x000fe200078e0a02 */
[----:B------:R-:W-:Y:S01]  /*20c0*/  LOP3.LUT R5, R15, 0xfffffff0, RZ, 0xc0, !PT ;  /* 0xfffffff00f057812 */ /* 0x000fe200078ec0ff */
[----:B------:R-:W-:-:S03]  /*20d0*/  IMAD.SHL.U32 R4, R7, 0x10, RZ ;  /* 0x0000001007047824 */ /* 0x000fc600078e00ff */
        /* <DEDUP_REMOVED lines=16> */
[----:B------:R-:W-:-:S03]  /*21e0*/  ISETP.GE.AND P6, PT, R39, 0x10, PT ;  /* 0x000000102700780c */ /* 0x000fc60003fc6270 */
[----:B------:R1:W-:Y:S01]  /*21f0*/  LDGSTS.E.BYPASS.LTC128B.128 [R242+0x11080], [R12.64], !P5 ;  /* 0x110800000cf27fae */ /* 0x0003e2000e901d48 */
[----:B-----5:R-:W-:Y:S02]  /*2200*/  IMAD.SHL.U32 R10, R0, 0x4, RZ ;  /* 0x00000004000a7824 */ /* 0x020fe400078e00ff */
[C---:B------:R-:W-:Y:S02]  /*2210*/  IMAD.IADD R0, R39.reuse, 0x1, -R5 ;  /* 0x0000000127007824 */ /* 0x040fe400078e0a05 */
[----:B------:R-:W-:Y:S01]  /*2220*/  IMAD.IADD R5, R39, 0x1, -R3 ;  /* 0x0000000127057824 */ /* 0x000fe200078e0a03 */
[----:B------:R-:W-:Y:S01]  /*2230*/  LOP3.LUT R10, R11, 0x18, R10, 0x78, !PT ;  /* 0x000000180b0a7812 */ /* 0x000fe200078e780a */
[C---:B------:R-:W-:Y:S01]  /*2240*/  IMAD.SHL.U32 R3, R0.reuse, 0x20, RZ ;  /* 0x0000002000037824 */ /* 0x040fe200078e00ff */
[----:B------:R-:W-:Y:S01]  /*2250*/  SHF.R.S32.HI R2, RZ, 0x1f, R0 ;  /* 0x0000001fff027819 */ /* 0x000fe20000011400 */
[----:B------:R-:W-:Y:S01]  /*2260*/  IMAD R5, R5, 0x2, R221 ;  /* 0x0000000205057824 */ /* 0x000fe200078e02dd */
[----:B------:R-:W-:-:S02]  /*2270*/  LOP3.LUT P1, RZ, R0, 0x4, RZ, 0xc0, !PT ;  /* 0x0000000400ff7812 */ /* 0x000fc4000782c0ff */
[----:B------:R-:W-:Y:S01]  /*2280*/  LEA.HI R2, R2, R0, RZ, 0x3 ;  /* 0x0000000002027211 */ /* 0x000fe200078f18ff */
[----:B------:R-:W-:Y:S01]  /*2290*/  IMAD.IADD R235, R5, 0x1, R10 ;  /* 0x0000000105eb7824 */ /* 0x000fe200078e020a */
[----:B------:R-:W-:Y:S02]  /*22a0*/  LOP3.LUT R3, R224, 0x1e0, R3, 0xf8, !PT ;  /* 0x000001e0e0037812 */ /* 0x000fe400078ef803 */
[C---:B------:R-:W-:Y:S01]  /*22b0*/  LOP3.LUT R4, R2.reuse, 0xfffffff8, RZ, 0xc0, !PT ;  /* 0xfffffff802047812 */ /* 0x040fe200078ec0ff */
[----:B------:R-:W-:Y:S01]  /*22c0*/  IMAD.SHL.U32 R5, R2, 0x40, RZ ;  /* 0x0000004002057824 */ /* 0x000fe200078e00ff */
[----:B------:R-:W-:Y:S01]  /*22d0*/  SEL R223, R223, 0xfffffff0, !P1 ;  /* 0xfffffff0dfdf7807 */ /* 0x000fe20004800000 */
[----:B------:R-:W-:Y:S02]  /*22e0*/  IMAD.SHL.U32 R235, R235, 0x2, RZ ;  /* 0x00000002ebeb7824 */ /* 0x000fe400078e00ff */
[C---:B------:R-:W-:Y:S02]  /*22f0*/  IMAD.IADD R4, R0.reuse, 0x1, -R4 ;  /* 0x0000000100047824 */ /* 0x040fe400078e0a04 */
[----:B------:R-:W-:Y:S01]  /*2300*/  IMAD.SHL.U32 R0, R0, 0x4, RZ ;  /* 0x0000000400007824 */ /* 0x000fe200078e00ff */
[----:B------:R-:W-:-:S02]  /*2310*/  IADD3 R236, R235, 0x126c0, RZ ;  /* 0x000126c0ebec7810 */ /* 0x000fc40007ffe0ff */
        /* <DEDUP_REMOVED lines=9> */
[--C-:B------:R-:W-:Y:S02]  /*23b0*/  SHF.R.U32.HI R2, RZ, 0x3, R3.reuse ;  /* 0x00000003ff027819 */ /* 0x100fe40000011603 */
        /* <DEDUP_REMOVED lines=10> */
[----:B------:R-:W-:Y:S01]  /*2460*/  IMAD.SHL.U32 R217, R230, 0x2, RZ ;  /* 0x00000002e6d97824 */ /* 0x000fe200078e00ff */
[----:B------:R5:W-:Y:S01]  /*2470*/  @!P6 LDGSTS.E.BYPASS.LTC128B.128 [R0+0x12280], [R42.64] ;  /* 0x122800002a00efae */ /* 0x000be2000b901d48 */
[----:B------:R-:W-:Y:S01]  /*2480*/  SEL R227, R226, 0xffffffe0, !P0 ;  /* 0xffffffe0e2e37807 */ /* 0x000fe20004000000 */
[----:B------:R-:W-:Y:S01]  /*2490*/  IMAD.SHL.U32 R225, R224, 0x2, RZ ;  /* 0x00000002e0e17824 */ /* 0x000fe200078e00ff */
        /* <DEDUP_REMOVED lines=9> */
[----:B------:R-:W-:Y:S02]  /*2530*/  IMAD.IADD R226, R225, 0x1, R226 ;  /* 0x00000001e1e27824 */ /* 0x000fe400078e02e2 */
[----:B------:R-:W-:Y:S02]  /*2540*/  IMAD.IADD R233, R228, 0x1, R227 ;  /* 0x00000001e4e97824 */ /* 0x000fe400078e02e3 */
[----:B------:R-:W-:Y:S02]  /*2550*/  IMAD.IADD R232, R224, 0x1, R228 ;  /* 0x00000001e0e87824 */ /* 0x000fe400078e02e4 */
[----:B------:R-:W-:Y:S02]  /*2560*/  IMAD.IADD R231, R228, 0x1, R229 ;  /* 0x00000001e4e77824 */ /* 0x000fe400078e02e5 */
[----:B-----5:R-:W-:-:S05]  /*2570*/  IMAD.IADD R0, R41, 0x1, R29 ;  /* 0x0000000129007824 */ /* 0x020fca00078e021d */
[----:B--234-:R1:W-:Y:S02]  /*2580*/  STL [R1+0x18], R0 ;  /* 0x0000180001007387 */ /* 0x01c3e40000100800 */
.L_x_216:
[----:B------:R-:W-:Y:S04]  /*2590*/  DEPBAR.LE SB0, 0x1 ;  /* 0x000080400000791a */ /* 0x000fe80000000000 */
[----:B------:R-:W-:Y:S01]  /*25a0*/  BAR.SYNC.DEFER_BLOCKING 0x0 ;  /* 0x0000000000007b1d */ /* 0x000fe20000010000 */
[----:B-1----:R-:W-:Y:S01]  /*25b0*/  IMAD.U32 R0, RZ, RZ, UR4 ;  /* 0x00000004ff007e24 */ /* 0x002fe2000f8e00ff */
[----:B------:R-:W-:Y:S01]  /*25c0*/  IADD3 R234, R209, 0x1, RZ ;  /* 0x00000001d1ea7810 */ /* 0x000fe20007ffe0ff */
[----:B------:R-:W-:Y:S02]  /*25d0*/  IMAD.U32 R46, RZ, RZ, UR4 ;  /* 0x00000004ff2e7e24 */ /* 0x000fe4000f8e00ff */
[----:B------:R-:W-:Y:S01]  /*25e0*/  IMAD R0, R0, 0x2000, R224 ;  /* 0x0000200000007824 */ /* 0x000fe200078e02e0 */
[----:B------:R-:W-:Y:S01]  /*25f0*/  ISETP.GE.AND P1, PT, R234, R251, PT ;  /* 0x000000fbea00720c */ /* 0x000fe20003f26270 */
[----:B------:R-:W-:Y:S01]  /*2600*/  IMAD.U32 R47, RZ, RZ, UR4 ;  /* 0x00000004ff2f7e24 */ /* 0x000fe2000f8e00ff */
[----:B------:R-:W-:Y:S01]  /*2610*/  LEA R46, R46, R228, 0xd ;  /* 0x000000e42e2e7211 */ /* 0x000fe200078e68ff */
[----:B------:R-:W-:Y:S01]  /*2620*/  IMAD.U32 R40, RZ, RZ, UR4 ;  /* 0x00000004ff287e24 */ /* 0x000fe2000f8e00ff */
[----:B------:R-:W-:Y:S01]  /*2630*/  SHF.L.U32 R0, R0, 0x1, RZ ;  /* 0x0000000100007819 */ /* 0x000fe200000006ff */
[----:B------:R-:W-:Y:S01]  /*2640*/  IMAD.MOV.U32 R244, RZ, RZ, R209 ;  /* 0x000000fffff47224 */ /* 0x000fe200078e00d1 */
[C---:B------:R-:W-:Y:S01]  /*2650*/  IADD3 R148, R224.reuse, R46, R227 ;  /* 0x0000002ee0947210 */ /* 0x040fe20007ffe0e3 */
[----:B------:R-:W-:Y:S01]  /*2660*/  IMAD.IADD R152, R224, 0x1, R46 ;  /* 0x00000001e0987824 */ /* 0x000fe200078e022e */
[----:B------:R-:W-:Y:S02]  /*2670*/  LEA R40, R40, R227, 0xd ;  /* 0x000000e328287211 */ /* 0x000fe400078e68ff */
[----:B------:R-:W-:Y:S01]  /*2680*/  LEA R153, R47, R233, 0xd ;  /* 0x000000e92f997211 */ /* 0x000fe200078e68ff */
[----:B------:R-:W-:Y:S01]  /*2690*/  IMAD.SHL.U32 R148, R148, 0x2, RZ ;  /* 0x0000000294947824 */ /* 0x000fe200078e00ff */
[----:B------:R-:W-:Y:S01]  /*26a0*/  SHF.L.U32 R152, R152, 0x1, RZ ;  /* 0x0000000198987819 */ /* 0x000fe200000006ff */
[C---:B------:R-:W-:Y:S01]  /*26b0*/  IMAD.IADD R156, R224.reuse, 0x1, R40 ;  /* 0x00000001e09c7824 */ /* 0x040fe200078e0228 */
[----:B------:R-:W-:Y:S01]  /*26c0*/  IADD3 R153, R224, R153, RZ ;  /* 0x00000099e0997210 */ /* 0x000fe20007ffe0ff */
[----:B------:R-:W-:Y:S03]  /*26d0*/  LDSM.16.M88.2 R2, [R218+0x80] ;  /* 0x00008000da02783b */ /* 0x000fe60000000100 */
[----:B------:R-:W-:Y:S01]  /*26e0*/  SHF.L.U32 R156, R156, 0x1, RZ ;  /* 0x000000019c9c7819 */ /* 0x000fe200000006ff */
[----:B------:R-:W-:Y:S01]  /*26f0*/  IMAD.SHL.U32 R208, R153, 0x2, RZ ;  /* 0x0000000299d07824 */ /* 0x000fe200078e00ff */
        /* <DEDUP_REMOVED lines=31> */
[----:B------:R-:W5:Y:S03]  /*28f0*/  LDSM.16.M88.2 R36, [R222+0x2080] ;  /* 0x00208000de24783b */ /* 0x000f660000000100 */
[-C--:B------:R-:W-:Y:S01]  /*2900*/  HMMA.16816.F32 R4, R40, R44.reuse, R4 ;  /* 0x0000002c2804723c */ /* 0x080fe20000001804 */
[----:B------:R-:W-:Y:S07]  /*2910*/  LDSM.16.M88.2 R38, [R220+0x3080] ;  /* 0x00308000dc26783b */ /* 0x000fee0000000100 */
[C---:B------:R-:W-:Y:S08]  /*2920*/  HMMA.16816.F32 R8, R48.reuse, R44, R8 ;  /* 0x0000002c3008723c */ /* 0x040ff00000001808 */
[-C--:B---3--:R-:W-:Y:S08]  /*2930*/  HMMA.16816.F32 R12, R48, R30.reuse, R12 ;  /* 0x0000001e300c723c */ /* 0x088ff0000000180c */
[C---:B------:R-:W-:Y:S01]  /*2940*/  HMMA.16816.F32 R16, R40.reuse, R30, R16 ;  /* 0x0000001e2810723c */ /* 0x040fe20000001810 */
[----:B------:R-:W-:Y:S07]  /*2950*/  LDSM.16.M88.2 R30, [R218+0x3080] ;  /* 0x00308000da1e783b */ /* 0x000fee0000000100 */
[-C--:B------:R-:W-:Y:S01]  /*2960*/  HMMA.16816.F32 R20, R40, R46.reuse, R20 ;  /* 0x0000002e2814723c */ /* 0x080fe20000001814 */
[----:B------:R-:W3:Y:S07]  /*2970*/  LDSM.16.M88.4 R40, [R0+0x8080] ;  /* 0x008080000028783b */ /* 0x000eee0000000200 */
[----:B------:R-:W-:Y:S01]  /*2980*/  HMMA.16816.F32 R24, R48, R46, R24 ;  /* 0x0000002e3018723c */ /* 0x000fe20000001818 */
[----:B------:R4:W3:Y:S07]  /*2990*/  LDSM.16.M88.4 R44, [R0+0x9080] ;  /* 0x00908000002c783b */ /* 0x0008ee0000000200 */
[-C--:B-1----:R-:W-:Y:S08]  /*29a0*/  HMMA.16816.F32 R4, R148, R2.reuse, R4 ;  /* 0x000000029404723c */ /* 0x082ff00000001804 */
[C---:B--2---:R-:W-:Y:S01]  /*29b0*/  HMMA.16816.F32 R8, R32.reuse, R2, R8 ;  /* 0x000000022008723c */ /* 0x044fe20000001808 */
[----:B------:R-:W1:Y:S07]  /*29c0*/  LDSM.16.M88.2 R2, [R218+0x4080] ;  /* 0x00408000da02783b */ /* 0x000e6e0000000100 */
[-C--:B----4-:R-:W-:Y:S01]  /*29d0*/  HMMA.16816.F32 R12, R32, R28.reuse, R12 ;  /* 0x0000001c200c723c */ /* 0x090fe2000000180c */
[----:B------:R-:W-:Y:S05]  /*29e0*/  MOV R0, UR4 ;  /* 0x0000000400007c02 */ /* 0x000fea0008000f00 */
[----:B------:R-:W-:Y:S02]  /*29f0*/  IMAD R0, R0, 0x2000, R232 ;  /* 0x0000200000007824 */ /* 0x000fe400078e02e8 */
[C---:B------:R-:W-:Y:S01]  /*2a00*/  HMMA.16816.F32 R16, R148.reuse, R28, R16 ;  /* 0x0000001c9410723c */ /* 0x040fe20000001810 */
[----:B------:R-:W2:Y:S03]  /*2a10*/  LDSM.16.M88.2 R28, [R218+0x5080] ;  /* 0x00508000da1c783b */ /* 0x000ea60000000100 */
[----:B------:R-:W-:Y:S04]  /*2a20*/  SHF.L.U32 R0, R0, 0x1, RZ ;  /* 0x0000000100007819 */ /* 0x000fe800000006ff */
[-C--:B-----5:R-:W-:Y:S01]  /*2a30*/  HMMA.16816.F32 R20, R148, R36.reuse, R20 ;  /* 0x000000249414723c */ /* 0x0a0fe20000001814 */
[----:B------:R4:W5:Y:S04]  /*2a40*/  LDSM.16.M88.4 R48, [R0+0x8080] ;  /* 0x008080000030783b */ /* 0x0009680000000200 */
[----:B------:R-:W2:Y:S03]  /*2a50*/  LDSM.16.M88.4 R148, [R152+0x9080] ;  /* 0x009080009894783b */ /* 0x000ea60000000200 */
[----:B------:R-:W-:Y:S01]  /*2a60*/  HMMA.16816.F32 R24, R32, R36, R24 ;  /* 0x000000242018723c */ /* 0x000fe20000001818 */
[----:B------:R-:W5:Y:S04]  /*2a70*/  LDSM.16.M88.2 R32, [R220+0x4080] ;  /* 0x00408000dc20783b */ /* 0x000f680000000100 */
[----:B------:R-:W-:Y:S03]  /*2a80*/  LDSM.16.M88.2 R34, [R219+0x3080] ;  /* 0x00308000db22783b */ /* 0x000fe60000000100 */
[-C--:B---3--:R-:W-:Y:S08]  /*2a90*/  HMMA.16816.F32 R4, R40, R30.reuse, R4 ;  /* 0x0000001e2804723c */ /* 0x088ff00000001804 */
[C---:B------:R-:W-:Y:S01]  /*2aa0*/  HMMA.16816.F32 R8, R44.reuse, R30, R8 ;  /* 0x0000001e2c08723c */ /* 0x040fe20000001808 */
[----:B------:R-:W3:Y:S03]  /*2ab0*/  LDSM.16.M88.2 R30, [R220+0x5080] ;  /* 0x00508000dc1e783b */ /* 0x000ee60000000100 */
[----:B----4-:R-:W-:Y:S04]  /*2ac0*/  IMAD.U32 R0, RZ, RZ, UR4 ;  /* 0x00000004ff007e24 */ /* 0x010fe8000f8e00ff */
[-C--:B-1----:R-:W-:Y:S04]  /*2ad0*/  HMMA.16816.F32 R12, R44, R2.reuse, R12 ;  /* 0x000000022c0c723c */ /* 0x082fe8000000180c */
[----:B------:R-:W-:Y:S04]  /*2ae0*/  LEA R0, R0, R229, 0xd ;  /* 0x000000e500007211 */ /* 0x000fe800078e68ff */
[C---:B------:R-:W-:Y:S01]  /*2af0*/  HMMA.16816.F32 R16, R40.reuse, R2, R16 ;  /* 0x000000022810723c */ /* 0x040fe20000001810 */
[----:B------:R-:W-:Y:S03]  /*2b00*/  LDSM.16.M88.2 R2, [R219+0x4080] ;  /* 0x00408000db02783b */ /* 0x000fe60000000100 */
[----:B------:R-:W-:Y:S04]  /*2b10*/  IMAD.SHL.U32 R0, R0, 0x2, RZ ;  /* 0x0000000200007824 */ /* 0x000fe800078e00ff */
[-C--:B--2---:R-:W-:Y:S01]  /*2b20*/  HMMA.16816.F32 R20, R40, R28.reuse, R20 ;  /* 0x0000001c2814723c */ /* 0x084fe20000001814 */
[----:B------:R1:W2:Y:S04]  /*2b30*/  LDSM.16.M88.4 R152, [R0+0x8080] ;  /* 0x008080000098783b */ /* 0x0002a80000000200 */
[----:B------:R-:W-:Y:S03]  /*2b40*/  LDSM.16.M88.2 R40, [R222+0x5080] ;  /* 0x00508000de28783b */ /* 0x000fe60000000100 */
[----:B------:R-:W-:Y:S01]  /*2b50*/  HMMA.16816.F32 R24, R44, R28, R24 ;  /* 0x0000001c2c18723c */ /* 0x000fe20000001818 */
[----:B------:R-:W4:Y:S07]  /*2b60*/  LDSM.16.M88.2 R28, [R219+0x5080] ;  /* 0x00508000db1c783b */ /* 0x000f2e0000000100 */
[-C--:B-----5:R-:W-:Y:S08]  /*2b70*/  HMMA.16816.F32 R4, R48, R38.reuse, R4 ;  /* 0x000000263004723c */ /* 0x0a0ff00000001804 */
[C---:B------:R-:W-:Y:S01]  /*2b80*/  HMMA.16816.F32 R8, R148.reuse, R38, R8 ;  /* 0x000000269408723c */ /* 0x040fe20000001808 */
[----:B------:R-:W-:Y:S03]  /*2b90*/  LDSM.16.M88.4 R36, [R208+0x9080] ;  /* 0x00908000d024783b */ /* 0x000fe60000000200 */
[----:B-1----:R-:W-:Y:S04]  /*2ba0*/  MOV R0, UR4 ;  /* 0x0000000400007c02 */ /* 0x002fe80008000f00 */
[-C--:B------:R-:W-:Y:S04]  /*2bb0*/  HMMA.16816.F32 R12, R148, R32.reuse, R12 ;  /* 0x00000020940c723c */ /* 0x080fe8000000180c */
[----:B------:R-:W-:Y:S04]  /*2bc0*/  IMAD R0, R0, 0x2000, R231 ;  /* 0x0000200000007824 */ /* 0x000fe800078e02e7 */
[C---:B------:R-:W-:Y:S04]  /*2bd0*/  HMMA.16816.F32 R16, R48.reuse, R32, R16 ;  /* 0x000000203010723c */ /* 0x040fe80000001810 */
[----:B------:R-:W-:Y:S04]  /*2be0*/  SHF.L.U32 R0, R0, 0x1, RZ ;  /* 0x0000000100007819 */ /* 0x000fe800000006ff */
[-C--:B---3--:R-:W-:Y:S08]  /*2bf0*/  HMMA.16816.F32 R20, R48, R30.reuse, R20 ;  /* 0x0000001e3014723c */ /* 0x088ff00000001814 */
[----:B------:R-:W-:Y:S01]  /*2c00*/  HMMA.16816.F32 R24, R148, R30, R24 ;  /* 0x0000001e9418723c */ /* 0x000fe20000001818 */
[----:B------:R-:W-:Y:S07]  /*2c10*/  LDSM.16.M88.2 R30, [R222+0x4080] ;  /* 0x00408000de1e783b */ /* 0x000fee0000000100 */
[-C--:B--2---:R-:W-:Y:S08]  /*2c20*/  HMMA.16816.F32 R4, R152, R34.reuse, R4 ;  /* 0x000000229804723c */ /* 0x084ff00000001804 */
[C---:B------:R-:W-:Y:S01]  /*2c30*/  HMMA.16816.F32 R8, R156.reuse, R34, R8 ;  /* 0x000000229c08723c */ /* 0x040fe20000001808 */
[----:B------:R1:W-:Y:S07]  /*2c40*/  LDSM.16.M88.4 R32, [R0+0x8080] ;  /* 0x008080000020783b */ /* 0x0003ee0000000200 */
[-C--:B------:R-:W-:Y:S08]  /*2c50*/  HMMA.16816.F32 R12, R156, R2.reuse, R12 ;  /* 0x000000029c0c723c */ /* 0x080ff0000000180c */
[C---:B------:R-:W-:Y:S01]  /*2c60*/  HMMA.16816.F32 R16, R152.reuse, R2, R16 ;  /* 0x000000029810723c */ /* 0x040fe20000001810 */
[----:B------:R-:W2:Y:S07]  /*2c70*/  LDSM.16.M88.2 R2, [R222+0x3080] ;  /* 0x00308000de02783b */ /* 0x000eae0000000100 */
[-C--:B----4-:R-:W-:Y:S01]  /*2c80*/  HMMA.16816.F32 R20, R152, R28.reuse, R20 ;  /* 0x0000001c9814723c */ /* 0x090fe20000001814 */
[----:B-1----:R-:W-:Y:S05]  /*2c90*/  IMAD.U32 R0, RZ, RZ, UR4 ;  /* 0x00000004ff007e24 */ /* 0x002fea000f8e00ff */
[----:B------:R-:W-:Y:S02]  /*2ca0*/  LEA R0, R0, R243, 0x6 ;  /* 0x000000f300007211 */ /* 0x000fe400078e30ff */
[----:B------:R-:W-:Y:S03]  /*2cb0*/  HMMA.16816.F32 R24, R156, R28, R24 ;  /* 0x0000001c9c18723c */ /* 0x000fe60000001818 */
[----:B------:R1:W3:Y:S04]  /*2cc0*/  LDS R156, [R0.X4+0x12080] ;  /* 0x01208000009c7984 */ /* 0x0002e80000004800 */
[----:B------:R1:W4:Y:S04]  /*2cd0*/  LDS R157, [R0.X4+0x120a0] ;  /* 0x0120a000009d7984 */ /* 0x0003280000004800 */
[----:B------:R1:W1:Y:S04]  /*2ce0*/  LDS R159, [R0.X4+0x12100] ;  /* 0x01210000009f7984 */ /* 0x0002680000004800 */
[----:B------:R1:W1:Y:S01]  /*2cf0*/  LDS R158, [R0.X4+0x12120] ;  /* 0x01212000009e7984 */ /* 0x0002620000004800 */
[----:B------:R-:W-:Y:S04]  /*2d00*/  DEPBAR.LE SB0, 0x0 ;  /* 0x000080000000791a */ /* 0x000fe80000000000 */
[----:B------:R-:W-:Y:S01]  /*2d10*/  BAR.SYNC.DEFER_BLOCKING 0x0 ;  /* 0x0000000000007b1d */ /* 0x000fe20000010000 */
[-C--:B--2---:R-:W-:Y:S08]  /*2d20*/  HMMA.16816.F32 R4, R32, R2.reuse, R4 ;  /* 0x000000022004723c */ /* 0x084ff00000001804 */
[C---:B------:R-:W-:Y:S08]  /*2d30*/  HMMA.16816.F32 R8, R36.reuse, R2, R8 ;  /* 0x000000022408723c */ /* 0x040ff00000001808 */
[-C--:B------:R-:W-:Y:S01]  /*2d40*/  HMMA.16816.F32 R12, R36, R30.reuse, R12 ;  /* 0x0000001e240c723c */ /* 0x080fe2000000180c */
[----:B------:R2:W1:Y:S04]  /*2d50*/  LDSM.16.M88.4 R44, [R225+0xe080] ;  /* 0x00e08000e12c783b */ /* 0x0004680000000200 */
[----:B------:R2:W1:Y:S03]  /*2d60*/  LDSM.16.M88.4 R48, [R225+0xf080] ;  /* 0x00f08000e130783b */ /* 0x0004660000000200 */
[C---:B------:R-:W-:Y:S01]  /*2d70*/  HMMA.16816.F32 R16, R32.reuse, R30, R16 ;  /* 0x0000001e2010723c */ /* 0x040fe20000001810 */
[----:B------:R2:W1:Y:S04]  /*2d80*/  LDSM.16.M88.4 R148, [R226+0xe080] ;  /* 0x00e08000e294783b */ /* 0x0004680000000200 */
[----:B------:R2:W1:Y:S03]  /*2d90*/  LDSM.16.M88.4 R152, [R226+0xf080] ;  /* 0x00f08000e298783b */ /* 0x0004660000000200 */
[-C--:B------:R-:W-:Y:S08]  /*2da0*/  HMMA.16816.F32 R20, R32, R40.reuse, R20 ;  /* 0x000000282014723c */ /* 0x080ff00000001814 */
[----:B------:R-:W-:Y:S01]  /*2db0*/  HMMA.16816.F32 R24, R36, R40, R24 ;  /* 0x000000282418723c */ /* 0x000fe20000001818 */
[----:B------:R-:W-:-:S07]  /*2dc0*/  @P1 BRA `(.L_x_214) ;  /* 0x0000025000001947 */ /* 0x000fce0003800000 */
[----:B-1-34-:R-:W-:Y:S01]  /*2dd0*/  SHF.R.S32.HI R0, RZ, 0x1f, R234 ;  /* 0x0000001fff007819 */ /* 0x01afe200000114ea */
[----:B------:R-:W3:Y:S01]  /*2de0*/  LDL.64 R210, [R1+0x8] ;  /* 0x0000080001d27983 */ /* 0x000ee20000100a00 */
[----:B------:R-:W-:Y:S03]  /*2df0*/  IMAD.WIDE.U32 R28, R234, c[0x0][0x178], RZ ;  /* 0x00005e00ea1c7a25 */ /* 0x000fe600078e00ff */
[----:B------:R-:W1:Y:S01]  /*2e00*/  S2R R212, SR_TID.X ;  /* 0x0000000000d47919 */ /* 0x000e620000002100 */
[----:B------:R-:W-:Y:S01]  /*2e10*/  IMAD R0, R0, c[0x0][0x178], RZ ;  /* 0x00005e0000007a24 */ /* 0x000fe200078e02ff */
[----:B------:R-:W-:Y:S01]  /*2e20*/  LEA R2, P5, R28, R248, 0x7 ;  /* 0x000000f81c027211 */ /* 0x000fe200078a38ff */
[----:B------:R-:W-:Y:S02]  /*2e30*/  IMAD.U32 R30, RZ, RZ, UR6 ;  /* 0x00000006ff1e7e24 */ /* 0x000fe4000f8e00ff */
[----:B------:R-:W-:Y:S04]  /*2e40*/  IMAD R0, R234, c[0x0][0x17c], R0 ;  /* 0x00005f00ea007a24 */ /* 0x000fe800078e0200 */
[----:B------:R-:W-:Y:S01]  /*2e50*/  IMAD.IADD R3, R29, 0x1, R0 ;  /* 0x000000011d037824 */ /* 0x000fe200078e0200 */
[----:B------:R-:W-:Y:S01]  /*2e60*/  IADD3 R29, R242, 0x6080, RZ ;  /* 0x00006080f21d7810 */ /* 0x000fe20007ffe0ff */
[----:B------:R-:W-:Y:S03]  /*2e70*/  IMAD R0, R234, -0x40, R245 ;  /* 0xffffffc0ea007824 */ /* 0x000fe600078e02f5 */
[----:B------:R-:W-:Y:S01]  /*2e80*/  LEA.HI.X R3, R28, R249, R3, 0x7, P5 ;  /* 0x000000f91c037211 */ /* 0x000fe200028f3c03 */
[----:B------:R-:W-:Y:S01]  /*2e90*/  IMAD.IADD R28, R0, 0x1, -R252 ;  /* 0x00000001001c7824 */ /* 0x000fe200078e0afc */
[----:B------:R-:W-:Y:S01]  /*2ea0*/  IADD3 R30, P6, P5, R30, 0x80, R2 ;  /* 0x000000801e1e7810 */ /* 0x000fe20007dde002 */
[----:B------:R-:W-:Y:S03]  /*2eb0*/  IMAD.U32 R0, RZ, RZ, UR11 ;  /* 0x0000000bff007e24 */ /* 0x000fe6000f8e00ff */
[----:B------:R-:W-:Y:S02]  /*2ec0*/  IADD3.X R31, RZ, UR5, R3, P6, P5 ;  /* 0x00000005ff1f7c10 */ /* 0x000fe4000b7ea403 */
[C---:B------:R-:W-:Y:S02]  /*2ed0*/  ISETP.LT.OR P5, PT, R28.reuse, 0x1, P4 ;  /* 0x000000011c00780c */ /* 0x040fe400027a1670 */
[----:B------:R-:W-:Y:S02]  /*2ee0*/  ISETP.LT.OR P6, PT, R28, 0x1, P3 ;  /* 0x000000011c00780c */ /* 0x000fe40001fc1670 */
[----:B------:R-:W-:Y:S09]  /*2ef0*/  LEA R0, R0, R29, 0xe ;  /* 0x0000001d00007211 */ /* 0x000ff200078e70ff */
[----:B------:R-:W-:Y:S01]  /*2f00*/  @!PT LDS RZ, [RZ] ;  /* 0x00000000fffff984 */ /* 0x000fe20000000800 */
[----:B------:R-:W-:Y:S01]  /*2f10*/  @!PT LDS RZ, [RZ] ;  /* 0x00000000fffff984 */ /* 0x000fe20000000800 */
[----:B------:R-:W-:Y:S01]  /*2f20*/  @!PT LDS RZ, [RZ] ;  /* 0x00000000fffff984 */ /* 0x000fe20000000800 */
[----:B------:R4:W-:Y:S01]  /*2f30*/  LDGSTS.E.BYPASS.LTC128B.128 [R0], [R2.64], !P5 ;  /* 0x0000000002007fae */ /* 0x0009e2000e901d48 */
[----:B------:R-:W-:Y:S03]  /*2f40*/  IADD3 R32, P5, R2, UR6, RZ ;  /* 0x0000000602207c10 */ /* 0x000fe6000ffbe0ff */
[----:B------:R4:W-:Y:S01]  /*2f50*/  LDGSTS.E.BYPASS.LTC128B.128 [R0+0x2000], [R2.64+0x80], !P6 ;  /* 0x0200008002007fae */ /* 0x0009e2000f101d48 */
[C---:B------:R-:W-:Y:S02]  /*2f60*/  ISETP.LT.OR P6, PT, R28.reuse, 0x21, P4 ;  /* 0x000000211c00780c */ /* 0x040fe400027c1670 */
[----:B------:R-:W-:Y:S02]  /*2f70*/  IADD3.X R33, R3, UR5, RZ, P5, !PT ;  /* 0x0000000503217c10 */ /* 0x000fe4000affe4ff */
[----:B------:R-:W-:Y:S09]  /*2f80*/  ISETP.LT.OR P5, PT, R28, 0x21, P3 ;  /* 0x000000211c00780c */ /* 0x000ff20001fa1670 */
[----:B------:R2:W-:Y:S01]  /*2f90*/  LDGSTS.E.BYPASS.LTC128B.128 [R0+0x1000], [R32.64], !P6 ;  /* 0x0100000020007fae */ /* 0x0005e2000f101d48 */
[----:B-1----:R-:W-:Y:S03]  /*2fa0*/  IMAD.SHL.U32 R28, R212, 0x4, RZ ;  /* 0x00000004d41c7824 */ /* 0x002fe600078e00ff */
[----:B------:R2:W-:Y:S01]  /*2fb0*/  LDGSTS.E.BYPASS.LTC128B.128 [R0+0x3000], [R30.64], !P5 ;  /* 0x030000001e007fae */ /* 0x0005e2000e901d48 */
[----:B----4-:R-:W-:Y:S01]  /*2fc0*/  IMAD.U32 R2, RZ, RZ, UR11 ;  /* 0x0000000bff027e24 */ /* 0x010fe2000f8e00ff */
[----:B------:R-:W-:Y:S04]  /*2fd0*/  @!P2 LEA R3, R209, 0x40, 0x6 ;  /* 0x00000040d103a811 */ /* 0x000fe800078e30ff */
[----:B------:R-:W-:Y:S05]  /*2fe0*/  @!P2 LEA R28, R2, R28, 0x6 ;  /* 0x0000001c021ca211 */ /* 0x000fea00078e30ff */
[----:B------:R-:W-:Y:S02]  /*2ff0*/  @!P2 IMAD.SHL.U32 R28, R28, 0x4, RZ ;  /* 0x000000041c1ca824 */ /* 0x000fe400078e00ff */
[----:B---3--:R-:W-:Y:S05]  /*3000*/  @!P2 IMAD.WIDE R2, R3, 0x4, R210 ;  /* 0x000000040302a825 */ /* 0x008fea00078e02d2 */
[----:B------:R2:W-:Y:S02]  /*3010*/  @!P2 LDGSTS.E.BYPASS.LTC128B.128 [R28+0x12080], [R2.64] ;  /* 0x12080000021cafae */ /* 0x0005e4000b901d48 */
.L_x_214:
[-C--:B-1234-:R-:W-:Y:S01]  /*3020*/  HMMA.16816.F32 R28, R44, R160.reuse, RZ ;  /* 0x000000a02c1c723c */ /* 0x09efe200000018ff */
        /* <DEDUP_REMOVED lines=14> */
[C---:B------:R-:W-:Y:S02]  /*3110*/  HMMA.16816.F32 R40, R44.reuse, R162, RZ ;  /* 0x000000a22c28723c */ /* 0x040fe400000018ff */
[----:B------:R-:W-:Y:S02]  /*3120*/  ISETP.GT.AND P6, PT, R241, 0x20, PT ;  /* 0x00000020f100780c */ /* 0x000fe40003fc4270 */
[----:B------:R-:W-:Y:S02]  /*3130*/  FSEL R238, R11, -INF , P5 ;  /* 0xff8000000bee7808 */ /* 0x000fe40002800000 */
[----:B------:R-:W-:Y:S02]  /*3140*/  SEL R0, R0, 0xffffffc0, !P0 ;  /* 0xffffffc000007807 */ /* 0x000fe40004000000 */
[-C--:B------:R-:W-:Y:S01]  /*3150*/  HMMA.16816.F32 R44, R44, R164.reuse, RZ ;  /* 0x000000a42c2c723c */ /* 0x080fe200000018ff */
[----:B------:R-:W-:Y:S03]  /*3160*/  FSEL R18, R18, -INF , P6 ;  /* 0xff80000012127808 */ /* 0x000fe60003000000 */
[----:B------:R-:W-:Y:S02]  /*3170*/  IADD3 R2, R225, R0, RZ ;  /* 0x00000000e1027210 */ /* 0x000fe40007ffe0ff */
[----:B------:R-:W-:Y:S02]  /*3180*/  IADD3 R0, R0, R226, RZ ;  /* 0x000000e200007210 */ /* 0x000fe40007ffe0ff */
[----:B------:R-:W-:Y:S04]  /*3190*/  HMMA.16816.F32 R48, R48, R164, RZ ;  /* 0x000000a43030723c */ /* 0x000fe800000018ff */
[--C-:B-1----:R-:W-:Y:S01]  /*31a0*/  FFMA.FTZ R3, R5, c[0x0][0x29c], -R156.reuse ;  /* 0x0000a70005037a23 */ /* 0x102fe2000001089c */
[----:B------:R-:W-:Y:S02]  /*31b0*/  FSEL R12, R12, -INF , P6 ;  /* 0xff8000000c0c7808 */ /* 0x000fe40003000000 */
[----:B------:R-:W-:Y:S01]  /*31c0*/  FSEL R16, R16, -INF , P6 ;  /* 0xff80000010107808 */ /* 0x000fe20003000000 */
[-C--:B------:R-:W-:Y:S01]  /*31d0*/  HMMA.16816.F32 R28, R148, R166.reuse, R28 ;  /* 0x000000a6941c723c */ /* 0x080fe2000000181c */
[----:B------:R1:W-:Y:S04]  /*31e0*/  MUFU.EX2 R214, R3 ;  /* 0x0000000300d67308 */ /* 0x0003e80000000800 */
[----:B------:R-:W-:Y:S02]  /*31f0*/  FSEL R237, R14, -INF , P6 ;  /* 0xff8000000eed7808 */ /* 0x000fe40003000000 */
[----:B------:R-:W-:Y:S01]  /*3200*/  ISETP.GT.AND P6, PT, R241, 0x40, PT ;  /* 0x00000040f100780c */ /* 0x000fe20003fc4270 */
[C---:B------:R-:W-:Y:S04]  /*3210*/  HMMA.16816.F32 R32, R152.reuse, R166, R32 ;  /* 0x000000a69820723c */ /* 0x040fe80000001820 */
[----:B------:R-:W-:Y:S02]  /*3220*/  FSEL R26, R26, -INF , P6 ;  /* 0xff8000001a1a7808 */ /* 0x000fe40003000000 */
[----:B------:R-:W-:Y:S02]  /*3230*/  FSEL R22, R22, -INF , P6 ;  /* 0xff80000016167808 */ /* 0x000fe40003000000 */
[-C--:B------:R-:W-:Y:S08]  /*3240*/  HMMA.16816.F32 R36, R152, R168.reuse, R36 ;  /* 0x000000a89824723c */ /* 0x080ff00000001824 */
[C---:B------:R-:W-:Y:S04]  /*3250*/  HMMA.16816.F32 R40, R148.reuse, R168, R40 ;  /* 0x000000a89428723c */ /* 0x040fe80000001828 */
[----:B-1----:R-:W-:Y:S02]  /*3260*/  FSEL R3, R9, -INF , P5 ;  /* 0xff80000009037808 */ /* 0x002fe40002800000 */
[----:B------:R-:W-:Y:S01]  /*3270*/  LDSM.16.M88.4 R8, [R0+0x11080] ;  /* 0x011080000008783b */ /* 0x000fe20000000200 */
[----:B------:R-:W-:Y:S01]  /*3280*/  ISETP.GT.AND P5, PT, R241, 0x21, PT ;  /* 0x00000021f100780c */ /* 0x000fe20003fa4270 */
[-C--:B------:R-:W-:Y:S04]  /*3290*/  HMMA.16816.F32 R44, R148, R170.reuse, R44 ;  /* 0x000000aa942c723c */ /* 0x080fe8000000182c */
[----:B------:R-:W-:Y:S02]  /*32a0*/  FSEL R19, R19, -INF , P5 ;  /* 0xff80000013137808 */ /* 0x000fe40002800000 */
[----:B------:R-:W1:Y:S01]  /*32b0*/  LDSM.16.M88.4 R148, [R2+0xe080] ;  /* 0x00e080000294783b */ /* 0x000e620000000200 */
[----:B------:R-:W-:Y:S01]  /*32c0*/  FSEL R13, R13, -INF , P5 ;  /* 0xff8000000d0d7808 */ /* 0x000fe20002800000 */
[----:B------:R-:W-:Y:S04]  /*32d0*/  HMMA.16816.F32 R48, R152, R170, R48 ;  /* 0x000000aa9830723c */ /* 0x000fe80000001830 */
[----:B------:R-:W-:Y:S02]  /*32e0*/  FSEL R14, R15, -INF , P5 ;  /* 0xff8000000f0e7808 */ /* 0x000fe40002800000 */
[----:B------:R-:W2:Y:S02]  /*32f0*/  LDSM.16.M88.4 R152, [R2+0xf080] ;  /* 0x00f080000298783b */ /* 0x000ea40000000200 */
        /* <DEDUP_REMOVED lines=31> */
[----:B------:R2:W3:Y:S03]  /*34f0*/  LDSM.16.M88.4 R152, [R2+0x11080] ;  /* 0x011080000298783b */ /* 0x0004e60000000200 */
[--C-:B--2---:R-:W-:Y:S04]  /*3500*/  FFMA.FTZ R2, R16, c[0x0][0x29c], -R156.reuse ;  /* 0x0000a70010027a23 */ /* 0x104fe8000001089c */
[----:B------:R2:W-:Y:S01]  /*3510*/  MUFU.EX2 R215, R2 ;  /* 0x0000000200d77308 */ /* 0x0005e20000000800 */
[-C--:B-1----:R-:W-:Y:S08]  /*3520*/  HMMA.16816.F32 R28, R148, R196.reuse, R28 ;  /* 0x000000c4941c723c */ /* 0x082ff0000000181c */
[C---:B---3--:R-:W-:Y:S08]  /*3530*/  HMMA.16816.F32 R32, R152.reuse, R196, R32 ;  /* 0x000000c49820723c */ /* 0x048ff00000001820 */
[-C--:B------:R-:W-:Y:S04]  /*3540*/  HMMA.16816.F32 R36, R152, R198.reuse, R36 ;  /* 0x000000c69824723c */ /* 0x080fe80000001824 */
[----:B--2---:R-:W-:Y:S02]  /*3550*/  FSEL R2, R17, -INF , P5 ;  /* 0xff80000011027808 */ /* 0x004fe40002800000 */
[----:B------:R-:W-:Y:S02]  /*3560*/  ISETP.GT.AND P5, PT, R241, 0x41, PT ;  /* 0x00000041f100780c */ /* 0x000fe40003fa4270 */
[C---:B------:R-:W-:Y:S04]  /*3570*/  HMMA.16816.F32 R40, R148.reuse, R198, R40 ;  /* 0x000000c69428723c */ /* 0x040fe80000001828 */
[--C-:B------:R-:W-:Y:S01]  /*3580*/  FFMA.FTZ R2, R2, c[0x0][0x29c], -R156.reuse ;  /* 0x0000a70002027a23 */ /* 0x100fe2000001089c */
[----:B------:R-:W-:Y:S02]  /*3590*/  FSEL R21, R21, -INF , P5 ;  /* 0xff80000015157808 */ /* 0x000fe40002800000 */
[----:B------:R-:W-:Y:S01]  /*35a0*/  FSEL R27, R27, -INF , P5 ;  /* 0xff8000001b1b7808 */ /* 0x000fe20002800000 */
[-C--:B------:R-:W-:Y:S01]  /*35b0*/  HMMA.16816.F32 R44, R148, R200.reuse, R44 ;  /* 0x000000c8942c723c */ /* 0x080fe2000000182c */
[----:B------:R1:W2:Y:S03]  /*35c0*/  MUFU.EX2 R17, R2 ;  /* 0x0000000200117308 */ /* 0x0002a60000000800 */
[----:B------:R-:W-:Y:S02]  /*35d0*/  FSEL R25, R25, -INF , P5 ;  /* 0xff80000019197808 */ /* 0x000fe40002800000 */
[----:B------:R-:W-:Y:S02]  /*35e0*/  FSEL R23, R23, -INF , P5 ;  /* 0xff80000017177808 */ /* 0x000fe40002800000 */
[----:B------:R-:W-:Y:S04]  /*35f0*/  HMMA.16816.F32 R48, R152, R200, R48 ;  /* 0x000000c89830723c */ /* 0x000fe80000001830 */
[----:B-1----:R-:W-:Y:S02]  /*3600*/  FSEL R2, R20, -INF , P6 ;  /* 0xff80000014027808 */ /* 0x002fe40003000000 */
[----:B--2---:R-:W-:Y:S03]  /*3610*/  F2FP.PACK_AB R20, R17, R215 ;  /* 0x000000d71114723e */ /* 0x004fe600000000ff */
[--C-:B------:R-:W-:Y:S03]  /*3620*/  FFMA.FTZ R2, R2, c[0x0][0x29c], -R156.reuse ;  /* 0x0000a70002027a23 */ /* 0x100fe6000001089c */
[----:B------:R-:W-:Y:S01]  /*3630*/  FFMA.FTZ R156, R21, c[0x0][0x29c], -R156 ;  /* 0x0000a700159c7a23 */ /* 0x000fe2000001089c */
[----:B------:R-:W-:Y:S01]  /*3640*/  F2FP.PACK_AB R21, R214, R239 ;  /* 0x000000efd615723e */ /* 0x000fe200000000ff */
[----:B------:R1:W-:Y:S10]  /*3650*/  MUFU.EX2 R213, R2 ;  /* 0x0000000200d57308 */ /* 0x0003f40000000800 */
[----:B------:R-:W-:Y:S01]  /*3660*/  MUFU.EX2 R16, R156 ;  /* 0x0000009c00107308 */ /* 0x000fe20000000800 */
[--C-:B-1----:R-:W-:Y:S09]  /*3670*/  FFMA.FTZ R2, R6, c[0x0][0x29c], -R157.reuse ;  /* 0x0000a70006027a23 */ /* 0x102ff2000001089d */
[----:B------:R1:W-:Y:S02]  /*3680*/  MUFU.EX2 R211, R2 ;  /* 0x0000000200d37308 */ /* 0x0003e40000000800 */
[--C-:B-1----:R-:W-:Y:S02]  /*3690*/  FFMA.FTZ R2, R7, c[0x0][0x29c], -R157.reuse ;  /* 0x0000a70007027a23 */ /* 0x102fe4000001089d */
[----:B------:R1:W2:Y:S06]  /*36a0*/  LDSM.16.M88.4 R4, [R0+0x10080] ;  /* 0x010080000004783b */ /* 0x0002ac0000000200 */
[----:B------:R3:W4:Y:S01]  /*36b0*/  MUFU.EX2 R15, R2 ;  /* 0x00000002000f7308 */ /* 0x0007220000000800 */
[--C-:B-1----:R-:W-:Y:S02]  /*36c0*/  FFMA.FTZ R0, R22, c[0x0][0x29c], -R157.reuse ;  /* 0x0000a70016007a23 */ /* 0x102fe4000001089d */
[--C-:B------:R-:W-:Y:S07]  /*36d0*/  FFMA.FTZ R22, R26, c[0x0][0x29c], -R158.reuse ;  /* 0x0000a7001a167a23 */ /* 0x100fee000001089e */
[----:B------:R1:W-:Y:S01]  /*36e0*/  MUFU.EX2 R156, R0 ;  /* 0x00000000009c7308 */ /* 0x0003e20000000800 */
[----:B---3--:R-:W-:Y:S01]  /*36f0*/  FFMA.FTZ R2, R18, c[0x0][0x29c], -R157 ;  /* 0x0000a70012027a23 */ /* 0x008fe2000001089d */
[----:B----4-:R-:W-:Y:S08]  /*3700*/  F2FP.PACK_AB R18, R15, R211 ;  /* 0x000000d30f12723e */ /* 0x010ff000000000ff */
[----:B------:R3:W-:Y:S01]  /*3710*/  MUFU.EX2 R212, R2 ;  /* 0x0000000200d47308 */ /* 0x0007e20000000800 */
[-C--:B--2---:R-:W-:Y:S09]  /*3720*/  HMMA.16816.F32 R28, R4, R202.reuse, R28 ;  /* 0x000000ca041c723c */ /* 0x084ff2000000181c */
[----:B------:R-:W-:Y:S01]  /*3730*/  MUFU.EX2 R22, R22 ;  /* 0x0000001600167308 */ /* 0x000fe20000000800 */
[C---:B------:R-:W-:Y:S04]  /*3740*/  HMMA.16816.F32 R32, R8.reuse, R202, R32 ;  /* 0x000000ca0820723c */ /* 0x040fe80000001820 */
[----:B-1----:R-:W-:Y:S04]  /*3750*/  FFMA.FTZ R0, R208, c[0x0][0x29c], -R159 ;  /* 0x0000a700d0007a23 */ /* 0x002fe8000001089f */
[-C--:B------:R-:W-:Y:S01]  /*3760*/  HMMA.16816.F32 R36, R8, R204.reuse, R36 ;  /* 0x000000cc0824723c */ /* 0x080fe20000001824 */
[----:B------:R1:W-:Y:S03]  /*3770*/  MUFU.EX2 R209, R0 ;  /* 0x0000000000d17308 */ /* 0x0003e60000000800 */
[--C-:B---3--:R-:W-:Y:S01]  /*3780*/  FFMA.FTZ R2, R19, c[0x0][0x29c], -R157.reuse ;  /* 0x0000a70013027a23 */ /* 0x108fe2000001089d */
[----:B------:R-:W-:Y:S01]  /*3790*/  F2FP.PACK_AB R19, R16, R213 ;  /* 0x000000d51013723e */ /* 0x000fe200000000ff */
[----:B------:R-:W-:Y:S02]  /*37a0*/  FFMA.FTZ R157, R23, c[0x0][0x29c], -R157 ;  /* 0x0000a700179d7a23 */ /* 0x000fe4000001089d */
[C---:B------:R-:W-:Y:S03]  /*37b0*/  HMMA.16816.F32 R40, R4.reuse, R204, R40 ;  /* 0x000000cc0428723c */ /* 0x040fe60000001828 */
[----:B------:R2:W-:Y:S01]  /*37c0*/  MUFU.EX2 R210, R2 ;  /* 0x0000000200d27308 */ /* 0x0005e20000000800 */
[--C-:B------:R-:W-:Y:S04]  /*37d0*/  FFMA.FTZ R23, R14, c[0x0][0x29c], -R158.reuse ;  /* 0x0000a7000e177a23 */ /* 0x100fe8000001089e */
[-C--:B------:R-:W-:Y:S05]  /*37e0*/  HMMA.16816.F32 R44, R4, R206.reuse, R44 ;  /* 0x000000ce042c723c */ /* 0x080fea000000182c */
[----:B------:R-:W-:Y:S02]  /*37f0*/  MUFU.EX2 R23, R23 ;  /* 0x0000001700177308 */ /* 0x000fe40000000800 */
[--C-:B------:R-:W-:Y:S01]  /*3800*/  FFMA.FTZ R4, R240, c[0x0][0x29c], -R158.reuse ;  /* 0x0000a700f0047a23 */ /* 0x100fe2000001089e */
[----:B------:R-:W-:Y:S04]  /*3810*/  HMMA.16816.F32 R48, R8, R206, R48 ;  /* 0x000000ce0830723c */ /* 0x000fe80000001830 */
[--C-:B-1----:R-:W-:Y:S02]  /*3820*/  FFMA.FTZ R0, R3, c[0x0][0x29c], -R159.reuse ;  /* 0x0000a70003007a23 */ /* 0x102fe4000001089f */
[----:B------:R-:W1:Y:S01]  /*3830*/  LDS R3, [R243.X4+0x12280] ;  /* 0x01228000f3037984 */ /* 0x000e620000004800 */
[----:B------:R3:W-:Y:S01]  /*3840*/  MUFU.EX2 R148, R4 ;  /* 0x0000000400947308 */ /* 0x0007e20000000800 */
[--C-:B------:R-:W-:Y:S01]  /*3850*/  FFMA.FTZ R5, R238, c[0x0][0x29c], -R158.reuse ;  /* 0x0000a700ee057a23 */ /* 0x100fe2000001089e */
[----:B--2---:R-:W-:Y:S08]  /*3860*/  FSEL R2, R24, -INF , P6 ;  /* 0xff80000018027808 */ /* 0x004ff00003000000 */
[----:B------:R2:W4:Y:S01]  /*3870*/  MUFU.EX2 R208, R0 ;  /* 0x0000000000d07308 */ /* 0x0005220000000800 */
[--C-:B------:R-:W-:Y:S09]  /*3880*/  FFMA.FTZ R2, R2, c[0x0][0x29c], -R159.reuse ;  /* 0x0000a70002027a23 */ /* 0x100ff2000001089f */
[----:B------:R5:W-:Y:S01]  /*3890*/  MUFU.EX2 R149, R2 ;  /* 0x0000000200957308 */ /* 0x000be20000000800 */
[--C-:B---3--:R-:W-:Y:S02]  /*38a0*/  FFMA.FTZ R4, R237, c[0x0][0x29c], -R158.reuse ;  /* 0x0000a700ed047a23 */ /* 0x108fe4000001089e */
[----:B------:R-:W-:Y:S07]  /*38b0*/  FFMA.FTZ R158, R27, c[0x0][0x29c], -R158 ;  /* 0x0000a7001b9e7a23 */ /* 0x000fee000001089e */
[----:B------:R-:W-:Y:S01]  /*38c0*/  MUFU.EX2 R24, R4 ;  /* 0x0000000400187308 */ /* 0x000fe20000000800 */
[----:B--2---:R-:W-:Y:S01]  /*38d0*/  FFMA.FTZ R0, R12, c[0x0][0x29c], -R159 ;  /* 0x0000a7000c007a23 */ /* 0x004fe2000001089f */
[----:B----4-:R-:W-:Y:S01]  /*38e0*/  F2FP.PACK_AB R7, R208, R209 ;  /* 0x000000d1d007723e */ /* 0x010fe200000000ff */
[--C-:B-1----:R-:W-:Y:S07]  /*38f0*/  FADD.FTZ R29, R29, -R3.reuse ;  /* 0x800000031d1d7221 */ /* 0x102fee0000010000 */
[----:B------:R1:W-:Y:S01]  /*3900*/  MUFU.EX2 R151, R0 ;  /* 0x0000000000977308 */ /* 0x0003e20000000800 */
[--C-:B------:R-:W-:Y:S02]  /*3910*/  FADD.FTZ R41, R41, -R3.reuse ;  /* 0x8000000329297221 */ /* 0x100fe40000010000 */
[--C-:B------:R-:W-:Y:S01]  /*3920*/  FADD.FTZ R45, R45, -R3.reuse ;  /* 0x800000032d2d7221 */ /* 0x100fe20000010000 */
[----:B-----5:R-:W2:Y:S01]  /*3930*/  LDS R2, [R243.X4+0x12300] ;  /* 0x01230000f3027984 */ /* 0x020ea20000004800 */
[--C-:B------:R-:W-:Y:S02]  /*3940*/  FADD.FTZ R28, R28, -R3.reuse ;  /* 0x800000031c1c7221 */ /* 0x100fe40000010000 */
[--C-:B------:R-:W-:Y:S02]  /*3950*/  FADD.FTZ R40, R40, -R3.reuse ;  /* 0x8000000328287221 */ /* 0x100fe40000010000 */
[----:B------:R-:W-:Y:S01]  /*3960*/  FADD.FTZ R44, R44, -R3 ;  /* 0x800000032c2c7221 */ /* 0x000fe20000010000 */
[----:B------:R-:W3:Y:S01]  /*3970*/  MUFU.EX2 R157, R157 ;  /* 0x0000009d009d7308 */ /* 0x000ee20000000800 */
[----:B------:R-:W-:Y:S02]  /*3980*/  FMUL.FTZ R28, R239, R28 ;  /* 0x0000001cef1c7220 */ /* 0x000fe40000410000 */
[----:B------:R-:W-:Y:S02]  /*3990*/  FMUL.FTZ R14, R214, R29 ;  /* 0x0000001dd60e7220 */ /* 0x000fe40000410000 */
[----:B------:R-:W-:Y:S02]  /*39a0*/  FMUL.FTZ R40, R215, R40 ;  /* 0x00000028d7287220 */ /* 0x000fe40000410000 */
[----:B------:R-:W-:Y:S01]  /*39b0*/  FMUL.FTZ R17, R17, R41 ;  /* 0x0000002911117220 */ /* 0x000fe20000410000 */
[----:B------:R-:W-:Y:S01]  /*39c0*/  F2FP.PACK_AB R14, R14, R28 ;  /* 0x0000001c0e0e723e */ /* 0x000fe200000000ff */
[----:B------:R-:W-:Y:S01]  /*39d0*/  FMUL.FTZ R44, R213, R44 ;  /* 0x0000002cd52c7220 */ /* 0x000fe20000410000 */
[----:B------:R-:W-:Y:S01]  /*39e0*/  MUFU.EX2 R158, R158 ;  /* 0x0000009e009e7308 */ /* 0x000fe20000000800 */
[----:B------:R-:W-:Y:S01]  /*39f0*/  FMUL.FTZ R16, R16, R45 ;  /* 0x0000002d10107220 */ /* 0x000fe20000410000 */
[----:B------:R-:W-:Y:S01]  /*3a00*/  F2FP.PACK_AB R17, R17, R40 ;  /* 0x000000281111723e */ /* 0x000fe200000000ff */
[--C-:B-1----:R-:W-:Y:S01]  /*3a10*/  FFMA.FTZ R0, R13, c[0x0][0x29c], -R159.reuse ;  /* 0x0000a7000d007a23 */ /* 0x102fe2000001089f */
[----:B------:R-:W-:Y:S01]  /*3a20*/  F2FP.PACK_AB R13, R210, R212 ;  /* 0x000000d4d20d723e */ /* 0x000fe200000000ff */
[----:B------:R-:W-:Y:S01]  /*3a30*/  FFMA.FTZ R159, R25, c[0x0][0x29c], -R159 ;  /* 0x0000a700199f7a23 */ /* 0x000fe2000001089f */
[----:B------:R-:W-:Y:S04]  /*3a40*/  F2FP.PACK_AB R16, R16, R44 ;  /* 0x0000002c1010723e */ /* 0x000fe800000000ff */
[----:B------:R1:W4:Y:S01]  /*3a50*/  MUFU.EX2 R150, R0 ;  /* 0x0000000000967308 */ /* 0x0003220000000800 */
[----:B---3--:R-:W-:Y:S09]  /*3a60*/  F2FP.PACK_AB R12, R157, R156 ;  /* 0x0000009c9d0c723e */ /* 0x008ff200000000ff */
[----:B------:R-:W3:Y:S01]  /*3a70*/  MUFU.EX2 R25, R5 ;  /* 0x0000000500197308 */ /* 0x000ee20000000800 */
[--C-:B--2---:R-:W-:Y:S02]  /*3a80*/  FADD.FTZ R33, R33, -R2.reuse ;  /* 0x8000000221217221 */ /* 0x104fe40000010000 */
[--C-:B------:R-:W-:Y:S02]  /*3a90*/  FADD.FTZ R37, R37, -R2.reuse ;  /* 0x8000000225257221 */ /* 0x100fe40000010000 */
[--C-:B------:R-:W-:Y:S02]  /*3aa0*/  FADD.FTZ R49, R49, -R2.reuse ;  /* 0x8000000231317221 */ /* 0x100fe40000010000 */
[--C-:B------:R-:W-:Y:S03]  /*3ab0*/  FADD.FTZ R32, R32, -R2.reuse ;  /* 0x8000000220207221 */ /* 0x100fe60000010000 */
[----:B------:R-:W2:Y:S01]  /*3ac0*/  MUFU.EX2 R159, R159 ;  /* 0x0000009f009f7308 */ /* 0x000ea20000000800 */
[--C-:B------:R-:W-:Y:S01]  /*3ad0*/  FADD.FTZ R36, R36, -R2.reuse ;  /* 0x8000000224247221 */ /* 0x100fe20000010000 */
[----:B-1----:R-:W1:Y:S01]  /*3ae0*/  LDS R0, [R243.X4+0x122a0] ;  /* 0x0122a000f3007984 */ /* 0x002e620000004800 */
[----:B----4-:R-:W-:Y:S01]  /*3af0*/  F2FP.PACK_AB R6, R150, R151 ;  /* 0x000000979606723e */ /* 0x010fe200000000ff */
[----:B------:R-:W-:Y:S01]  /*3b00*/  FADD.FTZ R48, R48, -R2 ;  /* 0x8000000230307221 */ /* 0x000fe20000010000 */
[----:B------:R-:W-:Y:S01]  /*3b10*/  F2FP.PACK_AB R2, R23, R24 ;  /* 0x000000181702723e */ /* 0x000fe200000000ff */
[----:B------:R-:W-:Y:S02]  /*3b20*/  FMUL.FTZ R32, R209, R32 ;  /* 0x00000020d1207220 */ /* 0x000fe40000410000 */
[----:B------:R-:W-:Y:S02]  /*3b30*/  FMUL.FTZ R36, R151, R36 ;  /* 0x0000002497247220 */ /* 0x000fe40000410000 */
[----:B------:R-:W-:Y:S01]  /*3b40*/  FMUL.FTZ R10, R150, R37 ;  /* 0x00000025960a7220 */ /* 0x000fe20000410000 */
[----:B---3--:R-:W-:Y:S01]  /*3b50*/  F2FP.PACK_AB R3, R25, R148 ;  /* 0x000000941903723e */ /* 0x008fe200000000ff */
[----:B------:R-:W-:Y:S03]  /*3b60*/  FMUL.FTZ R5, R208, R33 ;  /* 0x00000021d0057220 */ /* 0x000fe60000410000 */
[----:B------:R-:W-:Y:S01]  /*3b70*/  F2FP.PACK_AB R10, R10, R36 ;  /* 0x000000240a0a723e */ /* 0x000fe200000000ff */
[----:B------:R-:W-:Y:S01]  /*3b80*/  FMUL.FTZ R48, R149, R48 ;  /* 0x0000003095307220 */ /* 0x000fe20000410000 */
[----:B------:R-:W-:Y:S02]  /*3b90*/  F2FP.PACK_AB R5, R5, R32 ;  /* 0x000000200505723e */ /* 0x000fe400000000ff */
[C---:B--2---:R-:W-:Y:S01]  /*3ba0*/  F2FP.PACK_AB R4, R159.reuse, R149 ;  /* 0x000000959f04723e */ /* 0x044fe200000000ff */
[----:B------:R-:W-:Y:S05]  /*3bb0*/  FMUL.FTZ R8, R159, R49 ;  /* 0x000000319f087220 */ /* 0x000fea0000410000 */
[----:B------:R-:W-:Y:S01]  /*3bc0*/  F2FP.PACK_AB R8, R8, R48 ;  /* 0x000000300808723e */ /* 0x000fe200000000ff */
        /* <DEDUP_REMOVED lines=9> */
[----:B------:R-:W-:Y:S01]  /*3c60*/  STS [R235+0x12480], R21 ;  /* 0x01248015eb007388 */ /* 0x000fe20000000800 */
[----:B------:R-:W-:Y:S02]  /*3c70*/  FMUL.FTZ R42, R212, R42 ;  /* 0x0000002ad42a7220 */ /* 0x000fe40000410000 */
[----:B------:R-:W-:Y:S01]  /*3c80*/  FMUL.FTZ R11, R210, R43 ;  /* 0x0000002bd20b7220 */ /* 0x000fe20000410000 */
[----:B------:R-:W-:Y:S01]  /*3c90*/  STS [R236], R18 ;  /* 0x00000012ec007388 */ /* 0x000fe20000000800 */
[----:B------:R-:W-:Y:S01]  /*3ca0*/  F2FP.PACK_AB R15, R15, R30 ;  /* 0x0000001e0f0f723e */ /* 0x000fe200000000ff */
[----:B------:R-:W-:Y:S02]  /*3cb0*/  FMUL.FTZ R46, R156, R46 ;  /* 0x0000002e9c2e7220 */ /* 0x000fe40000410000 */
[----:B------:R-:W-:Y:S01]  /*3cc0*/  STS [R235+0x12c80], R7 ;  /* 0x012c8007eb007388 */ /* 0x000fe20000000800 */
[----:B------:R-:W-:Y:S01]  /*3cd0*/  F2FP.PACK_AB R11, R11, R42 ;  /* 0x0000002a0b0b723e */ /* 0x000fe200000000ff */
[----:B------:R-:W-:Y:S02]  /*3ce0*/  FMUL.FTZ R9, R157, R47 ;  /* 0x0000002f9d097220 */ /* 0x000fe40000410000 */
[----:B------:R2:W-:Y:S03]  /*3cf0*/  STS [R236+0x800], R3 ;  /* 0x00080003ec007388 */ /* 0x0005e60000000800 */
[----:B------:R-:W-:Y:S01]  /*3d00*/  F2FP.PACK_AB R9, R9, R46 ;  /* 0x0000002e0909723e */ /* 0x000fe200000000ff */
[----:B------:R-:W-:Y:S04]  /*3d10*/  STS [R235+0x13480], R20 ;  /* 0x01348014eb007388 */ /* 0x000fe80000000800 */
[----:B------:R-:W-:Y:S04]  /*3d20*/  STS [R236+0x1000], R13 ;  /* 0x0010000dec007388 */ /* 0x000fe80000000800 */
[----:B------:R-:W-:Y:S04]  /*3d30*/  STS [R235+0x13c80], R6 ;  /* 0x013c8006eb007388 */ /* 0x000fe80000000800 */
[----:B------:R3:W-:Y:S04]  /*3d40*/  STS [R236+0x1800], R2 ;  /* 0x00180002ec007388 */ /* 0x0007e80000000800 */
[----:B------:R-:W-:Y:S04]  /*3d50*/  STS [R235+0x14480], R19 ;  /* 0x01448013eb007388 */ /* 0x000fe80000000800 */
[----:B------:R-:W-:Y:S01]  /*3d60*/  STS [R236+0x2000], R12 ;  /* 0x0020000cec007388 */ /* 0x000fe20000000800 */
[--C-:B-1----:R-:W-:Y:S02]  /*3d70*/  FADD.FTZ R35, R35, -R0.reuse ;  /* 0x8000000023237221 */ /* 0x102fe40000010000 */
[--C-:B------:R-:W-:Y:S01]  /*3d80*/  FADD.FTZ R34, R34, -R0.reuse ;  /* 0x8000000022227221 */ /* 0x100fe20000010000 */
[----:B------:R-:W-:Y:S01]  /*3d90*/  STS [R235+0x14c80], R4 ;  /* 0x014c8004eb007388 */ /* 0x000fe20000000800 */
[----:B--2---:R-:W-:Y:S02]  /*3da0*/  FMUL.FTZ R3, R25, R35 ;  /* 0x0000002319037220 */ /* 0x004fe40000410000 */
[----:B------:R-:W-:Y:S02]  /*3db0*/  FMUL.FTZ R34, R148, R34 ;  /* 0x0000002294227220 */ /* 0x000fe40000410000 */
[--C-:B------:R-:W-:Y:S02]  /*3dc0*/  FADD.FTZ R39, R39, -R0.reuse ;  /* 0x8000000027277221 */ /* 0x100fe40000010000 */
[--C-:B------:R-:W-:Y:S01]  /*3dd0*/  FADD.FTZ R38, R38, -R0.reuse ;  /* 0x8000000026267221 */ /* 0x100fe20000010000 */
[----:B------:R-:W-:Y:S01]  /*3de0*/  F2FP.PACK_AB R3, R3, R34 ;  /* 0x000000220303723e */ /* 0x000fe200000000ff */
[--C-:B------:R-:W-:Y:S02]  /*3df0*/  FADD.FTZ R51, R51, -R0.reuse ;  /* 0x8000000033337221 */ /* 0x100fe40000010000 */
[----:B------:R-:W-:Y:S01]  /*3e00*/  FMUL.FTZ R38, R24, R38 ;  /* 0x0000002618267220 */ /* 0x000fe20000410000 */
[----:B---3--:R-:W-:Y:S01]  /*3e10*/  F2FP.PACK_AB R2, R158, R22 ;  /* 0x000000169e02723e */ /* 0x008fe200000000ff */
[----:B------:R-:W-:Y:S02]  /*3e20*/  FADD.FTZ R50, R50, -R0 ;  /* 0x8000000032327221 */ /* 0x000fe40000010000 */
        /* <DEDUP_REMOVED lines=104> */
[----:B------:R-:W-:Y:S03]  /*44b0*/  IMAD.WIDE.U32 R4, R234, c[0x0][0x208], RZ ;  /* 0x00008200ea047a25 */ /* 0x000fe600078e00ff */
        /* <DEDUP_REMOVED lines=12> */
[----:B------:R-:W-:Y:S03]  /*4580*/  ISETP.LT.OR P6, PT, R0, 0x21, !P6 ;  /* 0x000000210000780c */ /* 0x000fe600077c1670 */
        /* <DEDUP_REMOVED lines=14> */
.L_x_215:
[-C--:B-1234-:R-:W-:Y:S01]  /*4670*/  HMMA.16816.F32 R4, R32, R16.reuse, RZ ;  /* 0x000000102004723c */ /* 0x09efe200000018ff */
[----:B------:R-:W2:Y:S01]  /*4680*/  LDL.64 R238, [R1+0x10] ;  /* 0x0000100001ee7983 */ /* 0x000ea20000100a00 */
[----:B------:R-:W-:Y:S02]  /*4690*/  UIADD3 UR10, UR4, 0x1, URZ ;  /* 0x00000001040a7890 */ /* 0x000fe4000fffe03f */
[----:B------:R-:W-:Y:S01]  /*46a0*/  IMAD.SHL.U32 R0, R244, 0x2000, RZ ;  /* 0x00002000f4007824 */ /* 0x000fe200078e00ff */
[----:B------:R-:W3:Y:S01]  /*46b0*/  LDL R2, [R1+0x18] ;  /* 0x0000180001027983 */ /* 0x000ee20000100800 */
[----:B------:R-:W-:Y:S02]  /*46c0*/  UISETP.GE.AND UP1, UPT, UR4, 0x1, UPT ;  /* 0x000000010400788c */ /* 0x000fe4000bf26270 */
[C---:B------:R-:W-:Y:S01]  /*46d0*/  HMMA.16816.F32 R8, R36.reuse, R16, RZ ;  /* 0x000000102408723c */ /* 0x040fe200000018ff */
[----:B------:R-:W-:Y:S01]  /*46e0*/  LDSM.16.MT88.4 R44, [R217+0x1080] ;  /* 0x00108000d92c783b */ /* 0x000fe20000004200 */
[----:B------:R-:W-:Y:S02]  /*46f0*/  UIADD3 UR7, UR11, 0x1, URZ ;  /* 0x000000010b077890 */ /* 0x000fe4000fffe03f */
[----:B------:R-:W-:Y:S01]  /*4700*/  UISETP.GE.AND UP0, UPT, UR11, 0x1, UPT ;  /* 0x000000010b00788c */ /* 0x000fe2000bf06270 */
[----:B------:R-:W-:Y:S03]  /*4710*/  LDSM.16.M88.4 R48, [R221+0x1800] ;  /* 0x00180000dd30783b */ /* 0x000fe60000000200 */
[-C--:B------:R-:W-:Y:S01]  /*4720*/  HMMA.16816.F32 R12, R36, R18.reuse, RZ ;  /* 0x00000012240c723c */ /* 0x080fe200000018ff */
[----:B------:R-:W-:Y:S01]  /*4730*/  LDSM.16.M88.4 R148, [R223+0x1000] ;  /* 0x00100000df94783b */ /* 0x000fe20000000200 */
[----:B------:R-:W-:Y:S03]  /*4740*/  USEL UR11, UR7, URZ, !UP0 ;  /* 0x0000003f070b7287 */ /* 0x000fe6000c000000 */
[----:B------:R-:W0:Y:S03]  /*4750*/  LDGDEPBAR ;  /* 0x00000000000079af */ /* 0x000e260000000000 */
[C---:B------:R-:W-:Y:S08]  /*4760*/  HMMA.16816.F32 R16, R32.reuse, R18, RZ ;  /* 0x000000122010723c */ /* 0x040ff000000018ff */
[-C--:B------:R-:W-:Y:S08]  /*4770*/  HMMA.16816.F32 R20, R32, R40.reuse, RZ ;  /* 0x000000282014723c */ /* 0x080ff000000018ff */
[C---:B------:R-:W-:Y:S08]  /*4780*/  HMMA.16816.F32 R24, R36.reuse, R40, RZ ;  /* 0x000000282418723c */ /* 0x040ff000000018ff */
[-C--:B------:R-:W-:Y:S01]  /*4790*/  HMMA.16816.F32 R28, R36, R42.reuse, RZ ;  /* 0x0000002a241c723c */ /* 0x080fe200000018ff */
[----:B------:R-:W1:Y:S07]  /*47a0*/  LDSM.16.M88.4 R36, [R221+0x1000] ;  /* 0x00100000dd24783b */ /* 0x000e6e0000000200 */
[----:B------:R-:W-:Y:S01]  /*47b0*/  HMMA.16816.F32 R32, R32, R42, RZ ;  /* 0x0000002a2020723c */ /* 0x000fe200000018ff */
[----:B------:R-:W4:Y:S07]  /*47c0*/  LDSM.16.MT88.4 R40, [R217+0x4080] ;  /* 0x00408000d928783b */ /* 0x000f2e0000004200 */
        /* <DEDUP_REMOVED lines=10> */
[----:B------:R-:W5:Y:S07]  /*4870*/  LDSM.16.MT88.4 R152, [R217+0x1880] ;  /* 0x00188000d998783b */ /* 0x000f6e0000004200 */
[-C--:B-1----:R-:W-:Y:S08]  /*4880*/  HMMA.16816.F32 R4, R36, R44.reuse, R4 ;  /* 0x0000002c2404723c */ /* 0x082ff00000001804 */
[C---:B------:R-:W-:Y:S08]  /*4890*/  HMMA.16816.F32 R8, R48.reuse, R44, R8 ;  /* 0x0000002c3008723c */ /* 0x040ff00000001808 */
[-C--:B------:R-:W-:Y:S08]  /*48a0*/  HMMA.16816.F32 R12, R48, R46.reuse, R12 ;  /* 0x0000002e300c723c */ /* 0x080ff0000000180c */
[C---:B------:R-:W-:Y:S01]  /*48b0*/  HMMA.16816.F32 R16, R36.reuse, R46, R16 ;  /* 0x0000002e2410723c */ /* 0x040fe20000001810 */
[----:B------:R-:W-:Y:S07]  /*48c0*/  LDSM.16.M88.4 R44, [R221+0x2800] ;  /* 0x00280000dd2c783b */ /* 0x000fee0000000200 */
[-C--:B----4-:R-:W-:Y:S08]  /*48d0*/  HMMA.16816.F32 R20, R36, R40.reuse, R20 ;  /* 0x000000282414723c */ /* 0x090ff00000001814 */
[C---:B------:R-:W-:Y:S08]  /*48e0*/  HMMA.16816.F32 R24, R48.reuse, R40, R24 ;  /* 0x000000283018723c */ /* 0x040ff00000001818 */
[-C--:B------:R-:W-:Y:S01]  /*48f0*/  HMMA.16816.F32 R28, R48, R42.reuse, R28 ;  /* 0x0000002a301c723c */ /* 0x080fe2000000181c */
[----:B------:R-:W-:Y:S07]  /*4900*/  LDSM.16.MT88.4 R48, [R217+0x5080] ;  /* 0x00508000d930783b */ /* 0x000fee0000004200 */
[----:B------:R-:W-:Y:S01]  /*4910*/  HMMA.16816.F32 R32, R36, R42, R32 ;  /* 0x0000002a2420723c */ /* 0x000fe20000001820 */
[----:B------:R-:W-:Y:S04]  /*4920*/  LDSM.16.M88.4 R36, [R221+0x2000] ;  /* 0x00200000dd24783b */ /* 0x000fe80000000200 */
[----:B------:R-:W1:Y:S03]  /*4930*/  LDSM.16.MT88.4 R40, [R217+0x2080] ;  /* 0x00208000d928783b */ /* 0x000e660000004200 */
[-C--:B-----5:R-:W-:Y:S08]  /*4940*/  HMMA.16816.F32 R4, R148, R152.reuse, R4 ;  /* 0x000000989404723c */ /* 0x0a0ff00000001804 */
[C---:B------:R-:W-:Y:S08]  /*4950*/  HMMA.16816.F32 R8, R156.reuse, R152, R8 ;  /* 0x000000989c08723c */ /* 0x040ff00000001808 */
[-C--:B------:R-:W-:Y:S08]  /*4960*/  HMMA.16816.F32 R12, R156, R154.reuse, R12 ;  /* 0x0000009a9c0c723c */ /* 0x080ff0000000180c */
[C---:B------:R-:W-:Y:S01]  /*4970*/  HMMA.16816.F32 R16, R148.reuse, R154, R16 ;  /* 0x0000009a9410723c */ /* 0x040fe20000001810 */
[----:B------:R-:W-:Y:S07]  /*4980*/  LDSM.16.MT88.4 R152, [R217+0x2880] ;  /* 0x00288000d998783b */ /* 0x000fee0000004200 */
[-C--:B------:R-:W-:Y:S08]  /*4990*/  HMMA.16816.F32 R20, R148, R208.reuse, R20 ;  /* 0x000000d09414723c */ /* 0x080ff00000001814 */
[C---:B------:R-:W-:Y:S08]  /*49a0*/  HMMA.16816.F32 R24, R156.reuse, R208, R24 ;  /* 0x000000d09c18723c */ /* 0x040ff00000001818 */
[-C--:B------:R-:W-:Y:S01]  /*49b0*/  HMMA.16816.F32 R28, R156, R210.reuse, R28 ;  /* 0x000000d29c1c723c */ /* 0x080fe2000000181c */
[----:B------:R-:W-:Y:S07]  /*49c0*/  LDSM.16.M88.4 R156, [R223+0x2800] ;  /* 0x00280000df9c783b */ /* 0x000fee0000000200 */
[----:B------:R-:W-:Y:S01]  /*49d0*/  HMMA.16816.F32 R32, R148, R210, R32 ;  /* 0x000000d29420723c */ /* 0x000fe20000001820 */
[----:B------:R-:W4:Y:S04]  /*49e0*/  LDSM.16.M88.4 R148, [R223+0x2000] ;  /* 0x00200000df94783b */ /* 0x000f280000000200 */
[----:B------:R-:W5:Y:S03]  /*49f0*/  LDSM.16.MT88.4 R208, [R217+0x5880] ;  /* 0x00588000d9d0783b */ /* 0x000f660000004200 */
[-C--:B-1----:R-:W-:Y:S08]  /*4a00*/  HMMA.16816.F32 R4, R36, R40.reuse, R4 ;  /* 0x000000282404723c */ /* 0x082ff00000001804 */
[C---:B------:R-:W-:Y:S08]  /*4a10*/  HMMA.16816.F32 R8, R44.reuse, R40, R8 ;  /* 0x000000282c08723c */ /* 0x040ff00000001808 */
[-C--:B------:R-:W-:Y:S08]  /*4a20*/  HMMA.16816.F32 R12, R44, R42.reuse, R12 ;  /* 0x0000002a2c0c723c */ /* 0x080ff0000000180c */
[C---:B------:R-:W-:Y:S08]  /*4a30*/  HMMA.16816.F32 R16, R36.reuse, R42, R16 ;  /* 0x0000002a2410723c */ /* 0x040ff00000001810 */
[-C--:B------:R-:W-:Y:S08]  /*4a40*/  HMMA.16816.F32 R20, R36, R48.reuse, R20 ;  /* 0x000000302414723c */ /* 0x080ff00000001814 */
[C---:B------:R-:W-:Y:S04]  /*4a50*/  HMMA.16816.F32 R24, R44.reuse, R48, R24 ;  /* 0x000000302c18723c */ /* 0x040fe80000001818 */
[C---:B--2---:R-:W-:Y:S04]  /*4a60*/  IADD3 R3, P1, R0.reuse, R238, RZ ;  /* 0x000000ee00037210 */ /* 0x044fe80007f3e0ff */
[-C--:B------:R-:W-:Y:S01]  /*4a70*/  HMMA.16816.F32 R28, R44, R50.reuse, R28 ;  /* 0x000000322c1c723c */ /* 0x080fe2000000181c */
[----:B------:R-:W-:Y:S03]  /*4a80*/  LDSM.16.MT88.4 R44, [R216+0x18080] ;  /* 0x01808000d82c783b */ /* 0x000fe60000004200 */
[----:B---3--:R-:W-:Y:S02]  /*4a90*/  LEA.HI.X.SX32 R0, R0, R2, 0x1, P1 ;  /* 0x0000000200007211 */ /* 0x008fe400008f0eff */
[C---:B------:R-:W-:Y:S02]  /*4aa0*/  LEA R2, P1, R3.reuse, c[0x0][0x220], 0x2 ;  /* 0x0000880003027a11 */ /* 0x040fe400078210ff */
[----:B------:R-:W-:Y:S01]  /*4ab0*/  HMMA.16816.F32 R32, R36, R50, R32 ;  /* 0x000000322420723c */ /* 0x000fe20000001820 */
[----:B------:R-:W-:Y:S03]  /*4ac0*/  LDSM.16.MT88.4 R36, [R216+0x17880] ;  /* 0x01788000d824783b */ /* 0x000fe60000004200 */
[----:B------:R-:W-:Y:S01]  /*4ad0*/  LEA.HI.X R3, R3, c[0x0][0x224], R0, 0x2, P1 ;  /* 0x0000890003037a11 */ /* 0x000fe200008f1400 */
[----:B------:R-:W-:Y:S01]  /*4ae0*/  IMAD.U32 R0, RZ, RZ, UR4 ;  /* 0x00000004ff007e24 */ /* 0x000fe2000f8e00ff */
[----:B------:R-:W-:Y:S01]  /*4af0*/  ISETP.GE.AND P1, PT, R234, R251, PT ;  /* 0x000000fbea00720c */ /* 0x000fe20003f26270 */
[----:B------:R-:W-:Y:S01]  /*4b00*/  USEL UR4, UR10, URZ, !UP1 ;  /* 0x0000003f0a047287 */ /* 0x000fe2000c800000 */
[-C--:B----4-:R-:W-:Y:S05]  /*4b10*/  HMMA.16816.F32 R4, R148, R152.reuse, R4 ;  /* 0x000000989404723c */ /* 0x090fea0000001804 */
[----:B------:R-:W-:Y:S03]  /*4b20*/  IMAD R0, R0, 0x2000, R230 ;  /* 0x0000200000007824 */ /* 0x000fe600078e02e6 */
[C---:B------:R-:W-:Y:S04]  /*4b30*/  HMMA.16816.F32 R8, R156.reuse, R152, R8 ;  /* 0x000000989c08723c */ /* 0x040fe80000001808 */
[----:B------:R-:W-:Y:S04]  /*4b40*/  IMAD.SHL.U32 R0, R0, 0x2, RZ ;  /* 0x0000000200007824 */ /* 0x000fe800078e00ff */
[-C--:B------:R-:W-:Y:S01]  /*4b50*/  HMMA.16816.F32 R12, R156, R154.reuse, R12 ;  /* 0x0000009a9c0c723c */ /* 0x080fe2000000180c */
[----:B------:R-:W-:Y:S06]  /*4b60*/  LDSM.16.MT88.4 R40, [R0+0x8880] ;  /* 0x008880000028783b */ /* 0x000fec0000004200 */
[----:B------:R-:W-:Y:S01]  /*4b70*/  RED.E.ADD.F32.FTZ.RN.STRONG.GPU [R2.64], R4 ;  /* 0x000000040200798e */ /* 0x000fe2000c10e788 */
[C---:B------:R-:W-:Y:S03]  /*4b80*/  HMMA.16816.F32 R16, R148.reuse, R154, R16 ;  /* 0x0000009a9410723c */ /* 0x040fe60000001810 */
[----:B------:R-:W-:Y:S04]  /*4b90*/  RED.E.ADD.F32.FTZ.RN.STRONG.GPU [R2.64+0x400], R5 ;  /* 0x000400050200798e */ /* 0x000fe8000c10e788 */
[----:B------:R-:W-:Y:S01]  /*4ba0*/  RED.E.ADD.F32.FTZ.RN.STRONG.GPU [R2.64+0x800], R6 ;  /* 0x000800060200798e */ /* 0x000fe2000c10e788 */
[-C--:B-----5:R-:W-:Y:S03]  /*4bb0*/  HMMA.16816.F32 R20, R148, R208.reuse, R20 ;  /* 0x000000d09414723c */ /* 0x0a0fe60000001814 */
        /* <DEDUP_REMOVED lines=22> */
[----:B------:R-:W-:Y:S04]  /*4d20*/  RED.E.ADD.F32.FTZ.RN.STRONG.GPU [R2.64+0x4400], R21 ;  /* 0x004400150200798e */ /* 0x000fe8000c10e788 */
[----:B------:R-:W-:Y:S04]  /*4d30*/  RED.E.ADD.F32.FTZ.RN.STRONG.GPU [R2.64+0x4800], R22 ;  /* 0x004800160200798e */ /* 0x000fe8000c10e788 */
[----:B------:R-:W-:Y:S01]  /*4d40*/  RED.E.ADD.F32.FTZ.RN.STRONG.GPU [R2.64+0x4c00], R23 ;  /* 0x004c00170200798e */ /* 0x000fe2000c10e788 */
[-C--:B-1----:R-:W-:Y:S03]  /*4d50*/  HMMA.16816.F32 R100, R4, R8.reuse, R100 ;  /* 0x000000080464723c */ /* 0x082fe60000001864 */
[----:B------:R-:W1:Y:S04]  /*4d60*/  LDSM.16.MT88.4 R20, [R0+0x8080] ;  /* 0x008080000014783b */ /* 0x000e680000004200 */
[----:B------:R-:W-:Y:S04]  /*4d70*/  RED.E.ADD.F32.FTZ.RN.STRONG.GPU [R2.64+0x5000], R24 ;  /* 0x005000180200798e */ /* 0x000fe8000c10e788 */
[----:B------:R-:W-:Y:S04]  /*4d80*/  RED.E.ADD.F32.FTZ.RN.STRONG.GPU [R2.64+0x5400], R25 ;  /* 0x005400190200798e */ /* 0x000fe8000c10e788 */
[----:B------:R-:W-:Y:S01]  /*4d90*/  RED.E.ADD.F32.FTZ.RN.STRONG.GPU [R2.64+0x5800], R26 ;  /* 0x0058001a0200798e */ /* 0x000fe2000c10e788 */
[-C--:B--2---:R-:W-:Y:S03]  /*4da0*/  HMMA.16816.F32 R104, R12, R8.reuse, R104 ;  /* 0x000000080c68723c */ /* 0x084fe60000001868 */
[----:B------:R-:W-:Y:S04]  /*4db0*/  RED.E.ADD.F32.FTZ.RN.STRONG.GPU [R2.64+0x5c00], R27 ;  /* 0x005c001b0200798e */ /* 0x000fe8000c10e788 */
[----:B------:R-:W-:Y:S01]  /*4dc0*/  LDSM.16.MT88.4 R24, [R216+0x15880] ;  /* 0x01588000d818783b */ /* 0x000fe20000004200 */
[C---:B---3--:R-:W-:Y:S03]  /*4dd0*/  HMMA.16816.F32 R108, R16.reuse, R8, R108 ;  /* 0x00000008106c723c */ /* 0x048fe6000000186c */
[----:B------:R-:W-:Y:S04]  /*4de0*/  RED.E.ADD.F32.FTZ.RN.STRONG.GPU [R2.64+0x6000], R32 ;  /* 0x006000200200798e */ /* 0x000fe8000c10e788 */
[----:B------:R-:W-:Y:S01]  /*4df0*/  RED.E.ADD.F32.FTZ.RN.STRONG.GPU [R2.64+0x6400], R33 ;  /* 0x006400210200798e */ /* 0x000fe2000c10e788 */
[-C--:B------:R-:W-:Y:S03]  /*4e00*/  HMMA.16816.F32 R112, R16, R10.reuse, R112 ;  /* 0x0000000a1070723c */ /* 0x080fe60000001870 */
[----:B------:R-:W-:Y:S04]  /*4e10*/  RED.E.ADD.F32.FTZ.RN.STRONG.GPU [R2.64+0x6800], R34 ;  /* 0x006800220200798e */ /* 0x000fe8000c10e788 */
[----:B------:R-:W-:Y:S01]  /*4e20*/  RED.E.ADD.F32.FTZ.RN.STRONG.GPU [R2.64+0x6c00], R35 ;  /* 0x006c00230200798e */ /* 0x000fe2000c10e788 */
[-C--:B------:R-:W-:Y:S03]  /*4e30*/  HMMA.16816.F32 R116, R12, R10.reuse, R116 ;  /* 0x0000000a0c74723c */ /* 0x080fe60000001874 */
[----:B------:R-:W-:Y:S04]  /*4e40*/  LDSM.16.MT88.4 R32, [R216+0x16880] ;  /* 0x01688000d820783b */ /* 0x000fe80000004200 */
[----:B------:R-:W-:Y:S01]  /*4e50*/  RED.E.ADD.F32.FTZ.RN.STRONG.GPU [R2.64+0x7000], R28 ;  /* 0x0070001c0200798e */ /* 0x000fe2000c10e788 */
[C---:B------:R-:W-:Y:S03]  /*4e60*/  HMMA.16816.F32 R120, R4.reuse, R10, R120 ;  /* 0x0000000a0478723c */ /* 0x040fe60000001878 */
[----:B------:R-:W-:Y:S04]  /*4e70*/  LDSM.16.MT88.4 R8, [R0+0x7080] ;  /* 0x007080000008783b */ /* 0x000fe80000004200 */
[----:B------:R-:W-:Y:S01]  /*4e80*/  RED.E.ADD.F32.FTZ.RN.STRONG.GPU [R2.64+0x7400], R29 ;  /* 0x0074001d0200798e */ /* 0x000fe2000c10e788 */
[-C--:B-1----:R-:W-:Y:S03]  /*4e90*/  HMMA.16816.F32 R124, R4, R20.reuse, R124 ;  /* 0x00000014047c723c */ /* 0x082fe6000000187c */
[----:B------:R-:W-:Y:S04]  /*4ea0*/  RED.E.ADD.F32.FTZ.RN.STRONG.GPU [R2.64+0x7800], R30 ;  /* 0x0078001e0200798e */ /* 0x000fe8000c10e788 */
[----:B------:R-:W-:Y:S01]  /*4eb0*/  RED.E.ADD.F32.FTZ.RN.STRONG.GPU [R2.64+0x7c00], R31 ;  /* 0x007c001f0200798e */ /* 0x000fe2000c10e788 */
[-C--:B------:R-:W-:Y:S03]  /*4ec0*/  HMMA.16816.F32 R128, R12, R20.reuse, R128 ;  /* 0x000000140c80723c */ /* 0x080fe60000001880 */
[----:B------:R-:W1:Y:S05]  /*4ed0*/  LDSM.16.MT88.4 R28, [R0+0x6880] ;  /* 0x00688000001c783b */ /* 0x000e6a0000004200 */
        /* <DEDUP_REMOVED lines=98> */
.L_x_213:
[----:B------:R-:W-:Y:S05]  /*5500*/  @P1 EXIT ;  /* 0x000000000000194d */ /* 0x000fea0003800000 */
[----:B------:R-:W2:Y:S01]  /*5510*/  LDL.LU R9, [R1+0x1c] ;  /* 0x00001c0001097983 */ /* 0x000ea20000300800 */
[----:B------:R-:W-:-:S04]  /*5520*/  ISETP.NE.U32.AND P2, PT, RZ, c[0x0][0x360], PT ;  /* 0x0000d800ff007a0c */ /* 0x000fc80003f45070 */
[----:B------:R-:W-:-:S13]  /*5530*/  ISETP.NE.AND.EX P2, PT, RZ, c[0x0][0x364], PT, P2 ;  /* 0x0000d900ff007a0c */ /* 0x000fda0003f45320 */
[----:B-1----:R-:W-:-:S04]  /*5540*/  @P2 IMAD.MOV.U32 R2, RZ, RZ, 0x4 ;  /* 0x00000004ff022424 */ /* 0x002fc800078e00ff */
[----:B--2---:R-:W-:-:S05]  /*5550*/  @P2 IMAD.WIDE R2, R9, R2, c[0x0][0x360] ;  /* 0x0000d80009022625 */ /* 0x004fca00078e0202 */
[----:B------:R1:W2:Y:S01]  /*5560*/  @P2 LDG.E R0, [R2.64] ;  /* 0x0000000802002981 */ /* 0x0002a2000c1e1900 */
[----:B------:R-:W3:Y:S03]  /*5570*/  S2UR UR5, SR_CTAID.X ;  /* 0x00000000000579c3 */ /* 0x000ee60000002500 */
[----:B------:R-:W4:Y:S04]  /*5580*/  S2R R5, SR_TID.X ;  /* 0x0000000000057919 */ /* 0x000f280000002100 */
[----:B-1----:R-:W1:Y:S01]  /*5590*/  S2R R3, SR_CTAID.Y ;  /* 0x0000000000037919 */ /* 0x002e620000002600 */
[----:B------:R-:W-:Y:S01]  /*55a0*/  MOV R2, c[0x0][0x338] ;  /* 0x0000ce0000027a02 */ /* 0x000fe20000000f00 */
[----:B---3--:R-:W-:Y:S01]  /*55b0*/  UIMAD UR5, UR5, 0x3000, URZ ;  /* 0x00003000050578a4 */ /* 0x008fe2000f8e023f */
[----:B----4-:R-:W-:Y:S01]  /*55c0*/  SHF.R.S32.HI R6, RZ, 0x1f, R5 ;  /* 0x0000001fff067819 */ /* 0x010fe20000011405 */
[----:B------:R-:W-:Y:S01]  /*55d0*/  BAR.SYNC.DEFER_BLOCKING 0x1, 0x100 ;  /* 0x0044000000007b1d */ /* 0x000fe20000010000 */
[----:B------:R-:W-:Y:S01]  /*55e0*/  ISETP.NE.AND P0, PT, R2, 0x1, PT ;  /* 0x000000010200780c */ /* 0x000fe20003f05270 */
[----:B------:R-:W-:-:S12]  /*55f0*/  USHF.R.S32.HI UR4, URZ, 0x1f, UR5 ;  /* 0x0000001f3f047899 */ /* 0x000fd80008011405 */
[----:B-1----:R-:W-:-:S04]  /*5600*/  @P0 IMAD.HI.U32 R4, R3, c[0x0][0x33c], RZ ;  /* 0x0000cf0003040a27 */ /* 0x002fc800078e00ff */
[----:B--2---:R-:W-:-:S04]  /*5610*/  @P2 IMAD R0, R9, 0x60, R0 ;  /* 0x0000006009002824 */ /* 0x004fc800078e0200 */
[----:B------:R-:W-:-:S05]  /*5620*/  @P2 IMAD.HI R0, R0, 0x2aaaaaab, RZ ;  /* 0x2aaaaaab00002827 */ /* 0x000fca00078e02ff */
[----:B------:R-:W-:-:S04]  /*5630*/  @P2 SHF.R.U32.HI R2, RZ, 0x1f, R0 ;  /* 0x0000001fff022819 */ /* 0x000fc80000011600 */
[----:B------:R-:W-:Y:S01]  /*5640*/  @P2 LEA.HI.SX32 R2, R0, R2, 0x1c ;  /* 0x0000000200022211 */ /* 0x000fe200078fe2ff */
[----:B------:R-:W-:Y:S01]  /*5650*/  IMAD.MOV.U32 R0, RZ, RZ, R3 ;  /* 0x000000ffff007224 */ /* 0x000fe200078e0003 */
[----:B------:R-:W-:-:S03]  /*5660*/  @P0 SHF.R.U32.HI R0, RZ, c[0x0][0x340], R4 ;  /* 0x0000d000ff000a19 */ /* 0x000fc60000011604 */
[----:B------:R-:W-:Y:S01]  /*5670*/  @P2 IMAD R2, R2, 0x3000, RZ ;  /* 0x0000300002022824 */ /* 0x000fe200078e02ff */
[----:B------:R-:W-:-:S04]  /*5680*/  SHF.R.S32.HI R4, RZ, 0x1f, R0 ;  /* 0x0000001fff047819 */ /* 0x000fc80000011400 */
[----:B------:R-:W-:Y:S02]  /*5690*/  @P2 SHF.R.S32.HI R3, RZ, 0x1f, R2 ;  /* 0x0000001fff032819 */ /* 0x000fe40000011402 */
[----:B------:R-:W-:-:S06]  /*56a0*/  @!P2 CS2R R2, SRZ ;  /* 0x000000000002a805 */ /* 0x000fcc000001ff00 */
[----:B------:R-:W-:Y:S01]  /*56b0*/  IADD3 R2, P1, P0, R2, UR5, R5 ;  /* 0x0000000502027c10 */ /* 0x000fe2000f83e005 */
[C---:B------:R-:W-:Y:S02]  /*56c0*/  IMAD R5, R4.reuse, c[0x0][0x328], RZ ;  /* 0x0000ca0004057a24 */ /* 0x040fe400078e02ff */
[----:B------:R-:W-:Y:S01]  /*56d0*/  IMAD R4, R4, c[0x0][0x300], RZ ;  /* 0x0000c00004047a24 */ /* 0x000fe200078e02ff */
[----:B------:R-:W-:Y:S01]  /*56e0*/  IADD3.X R3, R3, UR4, R6, P1, P0 ;  /* 0x0000000403037c10 */ /* 0x000fe20008fe0406 */
[C---:B------:R-:W-:Y:S01]  /*56f0*/  IMAD R7, R0.reuse, c[0x0][0x32c], R5 ;  /* 0x0000cb0000077a24 */ /* 0x040fe200078e0205 */
[----:B------:R-:W-:Y:S01]  /*5700*/  SHF.R.S32.HI R6, RZ, 0x1f, R9 ;  /* 0x0000001fff067819 */ /* 0x000fe20000011409 */
[C---:B------:R-:W-:Y:S02]  /*5710*/  IMAD R8, R0.reuse, c[0x0][0x304], R4 ;  /* 0x0000c10000087a24 */ /* 0x040fe400078e0204 */
[----:B------:R-:W-:-:S04]  /*5720*/  IMAD.WIDE.U32 R4, R0, c[0x0][0x328], R2 ;  /* 0x0000ca0000047a25 */ /* 0x000fc800078e0002 */
[----:B------:R-:W-:Y:S01]  /*5730*/  IMAD.WIDE.U32 R2, R0, c[0x0][0x300], R2 ;  /* 0x0000c00000027a25 */ /* 0x000fe200078e0002 */
[----:B------:R-:W-:Y:S02]  /*5740*/  SEL R0, R6, RZ, !P2 ;  /* 0x000000ff06007207 */ /* 0x000fe40005000000 */
[----:B------:R-:W-:Y:S01]  /*5750*/  IADD3 R5, R5, R7, RZ ;  /* 0x0000000705057210 */ /* 0x000fe20007ffe0ff */
[----:B------:R-:W-:Y:S01]  /*5760*/  IMAD.IADD R3, R3, 0x1, R8 ;  /* 0x0000000103037824 */ /* 0x000fe200078e0208 */
[----:B------:R-:W-:Y:S01]  /*5770*/  SEL R6, R9, RZ, !P2 ;  /* 0x000000ff09067207 */ /* 0x000fe20005000000 */
[C---:B------:R-:W-:Y:S02]  /*5780*/  IMAD R10, R0.reuse, c[0x0][0x330], RZ ;  /* 0x0000cc00000a7a24 */ /* 0x040fe400078e02ff */
[----:B------:R-:W-:Y:S02]  /*5790*/  IMAD R0, R0, c[0x0][0x308], RZ ;  /* 0x0000c20000007a24 */ /* 0x000fe400078e02ff */
[----:B------:R-:W-:-:S02]  /*57a0*/  IMAD R10, R6, c[0x0][0x334], R10 ;  /* 0x0000cd00060a7a24 */ /* 0x000fc400078e020a */
[----:B------:R-:W-:-:S04]  /*57b0*/  IMAD.WIDE.U32 R8, R6, c[0x0][0x330], R4 ;  /* 0x0000cc0006087a25 */ /* 0x000fc800078e0004 */
[----:B------:R-:W-:Y:S01]  /*57c0*/  IMAD R0, R6, c[0x0][0x30c], R0 ;  /* 0x0000c30006007a24 */ /* 0x000fe200078e0200 */
[----:B------:R-:W-:Y:S01]  /*57d0*/  LEA R4, P1, R8, c[0x0][0x310], 0x2 ;  /* 0x0000c40008047a11 */ /* 0x000fe200078210ff */
[----:B------:R-:W-:Y:S01]  /*57e0*/  IMAD.WIDE.U32 R6, R6, c[0x0][0x308], R2 ;  /* 0x0000c20006067a25 */ /* 0x000fe200078e0002 */
[----:B------:R-:W-:-:S03]  /*57f0*/  IADD3 R3, R9, R10, RZ ;  /* 0x0000000a09037210 */ /* 0x000fc60007ffe0ff */
[----:B------:R-:W-:Y:S01]  /*5800*/  IMAD.IADD R0, R7, 0x1, R0 ;  /* 0x0000000107007824 */ /* 0x000fe200078e0200 */
[----:B------:R-:W-:Y:S02]  /*5810*/  LEA.HI.X R5, R8, c[0x0][0x314], R3, 0x2, P1 ;  /* 0x0000c50008057a11 */ /* 0x000fe400008f1403 */
[----:B------:R-:W-:-:S03]  /*5820*/  LEA R2, P0, R6, c[0x0][0x2e8], 0x2 ;  /* 0x0000ba0006027a11 */ /* 0x000fc600078010ff */
        /* <DEDUP_REMOVED lines=49> */
[----:B------:R-:W-:Y:S04]  /*5b40*/  RED.E.ADD.F32.FTZ.RN.STRONG.GPU [R2.64], R100 ;  /* 0x000000640200798e */ /* 0x000fe8000c10e788 */
        /* <DEDUP_REMOVED lines=48> */
.L_x_217:
        /* <DEDUP_REMOVED lines=11> */
.L_x_2292:


//--------------------- .text._ZN7cutlass13device_kernelIN5flash19enable_sm80_to_sm89INS1_16FlashAttnBwdSm80INS1_25CollectiveMainloopBwdSm80ILi2ELi1EN4cute5tupleIJNS5_1CILi64EEENS7_ILi96EEENS7_ILi128EEEEEENS_6half_tEfNS_4arch4Sm80ELb0ELb0ELb0ELb1ELb1ELb0ELb0ELb0ELi2ELi2ELi2ELi2ELb1EEENS1_24CollectiveEpilogueBwdGQAISB_fSE_Li256ELb1ELb1EEENS1_19SingleTileSchedulerILb1ELb0ELb0ELi96EEEEEEEEEvNT_6ParamsE --------------------------
	.section	.text._ZN7cutlass13device_kernelIN5flash19enable_sm80_to_sm89INS1_16FlashAttnBwdSm80INS1_25CollectiveMainloopBwdSm80ILi2ELi1EN4cute5tupleIJNS5_1CILi64EEENS7_ILi96EEENS7_ILi128EEEEEENS_6half_tEfNS_4arch4Sm80ELb0ELb0ELb0ELb1ELb1ELb0ELb0ELb0ELi2ELi2ELi2ELi2ELb1EEENS1_24CollectiveEpilogueBwdGQAISB_fSE_Li256ELb1ELb1EEENS1_19SingleTileSchedulerILb1ELb0ELb0ELi96EEEEEEEEEvNT_6ParamsE,"ax",@progbits
	.sectioninfo	@"SHI_REGISTERS=255"
	.align	128
.text._ZN7cutlass13device_kernelIN5flash19enable_sm80_to_sm89INS1_16FlashAttnBwdSm80INS1_25CollectiveMainloopBwdSm80ILi2ELi1EN4cute5tupleIJNS5_1CILi64EEENS7_ILi96EEENS7_ILi128EEEEEENS_6half_tEfNS_4arch4Sm80ELb0ELb0ELb0ELb1ELb1ELb0ELb0ELb0ELi2ELi2ELi2ELi2ELb1EEENS1_24CollectiveEpilogueBwdGQAISB_fSE_Li256ELb1ELb1EEENS1_19SingleTileSchedulerILb1ELb0ELb0ELi96EEEEEEEEEvNT_6ParamsE:
        .type           _ZN7cutlass13device_kernelIN5flash19enable_sm80_to_sm89INS1_16FlashAttnBwdSm80INS1_25CollectiveMainloopBwdSm80ILi2ELi1EN4cute5tupleIJNS5_1CILi64EEENS7_ILi96EEENS7_ILi128EEEEEENS_6half_tEfNS_4arch4Sm80ELb0ELb0ELb0ELb1ELb1ELb0ELb0ELb0ELi2ELi2ELi2ELi2ELb1EEENS1_24CollectiveEpilogueBwdGQAISB_fSE_Li256ELb1ELb1EEENS1_19SingleTileSchedulerILb1ELb0ELb0ELi96EEEEEEEEEvNT_6ParamsE,@function
        .size           _ZN7cutlass13device_kernelIN5flash19enable_sm80_to_sm89INS1_16FlashAttnBwdSm80INS1_25CollectiveMainloopBwdSm80ILi2ELi1EN4cute5tupleIJNS5_1CILi64EEENS7_ILi96EEENS7_ILi128EEEEEENS_6half_tEfNS_4arch4Sm80ELb0ELb0ELb0ELb1ELb1ELb0ELb0ELb0ELi2ELi2ELi2ELi2ELb1EEENS1_24CollectiveEpilogueBwdGQAISB_fSE_Li256ELb1ELb1EEENS1_19SingleTileSchedulerILb1ELb0ELb0ELi96EEEEEEEEEvNT_6ParamsE,(.L_x_2293 - _ZN7cutlass13device_kernelIN5flash19enable_sm80_to_sm89INS1_16FlashAttnBwdSm80INS1_25CollectiveMainloopBwdSm80ILi2ELi1EN4cute5tupleIJNS5_1CILi64EEENS7_ILi96EEENS7_ILi128EEEEEENS_6half_tEfNS_4arch4Sm80ELb0ELb0ELb0ELb1ELb1ELb0ELb0ELb0ELi2ELi2ELi2ELi2ELb1EEENS1_24CollectiveEpilogueBwdGQAISB_fSE_Li256ELb1ELb1EEENS1_19SingleTileSchedulerILb1ELb0ELb0ELi96EEEEEEEEEvNT_6ParamsE)
        .other          _ZN7cutlass13device_kernelIN5flash19enable_sm80_to_sm89INS1_16FlashAttnBwdSm80INS1_25CollectiveMainloopBwdSm80ILi2ELi1EN4cute5tupleIJNS5_1CILi64EEENS7_ILi96EEENS7_ILi128EEEEEENS_6half_tEfNS_4arch4Sm80ELb0ELb0ELb0ELb1ELb1ELb0ELb0ELb0ELi2ELi2ELi2ELi2ELb1EEENS1_24CollectiveEpilogueBwdGQAISB_fSE_Li256ELb1ELb1EEENS1_19SingleTileSchedulerILb1ELb0ELb0ELi96EEEEEEEEEvNT_6ParamsE,@"STO_CUDA_ENTRY STV_DEFAULT"
_ZN7cutlass13device_kernelIN5flash19enable_sm80_to_sm89INS1_16FlashAttnBwdSm80INS1_25CollectiveMainloopBwdSm80ILi2ELi1EN4cute5tupleIJNS5_1CILi64EEENS7_ILi96EEENS7_ILi128EEEEEENS_6half_tEfNS_4arch4Sm80ELb0ELb0ELb0ELb1ELb1ELb0ELb0ELb0ELi2ELi2ELi2ELi2ELb1EEENS1_24CollectiveEpilogueBwdGQAISB_fSE_Li256ELb1ELb1EEENS1_19SingleTileSchedulerILb1ELb0ELb0ELi96EEEEEEEEEvNT_6ParamsE:
        /* <DEDUP_REMOVED lines=18> */
.L_x_219:
        /* <DEDUP_REMOVED lines=8> */
.L_x_221:
[----:B------:R-:W-:Y:S02]  /*01a0*/  MOV R0, c[0x0][0x3ac] ;  /* 0x0000eb0000007a02 */ /* 0x000fe40000000f00 */
.L_x_220:
[----:B-1----:R-:W-:-:S05]  /*01b0*/  IMAD R2, R17, 0x60, RZ ;  /* 0x0000006011027824 */ /* 0x002fca00078e02ff */
[----:B-----5:R-:W-:-:S04]  /*01c0*/  ISETP.GE.AND P0, PT, R2, R0, PT ;  /* 0x000000000200720c */ /* 0x020fc80003f06270 */
[----:B------:R-:W-:-:S05]  /*01d0*/  SEL R0, R5, 0xffffffff, !P0 ;  /* 0xffffffff05007807 */ /* 0x000fca0004000000 */
[----:B------:R1:W-:Y:S01]  /*01e0*/  STL [R1+0x1c], R0 ;  /* 0x00001c0001007387 */ /* 0x0003e20000100800 */
[----:B------:R-:W-:Y:S05]  /*01f0*/  BRA `(.L_x_222) ;  /* 0x0000012000007947 */ /* 0x000fea0003800000 */
.L_x_218:
[----:B---34-:R-:W-:-:S04]  /*0200*/  ISETP.NE.U32.AND P0, PT, RZ, c[0x0][0x3c8], PT ;  /* 0x0000f200ff007a0c */ /* 0x018fc80003f05070 */
[----:B------:R-:W-:-:S13]  /*0210*/  ISETP.NE.AND.EX P0, PT, RZ, c[0x0][0x3cc], PT, P0 ;  /* 0x0000f300ff007a0c */ /* 0x000fda0003f05300 */
[----:B------:R-:W-:Y:S05]  /*0220*/  @!P0 BRA `(.L_x_223) ;  /* 0x0000002000008947 */ /* 0x000fea0003800000 */
[----:B------:R1:W5:Y:S01]  /*0230*/  LDG.E R0, [R2.64] ;  /* 0x0000000802007981 */ /* 0x000362000c1e1900 */
[----:B------:R-:W-:Y:S05]  /*0240*/  BRA `(.L_x_224) ;  /* 0x0000009000007947 */ /* 0x000fea0003800000 */
.L_x_223:
        /* <DEDUP_REMOVED lines=8> */
.L_x_225:
[----:B------:R-:W-:Y:S02]  /*02d0*/  MOV R0, c[0x0][0x3ac] ;  /* 0x0000eb0000007a02 */ /* 0x000fe40000000f00 */
.L_x_224:
[----:B-1----:R-:W-:-:S05]  /*02e0*/  IMAD R2, R17, 0x60, RZ ;  /* 0x0000006011027824 */ /* 0x002fca00078e02ff */
[----:B-----5:R-:W-:-:S04]  /*02f0*/  ISETP.GE.AND P0, PT, R2, R0, PT ;  /* 0x000000000200720c */ /* 0x020fc80003f06270 */
[----:B------:R-:W-:-:S05]  /*0300*/  SEL R0, R5, 0xffffffff, !P0 ;  /* 0xffffffff05007807 */ /* 0x000fca0004000000 */
[----:B------:R1:W-:Y:S04]  /*0310*/  STL [R1+0x1c], R0 ;  /* 0x00001c0001007387 */ /* 0x0003e80000100800 */
.L_x_222:
        /* <DEDUP_REMOVED lines=34> */
.L_x_226:
[----:B------:R-:W-:-:S04]  /*0540*/  ISETP.NE.U32.AND P0, PT, RZ, c[0x0][0x2e0], PT ;  /* 0x0000b800ff007a0c */ /* 0x000fc80003f05070 */
[----:B------:R-:W-:-:S13]  /*0550*/  ISETP.NE.AND.EX P0, PT, RZ, c[0x0][0x2e4], PT, P0 ;  /* 0x0000b900ff007a0c */ /* 0x000fda0003f05300 */
[----:B------:R-:W-:Y:S05]  /*0560*/  @!P0 BRA `(.L_x_227) ;  /* 0x0000003000008947 */ /* 0x000fea0003800000 */
[----:B------:R-:W-:-:S05]  /*0570*/  IMAD.WIDE R2, R23, R14, c[0x0][0x2e0] ;  /* 0x0000b80017027625 */ /* 0x000fca00078e020e */
[----:B------:R1:W5:Y:S01]  /*0580*/  LDG.E R13, [R2.64] ;  /* 0x00000008020d7981 */ /* 0x000362000c1e1900 */
[----:B------:R-:W-:Y:S05]  /*0590*/  BRA `(.L_x_228) ;  /* 0x0000004000007947 */ /* 0x000fea0003800000 */
.L_x_227:
[----:B------:R-:W-:Y:S05]  /*05a0*/  @!P3 BRA `(.L_x_228) ;  /* 0x000000300000b947 */ /* 0x000fea0003800000 */
[----:B------:R1:W2:Y:S04]  /*05b0*/  LDG.E R0, [R2.64] ;  /* 0x0000000802007981 */ /* 0x0002a8000c1e1900 */
[----:B-1----:R-:W2:Y:S02]  /*05c0*/  LDG.E R2, [R2.64+0x4] ;  /* 0x0000040802027981 */ /* 0x002ea4000c1e1900 */
[----:B--2---:R-:W-:Y:S02]  /*05d0*/  IADD3 R13, -R0, R2, RZ ;  /* 0x00000002000d7210 */ /* 0x004fe40007ffe1ff */
.L_x_228:
        /* <DEDUP_REMOVED lines=507> */
.L_x_232:
        /* <DEDUP_REMOVED lines=169> */
.L_x_230:
        /* <DEDUP_REMOVED lines=357> */
.L_x_231:
        /* <DEDUP_REMOVED lines=233> */
.L_x_229:
[----:B------:R-:W-:Y:S05]  /*5500*/  @P1 EXIT ;  /* 0x000000000000194d */ /* 0x000fea0003800000 */
[----:B------:R-:W2:Y:S01]  /*5510*/  LDL.LU R8, [R1+0x1c] ;  /* 0x00001c0001087983 */ /* 0x000ea20000300800 */
[----:B------:R-:W-:-:S04]  /*5520*/  ISETP.NE.U32.AND P1, PT, RZ, c[0x0][0x360], PT ;  /* 0x0000d800ff007a0c */ /* 0x000fc80003f25070 */
[----:B------:R-:W-:-:S13]  /*5530*/  ISETP.NE.AND.EX P1, PT, RZ, c[0x0][0x364], PT, P1 ;  /* 0x0000d900ff007a0c */ /* 0x000fda0003f25310 */
[----:B-1----:R-:W-:Y:S01]  /*5540*/  @P1 IMAD.MOV.U32 R2, RZ, RZ, 0x4 ;  /* 0x00000004ff021424 */ /* 0x002fe200078e00ff */
[----:B------:R-:W1:Y:S01]  /*5550*/  S2UR UR6, SR_CTAID.X ;  /* 0x00000000000679c3 */ /* 0x000e620000002500 */
[----:B------:R-:W3:Y:S02]  /*5560*/  S2R R5, SR_CTAID.Y ;  /* 0x0000000000057919 */ /* 0x000ee40000002600 */
[----:B--2---:R-:W-:-:S06]  /*5570*/  @P1 IMAD.WIDE R2, R8, R2, c[0x0][0x360] ;  /* 0x0000d80008021625 */ /* 0x004fcc00078e0202 */
[----:B------:R2:W4:Y:S01]  /*5580*/  @P1 LDG.E R2, [R2.64] ;  /* 0x0000000802021981 */ /* 0x000522000c1e1900 */
[----:B------:R-:W-:Y:S01]  /*5590*/  IMAD.MOV.U32 R0, RZ, RZ, c[0x0][0x338] ;  /* 0x0000ce00ff007624 */ /* 0x000fe200078e00ff */
[----:B------:R-:W-:Y:S01]  /*55a0*/  ULDC UR5, c[0x0][0x358] ;  /* 0x0000d60000057ab9 */ /* 0x000fe20000000800 */
[----:B---3--:R-:W-:Y:S01]  /*55b0*/  IMAD.MOV.U32 R7, RZ, RZ, R5 ;  /* 0x000000ffff077224 */ /* 0x008fe200078e0005 */
[----:B------:R-:W3:Y:S01]  /*55c0*/  S2R R4, SR_TID.X ;  /* 0x0000000000047919 */ /* 0x000ee20000002100 */
[----:B-1----:R-:W-:-:S03]  /*55d0*/  UIMAD UR5, UR6, UR5, URZ ;  /* 0x00000005060572a4 */ /* 0x002fc6000f8e023f */
[----:B------:R-:W-:Y:S01]  /*55e0*/  BAR.SYNC.DEFER_BLOCKING 0x1, 0x100 ;  /* 0x0044000000007b1d */ /* 0x000fe20000010000 */
[----:B------:R-:W-:Y:S01]  /*55f0*/  ISETP.NE.AND P0, PT, R0, 0x1, PT ;  /* 0x000000010000780c */ /* 0x000fe20003f05270 */
[C---:B------:R-:W-:Y:S01]  /*5600*/  IMAD R0, R8.reuse, c[0x0][0x2f4], RZ ;  /* 0x0000bd0008007a24 */ /* 0x040fe200078e02ff */
[----:B------:R-:W-:Y:S02]  /*5610*/  SHF.R.S32.HI R16, RZ, 0x1f, R8 ;  /* 0x0000001fff107819 */ /* 0x000fe40000011408 */
[----:B------:R-:W-:Y:S01]  /*5620*/  SEL R12, R8, RZ, !P1 ;  /* 0x000000ff080c7207 */ /* 0x000fe20004800000 */
[----:B------:R-:W-:Y:S01]  /*5630*/  ULDC UR4, c[0x0][0x2f4] ;  /* 0x0000bd0000047ab9 */ /* 0x000fe20000000800 */
[----:B------:R-:W-:Y:S01]  /*5640*/  SHF.R.S32.HI R15, RZ, 0x1f, R0 ;  /* 0x0000001fff0f7819 */ /* 0x000fe20000011400 */
[----:B------:R-:W-:Y:S01]  /*5650*/  UIMAD UR5, UR5, UR4, URZ ;  /* 0x00000004050572a4 */ /* 0x000fe2000f8e023f */
[----:B------:R-:W-:Y:S01]  /*5660*/  BSSY B0, `(.L_x_233) ;  /* 0x000001c000007945 */ /* 0x000fe20003800000 */
[----:B------:R-:W-:-:S02]  /*5670*/  SEL R16, R16, RZ, !P1 ;  /* 0x000000ff10107207 */ /* 0x000fc40004800000 */
[----:B------:R-:W-:Y:S02]  /*5680*/  USHF.R.S32.HI UR4, URZ, 0x1f, UR5 ;  /* 0x0000001f3f047899 */ /* 0x000fe40008011405 */
[----:B--2---:R-:W-:-:S05]  /*5690*/  @P0 IMAD.HI.U32 R3, R5, c[0x0][0x33c], RZ ;  /* 0x0000cf0005030a27 */ /* 0x004fca00078e00ff */
[----:B------:R-:W-:-:S04]  /*56a0*/  @P0 SHF.R.U32.HI R7, RZ, c[0x0][0x340], R3 ;  /* 0x0000d000ff070a19 */ /* 0x000fc80000011603 */
[--C-:B------:R-:W-:Y:S01]  /*56b0*/  IADD3 R0, P2, P0, R0, UR5, R7.reuse ;  /* 0x0000000500007c10 */ /* 0x100fe2000f85e007 */
[--C-:B------:R-:W-:Y:S01]  /*56c0*/  IMAD.MOV R6, RZ, RZ, -R7.reuse ;  /* 0x000000ffff067224 */ /* 0x100fe200078e0a07 */
[----:B------:R-:W-:-:S03]  /*56d0*/  SHF.R.S32.HI R13, RZ, 0x1f, R7 ;  /* 0x0000001fff0d7819 */ /* 0x000fc60000011407 */
[----:B------:R-:W-:Y:S01]  /*56e0*/  IMAD.SHL.U32 R14, R0, 0x4, RZ ;  /* 0x00000004000e7824 */ /* 0x000fe200078e00ff */
[----:B------:R-:W-:Y:S01]  /*56f0*/  IADD3.X R15, R15, UR4, R13, P2, P0 ;  /* 0x000000040f0f7c10 */ /* 0x000fe200097e040d */
[----:B------:R-:W-:Y:S01]  /*5700*/  IMAD R6, R6, c[0x0][0x338], R5 ;  /* 0x0000ce0006067a24 */ /* 0x000fe200078e0205 */
[----:B---3--:R-:W-:Y:S02]  /*5710*/  ISETP.NE.AND P2, PT, R4, RZ, PT ;  /* 0x000000ff0400720c */ /* 0x008fe40003f45270 */
[----:B------:R-:W-:Y:S02]  /*5720*/  SHF.L.U64.HI R15, R0, 0x2, R15 ;  /* 0x00000002000f7819 */ /* 0x000fe4000001020f */
[----:B------:R-:W-:-:S04]  /*5730*/  IADD3 R4, P0, R14, c[0x0][0x350], RZ ;  /* 0x0000d4000e047a10 */ /* 0x000fc80007f1e0ff */
[----:B------:R-:W-:Y:S01]  /*5740*/  IADD3.X R5, R15, c[0x0][0x354], RZ, P0, !PT ;  /* 0x0000d5000f057a10 */ /* 0x000fe200007fe4ff */
[----:B----4-:R-:W-:-:S04]  /*5750*/  @P1 IMAD R2, R8, 0x60, R2 ;  /* 0x0000006008021824 */ /* 0x010fc800078e0202 */
[----:B------:R-:W-:-:S05]  /*5760*/  @P1 IMAD.HI R2, R2, 0x2aaaaaab, RZ ;  /* 0x2aaaaaab02021827 */ /* 0x000fca00078e02ff */
[----:B------:R-:W-:-:S04]  /*5770*/  @P1 SHF.R.U32.HI R3, RZ, 0x1f, R2 ;  /* 0x0000001fff031819 */ /* 0x000fc80000011602 */
[----:B------:R-:W-:-:S05]  /*5780*/  @P1 LEA.HI.SX32 R2, R2, R3, 0x1c ;  /* 0x0000000302021211 */ /* 0x000fca00078fe2ff */
[----:B------:R-:W-:-:S05]  /*5790*/  @P1 IMAD R2, R2, 0x3000, RZ ;  /* 0x0000300002021824 */ /* 0x000fca00078e02ff */
[----:B------:R-:W-:Y:S02]  /*57a0*/  @P1 SHF.R.S32.HI R3, RZ, 0x1f, R2 ;  /* 0x0000001fff031819 */ /* 0x000fe40000011402 */
[----:B------:R-:W-:Y:S01]  /*57b0*/  @!P1 CS2R R2, SRZ ;  /* 0x0000000000029805 */ /* 0x000fe2000001ff00 */
[----:B------:R-:W-:Y:S05]  /*57c0*/  @P2 BRA `(.L_x_234) ;  /* 0x0000005000002947 */ /* 0x000fea0003800000 */
.L_x_235:
[----:B------:R-:W2:Y:S01]  /*57d0*/  LDG.E.STRONG.GPU R0, [R4.64] ;  /* 0x0000000804007981 */ /* 0x000ea2000c1ef900 */
[----:B------:R-:W-:Y:S01]  /*57e0*/  YIELD ;  /* 0x0000000000007946 */ /* 0x000fe20003800000 */
[----:B--2---:R-:W-:Y:S01]  /*57f0*/  ISETP.NE.AND P0, PT, R0, R6, PT ;  /* 0x000000060000720c */ /* 0x004fe20003f05270 */
[----:B------:R-:W-:-:S12]  /*5800*/  CCTL.IVALL ;  /* 0x00000000ff00798f */ /* 0x000fd80002000000 */
[----:B------:R-:W-:Y:S05]  /*5810*/  @P0 BRA `(.L_x_235) ;  /* 0xffffffb000000947 */ /* 0x000fea000383ffff */
.L_x_234:
[----:B------:R-:W-:Y:S05]  /*5820*/  BSYNC B0 ;  /* 0x0000000000007941 */ /* 0x000fea0003800000 */
.L_x_233:
[----:B------:R-:W-:Y:S01]  /*5830*/  MOV R17, 0xffffffff ;  /* 0xffffffff00117802 */ /* 0x000fe20000000f00 */
[----:B------:R-:W-:Y:S05]  /*5840*/  BRA.CONV ~URZ, `(.L_x_236) ;  /* 0x000000237f007947 */ /* 0x000fea000b800000 */
[----:B------:R-:W-:Y:S02]  /*5850*/  MOV R8, 0x5870 ;  /* 0x0000587000087802 */ /* 0x000fe40000000f00 */
[----:B------:R-:W-:Y:S05]  /*5860*/  CALL.REL.NOINC `($__internal_1_$__cuda_sm70_warpsync) ;  /* 0x00000aa000007944 */ /* 0x000fea0003c00000 */
.L_x_236:
[----:B------:R-:W1:Y:S01]  /*5870*/  S2R R0, SR_TID.X ;  /* 0x0000000000007919 */ /* 0x000e620000002100 */
[----:B------:R-:W-:Y:S01]  /*5880*/  UIMAD UR5, UR6, 0x3000, URZ ;  /* 0x00003000060578a4 */ /* 0x000fe2000f8e023f */
[----:B------:R-:W-:-:S06]  /*5890*/  NOP ;  /* 0x0000000000007918 */ /* 0x000fcc0000000000 */
[----:B------:R-:W-:Y:S01]  /*58a0*/  USHF.R.S32.HI UR4, URZ, 0x1f, UR5 ;  /* 0x0000001f3f047899 */ /* 0x000fe20008011405 */
[--C-:B-1----:R-:W-:Y:S02]  /*58b0*/  SHF.R.S32.HI R8, RZ, 0x1f, R0.reuse ;  /* 0x0000001fff087819 */ /* 0x102fe40000011400 */
[----:B------:R-:W-:Y:S01]  /*58c0*/  IADD3 R10, P1, P0, R2, UR5, R0 ;  /* 0x00000005020a7c10 */ /* 0x000fe2000f83e000 */
[----:B------:R-:W-:-:S03]  /*58d0*/  IMAD R0, R13, c[0x0][0x328], RZ ;  /* 0x0000ca000d007a24 */ /* 0x000fc600078e02ff */
[----:B------:R-:W-:Y:S01]  /*58e0*/  IADD3.X R11, R3, UR4, R8, P1, P0 ;  /* 0x00000004030b7c10 */ /* 0x000fe20008fe0408 */
[C---:B------:R-:W-:Y:S02]  /*58f0*/  IMAD R0, R7.reuse, c[0x0][0x32c], R0 ;  /* 0x0000cb0007007a24 */ /* 0x040fe400078e0200 */
[----:B------:R-:W-:Y:S02]  /*5900*/  IMAD R8, R16, c[0x0][0x330], RZ ;  /* 0x0000cc0010087a24 */ /* 0x000fe400078e02ff */
[----:B------:R-:W-:-:S05]  /*5910*/  IMAD.WIDE.U32 R2, R7, c[0x0][0x328], R10 ;  /* 0x0000ca0007027a25 */ /* 0x000fca00078e000a */
[----:B------:R-:W-:Y:S01]  /*5920*/  IADD3 R3, R3, R0, RZ ;  /* 0x0000000003037210 */ /* 0x000fe20007ffe0ff */
[----:B------:R-:W-:-:S04]  /*5930*/  IMAD R0, R12, c[0x0][0x334], R8 ;  /* 0x0000cd000c007a24 */ /* 0x000fc800078e0208 */
        /* <DEDUP_REMOVED lines=54> */
[----:B-1----:R-:W-:Y:S05]  /*5ca0*/  CALL.REL.NOINC `($__internal_1_$__cuda_sm70_warpsync) ;  /* 0x0000066000007944 */ /* 0x002fea0003c00000 */
.L_x_237:
        /* <DEDUP_REMOVED lines=12> */
.L_x_239:
[----:B------:R-:W-:Y:S05]  /*5d70*/  BSYNC B0 ;  /* 0x0000000000007941 */ /* 0x000fea0003800000 */
.L_x_238:
[----:B--2---:R-:W-:Y:S01]  /*5d80*/  IADD3 R4, P0, R14, c[0x0][0x348], RZ ;  /* 0x0000d2000e047a10 */ /* 0x004fe20007f1e0ff */
[----:B------:R-:W-:Y:S03]  /*5d90*/  BSSY B0, `(.L_x_240) ;  /* 0x0000008000007945 */ /* 0x000fe60003800000 */
[----:B------:R-:W-:Y:S01]  /*5da0*/  IADD3.X R5, R15, c[0x0][0x34c], RZ, P0, !PT ;  /* 0x0000d3000f057a10 */ /* 0x000fe200007fe4ff */
[----:B------:R-:W-:Y:S05]  /*5db0*/  @P2 BRA `(.L_x_241) ;  /* 0x0000005000002947 */ /* 0x000fea0003800000 */
.L_x_242:
[----:B------:R-:W2:Y:S01]  /*5dc0*/  LDG.E.STRONG.GPU R0, [R4.64] ;  /* 0x0000000804007981 */ /* 0x000ea2000c1ef900 */
[----:B------:R-:W-:Y:S01]  /*5dd0*/  YIELD ;  /* 0x0000000000007946 */ /* 0x000fe20003800000 */
[----:B--2---:R-:W-:Y:S01]  /*5de0*/  ISETP.NE.AND P0, PT, R0, R6, PT ;  /* 0x000000060000720c */ /* 0x004fe20003f05270 */
[----:B------:R-:W-:-:S12]  /*5df0*/  CCTL.IVALL ;  /* 0x00000000ff00798f */ /* 0x000fd80002000000 */
[----:B------:R-:W-:Y:S05]  /*5e00*/  @P0 BRA `(.L_x_242) ;  /* 0xffffffb000000947 */ /* 0x000fea000383ffff */
.L_x_241:
[----:B------:R-:W-:Y:S05]  /*5e10*/  BSYNC B0 ;  /* 0x0000000000007941 */ /* 0x000fea0003800000 */
.L_x_240:
[----:B------:R-:W-:Y:S05]  /*5e20*/  BRA.CONV ~URZ, `(.L_x_243) ;  /* 0x000000237f007947 */ /* 0x000fea000b800000 */
[----:B------:R-:W-:Y:S02]  /*5e30*/  MOV R8, 0x5e50 ;  /* 0x00005e5000087802 */ /* 0x000fe40000000f00 */
[----:B-1----:R-:W-:Y:S05]  /*5e40*/  CALL.REL.NOINC `($__internal_1_$__cuda_sm70_warpsync) ;  /* 0x000004c000007944 */ /* 0x002fea0003c00000 */
.L_x_243:
[----:B-1----:R-:W-:Y:S01]  /*5e50*/  MOV R2, R10 ;  /* 0x0000000a00027202 */ /* 0x002fe20000000f00 */
[----:B------:R-:W-:Y:S01]  /*5e60*/  IMAD R0, R13, c[0x0][0x300], RZ ;  /* 0x0000c0000d007a24 */ /* 0x000fe200078e02ff */
[----:B------:R-:W-:Y:S01]  /*5e70*/  MOV R3, R11 ;  /* 0x0000000b00037202 */ /* 0x000fe20000000f00 */
[----:B------:R-:W-:Y:S01]  /*5e80*/  IMAD R6, R16, c[0x0][0x308], RZ ;  /* 0x0000c20010067a24 */ /* 0x000fe200078e02ff */
[----:B------:R-:W-:-:S06]  /*5e90*/  NOP ;  /* 0x0000000000007918 */ /* 0x000fcc0000000000 */
[----:B------:R-:W-:-:S04]  /*5ea0*/  IMAD.WIDE.U32 R2, R7, c[0x0][0x300], R2 ;  /* 0x0000c00007027a25 */ /* 0x000fc800078e0002 */
[----:B------:R-:W-:-:S05]  /*5eb0*/  IMAD R0, R7, c[0x0][0x304], R0 ;  /* 0x0000c10007007a24 */ /* 0x000fca00078e0200 */
        /* <DEDUP_REMOVED lines=57> */
.L_x_244:
        /* <DEDUP_REMOVED lines=12> */
        .weak           $__internal_1_$__cuda_sm70_warpsync
        .type           $__internal_1_$__cuda_sm70_warpsync,@function
        .size           $__internal_1_$__cuda_sm70_warpsync,(.L_x_2293 - $__internal_1_$__cuda_sm70_warpsync)
$__internal_1_$__cuda_sm70_warpsync:
[----:B------:R-:W-:Y:S01]  /*6310*/  MOV R9, 0x0 ;  /* 0x0000000000097802 */ /* 0x000fe20000000f00 */
[----:B------:R-:W-:Y:S04]  /*6320*/  WARPSYNC R17 ;  /* 0x0000001100007348 */ /* 0x000fe80003800000 */
[----:B------:R-:W-:Y:S05]  /*6330*/  RET.REL.NODEC R8 `(_ZN7cutlass13device_kernelIN5flash19enable_sm80_to_sm89INS1_16FlashAttnBwdSm80INS1_25CollectiveMainloopBwdSm80ILi2ELi1EN4cute5tupleIJNS5_1CILi64EEENS7_ILi96EEENS7_ILi128EEEEEENS_6half_tEfNS_4arch4Sm80ELb0ELb0ELb0ELb1ELb1ELb0ELb0ELb0ELi2ELi2ELi2ELi2ELb1EEENS1_24CollectiveEpilogueBwdGQAISB_fSE_Li256ELb1ELb1EEENS1_19SingleTileSchedulerILb1ELb0ELb0ELi96EEEEEEEEEvNT_6ParamsE) ;  /* 0xffff9cc008007950 */ /* 0x000fea0003c3ffff */
.L_x_245:
        /* <DEDUP_REMOVED lines=12> */
.L_x_2293:


//--------------------- .text._ZN7cutlass13device_kernelIN5flash19enable_sm80_to_sm89INS1_16FlashAttnBwdSm80INS1_25CollectiveMainloopBwdSm80ILi2ELi1EN4cute5tupleIJNS5_1CILi64EEENS7_ILi96EEENS7_ILi128EEEEEENS_6half_tEfNS_4arch4Sm80ELb0ELb1ELb0ELb0ELb0ELb0ELb0ELb0ELi2ELi2ELi2ELi2ELb1EEENS1_21CollectiveEpilogueBwdISB_SC_SE_Li256ELb0ELb0ELi4EEENS1_19SingleTileSchedulerILb0ELb0ELb0ELi96EEEEEEEEEvNT_6ParamsE --------------------------
	.section	.text._ZN7cutlass13device_kernelIN5flash19enable_sm80_to_sm89INS1_16FlashAttnBwdSm80INS1_25CollectiveMainloopBwdSm80ILi2ELi1EN4cute5tupleIJNS5_1CILi64EEENS7_ILi96EEENS7_ILi128EEEEEENS_6half_tEfNS_4arch4Sm80ELb0ELb1ELb0ELb0ELb0ELb0ELb0ELb0ELi2ELi2ELi2ELi2ELb1EEENS1_21CollectiveEpilogueBwdISB_SC_SE_Li256ELb0ELb0ELi4EEENS1_19SingleTileSchedulerILb0ELb0ELb0ELi96EEEEEEEEEvNT_6ParamsE,"ax",@progbits
	.sectioninfo	@"SHI_REGISTERS=255"
	.align	128
.text._ZN7cutlass13device_kernelIN5flash19enable_sm80_to_sm89INS1_16FlashAttnBwdSm80INS1_25CollectiveMainloopBwdSm80ILi2ELi1EN4cute5tupleIJNS5_1CILi64EEENS7_ILi96EEENS7_ILi128EEEEEENS_6half_tEfNS_4arch4Sm80ELb0ELb1ELb0ELb0ELb0ELb0ELb0ELb0ELi2ELi2ELi2ELi2ELb1EEENS1_21CollectiveEpilogueBwdISB_SC_SE_Li256ELb0ELb0ELi4EEENS1_19SingleTileSchedulerILb0ELb0ELb0ELi96EEEEEEEEEvNT_6ParamsE:
        .type           _ZN7cutlass13device_kernelIN5flash19enable_sm80_to_sm89INS1_16FlashAttnBwdSm80INS1_25CollectiveMainloopBwdSm80ILi2ELi1EN4cute5tupleIJNS5_1CILi64EEENS7_ILi96EEENS7_ILi128EEEEEENS_6half_tEfNS_4arch4Sm80ELb0ELb1ELb0ELb0ELb0ELb0ELb0ELb0ELi2ELi2ELi2ELi2ELb1EEENS1_21CollectiveEpilogueBwdISB_SC_SE_Li256ELb0ELb0ELi4EEENS1_19SingleTileSchedulerILb0ELb0ELb0ELi96EEEEEEEEEvNT_6ParamsE,@function
        .size           _ZN7cutlass13device_kernelIN5flash19enable_sm80_to_sm89INS1_16FlashAttnBwdSm80INS1_25CollectiveMainloopBwdSm80ILi2ELi1EN4cute5tupleIJNS5_1CILi64EEENS7_ILi96EEENS7_ILi128EEEEEENS_6half_tEfNS_4arch4Sm80ELb0ELb1ELb0ELb0ELb0ELb0ELb0ELb0ELi2ELi2ELi2ELi2ELb1EEENS1_21CollectiveEpilogueBwdISB_SC_SE_Li256ELb0ELb0ELi4EEENS1_19SingleTileSchedulerILb0ELb0ELb0ELi96EEEEEEEEEvNT_6ParamsE,(.L_x_2295 - _ZN7cutlass13device_kernelIN5flash19enable_sm80_to_sm89INS1_16FlashAttnBwdSm80INS1_25CollectiveMainloopBwdSm80ILi2ELi1EN4cute5tupleIJNS5_1CILi64EEENS7_ILi96EEENS7_ILi128EEEEEENS_6half_tEfNS_4arch4Sm80ELb0ELb1ELb0ELb0ELb0ELb0ELb0ELb0ELi2ELi2ELi2ELi2ELb1EEENS1_21CollectiveEpilogueBwdISB_SC_SE_Li256ELb0ELb0ELi4EEENS1_19SingleTileSchedulerILb0ELb0ELb0ELi96EEEEEEEEEvNT_6ParamsE)
        .other          _ZN7cutlass13device_kernelIN5flash19enable_sm80_to_sm89INS1_16FlashAttnBwdSm80INS1_25CollectiveMainloopBwdSm80ILi2ELi1EN4cute5tupleIJNS5_1CILi64EEENS7_ILi96EEENS7_ILi128EEEEEENS_6half_tEfNS_4arch4Sm80ELb0ELb1ELb0ELb0ELb0ELb0ELb0ELb0ELi2ELi2ELi2ELi2ELb1EEENS1_21CollectiveEpilogueBwdISB_SC_SE_Li256ELb0ELb0ELi4EEENS1_19SingleTileSchedulerILb0ELb0ELb0ELi96EEEEEEEEEvNT_6ParamsE,@"STO_CUDA_ENTRY STV_DEFAULT"
_ZN7cutlass13device_kernelIN5flash19enable_sm80_to_sm89INS1_16FlashAttnBwdSm80INS1_25CollectiveMainloopBwdSm80ILi2ELi1EN4cute5tupleIJNS5_1CILi64EEENS7_ILi96EEENS7_ILi128EEEEEENS_6half_tEfNS_4arch4Sm80ELb0ELb1ELb0ELb0ELb0ELb0ELb0ELb0ELi2ELi2ELi2ELi2ELb1EEENS1_21CollectiveEpilogueBwdISB_SC_SE_Li256ELb0ELb0ELi4EEENS1_19SingleTileSchedulerILb0ELb0ELb0ELi96EEEEEEEEEvNT_6ParamsE:
[----:B------:R-:W-:-:S03]  /*0000*/  MOV R1, c[0x0][0x28] ;  /* 0x00000a0000017a02 */ /* 0x000fc60000000f00 */
[----:B------:R-:W1:Y:S01]  /*0010*/  S2R R31, SR_CTAID.Z ;  /* 0x00000000001f7919 */ /* 0x000e620000002700 */
[----:B------:R-:W-:Y:S02]  /*0020*/  IADD3 R1, R1, -0x18, RZ ;  /* 0xffffffe801017810 */ /* 0x000fe40007ffe0ff */
[----:B-1----:R-:W-:-:S13]  /*0030*/  ISETP.GE.AND P0, PT, R31, RZ, PT ;  /* 0x000000ff1f00720c */ /* 0x002fda0003f06270 */
[----:B------:R-:W-:Y:S05]  /*0040*/  @!P0 EXIT ;  /* 0x000000000000894d */ /* 0x000fea0003800000 */
[----:B------:R-:W1:Y:S01]  /*0050*/  S2UR UR10, SR_CTAID.X ;  /* 0x00000000000a79c3 */ /* 0x000e620000002500 */
[----:B------:R-:W2:Y:S01]  /*0060*/  S2R R242, SR_TID.X ;  /* 0x0000000000f27919 */ /* 0x000ea20000002100 */
[----:B------:R-:W-:Y:S02]  /*0070*/  ULDC UR6, c[0x0][0x168] ;  /* 0x00005a0000067ab9 */ /* 0x000fe40000000800 */
[----:B------:R-:W-:-:S04]  /*0080*/  UIADD3 UR5, UR6, 0x3f, URZ ;  /* 0x0000003f06057890 */ /* 0x000fc8000fffe03f */
[----:B------:R-:W-:Y:S01]  /*0090*/  USHF.R.S32.HI UR4, URZ, 0x1f, UR5 ;  /* 0x0000001f3f047899 */ /* 0x000fe20008011405 */
[----:B------:R-:W3:Y:S03]  /*00a0*/  S2UR UR16, SR_CTAID.Y ;  /* 0x00000000001079c3 */ /* 0x000ee60000002600 */
[----:B------:R-:W-:-:S04]  /*00b0*/  ULEA.HI UR4, UR4, UR5, URZ, 0x6 ;  /* 0x0000000504047291 */ /* 0x000fc8000f8f303f */
[----:B------:R-:W-:Y:S01]  /*00c0*/  USHF.R.S32.HI UR12, URZ, 0x6, UR4 ;  /* 0x000000063f0c7899 */ /* 0x000fe20008011404 */
[----:B-1----:R-:W-:-:S13]  /*00d0*/  ISETP.LE.AND P0, PT, RZ, UR10, PT ;  /* 0x0000000aff007c0c */ /* 0x002fda000bf03270 */
[----:B---3--:R-:W-:Y:S05]  /*00e0*/  @!P0 BRA `(.L_x_246) ;  /* 0x000000b000008947 */ /* 0x008fea0003800000 */
[----:B--2---:R-:W-:Y:S02]  /*00f0*/  UIMAD UR5, UR10, 0x60, UR6 ;  /* 0x000000600a0578a4 */ /* 0x004fe4000f8e0206 */
[----:B------:R-:W-:Y:S02]  /*0100*/  ULDC UR4, c[0x0][0x198] ;  /* 0x0000660000047ab9 */ /* 0x000fe40000000800 */
[----:B------:R-:W-:-:S04]  /*0110*/  UIADD3 UR5, UR5, 0x9f, URZ ;  /* 0x0000009f05057890 */ /* 0x000fc8000fffe03f */
[----:B------:R-:W-:-:S03]  /*0120*/  UIADD3 UR4, UR5, -UR4, URZ ;  /* 0x8000000405047290 */ /* 0x000fc6000fffe03f */
[----:B------:R-:W-:Y:S02]  /*0130*/  ULDC UR5, c[0x0][0x2a0] ;  /* 0x0000a80000057ab9 */ /* 0x000fe40000000800 */
[----:B------:R-:W-:-:S04]  /*0140*/  UIADD3 UR5, UR4, UR5, URZ ;  /* 0x0000000504057290 */ /* 0x000fc8000fffe03f */
[----:B------:R-:W-:-:S04]  /*0150*/  USHF.R.S32.HI UR4, URZ, 0x1f, UR5 ;  /* 0x0000001f3f047899 */ /* 0x000fc80008011405 */
[----:B------:R-:W-:-:S04]  /*0160*/  ULEA.HI UR4, UR4, UR5, URZ, 0x6 ;  /* 0x0000000504047291 */ /* 0x000fc8000f8f303f */
[----:B------:R-:W-:-:S04]  /*0170*/  USHF.R.S32.HI UR4, URZ, 0x6, UR4 ;  /* 0x000000063f047899 */ /* 0x000fc80008011404 */
[----:B------:R-:W-:-:S04]  /*0180*/  UISETP.LT.AND UP0, UPT, UR12, UR4, UPT ;  /* 0x000000040c00728c */ /* 0x000fc8000bf01270 */
[----:B------:R-:W-:Y:S02]  /*0190*/  USEL UR12, UR12, UR4, UP0 ;  /* 0x000000040c0c7287 */ /* 0x000fe40008000000 */
.L_x_246:
[----:B--2---:R-:W-:Y:S01]  /*01a0*/  UIMAD UR6, UR10, 0x60, UR6 ;  /* 0x000000600a0678a4 */ /* 0x004fe2000f8e0206 */
[----:B------:R-:W-:Y:S01]  /*01b0*/  PLOP3.LUT P1, PT, PT, PT, PT, 0x80, 0x0 ;  /* 0x000000000000781c */ /* 0x000fe20003f2f070 */
[----:B------:R-:W-:Y:S01]  /*01c0*/  ULDC UR5, c[0x0][0x198] ;  /* 0x0000660000057ab9 */ /* 0x000fe20000000800 */
[----:B------:R-:W-:Y:S01]  /*01d0*/  CS2R R122, SRZ ;  /* 0x00000000007a7805 */ /* 0x000fe2000001ff00 */
[----:B------:R-:W-:Y:S01]  /*01e0*/  UIADD3 UR5, UR6, -UR5, URZ ;  /* 0x8000000506057290 */ /* 0x000fe2000fffe03f */
[----:B------:R-:W-:Y:S01]  /*01f0*/  CS2R R120, SRZ ;  /* 0x0000000000787805 */ /* 0x000fe2000001ff00 */
[----:B------:R-:W-:Y:S01]  /*0200*/  ULDC UR4, c[0x0][0x2a4] ;  /* 0x0000a90000047ab9 */ /* 0x000fe20000000800 */
[----:B------:R-:W-:Y:S01]  /*0210*/  CS2R R126, SRZ ;  /* 0x00000000007e7805 */ /* 0x000fe2000001ff00 */
[----:B------:R-:W-:Y:S01]  /*0220*/  UIADD3 UR5, UR5, -UR4, URZ ;  /* 0x8000000405057290 */ /* 0x000fe2000fffe03f */
[----:B------:R-:W-:Y:S01]  /*0230*/  IMAD.MOV.U32 R9, RZ, RZ, RZ ;  /* 0x000000ffff097224 */ /* 0x000fe200078e00ff */
[----:B------:R-:W-:Y:S01]  /*0240*/  ULDC.64 UR14, c[0x0][0x118] ;  /* 0x00004600000e7ab9 */ /* 0x000fe20000000a00 */
[----:B------:R-:W-:Y:S01]  /*0250*/  IMAD.MOV.U32 R124, RZ, RZ, RZ ;  /* 0x000000ffff7c7224 */ /* 0x000fe200078e00ff */
[----:B------:R-:W-:Y:S01]  /*0260*/  USHF.R.S32.HI UR4, URZ, 0x1f, UR5 ;  /* 0x0000001f3f047899 */ /* 0x000fe20008011405 */
[----:B------:R-:W-:Y:S01]  /*0270*/  MOV R11, RZ ;  /* 0x000000ff000b7202 */ /* 0x000fe20000000f00 */
[----:B------:R-:W-:Y:S01]  /*0280*/  IMAD.MOV.U32 R130, RZ, RZ, RZ ;  /* 0x000000ffff827224 */ /* 0x000fe200078e00ff */
[----:B------:R-:W-:Y:S01]  /*0290*/  CS2R R12, SRZ ;  /* 0x00000000000c7805 */ /* 0x000fe2000001ff00 */
[----:B------:R-:W-:Y:S01]  /*02a0*/  ULEA.HI UR4, UR4, UR5, URZ, 0x6 ;  /* 0x0000000504047291 */ /* 0x000fe2000f8f303f */
[----:B------:R-:W-:Y:S01]  /*02b0*/  MOV R128, RZ ;  /* 0x000000ff00807202 */ /* 0x000fe20000000f00 */
[----:B------:R-:W-:Y:S01]  /*02c0*/  IMAD.MOV.U32 R118, RZ, RZ, RZ ;  /* 0x000000ffff767224 */ /* 0x000fe200078e00ff */
[----:B------:R-:W-:Y:S01]  /*02d0*/  CS2R R14, SRZ ;  /* 0x00000000000e7805 */ /* 0x000fe2000001ff00 */
[----:B------:R-:W-:Y:S01]  /*02e0*/  USHF.R.S32.HI UR11, URZ, 0x6, UR4 ;  /* 0x000000063f0b7899 */ /* 0x000fe20008011404 */
[----:B------:R-:W-:Y:S01]  /*02f0*/  MOV R116, RZ ;  /* 0x000000ff00747202 */ /* 0x000fe20000000f00 */
[----:B------:R-:W-:Y:S01]  /*0300*/  IMAD.MOV.U32 R114, RZ, RZ, RZ ;  /* 0x000000ffff727224 */ /* 0x000fe200078e00ff */
[----:B------:R-:W-:Y:S01]  /*0310*/  CS2R R16, SRZ ;  /* 0x0000000000107805 */ /* 0x000fe2000001ff00 */
[----:B------:R-:W-:Y:S01]  /*0320*/  UISETP.LT.AND UP0, UPT, URZ, UR11, UPT ;  /* 0x0000000b3f00728c */ /* 0x000fe2000bf01270 */
[----:B------:R-:W-:Y:S01]  /*0330*/  MOV R112, RZ ;  /* 0x000000ff00707202 */ /* 0x000fe20000000f00 */
[----:B------:R-:W-:Y:S01]  /*0340*/  IMAD.MOV.U32 R110, RZ, RZ, RZ ;  /* 0x000000ffff6e7224 */ /* 0x000fe200078e00ff */
[----:B------:R-:W-:Y:S01]  /*0350*/  CS2R R18, SRZ ;  /* 0x0000000000127805 */ /* 0x000fe2000001ff00 */
[----:B------:R-:W-:Y:S01]  /*0360*/  USEL UR11, URZ, UR11, !UP0 ;  /* 0x0000000b3f0b7287 */ /* 0x000fe2000c000000 */
[----:B------:R-:W-:Y:S01]  /*0370*/  MOV R108, RZ ;  /* 0x000000ff006c7202 */ /* 0x000fe20000000f00 */
[----:B------:R-:W-:Y:S01]  /*0380*/  IMAD.MOV.U32 R98, RZ, RZ, RZ ;  /* 0x000000ffff627224 */ /* 0x000fe200078e00ff */
[----:B------:R-:W-:Y:S01]  /*0390*/  CS2R R20, SRZ ;  /* 0x0000000000147805 */ /* 0x000fe2000001ff00 */
[----:B------:R-:W-:Y:S01]  /*03a0*/  UISETP.GT.AND UP0, UPT, UR12, UR11, UPT ;  /* 0x0000000b0c00728c */ /* 0x000fe2000bf04270 */
[----:B------:R-:W-:Y:S01]  /*03b0*/  MOV R96, RZ ;  /* 0x000000ff00607202 */ /* 0x000fe20000000f00 */
[----:B------:R-:W-:Y:S01]  /*03c0*/  IMAD.MOV.U32 R102, RZ, RZ, RZ ;  /* 0x000000ffff667224 */ /* 0x000fe200078e00ff */
[----:B------:R-:W-:Y:S01]  /*03d0*/  CS2R R22, SRZ ;  /* 0x0000000000167805 */ /* 0x000fe2000001ff00 */
[----:B------:R-:W-:Y:S01]  /*03e0*/  MOV R100, RZ ;  /* 0x000000ff00647202 */ /* 0x000fe20000000f00 */
[----:B------:R-:W-:Y:S01]  /*03f0*/  IMAD.MOV.U32 R106, RZ, RZ, RZ ;  /* 0x000000ffff6a7224 */ /* 0x000fe200078e00ff */
[----:B------:R-:W-:Y:S01]  /*0400*/  PLOP3.LUT P0, PT, PT, PT, UP0, 0x80, 0x0 ;  /* 0x000000000000781c */ /* 0x000fe20003f0f008 */
        /* <DEDUP_REMOVED lines=36> */
[--C-:B------:R-:W-:Y:S01]  /*0650*/  SHF.R.S32.HI R26, RZ, 0x1f, R242.reuse ;  /* 0x0000001fff1a7819 */ /* 0x100fe200000114f2 */
[----:B------:R-:W-:Y:S01]  /*0660*/  IMAD.U32 R0, RZ, RZ, UR16 ;  /* 0x00000010ff007e24 */ /* 0x000fe2000f8e00ff */
[--C-:B------:R-:W-:Y:S01]  /*0670*/  SHF.R.S32.HI R243, RZ, 0x1f, R242.reuse ;  /* 0x0000001ffff37819 */ /* 0x100fe200000114f2 */
[----:B------:R-:W-:Y:S01]  /*0680*/  ULDC.64 UR4, c[0x0][0x248] ;  /* 0x0000920000047ab9 */ /* 0x000fe20000000a00 */
[-C--:B------:R-:W-:Y:S01]  /*0690*/  LEA.HI R24, R26, R242.reuse, RZ, 0x3 ;  /* 0x000000f21a187211 */ /* 0x080fe200078f18ff */
[----:B------:R-:W-:Y:S01]  /*06a0*/  UISETP.NE.AND UP0, UPT, UR4, 0x1, UPT ;  /* 0x000000010400788c */ /* 0x000fe2000bf05270 */
[----:B------:R-:W1:Y:S01]  /*06b0*/  S2R R18, SR_CTAID.X ;  /* 0x0000000000127919 */ /* 0x000e620000002500 */
[----:B------:R-:W-:Y:S01]  /*06c0*/  IMAD.WIDE.U32 R22, R0, c[0x0][0x238], R242 ;  /* 0x00008e0000167a25 */ /* 0x000fe200078e00f2 */
[----:B------:R-:W-:Y:S01]  /*06d0*/  LEA.HI R0, R26, R242, RZ, 0x6 ;  /* 0x000000f21a007211 */ /* 0x000fe200078f30ff */
[----:B------:R-:W-:Y:S01]  /*06e0*/  UIMAD.WIDE.U32 UR18, UR16, UR5, URZ ;  /* 0x00000005101272a5 */ /* 0x000fe2000f8e003f */
[----:B------:R-:W-:Y:S01]  /*06f0*/  SHF.R.S32.HI R240, RZ, 0x3, R24 ;  /* 0x00000003fff07819 */ /* 0x000fe20000011418 */
[----:B------:R-:W-:Y:S01]  /*0700*/  ULDC UR9, c[0x0][0x250] ;  /* 0x0000940000097ab9 */ /* 0x000fe20000000800 */
[----:B------:R-:W-:Y:S01]  /*0710*/  LOP3.LUT R2, R24, 0xfffffff8, RZ, 0xc0, !PT ;  /* 0xfffffff818027812 */ /* 0x000fe200078ec0ff */
[----:B------:R-:W-:Y:S01]  /*0720*/  UMOV UR8, UR16 ;  /* 0x0000001000087c82 */ /* 0x000fe20008000000 */
[----:B------:R-:W-:Y:S01]  /*0730*/  SHF.R.S32.HI R20, RZ, 0x6, R0 ;  /* 0x00000006ff147819 */ /* 0x000fe20000011400 */
[----:B------:R-:W-:Y:S01]  /*0740*/  IMAD.SHL.U32 R0, R240, 0x40, RZ ;  /* 0x00000040f0007824 */ /* 0x000fe200078e00ff */
[----:B------:R-:W-:Y:S01]  /*0750*/  @UP0 UMOV UR13, UR19 ;  /* 0x00000013000d0c82 */ /* 0x000fe20008000000 */
[----:B------:R-:W-:Y:S01]  /*0760*/  IMAD.IADD R21, R242, 0x1, -R2 ;  /* 0x00000001f2157824 */ /* 0x000fe200078e0a02 */
[----:B------:R-:W-:Y:S01]  /*0770*/  @UP0 USHF.R.U32.HI UR8, URZ, UR9, UR13 ;  /* 0x000000093f080299 */ /* 0x000fe2000801160d */
[----:B------:R-:W-:Y:S01]  /*0780*/  IMAD.SHL.U32 R12, R20, 0x200, RZ ;  /* 0x00000200140c7824 */ /* 0x000fe200078e00ff */
[----:B------:R-:W-:Y:S01]  /*0790*/  LOP3.LUT R0, R0, 0x1c0, RZ, 0xc0, !PT ;  /* 0x000001c000007812 */ /* 0x000fe200078ec0ff */
[C---:B------:R-:W-:Y:S01]  /*07a0*/  IMAD.SHL.U32 R14, R21.reuse, 0x8, RZ ;  /* 0x00000008150e7824 */ /* 0x040fe200078e00ff */
[----:B------:R-:W-:Y:S01]  /*07b0*/  SHF.R.S32.HI R241, RZ, 0x1f, R240 ;  /* 0x0000001ffff17819 */ /* 0x000fe200000114f0 */
[----:B------:R-:W-:Y:S01]  /*07c0*/  USHF.R.S32.HI UR9, URZ, 0x1f, UR8 ;  /* 0x0000001f3f097899 */ /* 0x000fe20008011408 */
[----:B------:R-:W-:Y:S01]  /*07d0*/  IMAD.SHL.U32 R3, R21, 0x40, RZ ;  /* 0x0000004015037824 */ /* 0x000fe200078e00ff */
[----:B------:R-:W-:Y:S01]  /*07e0*/  ULDC.64 UR6, c[0x0][0x1e0] ;  /* 0x0000780000067ab9 */ /* 0x000fe20000000a00 */
[----:B------:R-:W-:Y:S01]  /*07f0*/  LOP3.LUT R2, R0, 0x38, R14, 0xf8, !PT ;  /* 0x0000003800027812 */ /* 0x000fe200078ef80e */
[----:B------:R-:W-:Y:S01]  /*0800*/  ULDC.64 UR4, c[0x0][0x1b0] ;  /* 0x00006c0000047ab9 */ /* 0x000fe20000000a00 */
[----:B------:R-:W-:Y:S01]  /*0810*/  SHF.R.U32.HI R0, RZ, 0x3, R0 ;  /* 0x00000003ff007819 */ /* 0x000fe20000011600 */
[----:B------:R-:W-:Y:S01]  /*0820*/  UIMAD UR6, UR9, UR6, URZ ;  /* 0x00000006090672a4 */ /* 0x000fe2000f8e023f */
[----:B------:R-:W-:Y:S01]  /*0830*/  SHF.R.S32.HI R15, RZ, 0x1f, R14 ;  /* 0x0000001fff0f7819 */ /* 0x000fe2000001140e */
[----:B------:R-:W-:Y:S01]  /*0840*/  UIMAD UR4, UR9, UR4, URZ ;  /* 0x00000004090472a4 */ /* 0x000fe2000f8e023f */
[----:B------:R-:W-:Y:S01]  /*0850*/  LOP3.LUT R234, R12, R2, R0, 0xf6, !PT ;  /* 0x000000020cea7212 */ /* 0x000fe200078ef600 */
[C---:B------:R-:W-:Y:S01]  /*0860*/  IMAD R0, R241.reuse, c[0x0][0x208], RZ ;  /* 0x00008200f1007a24 */ /* 0x040fe200078e02ff */
[----:B------:R-:W-:Y:S01]  /*0870*/  UIMAD UR6, UR8, UR7, UR6 ;  /* 0x00000007080672a4 */ /* 0x000fe2000f8e0206 */
[----:B------:R-:W-:Y:S01]  /*0880*/  IMAD R2, R241, c[0x0][0x178], RZ ;  /* 0x00005e00f1027a24 */ /* 0x000fe200078e02ff */
[----:B------:R-:W-:Y:S01]  /*0890*/  UIMAD UR4, UR8, UR5, UR4 ;  /* 0x00000005080472a4 */ /* 0x000fe2000f8e0204 */
[----:B------:R-:W-:Y:S01]  /*08a0*/  IMAD.U32 R10, RZ, RZ, UR8 ;  /* 0x00000008ff0a7e24 */ /* 0x000fe2000f8e00ff */
[----:B------:R-:W-:Y:S01]  /*08b0*/  USHF.R.S32.HI UR13, URZ, 0x1f, UR16 ;  /* 0x0000001f3f0d7899 */ /* 0x000fe20008011410 */
[C---:B------:R-:W-:Y:S01]  /*08c0*/  IMAD R11, R240.reuse, c[0x0][0x20c], R0 ;  /* 0x00008300f00b7a24 */ /* 0x040fe200078e0200 */
[----:B------:R-:W-:Y:S01]  /*08d0*/  LOP3.LUT R0, R3, 0x1c0, RZ, 0xc0, !PT ;  /* 0x000001c003007812 */ /* 0x000fe200078ec0ff */
[----:B------:R-:W-:Y:S01]  /*08e0*/  IMAD.WIDE.U32 R8, R240, c[0x0][0x208], R14 ;  /* 0x00008200f0087a25 */ /* 0x000fe200078e000e */
[----:B------:R-:W-:Y:S01]  /*08f0*/  SHF.R.S32.HI R27, RZ, 0x1f, R31 ;  /* 0x0000001fff1b7819 */ /* 0x000fe2000001141f */
[----:B------:R-:W-:Y:S01]  /*0900*/  UIMAD UR10, UR10, -0x60, URZ ;  /* 0xffffffa00a0a78a4 */ /* 0x000fe2000f8e023f */
[----:B------:R-:W-:Y:S01]  /*0910*/  LOP3.LUT R13, R0, 0x8, R24, 0xf8, !PT ;  /* 0x00000008000d7812 */ /* 0x000fe200078ef818 */
[----:B------:R-:W-:Y:S01]  /*0920*/  IMAD R4, R240, c[0x0][0x17c], R2 ;  /* 0x00005f00f0047a24 */ /* 0x000fe200078e0202 */
[----:B------:R-:W-:Y:S01]  /*0930*/  SHF.R.U32.HI R0, RZ, 0x3, R0 ;  /* 0x00000003ff007819 */ /* 0x000fe20000011600 */
[----:B------:R-:W-:Y:S01]  /*0940*/  IMAD.WIDE.U32 R2, R10, c[0x0][0x1e0], R14 ;  /* 0x000078000a027a25 */ /* 0x000fe200078e000e */
[----:B------:R-:W-:Y:S01]  /*0950*/  IADD3 R25, R14, 0x40, RZ ;  /* 0x000000400e197810 */ /* 0x000fe20007ffe0ff */
[----:B------:R-:W-:Y:S01]  /*0960*/  ULDC.64 UR18, c[0x0][0x1a8] ;  /* 0x00006a0000127ab9 */ /* 0x000fe20000000a00 */
[----:B------:R-:W-:Y:S01]  /*0970*/  LOP3.LUT R0, R12, R13, R0, 0xf6, !PT ;  /* 0x0000000d0c007212 */ /* 0x000fe200078ef600 */
[----:B------:R-:W-:Y:S01]  /*0980*/  IMAD.IADD R9, R9, 0x1, R11 ;  /* 0x0000000109097824 */ /* 0x000fe200078e020b */
[----:B------:R-:W-:Y:S01]  /*0990*/  IADD3 R5, R3, UR6, RZ ;  /* 0x0000000603057c10 */ /* 0x000fe2000fffe0ff */
[--C-:B------:R-:W-:Y:S01]  /*09a0*/  IMAD.WIDE.U32 R10, R10, c[0x0][0x1b0], R14.reuse ;  /* 0x00006c000a0a7a25 */ /* 0x100fe200078e000e */
[----:B------:R-:W-:Y:S01]  /*09b0*/  ULDC.64 UR6, c[0x0][0x180] ;  /* 0x0000600000067ab9 */ /* 0x000fe20000000a00 */
[----:B------:R-:W-:Y:S01]  /*09c0*/  ISETP.GE.AND P6, PT, R14, c[0x0][0x1cc], PT ;  /* 0x000073000e007a0c */ /* 0x000fe20003fc6270 */
[----:B------:R-:W-:Y:S01]  /*09d0*/  UIMAD UR6, UR13, UR6, URZ ;  /* 0x000000060d0672a4 */ /* 0x000fe2000f8e023f */
[----:B------:R-:W-:Y:S01]  /*09e0*/  IMAD.WIDE.U32 R6, R240, c[0x0][0x178], R14 ;  /* 0x00005e00f0067a25 */ /* 0x000fe200078e000e */
[----:B------:R-:W-:Y:S01]  /*09f0*/  IADD3 R3, R11, UR4, RZ ;  /* 0x000000040b037c10 */ /* 0x000fe2000fffe0ff */
[----:B------:R-:W-:Y:S01]  /*0a00*/  ULDC.64 UR4, c[0x0][0x210] ;  /* 0x0000840000047ab9 */ /* 0x000fe20000000a00 */
[----:B------:R-:W-:Y:S01]  /*0a10*/  ISETP.GE.AND P5, PT, R25, c[0x0][0x1cc], PT ;  /* 0x0000730019007a0c */ /* 0x000fe20003fa6270 */
[----:B------:R-:W-:Y:S01]  /*0a20*/  IMAD.IADD R7, R7, 0x1, R4 ;  /* 0x0000000107077824 */ /* 0x000fe200078e0204 */
[----:B------:R-:W-:Y:S01]  /*0a30*/  UIMAD UR4, UR13, UR4, URZ ;  /* 0x000000040d0472a4 */ /* 0x000fe2000f8e023f */
[----:B------:R-:W-:Y:S01]  /*0a40*/  IMAD.U32 R11, RZ, RZ, UR16 ;  /* 0x00000010ff0b7e24 */ /* 0x000fe2000f8e00ff */
[----:B------:R-:W-:Y:S01]  /*0a50*/  UIMAD UR7, UR16, UR7, UR6 ;  /* 0x00000007100772a4 */ /* 0x000fe2000f8e0206 */
[----:B------:R-:W-:Y:S01]  /*0a60*/  IMAD.MOV.U32 R4, RZ, RZ, R2 ;  /* 0x000000ffff047224 */ /* 0x000fe200078e0002 */
[----:B------:R-:W-:Y:S01]  /*0a70*/  UIMAD UR6, UR16, UR5, UR4 ;  /* 0x00000005100672a4 */ /* 0x000fe2000f8e0204 */
[----:B------:R-:W-:Y:S01]  /*0a80*/  IMAD.MOV.U32 R2, RZ, RZ, R10 ;  /* 0x000000ffff027224 */ /* 0x000fe200078e000a */
[----:B------:R-:W-:Y:S01]  /*0a90*/  ULDC.64 UR8, c[0x0][0x208] ;  /* 0x0000820000087ab9 */ /* 0x000fe20000000a00 */
[----:B------:R-:W-:Y:S01]  /*0aa0*/  IMAD R10, R27, c[0x0][0x1e8], RZ ;  /* 0x00007a001b0a7a24 */ /* 0x000fe200078e02ff */
[----:B------:R-:W-:Y:S01]  /*0ab0*/  ULDC.64 UR4, c[0x0][0x1d8] ;  /* 0x0000760000047ab9 */ /* 0x000fe20000000a00 */
[----:B------:R-:W-:Y:S01]  /*0ac0*/  IMAD.WIDE.U32 R6, R11, c[0x0][0x180], R6 ;  /* 0x000060000b067a25 */ /* 0x000fe200078e0006 */
[----:B------:R-:W-:Y:S01]  /*0ad0*/  USHF.L.U32 UR20, UR4, 0x6, URZ ;  /* 0x0000000604147899 */ /* 0x000fe2000800063f */
[----:B------:R-:W-:Y:S01]  /*0ae0*/  CS2R R130, SRZ ;  /* 0x0000000000827805 */ /* 0x000fe2000001ff00 */
[----:B------:R-:W-:Y:S01]  /*0af0*/  CS2R R128, SRZ ;  /* 0x0000000000807805 */ /* 0x000fe2000001ff00 */
[----:B------:R-:W-:Y:S01]  /*0b00*/  IMAD R11, R27, c[0x0][0x1b8], RZ ;  /* 0x00006e001b0b7a24 */ /* 0x000fe200078e02ff */
[----:B------:R-:W-:Y:S01]  /*0b10*/  IADD3 R13, R7, UR7, RZ ;  /* 0x00000007070d7c10 */ /* 0x000fe2000fffe0ff */
[----:B------:R-:W-:Y:S01]  /*0b20*/  IMAD.U32 R12, RZ, RZ, UR16 ;  /* 0x00000010ff0c7e24 */ /* 0x000fe2000f8e00ff */
[----:B------:R-:W-:Y:S01]  /*0b30*/  UMOV UR7, 0x6 ;  /* 0x0000000600077882 */ /* 0x000fe20000000000 */
[----:B-1----:R-:W-:Y:S01]  /*0b40*/  IMAD.WIDE R18, R18, 0x60, R240 ;  /* 0x0000006012127825 */ /* 0x002fe200078e02f0 */
[----:B------:R-:W-:Y:S01]  /*0b50*/  USHF.L.U64.HI UR17, UR18, UR7, UR19 ;  /* 0x0000000712117299 */ /* 0x000fe20008010213 */
[----:B------:R-:W-:Y:S01]  /*0b60*/  CS2R R126, SRZ ;  /* 0x00000000007e7805 */ /* 0x000fe2000001ff00 */
[----:B------:R-:W-:Y:S01]  /*0b70*/  USHF.L.U32 UR19, UR8, 0x6, URZ ;  /* 0x0000000608137899 */ /* 0x000fe2000800063f */
[C---:B------:R-:W-:Y:S01]  /*0b80*/  IMAD R10, R31.reuse, c[0x0][0x1ec], R10 ;  /* 0x00007b001f0a7a24 */ /* 0x040fe200078e020a */
[----:B------:R-:W-:Y:S01]  /*0b90*/  USHF.L.U64.HI UR21, UR8, UR7, UR9 ;  /* 0x0000000708157299 */ /* 0x000fe20008010209 */
[C---:B------:R-:W-:Y:S01]  /*0ba0*/  IMAD.WIDE.U32 R4, R31.reuse, c[0x0][0x1e8], R4 ;  /* 0x00007a001f047a25 */ /* 0x040fe200078e0004 */
[----:B------:R-:W-:Y:S01]  /*0bb0*/  USHF.L.U32 UR18, UR18, 0x6, URZ ;  /* 0x0000000612127899 */ /* 0x000fe2000800063f */
[----:B------:R-:W-:Y:S01]  /*0bc0*/  CS2R R124, SRZ ;  /* 0x00000000007c7805 */ /* 0x000fe2000001ff00 */
[----:B------:R-:W-:Y:S01]  /*0bd0*/  UIMAD UR21, UR21, UR11, URZ ;  /* 0x0000000b151572a4 */ /* 0x000fe2000f8e023f */
[C---:B------:R-:W-:Y:S01]  /*0be0*/  IMAD R11, R31.reuse, c[0x0][0x1bc], R11 ;  /* 0x00006f001f0b7a24 */ /* 0x040fe200078e020b */
[----:B------:R-:W-:Y:S01]  /*0bf0*/  CS2R R122, SRZ ;  /* 0x00000000007a7805 */ /* 0x000fe2000001ff00 */
[----:B------:R-:W-:Y:S01]  /*0c00*/  IMAD.WIDE.U32 R2, R31, c[0x0][0x1b8], R2 ;  /* 0x00006e001f027a25 */ /* 0x000fe200078e0002 */
[----:B------:R-:W-:Y:S01]  /*0c10*/  CS2R R120, SRZ ;  /* 0x0000000000787805 */ /* 0x000fe2000001ff00 */
[----:B------:R-:W-:Y:S01]  /*0c20*/  CS2R R118, SRZ ;  /* 0x0000000000767805 */ /* 0x000fe2000001ff00 */
[----:B------:R-:W-:Y:S01]  /*0c30*/  CS2R R116, SRZ ;  /* 0x0000000000747805 */ /* 0x000fe2000001ff00 */
[----:B------:R-:W-:Y:S01]  /*0c40*/  IMAD.U32 R15, RZ, RZ, UR10 ;  /* 0x0000000aff0f7e24 */ /* 0x000fe2000f8e00ff */
[----:B------:R-:W-:Y:S01]  /*0c50*/  CS2R R114, SRZ ;  /* 0x0000000000727805 */ /* 0x000fe2000001ff00 */
[----:B------:R-:W-:Y:S01]  /*0c60*/  IMAD.WIDE.U32 R8, R12, c[0x0][0x210], R8 ;  /* 0x000084000c087a25 */ /* 0x000fe200078e0008 */
[----:B------:R-:W-:Y:S01]  /*0c70*/  CS2R R112, SRZ ;  /* 0x0000000000707805 */ /* 0x000fe2000001ff00 */
[----:B------:R-:W-:Y:S01]  /*0c80*/  CS2R R110, SRZ ;  /* 0x00000000006e7805 */ /* 0x000fe2000001ff00 */
[----:B------:R-:W-:Y:S01]  /*0c90*/  IADD3 R15, R15, c[0x0][0x198], -R240 ;  /* 0x000066000f0f7a10 */ /* 0x000fe20007ffe8f0 */
[----:B------:R-:W-:Y:S01]  /*0ca0*/  IMAD.MOV.U32 R12, RZ, RZ, R6 ;  /* 0x000000ffff0c7224 */ /* 0x000fe200078e0006 */
[----:B------:R-:W-:Y:S01]  /*0cb0*/  CS2R R108, SRZ ;  /* 0x00000000006c7805 */ /* 0x000fe2000001ff00 */
[----:B------:R-:W-:Y:S01]  /*0cc0*/  IMAD.IADD R5, R5, 0x1, R10 ;  /* 0x0000000105057824 */ /* 0x000fe200078e020a */
[----:B------:R-:W-:Y:S01]  /*0cd0*/  ISETP.LT.OR P3, PT, R15, 0x1, P6 ;  /* 0x000000010f00780c */ /* 0x000fe20003761670 */
[----:B------:R-:W-:Y:S01]  /*0ce0*/  IMAD R6, R19, c[0x0][0x1d8], RZ ;  /* 0x0000760013067a24 */ /* 0x000fe200078e02ff */
[----:B------:R-:W-:Y:S01]  /*0cf0*/  ISETP.LT.OR P2, PT, R15, 0x1, P5 ;  /* 0x000000010f00780c */ /* 0x000fe20002f41670 */
[----:B------:R-:W-:Y:S01]  /*0d00*/  IMAD R7, R19, c[0x0][0x1a8], RZ ;  /* 0x00006a0013077a24 */ /* 0x000fe200078e02ff */
[----:B------:R-:W-:Y:S01]  /*0d10*/  CS2R R106, SRZ ;  /* 0x00000000006a7805 */ /* 0x000fe2000001ff00 */
[----:B------:R-:W-:Y:S01]  /*0d20*/  IMAD.IADD R3, R3, 0x1, R11 ;  /* 0x0000000103037824 */ /* 0x000fe200078e020b */
[----:B------:R-:W-:Y:S01]  /*0d30*/  IADD3 R11, R9, UR6, RZ ;  /* 0x00000006090b7c10 */ /* 0x000fe2000fffe0ff */
[----:B------:R-:W-:Y:S01]  /*0d40*/  IMAD.MOV.U32 R10, RZ, RZ, R8 ;  /* 0x000000ffff0a7224 */ /* 0x000fe200078e0008 */
[----:B------:R-:W-:Y:S01]  /*0d50*/  USHF.L.U64.HI UR6, UR4, UR7, UR5 ;  /* 0x0000000704067299 */ /* 0x000fe20008010205 */
[C---:B------:R-:W-:Y:S01]  /*0d60*/  IMAD R16, R18.reuse, c[0x0][0x1dc], R6 ;  /* 0x0000770012107a24 */ /* 0x040fe200078e0206 */
[----:B------:R-:W-:Y:S01]  /*0d70*/  USHF.R.S32.HI UR7, URZ, 0x1f, UR11 ;  /* 0x0000001f3f077899 */ /* 0x000fe2000801140b */
[C---:B------:R-:W-:Y:S01]  /*0d80*/  IMAD R17, R18.reuse, c[0x0][0x1ac], R7 ;  /* 0x00006b0012117a24 */ /* 0x040fe200078e0207 */
[----:B------:R-:W-:Y:S01]  /*0d90*/  ULDC.64 UR4, c[0x0][0x178] ;  /* 0x00005e0000047ab9 */ /* 0x000fe20000000a00 */
[C---:B------:R-:W-:Y:S01]  /*0da0*/  IMAD.WIDE.U32 R8, R18.reuse, c[0x0][0x1d8], R4 ;  /* 0x0000760012087a25 */ /* 0x040fe200078e0004 */
[----:B------:R-:W-:Y:S01]  /*0db0*/  UIMAD UR21, UR7, UR19, UR21 ;  /* 0x00000013071572a4 */ /* 0x000fe2000f8e0215 */
[----:B------:R-:W-:Y:S01]  /*0dc0*/  CS2R R104, SRZ ;  /* 0x0000000000687805 */ /* 0x000fe2000001ff00 */
[----:B------:R-:W-:Y:S01]  /*0dd0*/  CS2R R102, SRZ ;  /* 0x0000000000667805 */ /* 0x000fe2000001ff00 */
[----:B------:R-:W-:Y:S01]  /*0de0*/  IMAD.WIDE.U32 R6, R18, c[0x0][0x1a8], R2 ;  /* 0x00006a0012067a25 */ /* 0x000fe200078e0002 */
[----:B------:R-:W-:Y:S01]  /*0df0*/  LEA R4, P1, R8, c[0x0][0x1c0], 0x1 ;  /* 0x0000700008047a11 */ /* 0x000fe200078208ff */
        /* <DEDUP_REMOVED lines=11> */
[----:B------:R-:W-:Y:S01]  /*0eb0*/  IADD3 R6, P0, R4, UR20, RZ ;  /* 0x0000001404067c10 */ /* 0x000fe2000ff1e0ff */
[----:B------:R-:W-:Y:S01]  /*0ec0*/  IMAD R7, R27, c[0x0][0x218], RZ ;  /* 0x000086001b077a24 */ /* 0x000fe200078e02ff */
[----:B------:R-:W-:Y:S01]  /*0ed0*/  @!PT LDS RZ, [RZ] ;  /* 0x00000000fffff984 */ /* 0x000fe20000000800 */
[----:B------:R-:W-:Y:S01]  /*0ee0*/  @!PT LDS RZ, [RZ] ;  /* 0x00000000fffff984 */ /* 0x000fe20000000800 */
[----:B------:R-:W-:Y:S01]  /*0ef0*/  @!PT LDS RZ, [RZ] ;  /* 0x00000000fffff984 */ /* 0x000fe20000000800 */
[----:B------:R1:W-:Y:S01]  /*0f00*/  LDGSTS.E.BYPASS.LTC128B.128 [R234+0x6080], [R4.64], !P3 ;  /* 0x0608000004ea7fae */ /* 0x0003e2000d901d4e */
[----:B------:R-:W-:Y:S01]  /*0f10*/  IMAD.U32 R8, RZ, RZ, UR20 ;  /* 0x00000014ff087e24 */ /* 0x000fe2000f8e00ff */
[----:B------:R-:W-:Y:S01]  /*0f20*/  ISETP.LT.OR P3, PT, R15, 0x21, P6 ;  /* 0x000000210f00780c */ /* 0x000fe20003761670 */
[----:B------:R-:W-:Y:S01]  /*0f30*/  IMAD R7, R31, c[0x0][0x21c], R7 ;  /* 0x000087001f077a24 */ /* 0x000fe200078e0207 */
[----:B------:R1:W-:Y:S01]  /*0f40*/  LDGSTS.E.BYPASS.LTC128B.128 [R234+0x9080], [R4.64+0x80], !P2 ;  /* 0x0908008004ea7fae */ /* 0x0003e2000d101d4e */
[C---:B------:R-:W-:Y:S01]  /*0f50*/  ISETP.LT.OR P2, PT, R15.reuse, 0x21, P5 ;  /* 0x000000210f00780c */ /* 0x040fe20002f41670 */
[----:B------:R-:W-:Y:S01]  /*0f60*/  IMAD.U32 R9, RZ, RZ, UR19 ;  /* 0x00000013ff097e24 */ /* 0x000fe2000f8e00ff */
[----:B------:R-:W-:Y:S01]  /*0f70*/  ISETP.LT.OR P6, PT, R15, 0x41, P6 ;  /* 0x000000410f00780c */ /* 0x000fe200037c1670 */
[----:B------:R-:W-:Y:S01]  /*0f80*/  IMAD.IADD R245, R249, 0x1, R7 ;  /* 0x00000001f9f57824 */ /* 0x000fe200078e0207 */
[----:B------:R-:W-:Y:S01]  /*0f90*/  IADD3.X R7, R5, UR6, RZ, P0, !PT ;  /* 0x0000000605077c10 */ /* 0x000fe200087fe4ff */
[----:B------:R-:W-:Y:S01]  /*0fa0*/  IMAD.MOV.U32 R244, RZ, RZ, R248 ;  /* 0x000000fffff47224 */ /* 0x000fe200078e00f8 */
[----:B------:R-:W-:Y:S01]  /*0fb0*/  ISETP.LT.OR P5, PT, R15, 0x41, P5 ;  /* 0x000000410f00780c */ /* 0x000fe20002fa1670 */
[----:B------:R-:W-:Y:S01]  /*0fc0*/  IMAD R10, R27, c[0x0][0x188], RZ ;  /* 0x000062001b0a7a24 */ /* 0x000fe200078e02ff */
[----:B------:R-:W-:Y:S01]  /*0fd0*/  UMOV UR19, 0x5 ;  /* 0x0000000500137882 */ /* 0x000fe20000000000 */
[C---:B------:R-:W-:Y:S01]  /*0fe0*/  IMAD.WIDE.U32 R246, R31.reuse, c[0x0][0x188], R12 ;  /* 0x000062001ff67a25 */ /* 0x040fe200078e000c */
[----:B------:R2:W-:Y:S01]  /*0ff0*/  LDGSTS.E.BYPASS.LTC128B.128 [R234+0x7080], [R6.64], !P3 ;  /* 0x0708000006ea7fae */ /* 0x0005e2000d901d4e */
[----:B------:R-:W-:Y:S01]  /*1000*/  ISETP.GE.AND P3, PT, R14, c[0x0][0x19c], PT ;  /* 0x000067000e007a0c */ /* 0x000fe20003f66270 */
[----:B------:R-:W-:Y:S01]  /*1010*/  USHF.L.U64.HI UR9, UR8, UR19, UR9 ;  /* 0x0000001308097299 */ /* 0x000fe20008010209 */
[----:B------:R-:W-:Y:S01]  /*1020*/  IMAD R10, R31, c[0x0][0x18c], R10 ;  /* 0x000063001f0a7a24 */ /* 0x000fe200078e020a */
[----:B------:R-:W-:Y:S01]  /*1030*/  USHF.L.U32 UR8, UR8, 0x5, URZ ;  /* 0x0000000508087899 */ /* 0x000fe2000800063f */
[----:B------:R-:W-:Y:S01]  /*1040*/  ISETP.LT.OR P4, PT, R15, 0x1, P3 ;  /* 0x000000010f00780c */ /* 0x000fe20001f81670 */
[----:B------:R-:W-:Y:S01]  /*1050*/  IMAD.MOV.U32 R218, RZ, RZ, 0x40 ;  /* 0x00000040ffda7424 */ /* 0x000fe200078e00ff */
[----:B------:R-:W-:Y:S01]  /*1060*/  ULDC UR19, c[0x0][0x2a8] ;  /* 0x0000aa0000137ab9 */ /* 0x000fe20000000800 */
[----:B------:R-:W-:Y:S01]  /*1070*/  IMAD.IADD R250, R247, 0x1, R10 ;  /* 0x00000001f7fa7824 */ /* 0x000fe200078e020a */
[----:B------:R-:W-:Y:S01]  /*1080*/  CS2R R92, SRZ ;  /* 0x00000000005c7805 */ /* 0x000fe2000001ff00 */
[----:B------:R-:W-:Y:S01]  /*1090*/  IMAD.MOV.U32 R221, RZ, RZ, 0x20 ;  /* 0x00000020ffdd7424 */ /* 0x000fe200078e00ff */
[----:B------:R-:W-:Y:S01]  /*10a0*/  CS2R R90, SRZ ;  /* 0x00000000005a7805 */ /* 0x000fe2000001ff00 */
[----:B------:R-:W-:Y:S01]  /*10b0*/  IMAD.SHL.U32 R213, R0, 0x2, RZ ;  /* 0x0000000200d57824 */ /* 0x000fe200078e00ff */
[----:B------:R-:W-:Y:S01]  /*10c0*/  CS2R R88, SRZ ;  /* 0x0000000000587805 */ /* 0x000fe2000001ff00 */
[----:B------:R-:W-:Y:S01]  /*10d0*/  IMAD.SHL.U32 R238, R242, 0x4, RZ ;  /* 0x00000004f2ee7824 */ /* 0x000fe200078e00ff */
[----:B------:R-:W-:Y:S01]  /*10e0*/  CS2R R86, SRZ ;  /* 0x0000000000567805 */ /* 0x000fe2000001ff00 */
[----:B-1----:R-:W-:Y:S01]  /*10f0*/  IADD3 R4, P1, P0, R8, 0x80, R4 ;  /* 0x0000008008047810 */ /* 0x002fe2000783e004 */
[----:B------:R-:W-:Y:S01]  /*1100*/  IMAD.WIDE.U32 R8, R9, UR11, R244 ;  /* 0x0000000b09087c25 */ /* 0x000fe2000f8e00f4 */
[----:B------:R-:W-:Y:S01]  /*1110*/  CS2R R84, SRZ ;  /* 0x0000000000547805 */ /* 0x000fe2000001ff00 */
[----:B------:R-:W-:Y:S01]  /*1120*/  SHF.R.S32.HI R239, RZ, 0x1f, R238 ;  /* 0x0000001fffef7819 */ /* 0x000fe200000114ee */
[----:B------:R-:W-:Y:S01]  /*1130*/  CS2R R78, SRZ ;  /* 0x00000000004e7805 */ /* 0x000fe2000001ff00 */
[----:B------:R-:W-:Y:S01]  /*1140*/  IADD3.X R5, RZ, UR6, R5, P1, P0 ;  /* 0x00000006ff057c10 */ /* 0x000fe20008fe0405 */
[----:B------:R-:W-:Y:S01]  /*1150*/  IMAD.U32 R18, RZ, RZ, UR8 ;  /* 0x00000008ff127e24 */ /* 0x000fe2000f8e00ff */
[----:B------:R-:W-:Y:S01]  /*1160*/  LEA R16, P0, R8, c[0x0][0x1f0], 0x1 ;  /* 0x00007c0008107a11 */ /* 0x000fe200078008ff */
[----:B------:R-:W-:Y:S01]  /*1170*/  IMAD.WIDE.U32 R28, R31, c[0x0][0x278], RZ ;  /* 0x00009e001f1c7a25 */ /* 0x000fe200078e00ff */
[----:B------:R-:W-:Y:S01]  /*1180*/  CS2R R76, SRZ ;  /* 0x00000000004c7805 */ /* 0x000fe2000001ff00 */
[----:B------:R1:W-:Y:S01]  /*1190*/  LDGSTS.E.BYPASS.LTC128B.128 [R234+0xa080], [R4.64], !P2 ;  /* 0x0a08000004ea7fae */ /* 0x0003e2000d101d4e */
[----:B------:R-:W-:Y:S01]  /*11a0*/  ISETP.GE.AND P2, PT, R25, c[0x0][0x19c], PT ;  /* 0x0000670019007a0c */ /* 0x000fe20003f46270 */
[----:B------:R-:W-:Y:S01]  /*11b0*/  IMAD.MOV.U32 R223, RZ, RZ, 0x10 ;  /* 0x00000010ffdf7424 */ /* 0x000fe200078e00ff */
        /* <DEDUP_REMOVED lines=22> */
[----:B------:R-:W-:Y:S01]  /*1320*/  UISETP.GE.AND UP6, UPT, UR10, 0x1, UPT ;  /* 0x000000010a00788c */ /* 0x000fe2000bfc6270 */
[----:B-1----:R-:W-:Y:S01]  /*1330*/  IADD3 R4, P1, R6, UR20, RZ ;  /* 0x0000001406047c10 */ /* 0x002fe2000ff3e0ff */
[----:B------:R-:W-:Y:S01]  /*1340*/  UISETP.GE.AND UP5, UPT, UR10, 0x2, UPT ;  /* 0x000000020a00788c */ /* 0x000fe2000bfa6270 */
[----:B--2---:R-:W-:Y:S01]  /*1350*/  IADD3 R6, R9, UR21, RZ ;  /* 0x0000001509067c10 */ /* 0x004fe2000fffe0ff */
[----:B------:R-:W-:Y:S01]  /*1360*/  UIMAD.WIDE.U32 UR20, UR11, UR4, URZ ;  /* 0x000000040b1472a5 */ /* 0x000fe2000f8e003f */
[----:B------:R-:W-:Y:S01]  /*1370*/  IADD3.X R5, R7, UR6, RZ, P1, !PT ;  /* 0x0000000607057c10 */ /* 0x000fe20008ffe4ff */
[----:B------:R-:W-:Y:S01]  /*1380*/  UIMAD UR6, UR7, UR4, URZ ;  /* 0x00000004070672a4 */ /* 0x000fe2000f8e023f */
[C---:B------:R-:W-:Y:S01]  /*1390*/  ISETP.LT.OR P1, PT, R15.reuse, 0x1, P2 ;  /* 0x000000010f00780c */ /* 0x040fe20001721670 */
[----:B------:R-:W-:Y:S01]  /*13a0*/  UISETP.GE.AND UP4, UPT, UR10, 0x21, UPT ;  /* 0x000000210a00788c */ /* 0x000fe2000bf86270 */
[----:B------:R-:W-:Y:S01]  /*13b0*/  LEA.HI.X R17, R8, c[0x0][0x1f4], R6, 0x1, P0 ;  /* 0x00007d0008117a11 */ /* 0x000fe200000f0c06 */
[----:B------:R1:W-:Y:S01]  /*13c0*/  LDGSTS.E.BYPASS.LTC128B.128 [R234+0x8080], [R4.64], !P6 ;  /* 0x0808000004ea7fae */ /* 0x0003e2000f101d4e */
[----:B------:R-:W-:Y:S01]  /*13d0*/  IMAD.U32 R8, RZ, RZ, UR18 ;  /* 0x00000012ff087e24 */ /* 0x000fe2000f8e00ff */
[----:B------:R-:W-:Y:S01]  /*13e0*/  UIMAD UR6, UR11, UR5, UR6 ;  /* 0x000000050b0672a4 */ /* 0x000fe2000f8e0206 */
[----:B------:R-:W-:Y:S01]  /*13f0*/  IMAD.U32 R6, RZ, RZ, UR20 ;  /* 0x00000014ff067e24 */ /* 0x000fe2000f8e00ff */
[----:B------:R1:W-:Y:S01]  /*1400*/  LDGSTS.E.BYPASS.LTC128B.128 [R234+0xb080], [R4.64+0x80], !P5 ;  /* 0x0b08008004ea7fae */ /* 0x0003e2000e901d4e */
[C---:B------:R-:W-:Y:S01]  /*1410*/  ISETP.LT.OR P6, PT, R15.reuse, 0x21, P3 ;  /* 0x000000210f00780c */ /* 0x040fe20001fc1670 */
[----:B------:R-:W-:Y:S01]  /*1420*/  UIADD3 UR6, UR21, UR6, URZ ;  /* 0x0000000615067290 */ /* 0x000fe2000fffe03f */
[----:B------:R-:W-:Y:S01]  /*1430*/  IMAD.U32 R7, RZ, RZ, UR21 ;  /* 0x00000015ff077e24 */ /* 0x000fe2000f8e00ff */
[----:B------:R-:W0:Y:S01]  /*1440*/  LDGDEPBAR ;  /* 0x00000000000079af */ /* 0x000e220000000000 */
[----:B------:R-:W-:Y:S01]  /*1450*/  ISETP.GE.AND P5, PT, R14, c[0x0][0x16c], PT ;  /* 0x00005b000e007a0c */ /* 0x000fe20003fa6270 */
[----:B------:R-:W-:Y:S01]  /*1460*/  ULDC UR21, c[0x0][0x198] ;  /* 0x0000660000157ab9 */ /* 0x000fe20000000800 */
[----:B------:R-:W-:Y:S01]  /*1470*/  ISETP.LT.OR P3, PT, R15, 0x41, P3 ;  /* 0x000000410f00780c */ /* 0x000fe20001f61670 */
[----:B------:R2:W-:Y:S01]  /*1480*/  LDGSTS.E.BYPASS.LTC128B.128 [R234+0x80], [R2.64], !P4 ;  /* 0x0008000002ea7fae */ /* 0x0005e2000e101d4e */
[----:B------:R-:W-:Y:S01]  /*1490*/  IMAD.U32 R7, RZ, RZ, UR6 ;  /* 0x00000006ff077e24 */ /* 0x000fe2000f8e00ff */
[----:B------:R-:W-:-:S02]  /*14a0*/  ULDC.64 UR6, c[0x0][0x270] ;  /* 0x00009c0000067ab9 */ /* 0x000fc40000000a00 */
[----:B------:R2:W-:Y:S01]  /*14b0*/  LDGSTS.E.BYPASS.LTC128B.128 [R234+0x3080], [R2.64+0x80], !P1 ;  /* 0x0308008002ea7fae */ /* 0x0005e2000c901d4e */
[----:B------:R-:W-:Y:S01]  /*14c0*/  IADD3 R8, P1, P0, R8, 0x80, R2 ;  /* 0x0000008008087810 */ /* 0x000fe2000783e002 */
[----:B------:R-:W-:Y:S02]  /*14d0*/  UIMAD UR6, UR13, UR6, URZ ;  /* 0x000000060d0672a4 */ /* 0x000fe4000f8e023f */
[----:B------:R-:W-:Y:S01]  /*14e0*/  UIADD3 UR21, UR10, UR21, URZ ;  /* 0x000000150a157290 */ /* 0x000fe2000fffe03f */
[----:B------:R-:W-:Y:S01]  /*14f0*/  IADD3.X R9, RZ, UR17, R3, P1, P0 ;  /* 0x00000011ff097c10 */ /* 0x000fe20008fe0403 */
[----:B------:R-:W-:Y:S01]  /*1500*/  ULDC UR20, c[0x0][0x2a0] ;  /* 0x0000a80000147ab9 */ /* 0x000fe20000000800 */
[C---:B------:R-:W-:Y:S01]  /*1510*/  ISETP.LT.OR P1, PT, R15.reuse, 0x21, P2 ;  /* 0x000000210f00780c */ /* 0x040fe20001721670 */
[----:B------:R-:W-:Y:S01]  /*1520*/  ULOP3.LUT UR20, URZ, UR20, URZ, 0x33, !UPT ;  /* 0x000000143f147292 */ /* 0x000fe2000f8e333f */
[----:B------:R-:W-:Y:S01]  /*1530*/  ISETP.LT.OR P2, PT, R15, 0x41, P2 ;  /* 0x000000410f00780c */ /* 0x000fe20001741670 */
[----:B------:R-:W-:-:S02]  /*1540*/  UISETP.GE.AND UP3, UPT, UR10, 0x22, UPT ;  /* 0x000000220a00788c */ /* 0x000fc4000bf66270 */
[----:B------:R-:W-:Y:S02]  /*1550*/  UISETP.GE.AND UP2, UPT, UR10, 0x41, UPT ;  /* 0x000000410a00788c */ /* 0x000fe4000bf46270 */
[----:B------:R-:W-:Y:S01]  /*1560*/  UISETP.GE.AND UP1, UPT, UR10, 0x42, UPT ;  /* 0x000000420a00788c */ /* 0x000fe2000bf26270 */
[----:B-1----:R-:W-:-:S04]  /*1570*/  IADD3 R4, P4, R2, UR18, RZ ;  /* 0x0000001202047c10 */ /* 0x002fc8000ff9e0ff */
[----:B------:R-:W-:Y:S02]  /*1580*/  IADD3.X R5, R3, UR17, RZ, P4, !PT ;  /* 0x0000001103057c10 */ /* 0x000fe4000a7fe4ff */
[----:B------:R-:W-:-:S03]  /*1590*/  ISETP.GE.AND P4, PT, R25, c[0x0][0x16c], PT ;  /* 0x00005b0019007a0c */ /* 0x000fc60003f86270 */
[----:B------:R1:W-:Y:S01]  /*15a0*/  LDGSTS.E.BYPASS.LTC128B.128 [R234+0x1080], [R4.64], !P6 ;  /* 0x0108000004ea7fae */ /* 0x0003e2000f101d4e */
[----:B------:R-:W-:Y:S02]  /*15b0*/  SEL R10, RZ, 0x2, P4 ;  /* 0x00000002ff0a7807 */ /* 0x000fe40002000000 */
[C---:B--2---:R-:W-:Y:S01]  /*15c0*/  LEA R2, P0, R6.reuse, R246, 0x6 ;  /* 0x000000f606027211 */ /* 0x044fe200078030ff */
[----:B------:R2:W-:Y:S01]  /*15d0*/  LDGSTS.E.BYPASS.LTC128B.128 [R234+0x4080], [R8.64], !P1 ;  /* 0x0408000008ea7fae */ /* 0x0005e2000c901d4e */
[----:B------:R-:W-:Y:S02]  /*15e0*/  SEL R3, RZ, 0x1, P5 ;  /* 0x00000001ff037807 */ /* 0x000fe40002800000 */
[----:B------:R-:W-:Y:S02]  /*15f0*/  LEA.HI.X R7, R6, R250, R7, 0x6, P0 ;  /* 0x000000fa06077211 */ /* 0x000fe400000f3407 */
[----:B------:R-:W-:Y:S01]  /*1600*/  LEA R12, P0, R2, c[0x0][0x160], 0x1 ;  /* 0x00005800020c7a11 */ /* 0x000fe200078008ff */
[----:B------:R-:W-:-:S02]  /*1610*/  IMAD.IADD R6, R10, 0x1, R3 ;  /* 0x000000010a067824 */ /* 0x000fc400078e0203 */
[----:B------:R-:W-:Y:S01]  /*1620*/  IMAD.U32 R10, RZ, RZ, UR8 ;  /* 0x00000008ff0a7e24 */ /* 0x000fe2000f8e00ff */
[----:B------:R-:W-:Y:S01]  /*1630*/  LEA.HI.X R13, R2, c[0x0][0x164], R7, 0x1, P0 ;  /* 0x00005900020d7a11 */ /* 0x000fe200000f0c07 */
[----:B------:R-:W-:Y:S01]  /*1640*/  IMAD.U32 R7, RZ, RZ, UR4 ;  /* 0x00000004ff077e24 */ /* 0x000fe2000f8e00ff */
[----:B------:R-:W-:Y:S01]  /*1650*/  IADD3 R2, P1, R4, UR18, RZ ;  /* 0x0000001204027c10 */ /* 0x000fe2000ff3e0ff */
[----:B------:R-:W-:Y:S01]  /*1660*/  UIMAD UR18, UR16, UR7, UR6 ;  /* 0x00000007101272a4 */ /* 0x000fe2000f8e0206 */
[C---:B------:R-:W-:Y:S02]  /*1670*/  LOP3.LUT P6, RZ, R6.reuse, 0x2, RZ, 0xc0, !PT ;  /* 0x0000000206ff7812 */ /* 0x040fe400078cc0ff */
[----:B------:R-:W-:Y:S01]  /*1680*/  IADD3.X R3, R5, UR17, RZ, P1, !PT ;  /* 0x0000001105037c10 */ /* 0x000fe20008ffe4ff */
[----:B------:R-:W-:Y:S01]  /*1690*/  USHF.L.U32 UR17, UR11, 0x6, URZ ;  /* 0x000000060b117899 */ /* 0x000fe2000800063f */
[----:B------:R-:W-:Y:S01]  /*16a0*/  LOP3.LUT P1, RZ, R6, 0x1, RZ, 0xc0, !PT ;  /* 0x0000000106ff7812 */ /* 0x000fe2000782c0ff */
[----:B------:R-:W-:-:S02]  /*16b0*/  ULDC.64 UR6, c[0x0][0x238] ;  /* 0x00008e0000067ab9 */ /* 0x000fc40000000a00 */
[----:B------:R3:W-:Y:S01]  /*16c0*/  LDGSTS.E.BYPASS.LTC128B.128 [R234+0x2080], [R2.64], !P3 ;  /* 0x0208000002ea7fae */ /* 0x0007e2000d901d4e */
[----:B------:R-:W-:Y:S01]  /*16d0*/  UIMAD UR6, UR13, UR6, URZ ;  /* 0x000000060d0672a4 */ /* 0x000fe2000f8e023f */
[----:B------:R-:W-:Y:S01]  /*16e0*/  IMAD.U32 R15, RZ, RZ, UR17 ;  /* 0x00000011ff0f7e24 */ /* 0x000fe2000f8e00ff */
[----:B------:R-:W-:Y:S01]  /*16f0*/  ISETP.GT.AND P3, PT, R242, 0xf, PT ;  /* 0x0000000ff200780c */ /* 0x000fe20003f64270 */
[----:B------:R3:W-:Y:S01]  /*1700*/  LDGSTS.E.BYPASS.LTC128B.128 [R234+0x5080], [R2.64+0x80], !P2 ;  /* 0x0508008002ea7fae */ /* 0x0007e2000d101d4e */
[----:B-1----:R-:W-:Y:S01]  /*1710*/  IMAD.U32 R4, RZ, RZ, UR5 ;  /* 0x00000005ff047e24 */ /* 0x002fe2000f8e00ff */
[----:B------:R-:W-:Y:S01]  /*1720*/  LOP3.LUT P2, RZ, R21, 0x2, RZ, 0xc0, !PT ;  /* 0x0000000215ff7812 */ /* 0x000fe2000784c0ff */
[----:B------:R-:W-:Y:S01]  /*1730*/  UIMAD UR7, UR16, UR7, UR6 ;  /* 0x00000007100772a4 */ /* 0x000fe2000f8e0206 */
[----:B------:R-:W0:Y:S01]  /*1740*/  LDGDEPBAR ;  /* 0x00000000000079af */ /* 0x000e220000000000 */
[----:B--2---:R-:W-:Y:S01]  /*1750*/  LEA R8, P0, R7, R12, 0x6 ;  /* 0x0000000c07087211 */ /* 0x004fe200078030ff */
[----:B------:R-:W-:Y:S01]  /*1760*/  USHF.L.U64.HI UR5, UR4, 0x5, UR5 ;  /* 0x0000000504057899 */ /* 0x000fe20008010205 */
[----:B------:R-:W-:-:S02]  /*1770*/  SEL R0, R221, 0xffffffe0, !P2 ;  /* 0xffffffe0dd007807 */ /* 0x000fc40005000000 */
[----:B------:R-:W-:Y:S01]  /*1780*/  LEA.HI.X R9, R7, R13, R4, 0x6, P0 ;  /* 0x0000000d07097211 */ /* 0x000fe200000f3404 */
[----:B------:R-:W-:Y:S01]  /*1790*/  IMAD.U32 R4, RZ, RZ, UR16 ;  /* 0x00000010ff047e24 */ /* 0x000fe2000f8e00ff */
[----:B------:R-:W-:Y:S01]  /*17a0*/  LOP3.LUT P0, RZ, R21, 0x4, RZ, 0xc0, !PT ;  /* 0x0000000415ff7812 */ /* 0x000fe2000780c0ff */
[----:B------:R-:W-:Y:S01]  /*17b0*/  IMAD.IADD R215, R213, 0x1, R0 ;  /* 0x00000001d5d77824 */ /* 0x000fe200078e0200 */
[----:B------:R-:W-:Y:S01]  /*17c0*/  IADD3 R23, R23, UR7, RZ ;  /* 0x0000000717177c10 */ /* 0x000fe2000fffe0ff */
[----:B------:R-:W-:Y:S01]  /*17d0*/  ULDC.64 UR6, c[0x0][0x288] ;  /* 0x0000a20000067ab9 */ /* 0x000fe20000000a00 */
[----:B------:R-:W-:Y:S01]  /*17e0*/  SEL R218, R218, 0xffffffc0, !P0 ;  /* 0xffffffc0dada7807 */ /* 0x000fe20004000000 */
[----:B------:R-:W-:Y:S01]  /*17f0*/  UIMAD UR13, UR13, UR6, URZ ;  /* 0x000000060d0d72a4 */ /* 0x000fe2000f8e023f */
[----:B------:R-:W-:Y:S01]  /*1800*/  IMAD.WIDE.U32 R4, R4, c[0x0][0x288], R238 ;  /* 0x0000a20004047a25 */ /* 0x000fe200078e00ee */
[----:B------:R-:W-:Y:S02]  /*1810*/  USHF.R.S32.HI UR6, URZ, 0x1f, UR17 ;  /* 0x0000001f3f067899 */ /* 0x000fe40008011411 */
[----:B------:R-:W-:Y:S01]  /*1820*/  UIMAD UR7, UR16, UR7, UR13 ;  /* 0x00000007100772a4 */ /* 0x000fe2000f8e020d */
[----:B------:R-:W-:-:S02]  /*1830*/  IMAD.IADD R214, R213, 0x1, R218 ;  /* 0x00000001d5d67824 */ /* 0x000fc400078e02da */
[----:B------:R-:W-:Y:S01]  /*1840*/  IMAD.SHL.U32 R21, R21, 0x20, RZ ;  /* 0x0000002015157824 */ /* 0x000fe200078e00ff */
[----:B------:R-:W-:Y:S01]  /*1850*/  ULDC UR13, c[0x0][0x2a0] ;  /* 0x0000a800000d7ab9 */ /* 0x000fe20000000800 */
[----:B------:R-:W-:Y:S01]  /*1860*/  IMAD.IADD R0, R0, 0x1, R214 ;  /* 0x0000000100007824 */ /* 0x000fe200078e02d6 */
[----:B------:R-:W-:Y:S01]  /*1870*/  ULOP3.LUT UR13, URZ, UR13, URZ, 0x33, !UPT ;  /* 0x0000000d3f0d7292 */ /* 0x000fe2000f8e333f */
[----:B---3--:R-:W-:Y:S01]  /*1880*/  IMAD.U32 R2, RZ, RZ, UR16 ;  /* 0x00000010ff027e24 */ /* 0x008fe2000f8e00ff */
[----:B------:R-:W-:-:S04]  /*1890*/  DEPBAR.LE SB0, 0x1 ;  /* 0x000080400000791a */ /* 0x000fc80000000000 */
[----:B------:R-:W-:Y:S01]  /*18a0*/  BAR.SYNC.DEFER_BLOCKING 0x0 ;  /* 0x0000000000007b1d */ /* 0x000fe20000010000 */
[----:B------:R-:W-:Y:S01]  /*18b0*/  IMAD.WIDE.U32 R6, R2, c[0x0][0x270], R238 ;  /* 0x00009c0002067a25 */ /* 0x000fe200078e00ee */
[----:B------:R-:W-:-:S03]  /*18c0*/  IADD3 R2, -R240, c[0x0][0x168], -R15 ;  /* 0x00005a00f0027a10 */ /* 0x000fc60007ffe90f */
[----:B------:R-:W-:Y:S01]  /*18d0*/  IMAD.U32 R3, RZ, RZ, UR9 ;  /* 0x00000009ff037e24 */ /* 0x000fe2000f8e00ff */
[----:B------:R-:W-:Y:S01]  /*18e0*/  ISETP.LT.OR P0, PT, R2, 0x1, !P1 ;  /* 0x000000010200780c */ /* 0x000fe20004f01670 */
[----:B------:R-:W-:Y:S01]  /*18f0*/  IMAD.IADD R218, R218, 0x1, R215 ;  /* 0x00000001dada7824 */ /* 0x000fe200078e02d7 */
[C---:B------:R-:W-:Y:S01]  /*1900*/  ISETP.LT.OR P2, PT, R2.reuse, 0x1, !P6 ;  /* 0x000000010200780c */ /* 0x040fe20007741670 */
[----:B------:R-:W-:Y:S01]  /*1910*/  ULDC UR16, c[0x0][0x2a0] ;  /* 0x0000a80000107ab9 */ /* 0x000fe20000000800 */
[C---:B------:R-:W-:Y:S01]  /*1920*/  ISETP.LT.OR P1, PT, R2.reuse, 0x21, !P1 ;  /* 0x000000210200780c */ /* 0x040fe20004f21670 */
[----:B------:R-:W-:Y:S01]  /*1930*/  ULOP3.LUT UR16, URZ, UR16, URZ, 0x33, !UPT ;  /* 0x000000103f107292 */ /* 0x000fe2000f8e333f */
[----:B------:R-:W-:Y:S02]  /*1940*/  ISETP.LT.OR P6, PT, R2, 0x21, !P6 ;  /* 0x000000210200780c */ /* 0x000fe400077c1670 */
[----:B------:R-:W-:Y:S01]  /*1950*/  IADD3 R7, R7, UR18, RZ ;  /* 0x0000001207077c10 */ /* 0x000fe2000fffe0ff */
[----:B------:R-:W-:Y:S01]  /*1960*/  UMOV UR18, 0x1 ;  /* 0x0000000100127882 */ /* 0x000fe20000000000 */
[----:B------:R-:W-:Y:S01]  /*1970*/  LEA.HI R2, R26, R242, RZ, 0x5 ;  /* 0x000000f21a027211 */ /* 0x000fe200078f28ff */
[----:B------:R-:W1:Y:S04]  /*1980*/  LDSM.16.M88.2 R170, [R0+0x6080] ;  /* 0x0060800000aa783b */ /* 0x000e680000000100 */
[----:B------:R-:W2:Y:S04]  /*1990*/  LDSM.16.M88.2 R172, [R0+0x7080] ;  /* 0x0070800000ac783b */ /* 0x000ea80000000100 */
[----:B------:R-:W3:Y:S04]  /*19a0*/  LDSM.16.M88.2 R174, [R0+0x8080] ;  /* 0x0080800000ae783b */ /* 0x000ee80000000100 */
[----:B------:R-:W4:Y:S04]  /*19b0*/  LDSM.16.M88.2 R194, [R0+0x9080] ;  /* 0x0090800000c2783b */ /* 0x000f280000000100 */
[----:B------:R-:W1:Y:S04]  /*19c0*/  LDSM.16.M88.2 R196, [R0+0xa080] ;  /* 0x00a0800000c4783b */ /* 0x000e680000000100 */
[----:B------:R5:W1:Y:S04]  /*19d0*/  LDSM.16.M88.2 R198, [R0+0xb080] ;  /* 0x00b0800000c6783b */ /* 0x000a680000000100 */
[----:B------:R-:W1:Y:S04]  /*19e0*/  LDSM.16.M88.2 R152, [R213+0x6080] ;  /* 0x00608000d598783b */ /* 0x000e680000000100 */
[----:B------:R-:W1:Y:S04]  /*19f0*/  LDSM.16.M88.2 R154, [R213+0x7080] ;  /* 0x00708000d59a783b */ /* 0x000e680000000100 */
[----:B------:R-:W1:Y:S04]  /*1a00*/  LDSM.16.M88.2 R156, [R213+0x8080] ;  /* 0x00808000d59c783b */ /* 0x000e680000000100 */
[----:B------:R-:W1:Y:S04]  /*1a10*/  LDSM.16.M88.2 R158, [R215+0x6080] ;  /* 0x00608000d79e783b */ /* 0x000e680000000100 */
[----:B------:R-:W1:Y:S01]  /*1a20*/  LDSM.16.M88.2 R160, [R215+0x7080] ;  /* 0x00708000d7a0783b */ /* 0x000e620000000100 */
[----:B-----5:R-:W-:-:S03]  /*1a30*/  IMAD R0, R27, c[0x0][0x278], RZ ;  /* 0x00009e001b007a24 */ /* 0x020fc600078e02ff */
[----:B------:R-:W1:Y:S01]  /*1a40*/  LDSM.16.M88.2 R162, [R215+0x8080] ;  /* 0x00808000d7a2783b */ /* 0x000e620000000100 */
[----:B------:R-:W-:-:S03]  /*1a50*/  IMAD R0, R31, c[0x0][0x27c], R0 ;  /* 0x00009f001f007a24 */ /* 0x000fc600078e0200 */
[----:B------:R-:W1:Y:S04]  /*1a60*/  LDSM.16.M88.2 R176, [R213+0x9080] ;  /* 0x00908000d5b0783b */ /* 0x000e680000000100 */
        /* <DEDUP_REMOVED lines=11> */
[----:B------:R-:W-:Y:S06]  /*1b20*/  BAR.SYNC.DEFER_BLOCKING 0x0 ;  /* 0x0000000000007b1d */ /* 0x000fec0000010000 */
[----:B------:R-:W-:Y:S01]  /*1b30*/  @!PT LDS RZ, [RZ] ;  /* 0x00000000fffff984 */ /* 0x000fe20000000800 */
[----:B------:R-:W-:Y:S01]  /*1b40*/  @!PT LDS RZ, [RZ] ;  /* 0x00000000fffff984 */ /* 0x000fe20000000800 */
[----:B------:R-:W-:Y:S01]  /*1b50*/  @!PT LDS RZ, [RZ] ;  /* 0x00000000fffff984 */ /* 0x000fe20000000800 */
[----:B------:R5:W-:Y:S01]  /*1b60*/  LDGSTS.E.BYPASS.LTC128B.128 [R234+0x6080], [R12.64], !P0 ;  /* 0x060800000cea7fae */ /* 0x000be2000c101d4e */
[----:B------:R-:W-:-:S03]  /*1b70*/  LEA R18, P0, R18, R16, 0x1 ;  /* 0x0000001012127211 */ /* 0x000fc600078008ff */
[----:B------:R5:W-:Y:S01]  /*1b80*/  LDGSTS.E.BYPASS.LTC128B.128 [R234+0x8080], [R12.64+0x80], !P2 ;  /* 0x080800800cea7fae */ /* 0x000be2000d101d4e */
[----:B------:R-:W-:Y:S01]  /*1b90*/  LEA.HI.X R19, R10, R17, R3, 0x1, P0 ;  /* 0x000000110a137211 */ /* 0x000fe200000f0c03 */
[----:B------:R-:W-:Y:S01]  /*1ba0*/  IMAD R3, R27, c[0x0][0x290], RZ ;  /* 0x0000a4001b037a24 */ /* 0x000fe200078e02ff */
[----:B------:R-:W-:Y:S01]  /*1bb0*/  @!P3 IADD3 R6, P2, P0, R6, UR17, R28 ;  /* 0x000000110606bc10 */ /* 0x000fe2000f85e01c */
[----:B------:R-:W-:Y:S01]  /*1bc0*/  IMAD.IADD R10, R29, 0x1, R0 ;  /* 0x000000011d0a7824 */ /* 0x000fe200078e0200 */
[----:B------:R1:W-:Y:S01]  /*1bd0*/  LDGSTS.E.BYPASS.LTC128B.128 [R234+0x7080], [R8.64], !P1 ;  /* 0x0708000008ea7fae */ /* 0x0003e2000c901d4e */
[----:B------:R-:W-:-:S03]  /*1be0*/  IMAD R3, R31, c[0x0][0x294], R3 ;  /* 0x0000a5001f037a24 */ /* 0x000fc600078e0203 */
[----:B------:R-:W-:Y:S01]  /*1bf0*/  @!P3 IADD3.X R0, R7, UR6, R10, P2, P0 ;  /* 0x000000060700bc10 */ /* 0x000fe200097e040a */
[----:B------:R1:W-:Y:S01]  /*1c00*/  LDGSTS.E.BYPASS.LTC128B.128 [R234+0x9080], [R8.64+0x80], !P6 ;  /* 0x0908008008ea7fae */ /* 0x0003e2000f101d4e */
[----:B------:R-:W-:Y:S02]  /*1c10*/  @!P3 LEA R10, P0, R6, c[0x0][0x258], 0x2 ;  /* 0x00009600060aba11 */ /* 0x000fe400078010ff */
[----:B------:R-:W-:Y:S02]  /*1c20*/  ISETP.GE.AND P6, PT, R14, c[0x0][0x1fc], PT ;  /* 0x00007f000e007a0c */ /* 0x000fe40003fc6270 */
[----:B------:R-:W-:Y:S02]  /*1c30*/  @!P3 LEA.HI.X R11, R6, c[0x0][0x25c], R0, 0x2, P0 ;  /* 0x00009700060bba11 */ /* 0x000fe400000f1400 */
[----:B------:R-:W-:Y:S02]  /*1c40*/  ISETP.GE.AND P0, PT, R14, c[0x0][0x1fc], PT ;  /* 0x00007f000e007a0c */ /* 0x000fe40003f06270 */
[----:B------:R-:W-:Y:S01]  /*1c50*/  LEA.HI R6, R26, R242, RZ, 0x4 ;  /* 0x000000f21a067211 */ /* 0x000fe200078f20ff */
[----:B-----5:R-:W-:-:S04]  /*1c60*/  IMAD.WIDE.U32 R12, R31, c[0x0][0x290], RZ ;  /* 0x0000a4001f0c7a25 */ /* 0x020fc800078e00ff */
[----:B------:R-:W-:Y:S01]  /*1c70*/  IMAD.IADD R28, R13, 0x1, R3 ;  /* 0x000000010d1c7824 */ /* 0x000fe200078e0203 */
[----:B------:R-:W-:Y:S01]  /*1c80*/  IADD3 R13, R5, UR7, RZ ;  /* 0x00000007050d7c10 */ /* 0x000fe2000fffe0ff */
[----:B------:R-:W-:Y:S01]  /*1c90*/  UMOV UR7, 0x1 ;  /* 0x0000000100077882 */ /* 0x000fe20000000000 */
[----:B------:R-:W-:Y:S01]  /*1ca0*/  SHF.R.S32.HI R5, RZ, 0x5, R2 ;  /* 0x00000005ff057819 */ /* 0x000fe20000011402 */
[----:B------:R-:W-:Y:S01]  /*1cb0*/  UISETP.LE.AND UP0, UPT, UR7, UR19, UPT ;  /* 0x000000130700728c */ /* 0x000fe2000bf03270 */
[----:B------:R-:W-:Y:S01]  /*1cc0*/  IADD3 R7, P2, P1, R4, UR17, R12 ;  /* 0x0000001104077c10 */ /* 0x000fe2000f95e00c */
[----:B------:R-:W-:Y:S01]  /*1cd0*/  STL [R1+0x8], R28 ;  /* 0x0000081c01007387 */ /* 0x000fe20000100800 */
[----:B------:R-:W-:Y:S01]  /*1ce0*/  LEA.HI R0, R2, R5, RZ, 0x1 ;  /* 0x0000000502007211 */ /* 0x000fe200078f08ff */
[----:B------:R-:W-:Y:S01]  /*1cf0*/  USHF.L.U32 UR17, UR4, 0x5, URZ ;  /* 0x0000000504117899 */ /* 0x000fe2000800063f */
[----:B-1----:R-:W-:Y:S01]  /*1d00*/  LEA.HI R8, R26, R242, RZ, 0x2 ;  /* 0x000000f21a087211 */ /* 0x002fe200078f10ff */
[----:B------:R-:W-:Y:S01]  /*1d10*/  UP2UR UR19, UPR, URZ, 0x1 ;  /* 0x000000013f137883 */ /* 0x000fe20008000000 */
[----:B------:R-:W-:Y:S01]  /*1d20*/  LOP3.LUT R0, R0, 0xfffffffe, RZ, 0xc0, !PT ;  /* 0xfffffffe00007812 */ /* 0x000fe200078ec0ff */
[----:B------:R-:W-:Y:S01]  /*1d30*/  UMOV UR4, URZ ;  /* 0x0000003f00047c82 */ /* 0x000fe20008000000 */
[----:B------:R-:W-:-:S02]  /*1d40*/  SHF.R.S32.HI R3, RZ, 0x2, R8 ;  /* 0x00000002ff037819 */ /* 0x000fc40000011408 */
[----:B------:R-:W-:Y:S01]  /*1d50*/  SHF.R.S32.HI R9, RZ, 0x1f, R8 ;  /* 0x0000001fff097819 */ /* 0x000fe20000011408 */
[----:B------:R-:W-:Y:S01]  /*1d60*/  IMAD.IADD R5, R5, 0x1, -R0 ;  /* 0x0000000105057824 */ /* 0x000fe200078e0a00 */
[----:B------:R-:W-:Y:S02]  /*1d70*/  IADD3 R0, -R15, c[0x0][0x168], -R240 ;  /* 0x00005a000f007a10 */ /* 0x000fe40007ffe9f0 */
[----:B------:R-:W-:Y:S01]  /*1d80*/  LEA.HI R9, R9, R3, RZ, 0x3 ;  /* 0x0000000309097211 */ /* 0x000fe200078f18ff */
[----:B------:R-:W-:Y:S01]  /*1d90*/  IMAD.SHL.U32 R217, R5, 0x200, RZ ;  /* 0x0000020005d97824 */ /* 0x000fe200078e00ff */
[----:B------:R-:W-:Y:S01]  /*1da0*/  IADD3.X R14, R13, UR6, R28, P2, P1 ;  /* 0x000000060d0e7c10 */ /* 0x000fe200097e241c */
[----:B------:R-:W-:Y:S01]  /*1db0*/  @!P3 IMAD.SHL.U32 R13, R242, 0x10, RZ ;  /* 0x00000010f20db824 */ /* 0x000fe200078e00ff */
[----:B------:R-:W-:Y:S01]  /*1dc0*/  ISETP.GE.AND P2, PT, R25, c[0x0][0x1fc], PT ;  /* 0x00007f0019007a0c */ /* 0x000fe20003f46270 */
[----:B------:R-:W-:Y:S01]  /*1dd0*/  ULDC UR6, c[0x0][0x168] ;  /* 0x00005a0000067ab9 */ /* 0x000fe20000000800 */
[----:B------:R-:W-:Y:S01]  /*1de0*/  LOP3.LUT R9, R9, 0xfffffff8, RZ, 0xc0, !PT ;  /* 0xfffffff809097812 */ /* 0x000fe200078ec0ff */
[----:B------:R-:W-:Y:S01]  /*1df0*/  UIADD3 UR6, UR21, -UR6, UR7 ;  /* 0x8000000615067290 */ /* 0x000fe2000fffe007 */
[C---:B------:R-:W-:Y:S01]  /*1e00*/  ISETP.LT.OR P1, PT, R0.reuse, 0x1, P6 ;  /* 0x000000010000780c */ /* 0x040fe20003721670 */
[----:B------:R1:W-:Y:S01]  /*1e10*/  @!P3 LDGSTS.E.BYPASS.LTC128B.128 [R13+0x12080], [R10.64] ;  /* 0x120800000a0dbfae */ /* 0x0003e2000b901d4e */
[----:B------:R-:W-:Y:S01]  /*1e20*/  SEL R15, RZ, 0x1, P0 ;  /* 0x00000001ff0f7807 */ /* 0x000fe20000000000 */
[----:B------:R-:W-:Y:S01]  /*1e30*/  IMAD.IADD R3, R3, 0x1, -R9 ;  /* 0x0000000103037824 */ /* 0x000fe200078e0a09 */
[----:B------:R-:W-:Y:S01]  /*1e40*/  SHF.R.S32.HI R4, RZ, 0x4, R6 ;  /* 0x00000004ff047819 */ /* 0x000fe20000011406 */
[----:B------:R-:W0:Y:S01]  /*1e50*/  LDGDEPBAR ;  /* 0x00000000000079af */ /* 0x000e220000000000 */
[----:B------:R-:W-:-:S02]  /*1e60*/  ISETP.LT.OR P0, PT, R0, 0x1, P2 ;  /* 0x000000010000780c */ /* 0x000fc40001701670 */
[----:B------:R-:W-:Y:S02]  /*1e70*/  LEA.HI R12, R6, R4, RZ, 0x1 ;  /* 0x00000004060c7211 */ /* 0x000fe400078f08ff */
[----:B------:R-:W-:Y:S02]  /*1e80*/  SHF.R.S32.HI R9, RZ, 0x1f, R20 ;  /* 0x0000001fff097819 */ /* 0x000fe40000011414 */
[----:B------:R-:W-:Y:S01]  /*1e90*/  LOP3.LUT R12, R12, 0xfffffffe, RZ, 0xc0, !PT ;  /* 0xfffffffe0c0c7812 */ /* 0x000fe200078ec0ff */
[----:B------:R2:W-:Y:S01]  /*1ea0*/  LDGSTS.E.BYPASS.LTC128B.128 [R234+0xe080], [R16.64], !P1 ;  /* 0x0e08000010ea7fae */ /* 0x0005e2000c901d4e */
[----:B------:R-:W-:Y:S02]  /*1eb0*/  LEA.HI R9, R9, R20, RZ, 0x2 ;  /* 0x0000001409097211 */ /* 0x000fe400078f10ff */
[----:B------:R-:W-:Y:S01]  /*1ec0*/  LOP3.LUT R2, R2, 0xffffffe0, RZ, 0xc0, !PT ;  /* 0xffffffe002027812 */ /* 0x000fe200078ec0ff */
[----:B------:R-:W-:Y:S01]  /*1ed0*/  IMAD.IADD R4, R4, 0x1, -R12 ;  /* 0x0000000104047824 */ /* 0x000fe200078e0a0c */
[----:B------:R-:W-:Y:S01]  /*1ee0*/  LOP3.LUT R9, R9, 0x1ffffffc, RZ, 0xc0, !PT ;  /* 0x1ffffffc09097812 */ /* 0x000fe200078ec0ff */
[----:B------:R2:W-:Y:S01]  /*1ef0*/  LDGSTS.E.BYPASS.LTC128B.128 [R234+0x10080], [R16.64+0x80], !P0 ;  /* 0x1008008010ea7fae */ /* 0x0005e2000c101d4e */
[----:B------:R-:W-:Y:S01]  /*1f00*/  LEA R12, P0, R7, c[0x0][0x280], 0x2 ;  /* 0x0000a000070c7a11 */ /* 0x000fe200078010ff */
[----:B------:R-:W-:Y:S01]  /*1f10*/  IMAD.IADD R2, R242, 0x1, -R2 ;  /* 0x00000001f2027824 */ /* 0x000fe200078e0a02 */
[----:B------:R-:W-:Y:S01]  /*1f20*/  ISETP.GE.AND P1, PT, R25, c[0x0][0x1fc], PT ;  /* 0x00007f0019007a0c */ /* 0x000fe20003f26270 */
[----:B------:R-:W-:Y:S01]  /*1f30*/  IMAD.SHL.U32 R216, R4, 0x8, RZ ;  /* 0x0000000804d87824 */ /* 0x000fe200078e00ff */
[----:B------:R-:W-:-:S02]  /*1f40*/  ISETP.LT.OR P6, PT, R0, 0x21, P6 ;  /* 0x000000210000780c */ /* 0x000fc400037c1670 */
[----:B------:R-:W-:Y:S01]  /*1f50*/  SHF.R.S32.HI R233, RZ, 0x1f, R2 ;  /* 0x0000001fffe97819 */ /* 0x000fe20000011402 */
[C---:B-1----:R-:W-:Y:S01]  /*1f60*/  IMAD.SHL.U32 R10, R20.reuse, 0x8, RZ ;  /* 0x00000008140a7824 */ /* 0x042fe200078e00ff */
[----:B------:R-:W-:Y:S01]  /*1f70*/  LEA.HI.X R13, R7, c[0x0][0x284], R14, 0x2, P0 ;  /* 0x0000a100070d7a11 */ /* 0x000fe200000f140e */
[----:B------:R-:W-:Y:S01]  /*1f80*/  IMAD.IADD R20, R20, 0x1, -R9 ;  /* 0x0000000114147824 */ /* 0x000fe200078e0a09 */
[----:B------:R-:W-:Y:S01]  /*1f90*/  ISETP.LT.OR P2, PT, R0, 0x21, P2 ;  /* 0x000000210000780c */ /* 0x000fe20001741670 */
[----:B------:R-:W-:Y:S01]  /*1fa0*/  IMAD.SHL.U32 R9, R4, 0x20, RZ ;  /* 0x0000002004097824 */ /* 0x000fe200078e00ff */
[----:B------:R-:W-:Y:S01]  /*1fb0*/  LOP3.LUT R7, R10, 0x18, RZ, 0xc0, !PT ;  /* 0x000000180a077812 */ /* 0x000fe200078ec0ff */
[----:B------:R-:W-:Y:S01]  /*1fc0*/  IMAD.SHL.U32 R10, R3, 0x20, RZ ;  /* 0x00000020030a7824 */ /* 0x000fe200078e00ff */
[----:B------:R-:W-:Y:S01]  /*1fd0*/  LEA.HI R233, R233, R2, RZ, 0x2 ;  /* 0x00000002e9e97211 */ /* 0x000fe200078f10ff */
[----:B------:R-:W-:Y:S01]  /*1fe0*/  IMAD.SHL.U32 R0, R5, 0x10, RZ ;  /* 0x0000001005007824 */ /* 0x000fe200078e00ff */
[----:B------:R-:W-:Y:S01]  /*1ff0*/  LOP3.LUT R11, R7, 0x20, R9, 0xf8, !PT ;  /* 0x00000020070b7812 */ /* 0x000fe200078ef809 */
[----:B------:R1:W-:Y:S01]  /*2000*/  LDGSTS.E.BYPASS.LTC128B.128 [R234+0xf080], [R18.64], !P6 ;  /* 0x0f08000012ea7fae */ /* 0x0003e2000f101d4e */
[----:B------:R-:W-:-:S02]  /*2010*/  LOP3.LUT R9, R6, 0xfffffff0, RZ, 0xc0, !PT ;  /* 0xfffffff006097812 */ /* 0x000fc400078ec0ff */
[----:B------:R-:W-:Y:S01]  /*2020*/  LOP3.LUT R10, R7, 0xe0, R10, 0xf8, !PT ;  /* 0x000000e0070a7812 */ /* 0x000fe200078ef80a */
[C---:B------:R-:W-:Y:S01]  /*2030*/  IMAD.SHL.U32 R7, R3.reuse, 0x4, RZ ;  /* 0x0000000403077824 */ /* 0x040fe200078e00ff */
[----:B------:R-:W-:Y:S01]  /*2040*/  SEL R237, RZ, 0xffffffff, P1 ;  /* 0xffffffffffed7807 */ /* 0x000fe20000800000 */
[----:B------:R1:W-:Y:S01]  /*2050*/  LDGSTS.E.BYPASS.LTC128B.128 [R234+0x11080], [R18.64+0x80], !P2 ;  /* 0x1108008012ea7fae */ /* 0x0003e2000d101d4e */
[----:B------:R-:W-:Y:S02]  /*2060*/  LOP3.LUT P1, RZ, R3, 0x1, RZ, 0xc0, !PT ;  /* 0x0000000103ff7812 */ /* 0x000fe4000782c0ff */
[----:B------:R-:W-:Y:S01]  /*2070*/  LOP3.LUT R6, R233, 0x7ffffffc, RZ, 0xc0, !PT ;  /* 0x7ffffffce9067812 */ /* 0x000fe200078ec0ff */
[----:B------:R-:W-:Y:S01]  /*2080*/  IMAD.SHL.U32 R237, R237, 0x2, RZ ;  /* 0x00000002eded7824 */ /* 0x000fe200078e00ff */
[----:B------:R-:W-:Y:S02]  /*2090*/  LEA.HI.SX32 R233, R233, R0, 0x1e ;  /* 0x00000000e9e97211 */ /* 0x000fe400078ff2ff */
[----:B------:R-:W-:Y:S01]  /*20a0*/  LOP3.LUT R3, R0, 0x10, RZ, 0xc0, !PT ;  /* 0x0000001000037812 */ /* 0x000fe200078ec0ff */
[----:B------:R-:W-:Y:S01]  /*20b0*/  IMAD.IADD R0, R242, 0x1, -R9 ;  /* 0x00000001f2007824 */ /* 0x000fe200078e0a09 */
[----:B------:R-:W-:Y:S01]  /*20c0*/  LOP3.LUT R8, R8, 0x3ffffffc, RZ, 0xc0, !PT ;  /* 0x3ffffffc08087812 */ /* 0x000fe200078ec0ff */
[----:B------:R-:W-:Y:S01]  /*20d0*/  IMAD.IADD R2, R2, 0x1, -R6 ;  /* 0x0000000102027824 */ /* 0x000fe200078e0a06 */
[----:B------:R-:W-:Y:S01]  /*20e0*/  LOP3.LUT R10, R10, 0x18, R7, 0x78, !PT ;  /* 0x000000180a0a7812 */ /* 0x000fe200078e7807 */
[----:B------:R-:W-:Y:S01]  /*20f0*/  IMAD.SHL.U32 R7, R0, 0x20, RZ ;  /* 0x0000002000077824 */ /* 0x000fe200078e00ff */
[----:B------:R-:W-:Y:S01]  /*2100*/  SHF.R.S32.HI R6, RZ, 0x1f, R0 ;  /* 0x0000001fff067819 */ /* 0x000fe20000011400 */
[----:B------:R-:W-:Y:S01]  /*2110*/  IMAD R20, R20, 0x4, R2 ;  /* 0x0000000414147824 */ /* 0x000fe200078e0202 */
[----:B------:R-:W-:Y:S01]  /*2120*/  LOP3.LUT P0, RZ, R0, 0x4, RZ, 0xc0, !PT ;  /* 0x0000000400ff7812 */ /* 0x000fe2000780c0ff */
[----:B------:R-:W-:Y:S01]  /*2130*/  IMAD.IADD R8, R242, 0x1, -R8 ;  /* 0x00000001f2087824 */ /* 0x000fe200078e0a08 */
[----:B------:R-:W-:Y:S01]  /*2140*/  LEA.HI R6, R6, R0, RZ, 0x3 ;  /* 0x0000000006067211 */ /* 0x000fe200078f18ff */
[----:B------:R-:W-:Y:S01]  /*2150*/  IMAD.SHL.U32 R9, R0, 0x4, RZ ;  /* 0x0000000400097824 */ /* 0x000fe200078e00ff */
[----:B------:R-:W-:Y:S01]  /*2160*/  LOP3.LUT R21, R3, 0xe0, R21, 0xf8, !PT ;  /* 0x000000e003157812 */ /* 0x000fe200078ef815 */
[----:B------:R-:W-:Y:S01]  /*2170*/  IMAD.SHL.U32 R236, R20, 0x2, RZ ;  /* 0x0000000214ec7824 */ /* 0x000fe200078e00ff */
[C---:B------:R-:W-:Y:S01]  /*2180*/  LOP3.LUT R2, R6.reuse, 0xfffffff8, RZ, 0xc0, !PT ;  /* 0xfffffff806027812 */ /* 0x040fe200078ec0ff */
[----:B------:R-:W-:Y:S01]  /*2190*/  IMAD.SHL.U32 R6, R6, 0x40, RZ ;  /* 0x0000004006067824 */ /* 0x000fe200078e00ff */
[----:B------:R-:W-:-:S02]  /*21a0*/  LOP3.LUT R216, R216, 0x8, RZ, 0xc0, !PT ;  /* 0x00000008d8d87812 */ /* 0x000fc400078ec0ff */
[----:B------:R-:W-:Y:S01]  /*21b0*/  ISETP.GE.AND P6, PT, R242, 0x10, PT ;  /* 0x00000010f200780c */ /* 0x000fe20003fc6270 */
[----:B------:R-:W-:Y:S01]  /*21c0*/  IMAD.IADD R220, R0, 0x1, -R2 ;  /* 0x0000000100dc7824 */ /* 0x000fe200078e0a02 */
[----:B------:R-:W-:Y:S01]  /*21d0*/  SEL R219, R223, 0xfffffff0, !P0 ;  /* 0xfffffff0dfdb7807 */ /* 0x000fe20004000000 */
[----:B------:R-:W-:Y:S01]  /*21e0*/  IMAD.SHL.U32 R0, R4, 0x100, RZ ;  /* 0x0000010004007824 */ /* 0x000fe200078e00ff */
[----:B------:R-:W-:Y:S01]  /*21f0*/  LOP3.LUT R4, R216, 0x1e0, R7, 0xf8, !PT ;  /* 0x000001e0d8047812 */ /* 0x000fe200078ef807 */
[----:B------:R-:W-:Y:S01]  /*2200*/  IMAD.SHL.U32 R3, R220, 0x40, RZ ;  /* 0x00000040dc037824 */ /* 0x000fe200078e00ff */
[----:B------:R-:W-:Y:S01]  /*2210*/  IADD3 R230, -R236, UR6, RZ ;  /* 0x00000006ece67c10 */ /* 0x000fe2000fffe1ff */
[----:B------:R-:W-:Y:S01]  /*2220*/  IMAD R2, R8, 0x2, R217 ;  /* 0x0000000208027824 */ /* 0x000fe200078e02d9 */
[----:B------:R-:W-:Y:S02]  /*2230*/  LOP3.LUT R0, R21, 0x100, R0, 0xf8, !PT ;  /* 0x0000010015007812 */ /* 0x000fe400078ef800 */
[----:B------:R-:W-:Y:S01]  /*2240*/  LOP3.LUT R3, R3, 0x1c0, RZ, 0xc0, !PT ;  /* 0x000001c003037812 */ /* 0x000fe200078ec0ff */
[----:B------:R-:W-:Y:S01]  /*2250*/  IMAD.IADD R228, R2, 0x1, R10 ;  /* 0x0000000102e47824 */ /* 0x000fe200078e020a */
[----:B------:R-:W-:-:S02]  /*2260*/  LOP3.LUT R2, R4, 0x38, R9, 0x78, !PT ;  /* 0x0000003804027812 */ /* 0x000fc400078e7809 */
[----:B------:R-:W-:Y:S01]  /*2270*/  LOP3.LUT R4, R0, 0x8, R24, 0xf8, !PT ;  /* 0x0000000800047812 */ /* 0x000fe200078ef818 */
[----:B------:R-:W-:Y:S01]  /*2280*/  IMAD.SHL.U32 R228, R228, 0x2, RZ ;  /* 0x00000002e4e47824 */ /* 0x000fe200078e00ff */
[----:B------:R-:W-:Y:S02]  /*2290*/  LOP3.LUT R212, R0, 0x1c0, RZ, 0xc0, !PT ;  /* 0x000001c000d47812 */ /* 0x000fe400078ec0ff */
[--C-:B------:R-:W-:Y:S02]  /*22a0*/  SHF.R.U32.HI R0, RZ, 0x3, R3.reuse ;  /* 0x00000003ff007819 */ /* 0x100fe40000011603 */
[----:B------:R-:W-:Y:S02]  /*22b0*/  LOP3.LUT R217, R2, R217, RZ, 0xfc, !PT ;  /* 0x000000d902d97212 */ /* 0x000fe400078efcff */
[C---:B------:R-:W-:Y:S02]  /*22c0*/  LOP3.LUT R216, R0.reuse, R3, R216, 0x1e, !PT ;  /* 0x0000000300d87212 */ /* 0x040fe400078e1ed8 */
[----:B------:R-:W-:-:S02]  /*22d0*/  LOP3.LUT R3, R0, R11, R3, 0x1e, !PT ;  /* 0x0000000b00037212 */ /* 0x000fc400078e1e03 */
[----:B------:R-:W-:Y:S02]  /*22e0*/  LOP3.LUT R0, R6, 0xfffffe00, RZ, 0xc0, !PT ;  /* 0xfffffe0006007812 */ /* 0x000fe400078ec0ff */
[----:B------:R-:W-:Y:S02]  /*22f0*/  IADD3 R229, R228, 0x126c0, RZ ;  /* 0x000126c0e4e57810 */ /* 0x000fe40007ffe0ff */
[----:B------:R-:W-:Y:S01]  /*2300*/  LOP3.LUT R222, R3, R0, RZ, 0xfc, !PT ;  /* 0x0000000003de7212 */ /* 0x000fe200078efcff */
[----:B------:R-:W-:Y:S01]  /*2310*/  IMAD R2, R5, 0x400, R0 ;  /* 0x0000040005027824 */ /* 0x000fe200078e0200 */
[----:B------:R-:W-:Y:S01]  /*2320*/  SHF.R.U32.HI R212, RZ, 0x3, R212 ;  /* 0x00000003ffd47819 */ /* 0x000fe200000116d4 */
[----:B------:R-:W-:Y:S01]  /*2330*/  @!P6 IMAD.SHL.U32 R0, R242, 0x10, RZ ;  /* 0x00000010f200e824 */ /* 0x000fe200078e00ff */
[----:B------:R-:W-:Y:S01]  /*2340*/  LEA R217, R217, 0x15480, 0x1 ;  /* 0x00015480d9d97811 */ /* 0x000fe200078e08ff */
[----:B------:R-:W-:Y:S01]  /*2350*/  IMAD.IADD R216, R2, 0x1, R216 ;  /* 0x0000000102d87824 */ /* 0x000fe200078e02d8 */
[----:B------:R-:W-:-:S02]  /*2360*/  IADD3 R2, R228, 0x12480, RZ ;  /* 0x00012480e4027810 */ /* 0x000fc40007ffe0ff */
[----:B------:R5:W-:Y:S01]  /*2370*/  @!P6 LDGSTS.E.BYPASS.LTC128B.128 [R0+0x12280], [R12.64] ;  /* 0x122800000c00efae */ /* 0x000be2000b901d4e */
[----:B------:R-:W-:Y:S01]  /*2380*/  LOP3.LUT R212, R212, R4, RZ, 0x3c, !PT ;  /* 0x00000004d4d47212 */ /* 0x000fe200078e3cff */
[----:B------:R-:W-:Y:S01]  /*2390*/  IMAD R219, R219, 0x2, R217 ;  /* 0x00000002dbdb7824 */ /* 0x000fe200078e02d9 */
[----:B------:R-:W-:Y:S01]  /*23a0*/  @P1 IADD3 R229, R2, 0x1c0, RZ ;  /* 0x000001c002e51810 */ /* 0x000fe20007ffe0ff */
[----:B------:R-:W-:Y:S01]  /*23b0*/  IMAD.WIDE.U32 R2, R31, c[0x0][0x240], R22 ;  /* 0x000090001f027a25 */ /* 0x000fe200078e0016 */
[----:B------:R-:W0:Y:S01]  /*23c0*/  LDGDEPBAR ;  /* 0x00000000000079af */ /* 0x000e220000000000 */
[----:B------:R-:W-:Y:S02]  /*23d0*/  R2P PR, R220, 0x6 ;  /* 0x00000006dc007804 */ /* 0x000fe40000000000 */
[----:B------:R-:W-:Y:S01]  /*23e0*/  LOP3.LUT R237, R237, 0x2, R15, 0xe2, !PT ;  /* 0x00000002eded7812 */ /* 0x000fe200078ee20f */
[----:B------:R1:W-:Y:S01]  /*23f0*/  STL.64 [R1], R2 ;  /* 0x0000000201007387 */ /* 0x0003e20000100a00 */
[----:B------:R-:W-:Y:S01]  /*2400*/  IADD3 R251, R230, UR20, RZ ;  /* 0x00000014e6fb7c10 */ /* 0x000fe2000fffe0ff */
[----:B------:R-:W-:Y:S01]  /*2410*/  IMAD.SHL.U32 R212, R212, 0x2, RZ ;  /* 0x00000002d4d47824 */ /* 0x000fe200078e00ff */
[----:B------:R-:W-:Y:S01]  /*2420*/  SEL R221, R221, 0xffffffe0, !P2 ;  /* 0xffffffe0dddd7807 */ /* 0x000fe20005000000 */
[----:B------:R-:W0:Y:S01]  /*2430*/  LDGDEPBAR ;  /* 0x00000000000079af */ /* 0x000e220000000000 */
[----:B------:R-:W-:-:S02]  /*2440*/  SEL R223, R223, 0xfffffff0, !P1 ;  /* 0xfffffff0dfdf7807 */ /* 0x000fc40004800000 */
[----:B------:R-:W-:Y:S01]  /*2450*/  IADD3 R252, R230, c[0x0][0x2a4], RZ ;  /* 0x0000a900e6fc7a10 */ /* 0x000fe20007ffe0ff */
[--C-:B------:R-:W-:Y:S01]  /*2460*/  IMAD.IADD R224, R216, 0x1, R221.reuse ;  /* 0x00000001d8e07824 */ /* 0x100fe200078e02dd */
[C---:B------:R-:W-:Y:S01]  /*2470*/  IADD3 R235, -R236.reuse, UR21, RZ ;  /* 0x00000015eceb7c10 */ /* 0x040fe2000fffe1ff */
[C---:B------:R-:W-:Y:S01]  /*2480*/  IMAD.IADD R227, R223.reuse, 0x1, R221 ;  /* 0x00000001dfe37824 */ /* 0x040fe200078e02dd */
[----:B------:R-:W-:Y:S01]  /*2490*/  IADD3 R236, -R236, UR10, RZ ;  /* 0x0000000aecec7c10 */ /* 0x000fe2000fffe1ff */
[----:B------:R-:W-:Y:S01]  /*24a0*/  IMAD.IADD R226, R216, 0x1, R223 ;  /* 0x00000001d8e27824 */ /* 0x000fe200078e02df */
[----:B------:R-:W-:Y:S01]  /*24b0*/  ULDC UR10, c[0x0][0x168] ;  /* 0x00005a00000a7ab9 */ /* 0x000fe20000000800 */
[----:B------:R-:W-:Y:S02]  /*24c0*/  IMAD.IADD R225, R223, 0x1, R224 ;  /* 0x00000001dfe17824 */ /* 0x000fe400078e02e0 */
[----:B-----5:R-:W-:-:S04]  /*24d0*/  IMAD R0, R27, c[0x0][0x240], RZ ;  /* 0x000090001b007a24 */ /* 0x020fc800078e02ff */
[----:B------:R-:W-:-:S04]  /*24e0*/  IMAD R0, R31, c[0x0][0x244], R0 ;  /* 0x000091001f007a24 */ /* 0x000fc800078e0200 */
[----:B-1----:R-:W-:Y:S01]  /*24f0*/  IMAD.IADD R2, R3, 0x1, R0 ;  /* 0x0000000103027824 */ /* 0x002fe200078e0200 */
[----:B------:R-:W-:-:S04]  /*2500*/  IADD3 R0, R234, 0x6080, RZ ;  /* 0x00006080ea007810 */ /* 0x000fc80007ffe0ff */
[----:B------:R1:W-:Y:S04]  /*2510*/  STL [R1+0xc], R2 ;  /* 0x00000c0201007387 */ /* 0x0003e80000100800 */
[----:B--234-:R1:W-:Y:S02]  /*2520*/  STL [R1+0x10], R0 ;  /* 0x0000100001007387 */ /* 0x01c3e40000100800 */
.L_x_266:
[----:B------:R-:W-:Y:S04]  /*2530*/  DEPBAR.LE SB0, 0x1 ;  /* 0x000080400000791a */ /* 0x000fe80000000000 */
[----:B------:R-:W-:Y:S01]  /*2540*/  BAR.SYNC.DEFER_BLOCKING 0x0 ;  /* 0x0000000000007b1d */ /* 0x000fe20000010000 */
[----:B-1----:R-:W-:Y:S01]  /*2550*/  IMAD.U32 R0, RZ, RZ, UR4 ;  /* 0x00000004ff007e24 */ /* 0x002fe2000f8e00ff */
[----:B------:R-:W-:Y:S01]  /*2560*/  UISETP.NE.AND UP0, UPT, UR19, URZ, UPT ;  /* 0x0000003f1300728c */ /* 0x000fe2000bf05270 */
[----:B------:R-:W-:Y:S02]  /*2570*/  IMAD.U32 R146, RZ, RZ, UR4 ;  /* 0x00000004ff927e24 */ /* 0x000fe4000f8e00ff */
[----:B------:R-:W-:Y:S03]  /*2580*/  IMAD R0, R0, 0x2000, R216 ;  /* 0x0000200000007824 */ /* 0x000fe600078e02d8 */
[----:B------:R-:W-:Y:S02]  /*2590*/  LEA R146, R146, R223, 0xd ;  /* 0x000000df92927211 */ /* 0x000fe400078e68ff */
[----:B------:R-:W-:Y:S02]  /*25a0*/  SHF.L.U32 R0, R0, 0x1, RZ ;  /* 0x0000000100007819 */ /* 0x000fe400000006ff */
[----:B------:R-:W-:Y:S01]  /*25b0*/  PLOP3.LUT P0, PT, PT, PT, UP0, 0x40, 0x0 ;  /* 0x000000000000781c */ /* 0x000fe20003f0e808 */
[C---:B------:R-:W-:Y:S01]  /*25c0*/  IMAD.IADD R147, R216.reuse, 0x1, R146 ;  /* 0x00000001d8937824 */ /* 0x040fe200078e0292 */
[----:B------:R-:W-:Y:S04]  /*25d0*/  IADD3 R146, R216, R146, R221 ;  /* 0x00000092d8927210 */ /* 0x000fe80007ffe0dd */
[----:B------:R-:W-:Y:S01]  /*25e0*/  SHF.L.U32 R147, R147, 0x1, RZ ;  /* 0x0000000193937819 */ /* 0x000fe200000006ff */
[----:B------:R-:W-:Y:S01]  /*25f0*/  IMAD.SHL.U32 R146, R146, 0x2, RZ ;  /* 0x0000000292927824 */ /* 0x000fe200078e00ff */
        /* <DEDUP_REMOVED lines=8> */
[----:B------:R-:W4:Y:S04]  /*2680*/  LDSM.16.M88.2 R136, [R215+0x1080] ;  /* 0x00108000d788783b */ /* 0x000f280000000100 */
[----:B------:R-:W-:Y:S04]  /*2690*/  LDSM.16.M88.2 R138, [R214+0x80] ;  /* 0x00008000d68a783b */ /* 0x000fe80000000100 */
[----:B------:R-:W-:Y:S01]  /*26a0*/  LDSM.16.M88.2 R144, [R214+0x1080] ;  /* 0x00108000d690783b */ /* 0x000fe20000000100 */
[-C--:B-1----:R-:W-:Y:S03]  /*26b0*/  HMMA.16816.F32 R4, R20, R2.reuse, RZ ;  /* 0x000000021404723c */ /* 0x082fe600000018ff */
[----:B------:R-:W-:Y:S05]  /*26c0*/  LDSM.16.M88.4 R148, [R146+0x6080] ;  /* 0x006080009294783b */ /* 0x000fea0000000200 */
[C---:B--2---:R-:W-:Y:S01]  /*26d0*/  HMMA.16816.F32 R8, R24.reuse, R2, RZ ;  /* 0x000000021808723c */ /* 0x044fe200000018ff */
[----:B------:R-:W1:Y:S07]  /*26e0*/  LDSM.16.M88.2 R2, [R215+0x2080] ;  /* 0x00208000d702783b */ /* 0x000e6e0000000100 */
[-C--:B---3--:R-:W-:Y:S08]  /*26f0*/  HMMA.16816.F32 R12, R24, R16.reuse, RZ ;  /* 0x00000010180c723c */ /* 0x088ff000000018ff */
[C---:B------:R-:W-:Y:S08]  /*2700*/  HMMA.16816.F32 R16, R20.reuse, R16, RZ ;  /* 0x000000101410723c */ /* 0x040ff000000018ff */
[-C--:B----4-:R-:W-:Y:S08]  /*2710*/  HMMA.16816.F32 R20, R20, R28.reuse, RZ ;  /* 0x0000001c1414723c */ /* 0x090ff000000018ff */
[----:B------:R-:W-:Y:S07]  /*2720*/  HMMA.16816.F32 R24, R24, R28, RZ ;  /* 0x0000001c1818723c */ /* 0x000fee00000018ff */
[----:B------:R-:W-:Y:S01]  /*2730*/  IMAD.U32 R28, RZ, RZ, UR4 ;  /* 0x00000004ff1c7e24 */ /* 0x000fe2000f8e00ff */
[-C--:B-----5:R-:W-:Y:S05]  /*2740*/  HMMA.16816.F32 R4, R80, R30.reuse, R4 ;  /* 0x0000001e5004723c */ /* 0x0a0fea0000001804 */
[----:B------:R-:W-:Y:S03]  /*2750*/  LEA R28, R28, R221, 0xd ;  /* 0x000000dd1c1c7211 */ /* 0x000fe600078e68ff */
[C---:B------:R-:W-:Y:S04]  /*2760*/  HMMA.16816.F32 R8, R132.reuse, R30, R8 ;  /* 0x0000001e8408723c */ /* 0x040fe80000001808 */
[----:B------:R-:W-:Y:S04]  /*2770*/  IMAD.IADD R28, R216, 0x1, R28 ;  /* 0x00000001d81c7824 */ /* 0x000fe800078e021c */
[-C--:B------:R-:W-:Y:S04]  /*2780*/  HMMA.16816.F32 R12, R132, R136.reuse, R12 ;  /* 0x00000088840c723c */ /* 0x080fe8000000180c */
[----:B------:R-:W-:Y:S04]  /*2790*/  SHF.L.U32 R200, R28, 0x1, RZ ;  /* 0x000000011cc87819 */ /* 0x000fe800000006ff */
[C---:B------:R-:W-:Y:S01]  /*27a0*/  HMMA.16816.F32 R16, R80.reuse, R136, R16 ;  /* 0x000000885010723c */ /* 0x040fe20000001810 */
[----:B------:R-:W2:Y:S04]  /*27b0*/  LDSM.16.M88.4 R28, [R200+0x6080] ;  /* 0x00608000c81c783b */ /* 0x000ea80000000200 */
[----:B------:R-:W3:Y:S02]  /*27c0*/  LDSM.16.M88.4 R140, [R200+0x7080] ;  /* 0x00708000c88c783b */ /* 0x000ee40000000200 */
[----:B------:R-:W-:Y:S01]  /*27d0*/  IMAD.U32 R136, RZ, RZ, UR4 ;  /* 0x00000004ff887e24 */ /* 0x000fe2000f8e00ff */
[-C--:B-1----:R-:W-:Y:S01]  /*27e0*/  HMMA.16816.F32 R20, R80, R2.reuse, R20 ;  /* 0x000000025014723c */ /* 0x082fe20000001814 */
[----:B------:R-:W1:Y:S03]  /*27f0*/  LDSM.16.M88.2 R80, [R214+0x2080] ;  /* 0x00208000d650783b */ /* 0x000e660000000100 */
[----:B------:R-:W-:Y:S01]  /*2800*/  LEA R136, R136, R227, 0xd ;  /* 0x000000e388887211 */ /* 0x000fe200078e68ff */
[----:B------:R-:W4:Y:S03]  /*2810*/  LDSM.16.M88.2 R82, [R218+0x80] ;  /* 0x00008000da52783b */ /* 0x000f260000000100 */
[----:B------:R-:W-:Y:S01]  /*2820*/  HMMA.16816.F32 R24, R132, R2, R24 ;  /* 0x000000028418723c */ /* 0x000fe20000001818 */
[----:B------:R-:W-:Y:S03]  /*2830*/  LDSM.16.M88.2 R2, [R218+0x1080] ;  /* 0x00108000da02783b */ /* 0x000fe60000000100 */
[----:B------:R-:W-:Y:S05]  /*2840*/  IADD3 R136, R216, R136, RZ ;  /* 0x00000088d8887210 */ /* 0x000fea0007ffe0ff */
[----:B------:R-:W-:Y:S02]  /*2850*/  IMAD.SHL.U32 R201, R136, 0x2, RZ ;  /* 0x0000000288c97824 */ /* 0x000fe400078e00ff */
[----:B------:R-:W-:Y:S04]  /*2860*/  LDSM.16.M88.2 R136, [R218+0x2080] ;  /* 0x00208000da88783b */ /* 0x000fe80000000100 */
[----:B------:R-:W5:Y:S01]  /*2870*/  LDSM.16.M88.4 R132, [R201+0x7080] ;  /* 0x00708000c984783b */ /* 0x000f620000000200 */
[-C--:B--2---:R-:W-:Y:S08]  /*2880*/  HMMA.16816.F32 R4, R28, R138.reuse, R4 ;  /* 0x0000008a1c04723c */ /* 0x084ff00000001804 */
[C---:B---3--:R-:W-:Y:S01]  /*2890*/  HMMA.16816.F32 R8, R140.reuse, R138, R8 ;  /* 0x0000008a8c08723c */ /* 0x048fe20000001808 */
[----:B------:R-:W-:Y:S07]  /*28a0*/  LDSM.16.M88.2 R138, [R215+0x4080] ;  /* 0x00408000d78a783b */ /* 0x000fee0000000100 */
[-C--:B------:R-:W-:Y:S08]  /*28b0*/  HMMA.16816.F32 R12, R140, R144.reuse, R12 ;  /* 0x000000908c0c723c */ /* 0x080ff0000000180c */
[C---:B------:R-:W-:Y:S01]  /*28c0*/  HMMA.16816.F32 R16, R28.reuse, R144, R16 ;  /* 0x000000901c10723c */ /* 0x040fe20000001810 */
[----:B------:R-:W-:Y:S07]  /*28d0*/  LDSM.16.M88.4 R144, [R147+0x9080] ;  /* 0x009080009390783b */ /* 0x000fee0000000200 */
[-C--:B-1----:R-:W-:Y:S01]  /*28e0*/  HMMA.16816.F32 R20, R28, R80.reuse, R20 ;  /* 0x000000501c14723c */ /* 0x082fe20000001814 */
[----:B------:R-:W-:Y:S07]  /*28f0*/  LDSM.16.M88.4 R28, [R0+0x8080] ;  /* 0x00808000001c783b */ /* 0x000fee0000000200 */
[----:B------:R-:W-:Y:S01]  /*2900*/  HMMA.16816.F32 R24, R140, R80, R24 ;  /* 0x000000508c18723c */ /* 0x000fe20000001818 */
[----:B------:R-:W1:Y:S04]  /*2910*/  LDSM.16.M88.2 R80, [R213+0x3080] ;  /* 0x00308000d550783b */ /* 0x000e680000000100 */
[----:B------:R2:W3:Y:S03]  /*2920*/  LDSM.16.M88.4 R140, [R0+0x9080] ;  /* 0x00908000008c783b */ /* 0x0004e60000000200 */
[-C--:B----4-:R-:W-:Y:S08]  /*2930*/  HMMA.16816.F32 R4, R148, R82.reuse, R4 ;  /* 0x000000529404723c */ /* 0x090ff00000001804 */
[C---:B-----5:R-:W-:Y:S01]  /*2940*/  HMMA.16816.F32 R8, R132.reuse, R82, R8 ;  /* 0x000000528408723c */ /* 0x060fe20000001808 */
[----:B------:R-:W4:Y:S07]  /*2950*/  LDSM.16.M88.2 R82, [R213+0x4080] ;  /* 0x00408000d552783b */ /* 0x000f2e0000000100 */
[-C--:B------:R-:W-:Y:S01]  /*2960*/  HMMA.16816.F32 R12, R132, R2.reuse, R12 ;  /* 0x00000002840c723c */ /* 0x080fe2000000180c */
[----:B--2---:R-:W-:Y:S07]  /*2970*/  MOV R0, UR4 ;  /* 0x0000000400007c02 */ /* 0x004fee0008000f00 */
[C---:B------:R-:W-:Y:S01]  /*2980*/  HMMA.16816.F32 R16, R148.reuse, R2, R16 ;  /* 0x000000029410723c */ /* 0x040fe20000001810 */
[----:B------:R-:W2:Y:S03]  /*2990*/  LDSM.16.M88.2 R2, [R213+0x5080] ;  /* 0x00508000d502783b */ /* 0x000ea60000000100 */
[----:B------:R-:W-:Y:S04]  /*29a0*/  IMAD R0, R0, 0x2000, R226 ;  /* 0x0000200000007824 */ /* 0x000fe800078e02e2 */
[-C--:B------:R-:W-:Y:S01]  /*29b0*/  HMMA.16816.F32 R20, R148, R136.reuse, R20 ;  /* 0x000000889414723c */ /* 0x080fe20000001814 */
[----:B------:R-:W-:Y:S03]  /*29c0*/  LDSM.16.M88.2 R148, [R214+0x5080] ;  /* 0x00508000d694783b */ /* 0x000fe60000000100 */
[----:B------:R-:W-:Y:S04]  /*29d0*/  SHF.L.U32 R0, R0, 0x1, RZ ;  /* 0x0000000100007819 */ /* 0x000fe800000006ff */
[----:B------:R-:W-:Y:S01]  /*29e0*/  HMMA.16816.F32 R24, R132, R136, R24 ;  /* 0x000000888418723c */ /* 0x000fe20000001818 */
[----:B------:R-:W-:Y:S04]  /*29f0*/  LDSM.16.M88.2 R136, [R215+0x3080] ;  /* 0x00308000d788783b */ /* 0x000fe80000000100 */
[----:B------:R5:W2:Y:S03]  /*2a00*/  LDSM.16.M88.4 R132, [R0+0x8080] ;  /* 0x008080000084783b */ /* 0x000aa60000000200 */
[-C--:B-1----:R-:W-:Y:S08]  /*2a10*/  HMMA.16816.F32 R4, R28, R80.reuse, R4 ;  /* 0x000000501c04723c */ /* 0x082ff00000001804 */
[C---:B---3--:R-:W-:Y:S01]  /*2a20*/  HMMA.16816.F32 R8, R140.reuse, R80, R8 ;  /* 0x000000508c08723c */ /* 0x048fe20000001808 */
[----:B------:R-:W1:Y:S07]  /*2a30*/  LDSM.16.M88.2 R80, [R215+0x5080] ;  /* 0x00508000d750783b */ /* 0x000e6e0000000100 */
[-C--:B----4-:R-:W-:Y:S01]  /*2a40*/  HMMA.16816.F32 R12, R140, R82.reuse, R12 ;  /* 0x000000528c0c723c */ /* 0x090fe2000000180c */
[----:B-----5:R-:W-:Y:S07]  /*2a50*/  IMAD.U32 R0, RZ, RZ, UR4 ;  /* 0x00000004ff007e24 */ /* 0x020fee000f8e00ff */
[C---:B------:R-:W-:Y:S01]  /*2a60*/  HMMA.16816.F32 R16, R28.reuse, R82, R16 ;  /* 0x000000521c10723c */ /* 0x040fe20000001810 */
[----:B------:R-:W-:Y:S03]  /*2a70*/  LDSM.16.M88.2 R82, [R214+0x4080] ;  /* 0x00408000d652783b */ /* 0x000fe60000000100 */
[----:B------:R-:W-:Y:S04]  /*2a80*/  LEA R0, R0, R224, 0xd ;  /* 0x000000e000007211 */ /* 0x000fe800078e68ff */
[-C--:B--2---:R-:W-:Y:S04]  /*2a90*/  HMMA.16816.F32 R20, R28, R2.reuse, R20 ;  /* 0x000000021c14723c */ /* 0x084fe80000001814 */
[----:B------:R-:W-:Y:S04]  /*2aa0*/  IMAD.SHL.U32 R0, R0, 0x2, RZ ;  /* 0x0000000200007824 */ /* 0x000fe800078e00ff */
[----:B------:R-:W-:Y:S01]  /*2ab0*/  HMMA.16816.F32 R24, R140, R2, R24 ;  /* 0x000000028c18723c */ /* 0x000fe20000001818 */
[----:B------:R-:W-:Y:S04]  /*2ac0*/  LDSM.16.M88.2 R2, [R214+0x3080] ;  /* 0x00308000d602783b */ /* 0x000fe80000000100 */
[----:B------:R2:W3:Y:S03]  /*2ad0*/  LDSM.16.M88.4 R28, [R0+0x8080] ;  /* 0x00808000001c783b */ /* 0x0004e60000000200 */
[-C--:B------:R-:W-:Y:S01]  /*2ae0*/  HMMA.16816.F32 R4, R132, R136.reuse, R4 ;  /* 0x000000888404723c */ /* 0x080fe20000001804 */
[----:B------:R-:W4:Y:S07]  /*2af0*/  LDSM.16.M88.4 R140, [R200+0x9080] ;  /* 0x00908000c88c783b */ /* 0x000f2e0000000200 */
[C---:B------:R-:W-:Y:S08]  /*2b00*/  HMMA.16816.F32 R8, R144.reuse, R136, R8 ;  /* 0x000000889008723c */ /* 0x040ff00000001808 */
[-C--:B------:R-:W-:Y:S01]  /*2b10*/  HMMA.16816.F32 R12, R144, R138.reuse, R12 ;  /* 0x0000008a900c723c */ /* 0x080fe2000000180c */
[----:B--2---:R-:W-:Y:S07]  /*2b20*/  MOV R0, UR4 ;  /* 0x0000000400007c02 */ /* 0x004fee0008000f00 */
[C---:B------:R-:W-:Y:S01]  /*2b30*/  HMMA.16816.F32 R16, R132.reuse, R138, R16 ;  /* 0x0000008a8410723c */ /* 0x040fe20000001810 */
[----:B------:R-:W-:Y:S03]  /*2b40*/  LDSM.16.M88.4 R136, [R201+0x9080] ;  /* 0x00908000c988783b */ /* 0x000fe60000000200 */
[----:B------:R-:W-:Y:S04]  /*2b50*/  IMAD R0, R0, 0x2000, R225 ;  /* 0x0000200000007824 */ /* 0x000fe800078e02e1 */
[-C--:B-1----:R-:W-:Y:S04]  /*2b60*/  HMMA.16816.F32 R20, R132, R80.reuse, R20 ;  /* 0x000000508414723c */ /* 0x082fe80000001814 */
[----:B------:R-:W-:Y:S04]  /*2b70*/  SHF.L.U32 R0, R0, 0x1, RZ ;  /* 0x0000000100007819 */ /* 0x000fe800000006ff */
[----:B------:R-:W-:Y:S01]  /*2b80*/  HMMA.16816.F32 R24, R144, R80, R24 ;  /* 0x000000509018723c */ /* 0x000fe20000001818 */
[----:B------:R-:W-:Y:S04]  /*2b90*/  LDSM.16.M88.2 R80, [R218+0x3080] ;  /* 0x00308000da50783b */ /* 0x000fe80000000100 */
[----:B------:R1:W2:Y:S03]  /*2ba0*/  LDSM.16.M88.4 R132, [R0+0x8080] ;  /* 0x008080000084783b */ /* 0x0002a60000000200 */
[-C--:B---3--:R-:W-:Y:S01]  /*2bb0*/  HMMA.16816.F32 R4, R28, R2.reuse, R4 ;  /* 0x000000021c04723c */ /* 0x088fe20000001804 */
[----:B------:R-:W3:Y:S04]  /*2bc0*/  LDSM.16.M88.2 R144, [R218+0x4080] ;  /* 0x00408000da90783b */ /* 0x000ee80000000100 */
[----:B------:R-:W5:Y:S03]  /*2bd0*/  LDSM.16.M88.2 R146, [R218+0x5080] ;  /* 0x00508000da92783b */ /* 0x000f660000000100 */
[C---:B----4-:R-:W-:Y:S08]  /*2be0*/  HMMA.16816.F32 R8, R140.reuse, R2, R8 ;  /* 0x000000028c08723c */ /* 0x050ff00000001808 */
[-C--:B------:R-:W-:Y:S01]  /*2bf0*/  HMMA.16816.F32 R12, R140, R82.reuse, R12 ;  /* 0x000000528c0c723c */ /* 0x080fe2000000180c */
[----:B-1----:R-:W-:Y:S07]  /*2c00*/  IMAD.U32 R0, RZ, RZ, UR4 ;  /* 0x00000004ff007e24 */ /* 0x002fee000f8e00ff */
[C---:B------:R-:W-:Y:S04]  /*2c10*/  HMMA.16816.F32 R16, R28.reuse, R82, R16 ;  /* 0x000000521c10723c */ /* 0x040fe80000001810 */
[-C--:B------:R-:W-:Y:S04]  /*2c20*/  LEA R0, R0, R233.reuse, 0x6 ;  /* 0x000000e900007211 */ /* 0x080fe800078e30ff */
[-C--:B------:R-:W-:Y:S01]  /*2c30*/  HMMA.16816.F32 R20, R28, R148.reuse, R20 ;  /* 0x000000941c14723c */ /* 0x080fe20000001814 */
[----:B------:R-:W1:Y:S04]  /*2c40*/  LDS R150, [R0.X4+0x12100] ;  /* 0x0121000000967984 */ /* 0x000e680000004800 */
[----:B------:R-:W4:Y:S03]  /*2c50*/  LDS R200, [R0.X4+0x12120] ;  /* 0x0121200000c87984 */ /* 0x000f260000004800 */
[----:B------:R-:W-:Y:S01]  /*2c60*/  HMMA.16816.F32 R24, R140, R148, R24 ;  /* 0x000000948c18723c */ /* 0x000fe20000001818 */
[----:B------:R-:W1:Y:S04]  /*2c70*/  LDS R149, [R0.X4+0x12080] ;  /* 0x0120800000957984 */ /* 0x000e680000004800 */
[----:B------:R5:W1:Y:S03]  /*2c80*/  LDS R148, [R0.X4+0x120a0] ;  /* 0x0120a00000947984 */ /* 0x000a660000004800 */
[-C--:B--2---:R-:W-:Y:S08]  /*2c90*/  HMMA.16816.F32 R4, R132, R80.reuse, R4 ;  /* 0x000000508404723c */ /* 0x084ff00000001804 */
[C---:B------:R-:W-:Y:S08]  /*2ca0*/  HMMA.16816.F32 R8, R136.reuse, R80, R8 ;  /* 0x000000508808723c */ /* 0x040ff00000001808 */
[-C--:B---3--:R-:W-:Y:S01]  /*2cb0*/  HMMA.16816.F32 R12, R136, R144.reuse, R12 ;  /* 0x00000090880c723c */ /* 0x088fe2000000180c */
[----:B-----5:R-:W-:Y:S07]  /*2cc0*/  IMAD.U32 R0, RZ, RZ, UR11 ;  /* 0x0000000bff007e24 */ /* 0x020fee000f8e00ff */
[C---:B------:R-:W-:Y:S04]  /*2cd0*/  HMMA.16816.F32 R16, R132.reuse, R144, R16 ;  /* 0x000000908410723c */ /* 0x040fe80000001810 */
[----:B------:R-:W-:Y:S04]  /*2ce0*/  LEA R0, R0, R233, 0x6 ;  /* 0x000000e900007211 */ /* 0x000fe800078e30ff */
[-C--:B------:R-:W-:Y:S04]  /*2cf0*/  HMMA.16816.F32 R20, R132, R146.reuse, R20 ;  /* 0x000000928414723c */ /* 0x080fe80000001814 */
[C---:B------:R-:W-:Y:S04]  /*2d00*/  IADD3 R145, R0.reuse, R251, RZ ;  /* 0x000000fb00917210 */ /* 0x040fe80007ffe0ff */
[----:B------:R-:W-:Y:S07]  /*2d10*/  HMMA.16816.F32 R24, R136, R146, R24 ;  /* 0x000000928818723c */ /* 0x000fee0000001818 */
[----:B------:R-:W-:Y:S05]  /*2d20*/  IMAD.IADD R146, R0, 0x1, R252 ;  /* 0x0000000100927824 */ /* 0x000fea00078e02fc */
[----:B------:R-:W-:Y:S01]  /*2d30*/  IMNMX R146, R235, R146, PT ;  /* 0x00000092eb927217 */ /* 0x000fe20003800200 */
[----:B------:R-:W-:-:S05]  /*2d40*/  @P0 BRA `(.L_x_248) ;  /* 0x000001b000000947 */ /* 0x000fca0003800000 */
[----:B-1--4-:R-:W-:Y:S01]  /*2d50*/  IMAD.MOV.U32 R2, RZ, RZ, c[0x0][0x168] ;  /* 0x00005a00ff027624 */ /* 0x012fe200078e00ff */
[----:B------:R-:W-:Y:S04]  /*2d60*/  BSSY B0, `(.L_x_249) ;  /* 0x0000012000007945 */ /* 0x000fe80003800000 */
[----:B------:R-:W-:Y:S04]  /*2d70*/  IADD3 R2, R0, c[0x0][0x198], -R2 ;  /* 0x0000660000027a10 */ /* 0x000fe80007ffe802 */
[----:B------:R-:W-:Y:S11]  /*2d80*/  ISETP.GT.AND P0, PT, R2, -0x1, PT ;  /* 0xffffffff0200780c */ /* 0x000ff60003f04270 */
[----:B------:R-:W-:Y:S02]  /*2d90*/  @!UPT UIADD3 URZ, URZ, URZ, URZ ;  /* 0x0000003f3f3ff290 */ /* 0x000fe4000fffe03f */
[----:B------:R-:W-:-:S05]  /*2da0*/  @P0 BRA `(.L_x_250) ;  /* 0x0000008000000947 */ /* 0x000fca0003800000 */
[----:B------:R-:W-:Y:S01]  /*2db0*/  LOP3.LUT R2, RZ, R2, RZ, 0x33, !PT ;  /* 0x00000002ff027212 */ /* 0x000fe200078e33ff */
[----:B------:R-:W-:Y:S05]  /*2dc0*/  IMAD.MOV.U32 R3, RZ, RZ, 0x1 ;  /* 0x00000001ff037424 */ /* 0x000fea00078e00ff */
[----:B------:R-:W-:Y:S11]  /*2dd0*/  ISETP.NE.AND P0, PT, R3, c[0x0][0x2a8], PT ;  /* 0x0000aa0003007a0c */ /* 0x000ff60003f05270 */
[----:B------:R-:W-:Y:S02]  /*2de0*/  @!UPT UIADD3 URZ, URZ, URZ, URZ ;  /* 0x0000003f3f3ff290 */ /* 0x000fe4000fffe03f */
[----:B------:R-:W-:Y:S05]  /*2df0*/  @P0 IMAD.HI.U32 R3, R2, c[0x0][0x2ac], RZ ;  /* 0x0000ab0002030a27 */ /* 0x000fea00078e00ff */
[----:B------:R-:W-:Y:S04]  /*2e00*/  @P0 SHF.R.U32.HI R2, RZ, c[0x0][0x2b0], R3 ;  /* 0x0000ac00ff020a19 */ /* 0x000fe80000011603 */
[----:B------:R-:W-:Y:S01]  /*2e10*/  LOP3.LUT R2, RZ, R2, RZ, 0x33, !PT ;  /* 0x00000002ff027212 */ /* 0x000fe200078e33ff */
[----:B------:R-:W-:-:S05]  /*2e20*/  BRA `(.L_x_251) ;  /* 0x0000005000007947 */ /* 0x000fca0003800000 */
.L_x_250:
[----:B------:R-:W-:Y:S04]  /*2e30*/  MOV R3, 0x1 ;  /* 0x0000000100037802 */ /* 0x000fe80000000f00 */
[----:B------:R-:W-:Y:S11]  /*2e40*/  ISETP.NE.AND P0, PT, R3, c[0x0][0x2a8], PT ;  /* 0x0000aa0003007a0c */ /* 0x000ff60003f05270 */
[----:B------:R-:W-:Y:S02]  /*2e50*/  @!UPT UIADD3 URZ, URZ, URZ, URZ ;  /* 0x0000003f3f3ff290 */ /* 0x000fe4000fffe03f */
[----:B------:R-:W-:Y:S05]  /*2e60*/  @P0 IMAD.HI.U32 R3, R2, c[0x0][0x2ac], RZ ;  /* 0x0000ab0002030a27 */ /* 0x000fea00078e00ff */
[----:B------:R-:W-:Y:S02]  /*2e70*/  @P0 SHF.R.U32.HI R2, RZ, c[0x0][0x2b0], R3 ;  /* 0x0000ac00ff020a19 */ /* 0x000fe40000011603 */
.L_x_251:
[----:B------:R-:W-:Y:S05]  /*2e80*/  BSYNC B0 ;  /* 0x0000000000007941 */ /* 0x000fea0003800000 */
.L_x_249:
[----:B------:R-:W-:Y:S01]  /*2e90*/  IADD3 R3, R0, c[0x0][0x2a4], R230 ;  /* 0x0000a90000037a10 */ /* 0x000fe20007ffe0e6 */
[----:B------:R-:W-:Y:S01]  /*2ea0*/  IMAD R2, R2, c[0x0][0x2a8], R236 ;  /* 0x0000aa0002027a24 */ /* 0x000fe200078e02ec */
[----:B------:R-:W-:Y:S02]  /*2eb0*/  IADD3 R145, R0, UR16, R230 ;  /* 0x0000001000917c10 */ /* 0x000fe4000fffe0e6 */
[----:B------:R-:W-:Y:S02]  /*2ec0*/  IMNMX R3, R235, R3, PT ;  /* 0x00000003eb037217 */ /* 0x000fe40003800200 */
[----:B------:R-:W-:Y:S02]  /*2ed0*/  IADD3 R146, R2, c[0x0][0x2a8], RZ ;  /* 0x0000aa0002927a10 */ /* 0x000fe40007ffe0ff */
[----:B------:R-:W-:Y:S02]  /*2ee0*/  IMNMX R145, R145, R2, !PT ;  /* 0x0000000291917217 */ /* 0x000fe40007800200 */
[----:B------:R-:W-:Y:S02]  /*2ef0*/  IMNMX R146, R3, R146, PT ;  /* 0x0000009203927217 */ /* 0x000fe40003800200 */
.L_x_248:
[----:B-1--4-:R-:W-:Y:S01]  /*2f00*/  IADD3 R2, R0, 0x8, RZ ;  /* 0x0000000800027810 */ /* 0x012fe20007ffe0ff */
[----:B------:R-:W-:Y:S03]  /*2f10*/  UISETP.NE.AND UP0, UPT, UR19, URZ, UPT ;  /* 0x0000003f1300728c */ /* 0x000fe6000bf05270 */
[C-C-:B------:R-:W-:Y:S02]  /*2f20*/  IADD3 R140, R2.reuse, c[0x0][0x2a4], R230.reuse ;  /* 0x0000a900028c7a10 */ /* 0x140fe40007ffe0e6 */
[----:B------:R-:W-:Y:S02]  /*2f30*/  IADD3 R3, R2, UR13, R230 ;  /* 0x0000000d02037c10 */ /* 0x000fe4000fffe0e6 */
[----:B------:R-:W-:Y:S02]  /*2f40*/  PLOP3.LUT P0, PT, PT, PT, UP0, 0x40, 0x0 ;  /* 0x000000000000781c */ /* 0x000fe40003f0e808 */
[----:B------:R-:W-:Y:S11]  /*2f50*/  IMNMX R140, R235, R140, PT ;  /* 0x0000008ceb8c7217 */ /* 0x000ff60003800200 */
[----:B------:R-:W-:-:S05]  /*2f60*/  @P0 BRA `(.L_x_252) ;  /* 0x0000018000000947 */ /* 0x000fca0003800000 */
[----:B------:R-:W-:Y:S01]  /*2f70*/  IMAD.MOV.U32 R28, RZ, RZ, c[0x0][0x168] ;  /* 0x00005a00ff1c7624 */ /* 0x000fe200078e00ff */
        /* <DEDUP_REMOVED lines=13> */
.L_x_254:
[----:B------:R-:W-:Y:S04]  /*3050*/  MOV R28, 0x1 ;  /* 0x00000001001c7802 */ /* 0x000fe80000000f00 */
[----:B------:R-:W-:Y:S11]  /*3060*/  ISETP.NE.AND P0, PT, R28, c[0x0][0x2a8], PT ;  /* 0x0000aa001c007a0c */ /* 0x000ff60003f05270 */
[----:B------:R-:W-:Y:S02]  /*3070*/  @!UPT UIADD3 URZ, URZ, URZ, URZ ;  /* 0x0000003f3f3ff290 */ /* 0x000fe4000fffe03f */
[----:B------:R-:W-:Y:S05]  /*3080*/  @P0 IMAD.HI.U32 R28, R2, c[0x0][0x2ac], RZ ;  /* 0x0000ab00021c0a27 */ /* 0x000fea00078e00ff */
[----:B------:R-:W-:Y:S02]  /*3090*/  @P0 SHF.R.U32.HI R2, RZ, c[0x0][0x2b0], R28 ;  /* 0x0000ac00ff020a19 */ /* 0x000fe4000001161c */
.L_x_255:
[----:B------:R-:W-:Y:S05]  /*30a0*/  BSYNC B0 ;  /* 0x0000000000007941 */ /* 0x000fea0003800000 */
.L_x_253:
[----:B------:R-:W-:Y:S05]  /*30b0*/  IMAD R2, R2, c[0x0][0x2a8], R236 ;  /* 0x0000aa0002027a24 */ /* 0x000fea00078e02ec */
[----:B------:R-:W-:Y:S02]  /*30c0*/  IADD3 R28, R2, c[0x0][0x2a8], RZ ;  /* 0x0000aa00021c7a10 */ /* 0x000fe40007ffe0ff */
[----:B------:R-:W-:Y:S02]  /*30d0*/  IMNMX R3, R3, R2, !PT ;  /* 0x0000000203037217 */ /* 0x000fe40007800200 */
[----:B------:R-:W-:Y:S02]  /*30e0*/  IMNMX R140, R140, R28, PT ;  /* 0x0000001c8c8c7217 */ /* 0x000fe40003800200 */
.L_x_252:
[----:B------:R-:W-:Y:S01]  /*30f0*/  IADD3 R2, R0, 0x20, RZ ;  /* 0x0000002000027810 */ /* 0x000fe20007ffe0ff */
        /* <DEDUP_REMOVED lines=20> */
.L_x_258:
[----:B------:R-:W-:Y:S04]  /*3240*/  MOV R28, 0x1 ;  /* 0x00000001001c7802 */ /* 0x000fe80000000f00 */
[----:B------:R-:W-:Y:S11]  /*3250*/  ISETP.NE.AND P0, PT, R28, c[0x0][0x2a8], PT ;  /* 0x0000aa001c007a0c */ /* 0x000ff60003f05270 */
[----:B------:R-:W-:Y:S02]  /*3260*/  @!UPT UIADD3 URZ, URZ, URZ, URZ ;  /* 0x0000003f3f3ff290 */ /* 0x000fe4000fffe03f */
[----:B------:R-:W-:Y:S05]  /*3270*/  @P0 IMAD.HI.U32 R28, R2, c[0x0][0x2ac], RZ ;  /* 0x0000ab00021c0a27 */ /* 0x000fea00078e00ff */
[----:B------:R-:W-:Y:S02]  /*3280*/  @P0 SHF.R.U32.HI R2, RZ, c[0x0][0x2b0], R28 ;  /* 0x0000ac00ff020a19 */ /* 0x000fe4000001161c */
.L_x_259:
[----:B------:R-:W-:Y:S05]  /*3290*/  BSYNC B0 ;  /* 0x0000000000007941 */ /* 0x000fea0003800000 */
.L_x_257:
[----:B------:R-:W-:Y:S05]  /*32a0*/  IMAD R2, R2, c[0x0][0x2a8], R236 ;  /* 0x0000aa0002027a24 */ /* 0x000fea00078e02ec */
[----:B------:R-:W-:Y:S02]  /*32b0*/  IADD3 R28, R2, c[0x0][0x2a8], RZ ;  /* 0x0000aa00021c7a10 */ /* 0x000fe40007ffe0ff */
[----:B------:R-:W-:Y:S02]  /*32c0*/  IMNMX R143, R143, R2, !PT ;  /* 0x000000028f8f7217 */ /* 0x000fe40007800200 */
[----:B------:R-:W-:Y:S02]  /*32d0*/  IMNMX R144, R144, R28, PT ;  /* 0x0000001c90907217 */ /* 0x000fe40003800200 */
.L_x_256:
        /* <DEDUP_REMOVED lines=21> */
.L_x_262:
[----:B------:R-:W-:Y:S04]  /*3430*/  MOV R2, 0x1 ;  /* 0x0000000100027802 */ /* 0x000fe80000000f00 */
[----:B------:R-:W-:Y:S11]  /*3440*/  ISETP.NE.AND P0, PT, R2, c[0x0][0x2a8], PT ;  /* 0x0000aa0002007a0c */ /* 0x000ff60003f05270 */
[----:B------:R-:W-:Y:S02]  /*3450*/  @!UPT UIADD3 URZ, URZ, URZ, URZ ;  /* 0x0000003f3f3ff290 */ /* 0x000fe4000fffe03f */
[----:B------:R-:W-:Y:S05]  /*3460*/  @P0 IMAD.HI.U32 R2, R0, c[0x0][0x2ac], RZ ;  /* 0x0000ab0000020a27 */ /* 0x000fea00078e00ff */
[----:B------:R-:W-:Y:S02]  /*3470*/  @P0 SHF.R.U32.HI R0, RZ, c[0x0][0x2b0], R2 ;  /* 0x0000ac00ff000a19 */ /* 0x000fe40000011602 */
.L_x_263:
[----:B------:R-:W-:Y:S05]  /*3480*/  BSYNC B0 ;  /* 0x0000000000007941 */ /* 0x000fea0003800000 */
.L_x_261:
[----:B------:R-:W-:Y:S05]  /*3490*/  IMAD R0, R0, c[0x0][0x2a8], R236 ;  /* 0x0000aa0000007a24 */ /* 0x000fea00078e02ec */
[----:B------:R-:W-:Y:S02]  /*34a0*/  IADD3 R2, R0, c[0x0][0x2a8], RZ ;  /* 0x0000aa0000027a10 */ /* 0x000fe40007ffe0ff */
[----:B------:R-:W-:Y:S02]  /*34b0*/  IMNMX R141, R141, R0, !PT ;  /* 0x000000008d8d7217 */ /* 0x000fe40007800200 */
[----:B------:R-:W-:Y:S02]  /*34c0*/  IMNMX R142, R142, R2, PT ;  /* 0x000000028e8e7217 */ /* 0x000fe40003800200 */
.L_x_260:
[----:B------:R-:W-:Y:S04]  /*34d0*/  DEPBAR.LE SB0, 0x0 ;  /* 0x000080000000791a */ /* 0x000fe80000000000 */
[----:B------:R-:W-:Y:S01]  /*34e0*/  BAR.SYNC.DEFER_BLOCKING 0x0 ;  /* 0x0000000000007b1d */ /* 0x000fe20000010000 */
[----:B------:R-:W-:Y:S01]  /*34f0*/  IMAD.MOV.U32 R2, RZ, RZ, 0x20 ;  /* 0x00000020ff027424 */ /* 0x000fe200078e00ff */
[----:B------:R-:W-:Y:S01]  /*3500*/  LOP3.LUT P0, RZ, R220, 0x2, RZ, 0xc0, !PT ;  /* 0x00000002dcff7812 */ /* 0x000fe2000780c0ff */
[----:B------:R-:W-:Y:S01]  /*3510*/  IMAD.SHL.U32 R0, R216, 0x2, RZ ;  /* 0x00000002d8007824 */ /* 0x000fe200078e00ff */
[----:B------:R-:W-:Y:S02]  /*3520*/  UIADD3 UR20, UR11, 0x1, URZ ;  /* 0x000000010b147890 */ /* 0x000fe4000fffe03f */
[----:B------:R-:W-:Y:S02]  /*3530*/  SEL R2, R2, 0xffffffe0, !P0 ;  /* 0xffffffe002027807 */ /* 0x000fe40004000000 */
[----:B------:R-:W-:Y:S03]  /*3540*/  UISETP.GE.AND UP0, UPT, UR20, UR12, UPT ;  /* 0x0000000c1400728c */ /* 0x000fe6000bf06270 */
[----:B------:R-:W-:Y:S03]  /*3550*/  IMAD.IADD R2, R0, 0x1, R2 ;  /* 0x0000000100027824 */ /* 0x000fe600078e0202 */
[----:B------:R-:W-:Y:S01]  /*3560*/  PLOP3.LUT P0, PT, PT, PT, UP0, 0x80, 0x0 ;  /* 0x000000000000781c */ /* 0x000fe20003f0f008 */
[----:B------:R1:W2:Y:S04]  /*3570*/  LDSM.16.M88.4 R28, [R0+0xe080] ;  /* 0x00e08000001c783b */ /* 0x0002a80000000200 */
[----:B------:R1:W3:Y:S04]  /*3580*/  LDSM.16.M88.4 R80, [R0+0xf080] ;  /* 0x00f080000050783b */ /* 0x0002e80000000200 */
[----:B------:R1:W4:Y:S04]  /*3590*/  LDSM.16.M88.4 R132, [R2+0xe080] ;  /* 0x00e080000284783b */ /* 0x0003280000000200 */
[----:B------:R1:W1:Y:S01]  /*35a0*/  LDSM.16.M88.4 R136, [R2+0xf080] ;  /* 0x00f080000288783b */ /* 0x0002620000000200 */
[----:B------:R-:W-:-:S05]  /*35b0*/  @P0 BRA `(.L_x_264) ;  /* 0x000003b000000947 */ /* 0x000fca0003800000 */
[----:B------:R-:W5:Y:S01]  /*35c0*/  LDL R204, [R1+0x10] ;  /* 0x0000100001cc7983 */ /* 0x000f620000100800 */
[----:B------:R-:W-:Y:S01]  /*35d0*/  USHF.R.S32.HI UR21, URZ, 0x1f, UR20 ;  /* 0x0000001f3f157899 */ /* 0x000fe20008011414 */
[----:B------:R-:W-:Y:S01]  /*35e0*/  @!P3 IMAD.MOV.U32 R202, RZ, RZ, R238 ;  /* 0x000000ffffcab224 */ /* 0x000fe200078e00ee */
[----:B------:R-:W-:Y:S01]  /*35f0*/  ULDC.64 UR6, c[0x0][0x178] ;  /* 0x00005e0000067ab9 */ /* 0x000fe20000000a00 */
[----:B------:R-:W-:Y:S01]  /*3600*/  @!P3 IMAD.MOV.U32 R203, RZ, RZ, R239 ;  /* 0x000000ffffcbb224 */ /* 0x000fe200078e00ef */
[----:B------:R-:W4:Y:S01]  /*3610*/  @!P3 S2R R147, SR_CTAID.Y ;  /* 0x000000000093b919 */ /* 0x000f220000002600 */
[----:B------:R-:W-:Y:S02]  /*3620*/  UIMAD UR21, UR21, UR6, URZ ;  /* 0x00000006151572a4 */ /* 0x000fe4000f8e023f */
[----:B------:R-:W-:Y:S02]  /*3630*/  UIMAD.WIDE.U32 UR22, UR20, UR6, URZ ;  /* 0x00000006141672a5 */ /* 0x000fe4000f8e003f */
[----:B------:R-:W3:Y:S01]  /*3640*/  S2R R207, SR_CTAID.Z ;  /* 0x0000000000cf7919 */ /* 0x000ee20000002700 */
[----:B------:R-:W-:Y:S02]  /*3650*/  UIMAD UR21, UR20, UR7, UR21 ;  /* 0x00000007141572a4 */ /* 0x000fe4000f8e0215 */
[----:B------:R-:W-:Y:S02]  /*3660*/  UIMAD UR7, UR20, -0x40, UR10 ;  /* 0xffffffc0140778a4 */ /* 0x000fe4000f8e020a */
[----:B------:R-:W-:Y:S02]  /*3670*/  USHF.L.U32 UR6, UR22, 0x6, URZ ;  /* 0x0000000616067899 */ /* 0x000fe4000800063f */
[----:B------:R-:W-:Y:S04]  /*3680*/  UIADD3 UR21, UR23, UR21, URZ ;  /* 0x0000001517157290 */ /* 0x000fe8000fffe03f */
[----:B------:R-:W-:Y:S01]  /*3690*/  USHF.L.U64.HI UR21, UR22, 0x6, UR21 ;  /* 0x0000000616157899 */ /* 0x000fe20008010215 */
[----:B----4-:R-:W-:Y:S01]  /*36a0*/  @!P3 SHF.R.S32.HI R151, RZ, 0x1f, R147 ;  /* 0x0000001fff97b819 */ /* 0x010fe20000011493 */
[----:B------:R-:W-:Y:S01]  /*36b0*/  @!P3 IMAD.WIDE.U32 R202, R147, c[0x0][0x270], R202 ;  /* 0x00009c0093caba25 */ /* 0x000fe200078e00ca */
[----:B---3--:R-:W-:Y:S03]  /*36c0*/  SHF.R.S32.HI R206, RZ, 0x1f, R207 ;  /* 0x0000001fffce7819 */ /* 0x008fe600000114cf */
[----:B------:R-:W-:Y:S02]  /*36d0*/  @!P3 IMAD R151, R151, c[0x0][0x270], RZ ;  /* 0x00009c009797ba24 */ /* 0x000fe400078e02ff */
[----:B------:R-:W-:Y:S04]  /*36e0*/  IMAD.WIDE.U32 R208, R207, c[0x0][0x278], RZ ;  /* 0x00009e00cfd07a25 */ /* 0x000fe800078e00ff */
[----:B------:R-:W-:Y:S02]  /*36f0*/  @!P3 IMAD R151, R147, c[0x0][0x274], R151 ;  /* 0x00009d009397ba24 */ /* 0x000fe400078e0297 */
[----:B------:R-:W-:Y:S02]  /*3700*/  IMAD.U32 R147, RZ, RZ, UR11 ;  /* 0x0000000bff937e24 */ /* 0x000fe4000f8e00ff */
[----:B------:R-:W-:Y:S03]  /*3710*/  IMAD R206, R206, c[0x0][0x278], RZ ;  /* 0x00009e00cece7a24 */ /* 0x000fe600078e02ff */
[----:B------:R-:W-:Y:S01]  /*3720*/  @!P3 LEA R147, R147, 0x40, 0x6 ;  /* 0x000000409393b811 */ /* 0x000fe200078e30ff */
[----:B------:R-:W-:Y:S03]  /*3730*/  IMAD R206, R207, c[0x0][0x27c], R206 ;  /* 0x00009f00cfce7a24 */ /* 0x000fe600078e02ce */
[----:B------:R-:W-:Y:S01]  /*3740*/  @!P3 IADD3 R205, P1, P0, R147, R202, R208 ;  /* 0x000000ca93cdb210 */ /* 0x000fe2000783e0d0 */
[----:B------:R-:W-:Y:S01]  /*3750*/  @!P3 IMAD.IADD R202, R203, 0x1, R151 ;  /* 0x00000001cbcab824 */ /* 0x000fe200078e0297 */
[----:B------:R-:W-:Y:S01]  /*3760*/  @!P3 SHF.R.S32.HI R201, RZ, 0x1f, R147 ;  /* 0x0000001fffc9b819 */ /* 0x000fe20000011493 */
[----:B------:R-:W-:Y:S01]  /*3770*/  IMAD.IADD R206, R209, 0x1, R206 ;  /* 0x00000001d1ce7824 */ /* 0x000fe200078e02ce */
[----:B------:R-:W-:Y:S02]  /*3780*/  IADD3 R147, P2, R246, UR6, RZ ;  /* 0x00000006f6937c10 */ /* 0x000fe4000ff5e0ff */
[----:B------:R-:W-:Y:S02]  /*3790*/  IADD3 R151, -R240, UR7, RZ ;  /* 0x00000007f0977c10 */ /* 0x000fe4000fffe1ff */
[----:B------:R-:W-:Y:S02]  /*37a0*/  @!P3 IADD3.X R206, R201, R202, R206, P1, P0 ;  /* 0x000000cac9ceb210 */ /* 0x000fe40000fe04ce */
[----:B------:R-:W-:Y:S02]  /*37b0*/  LEA R202, P0, R147, c[0x0][0x160], 0x1 ;  /* 0x0000580093ca7a11 */ /* 0x000fe400078008ff */
[----:B------:R-:W-:Y:S02]  /*37c0*/  IADD3.X R201, R250, UR21, RZ, P2, !PT ;  /* 0x00000015fac97c10 */ /* 0x000fe400097fe4ff */
[----:B------:R-:W-:Y:S02]  /*37d0*/  ISETP.LT.OR P2, PT, R151, 0x1, P5 ;  /* 0x000000019700780c */ /* 0x000fe40002f41670 */
[----:B------:R-:W-:Y:S01]  /*37e0*/  LEA.HI.X R203, R147, c[0x0][0x164], R201, 0x1, P0 ;  /* 0x0000590093cb7a11 */ /* 0x000fe200000f0cc9 */
[----:B------:R-:W-:Y:S01]  /*37f0*/  IMAD.U32 R147, RZ, RZ, UR18 ;  /* 0x00000012ff937e24 */ /* 0x000fe2000f8e00ff */
[C---:B------:R-:W-:Y:S01]  /*3800*/  ISETP.LT.OR P1, PT, R151.reuse, 0x1, P4 ;  /* 0x000000019700780c */ /* 0x040fe20002721670 */
[----:B------:R-:W-:Y:S01]  /*3810*/  IMAD.U32 R201, RZ, RZ, UR17 ;  /* 0x00000011ffc97e24 */ /* 0x000fe2000f8e00ff */
[----:B------:R-:W-:Y:S01]  /*3820*/  ISETP.LT.OR P6, PT, R151, 0x21, P5 ;  /* 0x000000219700780c */ /* 0x000fe20002fc1670 */
[----:B-----5:R-:W-:Y:S06]  /*3830*/  IMAD R147, R147, 0x4000, R204 ;  /* 0x0000400093937824 */ /* 0x020fec00078e02cc */
[----:B------:R-:W-:Y:S01]  /*3840*/  @!PT LDS RZ, [RZ] ;  /* 0x00000000fffff984 */ /* 0x000fe20000000800 */
[----:B------:R-:W-:Y:S01]  /*3850*/  @!PT LDS RZ, [RZ] ;  /* 0x00000000fffff984 */ /* 0x000fe20000000800 */
[----:B------:R-:W-:Y:S01]  /*3860*/  @!PT LDS RZ, [RZ] ;  /* 0x00000000fffff984 */ /* 0x000fe20000000800 */
[----:B------:R3:W-:Y:S01]  /*3870*/  LDGSTS.E.BYPASS.LTC128B.128 [R147], [R202.64], !P2 ;  /* 0x00000000ca937fae */ /* 0x0007e2000d101d4e */
[----:B------:R-:W-:Y:S04]  /*3880*/  ISETP.LT.OR P2, PT, R151, 0x21, P4 ;  /* 0x000000219700780c */ /* 0x000fe80002741670 */
[----:B------:R3:W-:Y:S01]  /*3890*/  LDGSTS.E.BYPASS.LTC128B.128 [R147+0x2000], [R202.64+0x80], !P1 ;  /* 0x02000080ca937fae */ /* 0x0007e2000c901d4e */
[----:B------:R-:W-:Y:S01]  /*38a0*/  IADD3 R201, P1, P0, R246, UR6, R201 ;  /* 0x00000006f6c97c10 */ /* 0x000fe2000f83e0c9 */
[----:B---3--:R-:W-:Y:S05]  /*38b0*/  IMAD.U32 R202, RZ, RZ, UR5 ;  /* 0x00000005ffca7e24 */ /* 0x008fea000f8e00ff */
[----:B------:R-:W-:Y:S02]  /*38c0*/  IADD3.X R151, R250, UR21, R202, P1, P0 ;  /* 0x00000015fa977c10 */ /* 0x000fe40008fe04ca */
[C---:B------:R-:W-:Y:S04]  /*38d0*/  LEA R202, P0, R201.reuse, c[0x0][0x160], 0x1 ;  /* 0x00005800c9ca7a11 */ /* 0x040fe800078008ff */
[----:B------:R-:W-:Y:S01]  /*38e0*/  LEA.HI.X R203, R201, c[0x0][0x164], R151, 0x1, P0 ;  /* 0x00005900c9cb7a11 */ /* 0x000fe200000f0c97 */
[----:B------:R-:W-:Y:S01]  /*38f0*/  IMAD.U32 R151, RZ, RZ, UR18 ;  /* 0x00000012ff977e24 */ /* 0x000fe2000f8e00ff */
[----:B------:R-:W-:Y:S03]  /*3900*/  @!P3 LEA R204, P0, R205, c[0x0][0x258], 0x2 ;  /* 0x00009600cdccba11 */ /* 0x000fe600078010ff */
[----:B------:R3:W-:Y:S01]  /*3910*/  LDGSTS.E.BYPASS.LTC128B.128 [R147+0x1000], [R202.64], !P6 ;  /* 0x01000000ca937fae */ /* 0x0007e2000f101d4e */
[----:B------:R-:W-:Y:S01]  /*3920*/  @!P3 IMAD R151, R151, 0x40, R238 ;  /* 0x000000409797b824 */ /* 0x000fe200078e02ee */
[----:B------:R-:W-:Y:S03]  /*3930*/  @!P3 LEA.HI.X R205, R205, c[0x0][0x25c], R206, 0x2, P0 ;  /* 0x00009700cdcdba11 */ /* 0x000fe600000f14ce */
[----:B------:R3:W-:Y:S01]  /*3940*/  LDGSTS.E.BYPASS.LTC128B.128 [R147+0x3000], [R202.64+0x80], !P2 ;  /* 0x03000080ca937fae */ /* 0x0007e2000d101d4e */
[----:B------:R-:W-:Y:S05]  /*3950*/  @!P3 IMAD.SHL.U32 R151, R151, 0x4, RZ ;  /* 0x000000049797b824 */ /* 0x000fea00078e00ff */
[----:B------:R3:W-:Y:S02]  /*3960*/  @!P3 LDGSTS.E.BYPASS.LTC128B.128 [R151+0x12080], [R204.64] ;  /* 0x12080000cc97bfae */ /* 0x0007e4000b901d4e */
.L_x_264:
[----:B------:R-:W-:Y:S01]  /*3970*/  PLOP3.LUT P2, PT, PT, PT, UP6, 0x40, 0x0 ;  /* 0x000000000000781c */ /* 0x000fe20003f4e868 */
[----:B------:R-:W0:Y:S01]  /*3980*/  LDGDEPBAR ;  /* 0x00000000000079af */ /* 0x000e220000000000 */
[----:B------:R-:W-:Y:S02]  /*3990*/  PLOP3.LUT P0, PT, PT, PT, UP5, 0x40, 0x0 ;  /* 0x000000000000781c */ /* 0x000fe40003f0e858 */
[C---:B------:R-:W-:Y:S02]  /*39a0*/  ISETP.GT.AND P2, PT, R145.reuse, RZ, P2 ;  /* 0x000000ff9100720c */ /* 0x040fe40001744270 */
[----:B------:R-:W-:Y:S02]  /*39b0*/  ISETP.GT.AND P0, PT, R145, 0x1, P0 ;  /* 0x000000019100780c */ /* 0x000fe40000704270 */
[----:B------:R-:W-:Y:S02]  /*39c0*/  PLOP3.LUT P6, PT, PT, PT, UP6, 0x40, 0x0 ;  /* 0x000000000000781c */ /* 0x000fe40003fce868 */
[C---:B------:R-:W-:Y:S02]  /*39d0*/  ISETP.LT.OR P2, PT, R146.reuse, 0x1, P2 ;  /* 0x000000019200780c */ /* 0x040fe40001741670 */
[----:B------:R-:W-:Y:S02]  /*39e0*/  ISETP.GT.AND P6, PT, R3, RZ, P6 ;  /* 0x000000ff0300720c */ /* 0x000fe400037c4270 */
[----:B------:R-:W-:Y:S02]  /*39f0*/  ISETP.LT.OR P0, PT, R146, 0x2, P0 ;  /* 0x000000029200780c */ /* 0x000fe40000701670 */
[----:B---3--:R-:W-:Y:S02]  /*3a00*/  FSEL R202, R4, -INF , !P2 ;  /* 0xff80000004ca7808 */ /* 0x008fe40005000000 */
[----:B------:R-:W-:Y:S02]  /*3a10*/  FSEL R201, R5, -INF , !P0 ;  /* 0xff80000005c97808 */ /* 0x000fe40004000000 */
[----:B------:R-:W-:Y:S01]  /*3a20*/  ISETP.LT.OR P6, PT, R140, 0x1, P6 ;  /* 0x000000018c00780c */ /* 0x000fe200037c1670 */
[--C-:B------:R-:W-:Y:S01]  /*3a30*/  FFMA.FTZ R208, R202, c[0x0][0x29c], -R149.reuse ;  /* 0x0000a700cad07a23 */ /* 0x100fe20000010895 */
[----:B------:R-:W-:Y:S01]  /*3a40*/  PLOP3.LUT P2, PT, PT, PT, UP5, 0x40, 0x0 ;  /* 0x000000000000781c */ /* 0x000fe20003f4e858 */
[--C-:B------:R-:W-:Y:S01]  /*3a50*/  FFMA.FTZ R207, R201, c[0x0][0x29c], -R149.reuse ;  /* 0x0000a700c9cf7a23 */ /* 0x100fe20000010895 */
[----:B------:R-:W-:Y:S02]  /*3a60*/  PLOP3.LUT P0, PT, PT, PT, UP4, 0x40, 0x0 ;  /* 0x000000000000781c */ /* 0x000fe40003f0e848 */
[----:B------:R-:W-:Y:S02]  /*3a70*/  ISETP.GT.AND P2, PT, R3, 0x1, P2 ;  /* 0x000000010300780c */ /* 0x000fe40001744270 */
[----:B------:R-:W-:Y:S02]  /*3a80*/  FSEL R151, R6, -INF , !P6 ;  /* 0xff80000006977808 */ /* 0x000fe40007000000 */
[C---:B------:R-:W-:Y:S02]  /*3a90*/  ISETP.GT.AND P0, PT, R145.reuse, 0x20, P0 ;  /* 0x000000209100780c */ /* 0x040fe40000704270 */
[----:B------:R-:W-:Y:S02]  /*3aa0*/  PLOP3.LUT P6, PT, PT, PT, UP3, 0x40, 0x0 ;  /* 0x000000000000781c */ /* 0x000fe40003fce838 */
[----:B------:R-:W-:Y:S02]  /*3ab0*/  ISETP.LT.OR P2, PT, R140, 0x2, P2 ;  /* 0x000000028c00780c */ /* 0x000fe40001741670 */
[----:B------:R-:W-:Y:S02]  /*3ac0*/  ISETP.GT.AND P6, PT, R145, 0x21, P6 ;  /* 0x000000219100780c */ /* 0x000fe400037c4270 */
[----:B------:R-:W-:Y:S02]  /*3ad0*/  ISETP.LT.OR P0, PT, R146, 0x21, P0 ;  /* 0x000000219200780c */ /* 0x000fe40000701670 */
[----:B------:R-:W-:Y:S02]  /*3ae0*/  FSEL R147, R7, -INF , !P2 ;  /* 0xff80000007937808 */ /* 0x000fe40005000000 */
[-C--:B--2---:R-:W-:Y:S01]  /*3af0*/  HMMA.16816.F32 R4, R28, R152.reuse, RZ ;  /* 0x000000981c04723c */ /* 0x084fe200000018ff */
[----:B------:R-:W-:Y:S02]  /*3b00*/  PLOP3.LUT P2, PT, PT, PT, UP4, 0x40, 0x0 ;  /* 0x000000000000781c */ /* 0x000fe40003f4e848 */
[----:B------:R-:W-:Y:S02]  /*3b10*/  FSEL R16, R16, -INF , !P0 ;  /* 0xff80000010107808 */ /* 0x000fe40004000000 */
[----:B------:R-:W-:Y:S02]  /*3b20*/  ISETP.LT.OR P6, PT, R146, 0x22, P6 ;  /* 0x000000229200780c */ /* 0x000fe400037c1670 */
[----:B------:R-:W-:Y:S01]  /*3b30*/  PLOP3.LUT P0, PT, PT, PT, UP3, 0x40, 0x0 ;  /* 0x000000000000781c */ /* 0x000fe20003f0e838 */
[--C-:B------:R-:W-:Y:S01]  /*3b40*/  FFMA.FTZ R202, R16, c[0x0][0x29c], -R149.reuse ;  /* 0x0000a70010ca7a23 */ /* 0x100fe20000010895 */
[C---:B------:R-:W-:Y:S02]  /*3b50*/  ISETP.GT.AND P2, PT, R3.reuse, 0x20, P2 ;  /* 0x000000200300780c */ /* 0x040fe40001744270 */
[----:B------:R-:W-:Y:S02]  /*3b60*/  ISETP.GT.AND P0, PT, R3, 0x21, P0 ;  /* 0x000000210300780c */ /* 0x000fe40000704270 */
[----:B------:R-:W-:Y:S02]  /*3b70*/  FSEL R17, R17, -INF , !P6 ;  /* 0xff80000011117808 */ /* 0x000fe40007000000 */
[----:B------:R-:W-:Y:S02]  /*3b80*/  PLOP3.LUT P6, PT, PT, PT, UP2, 0x40, 0x0 ;  /* 0x000000000000781c */ /* 0x000fe40003fce828 */
[C---:B------:R-:W-:Y:S02]  /*3b90*/  ISETP.LT.OR P2, PT, R140.reuse, 0x21, P2 ;  /* 0x000000218c00780c */ /* 0x040fe40001741670 */
[----:B------:R-:W-:Y:S02]  /*3ba0*/  ISETP.GT.AND P6, PT, R145, 0x40, P6 ;  /* 0x000000409100780c */ /* 0x000fe400037c4270 */
[----:B------:R-:W-:Y:S02]  /*3bb0*/  ISETP.LT.OR P0, PT, R140, 0x22, P0 ;  /* 0x000000228c00780c */ /* 0x000fe40000701670 */
[----:B------:R-:W-:Y:S02]  /*3bc0*/  FSEL R18, R18, -INF , !P2 ;  /* 0xff80000012127808 */ /* 0x000fe40005000000 */
[----:B------:R-:W-:Y:S02]  /*3bd0*/  ISETP.LT.OR P6, PT, R146, 0x41, P6 ;  /* 0x000000419200780c */ /* 0x000fe400037c1670 */
[----:B------:R-:W-:Y:S01]  /*3be0*/  FSEL R19, R19, -INF , !P0 ;  /* 0xff80000013137808 */ /* 0x000fe20004000000 */
[--C-:B------:R-:W-:Y:S01]  /*3bf0*/  FFMA.FTZ R232, R18, c[0x0][0x29c], -R148.reuse ;  /* 0x0000a70012e87a23 */ /* 0x100fe20000010894 */
[----:B------:R-:W-:Y:S02]  /*3c00*/  PLOP3.LUT P2, PT, PT, PT, UP1, 0x40, 0x0 ;  /* 0x000000000000781c */ /* 0x000fe40003f4e818 */
[----:B------:R-:W-:Y:S01]  /*3c10*/  PLOP3.LUT P0, PT, PT, PT, UP2, 0x40, 0x0 ;  /* 0x000000000000781c */ /* 0x000fe20003f0e828 */
[--C-:B------:R-:W-:Y:S01]  /*3c20*/  FFMA.FTZ R231, R19, c[0x0][0x29c], -R148.reuse ;  /* 0x0000a70013e77a23 */ /* 0x100fe20000010894 */
        /* <DEDUP_REMOVED lines=8> */
[----:B------:R-:W-:Y:S02]  /*3cb0*/  FSEL R22, R22, -INF , !P0 ;  /* 0xff80000016167808 */ /* 0x000fe40004000000 */
[----:B------:R-:W-:Y:S02]  /*3cc0*/  ISETP.LT.OR P6, PT, R140, 0x42, P6 ;  /* 0x000000428c00780c */ /* 0x000fe400037c1670 */
[----:B------:R-:W-:Y:S01]  /*3cd0*/  PLOP3.LUT P2, PT, PT, PT, UP6, 0x40, 0x0 ;  /* 0x000000000000781c */ /* 0x000fe20003f4e868 */
[----:B------:R-:W-:Y:S01]  /*3ce0*/  FFMA.FTZ R211, R22, c[0x0][0x29c], -R148 ;  /* 0x0000a70016d37a23 */ /* 0x000fe20000010894 */
[----:B------:R-:W-:Y:S02]  /*3cf0*/  PLOP3.LUT P0, PT, PT, PT, UP5, 0x40, 0x0 ;  /* 0x000000000000781c */ /* 0x000fe40003f0e858 */
[----:B------:R-:W-:Y:S02]  /*3d00*/  ISETP.GT.AND P2, PT, R143, RZ, P2 ;  /* 0x000000ff8f00720c */ /* 0x000fe40001744270 */
[----:B------:R-:W-:Y:S02]  /*3d10*/  FSEL R23, R23, -INF , !P6 ;  /* 0xff80000017177808 */ /* 0x000fe40007000000 */
[----:B------:R-:W-:Y:S02]  /*3d20*/  ISETP.GT.AND P0, PT, R143, 0x1, P0 ;  /* 0x000000018f00780c */ /* 0x000fe40000704270 */
[----:B------:R-:W-:Y:S02]  /*3d30*/  PLOP3.LUT P6, PT, PT, PT, UP6, 0x40, 0x0 ;  /* 0x000000000000781c */ /* 0x000fe40003fce868 */
[C---:B------:R-:W-:Y:S02]  /*3d40*/  ISETP.LT.OR P2, PT, R144.reuse, 0x1, P2 ;  /* 0x000000019000780c */ /* 0x040fe40001741670 */
[----:B------:R-:W-:Y:S02]  /*3d50*/  ISETP.GT.AND P6, PT, R141, RZ, P6 ;  /* 0x000000ff8d00720c */ /* 0x000fe400037c4270 */
[----:B------:R-:W-:Y:S02]  /*3d60*/  ISETP.LT.OR P0, PT, R144, 0x2, P0 ;  /* 0x000000029000780c */ /* 0x000fe40000701670 */
[----:B------:R-:W-:Y:S02]  /*3d70*/  FSEL R146, R8, -INF , !P2 ;  /* 0xff80000008927808 */ /* 0x000fe40005000000 */
[----:B------:R-:W-:Y:S02]  /*3d80*/  FSEL R145, R9, -INF , !P0 ;  /* 0xff80000009917808 */ /* 0x000fe40004000000 */
[----:B------:R-:W-:Y:S02]  /*3d90*/  ISETP.LT.OR P6, PT, R142, 0x1, P6 ;  /* 0x000000018e00780c */ /* 0x000fe400037c1670 */
[----:B------:R-:W-:Y:S02]  /*3da0*/  PLOP3.LUT P2, PT, PT, PT, UP5, 0x40, 0x0 ;  /* 0x000000000000781c */ /* 0x000fe40003f4e858 */
[----:B------:R-:W-:Y:S02]  /*3db0*/  PLOP3.LUT P0, PT, PT, PT, UP4, 0x40, 0x0 ;  /* 0x000000000000781c */ /* 0x000fe40003f0e848 */
[----:B------:R-:W-:Y:S02]  /*3dc0*/  FSEL R206, R10, -INF , !P6 ;  /* 0xff8000000ace7808 */ /* 0x000fe40007000000 */
[----:B------:R-:W-:Y:S02]  /*3dd0*/  ISETP.GT.AND P2, PT, R141, 0x1, P2 ;  /* 0x000000018d00780c */ /* 0x000fe40001744270 */
[C---:B------:R-:W-:Y:S01]  /*3de0*/  ISETP.GT.AND P0, PT, R143.reuse, 0x20, P0 ;  /* 0x000000208f00780c */ /* 0x040fe20000704270 */
[--C-:B------:R-:W-:Y:S01]  /*3df0*/  FFMA.FTZ R201, R206, c[0x0][0x29c], -R200.reuse ;  /* 0x0000a700cec97a23 */ /* 0x100fe200000108c8 */
[----:B------:R-:W-:Y:S02]  /*3e00*/  PLOP3.LUT P6, PT, PT, PT, UP3, 0x40, 0x0 ;  /* 0x000000000000781c */ /* 0x000fe40003fce838 */
[----:B------:R-:W-:Y:S02]  /*3e10*/  ISETP.LT.OR P2, PT, R142, 0x2, P2 ;  /* 0x000000028e00780c */ /* 0x000fe40001741670 */
[----:B------:R-:W-:Y:S01]  /*3e20*/  ISETP.GT.AND P6, PT, R143, 0x21, P6 ;  /* 0x000000218f00780c */ /* 0x000fe200037c4270 */
[----:B------:R-:W-:Y:S01]  /*3e30*/  MUFU.EX2 R201, R201 ;  /* 0x000000c900c97308 */ /* 0x000fe20000000800 */
[----:B------:R-:W-:Y:S02]  /*3e40*/  ISETP.LT.OR P0, PT, R144, 0x21, P0 ;  /* 0x000000219000780c */ /* 0x000fe40000701670 */
[----:B------:R-:W-:Y:S02]  /*3e50*/  FSEL R205, R11, -INF , !P2 ;  /* 0xff8000000bcd7808 */ /* 0x000fe40005000000 */
[C---:B------:R-:W-:Y:S01]  /*3e60*/  HMMA.16816.F32 R8, R80.reuse, R152, RZ ;  /* 0x000000985008723c */ /* 0x040fe200000018ff */
[----:B------:R-:W-:Y:S02]  /*3e70*/  PLOP3.LUT P1, PT, PT, PT, UP0, 0x80, 0x0 ;  /* 0x000000000000781c */ /* 0x000fe40003f2f008 */
[----:B------:R-:W-:Y:S01]  /*3e80*/  FSEL R140, R12, -INF , !P0 ;  /* 0xff8000000c8c7808 */ /* 0x000fe20004000000 */
[----:B------:R-:W-:Y:S01]  /*3e90*/  FFMA.FTZ R205, R205, c[0x0][0x29c], -R200 ;  /* 0x0000a700cdcd7a23 */ /* 0x000fe200000108c8 */
[----:B------:R-:W-:Y:S02]  /*3ea0*/  ISETP.LT.OR P2, PT, R144, 0x22, P6 ;  /* 0x000000229000780c */ /* 0x000fe40003741670 */
[----:B------:R-:W-:Y:S01]  /*3eb0*/  PLOP3.LUT P6, PT, PT, PT, UP4, 0x40, 0x0 ;  /* 0x000000000000781c */ /* 0x000fe20003fce848 */
[--C-:B------:R-:W-:Y:S01]  /*3ec0*/  FFMA.FTZ R210, R140, c[0x0][0x29c], -R150.reuse ;  /* 0x0000a7008cd27a23 */ /* 0x100fe20000010896 */
[----:B------:R-:W-:Y:S02]  /*3ed0*/  PLOP3.LUT P0, PT, PT, PT, UP3, 0x40, 0x0 ;  /* 0x000000000000781c */ /* 0x000fe40003f0e838 */
[C---:B------:R-:W-:Y:S01]  /*3ee0*/  ISETP.GT.AND P6, PT, R141.reuse, 0x20, P6 ;  /* 0x000000208d00780c */ /* 0x040fe200037c4270 */
[----:B------:R-:W-:Y:S01]  /*3ef0*/  IMAD.MOV.U32 R140, RZ, RZ, 0x40 ;  /* 0x00000040ff8c7424 */ /* 0x000fe200078e00ff */
[----:B------:R-:W-:Y:S02]  /*3f00*/  ISETP.GT.AND P0, PT, R141, 0x21, P0 ;  /* 0x000000218d00780c */ /* 0x000fe40000704270 */
[----:B------:R-:W-:Y:S02]  /*3f10*/  FSEL R3, R13, -INF , !P2 ;  /* 0xff8000000d037808 */ /* 0x000fe40005000000 */
[C---:B------:R-:W-:Y:S02]  /*3f20*/  ISETP.LT.OR P6, PT, R142.reuse, 0x21, P6 ;  /* 0x000000218e00780c */ /* 0x040fe400037c1670 */
[----:B------:R-:W-:Y:S01]  /*3f30*/  ISETP.LT.OR P0, PT, R142, 0x22, P0 ;  /* 0x000000228e00780c */ /* 0x000fe20000701670 */
[----:B------:R-:W-:Y:S01]  /*3f40*/  FFMA.FTZ R209, R3, c[0x0][0x29c], -R150 ;  /* 0x0000a70003d17a23 */ /* 0x000fe20000010896 */
[----:B------:R-:W-:Y:S02]  /*3f50*/  PLOP3.LUT P2, PT, PT, PT, UP2, 0x40, 0x0 ;  /* 0x000000000000781c */ /* 0x000fe40003f4e828 */
[----:B------:R-:W-:Y:S02]  /*3f60*/  FSEL R204, R14, -INF , !P6 ;  /* 0xff8000000ecc7808 */ /* 0x000fe40007000000 */
[----:B------:R-:W-:Y:S02]  /*3f70*/  FSEL R203, R15, -INF , !P0 ;  /* 0xff8000000fcb7808 */ /* 0x000fe40004000000 */
[-C--:B------:R-:W-:Y:S01]  /*3f80*/  HMMA.16816.F32 R12, R80, R154.reuse, RZ ;  /* 0x0000009a500c723c */ /* 0x080fe200000018ff */
[----:B------:R-:W-:Y:S01]  /*3f90*/  ISETP.GT.AND P2, PT, R143, 0x40, P2 ;  /* 0x000000408f00780c */ /* 0x000fe20001744270 */
[--C-:B------:R-:W-:Y:S01]  /*3fa0*/  FFMA.FTZ R204, R204, c[0x0][0x29c], -R200.reuse ;  /* 0x0000a700cccc7a23 */ /* 0x100fe200000108c8 */
[----:B------:R-:W-:Y:S01]  /*3fb0*/  PLOP3.LUT P0, PT, PT, PT, UP1, 0x40, 0x0 ;  /* 0x000000000000781c */ /* 0x000fe20003f0e818 */
[----:B------:R-:W-:Y:S01]  /*3fc0*/  FFMA.FTZ R203, R203, c[0x0][0x29c], -R200 ;  /* 0x0000a700cbcb7a23 */ /* 0x000fe200000108c8 */
[----:B------:R-:W-:Y:S02]  /*3fd0*/  ISETP.LT.OR P2, PT, R144, 0x41, P2 ;  /* 0x000000419000780c */ /* 0x000fe40001741670 */
[----:B------:R-:W-:Y:S01]  /*3fe0*/  ISETP.GT.AND P0, PT, R143, 0x41, P0 ;  /* 0x000000418f00780c */ /* 0x000fe20000704270 */
[--C-:B------:R-:W-:Y:S01]  /*3ff0*/  FFMA.FTZ R143, R17, c[0x0][0x29c], -R149.reuse ;  /* 0x0000a700118f7a23 */ /* 0x100fe20000010895 */
[----:B------:R-:W-:Y:S01]  /*4000*/  FSEL R24, R24, -INF , !P2 ;  /* 0xff80000018187808 */ /* 0x000fe20005000000 */
[C---:B------:R-:W-:Y:S01]  /*4010*/  HMMA.16816.F32 R16, R28.reuse, R154, RZ ;  /* 0x0000009a1c10723c */ /* 0x040fe200000018ff */
[----:B------:R-:W-:Y:S02]  /*4020*/  PLOP3.LUT P6, PT, PT, PT, UP2, 0x40, 0x0 ;  /* 0x000000000000781c */ /* 0x000fe40003fce828 */
[----:B------:R-:W-:Y:S02]  /*4030*/  PLOP3.LUT P2, PT, PT, PT, UP1, 0x40, 0x0 ;  /* 0x000000000000781c */ /* 0x000fe40003f4e818 */
[C---:B------:R-:W-:Y:S02]  /*4040*/  ISETP.GT.AND P6, PT, R141.reuse, 0x40, P6 ;  /* 0x000000408d00780c */ /* 0x040fe400037c4270 */
[----:B------:R-:W-:Y:S01]  /*4050*/  ISETP.GT.AND P2, PT, R141, 0x41, P2 ;  /* 0x000000418d00780c */ /* 0x000fe20001744270 */
[--C-:B------:R-:W-:Y:S01]  /*4060*/  FFMA.FTZ R141, R20, c[0x0][0x29c], -R149.reuse ;  /* 0x0000a700148d7a23 */ /* 0x100fe20000010895 */
[C---:B------:R-:W-:Y:S02]  /*4070*/  ISETP.LT.OR P6, PT, R142.reuse, 0x41, P6 ;  /* 0x000000418e00780c */ /* 0x040fe400037c1670 */
[----:B------:R-:W-:Y:S01]  /*4080*/  ISETP.LT.OR P2, PT, R142, 0x42, P2 ;  /* 0x000000428e00780c */ /* 0x000fe20001741670 */
[----:B------:R-:W-:Y:S01]  /*4090*/  FFMA.FTZ R149, R21, c[0x0][0x29c], -R149 ;  /* 0x0000a70015957a23 */ /* 0x000fe20000010895 */
[----:B------:R-:W-:Y:S01]  /*40a0*/  ISETP.LT.OR P0, PT, R144, 0x42, P0 ;  /* 0x000000429000780c */ /* 0x000fe20000701670 */
[--C-:B------:R-:W-:Y:S01]  /*40b0*/  FFMA.FTZ R142, R151, c[0x0][0x29c], -R148.reuse ;  /* 0x0000a700978e7a23 */ /* 0x100fe20000010894 */
[----:B------:R-:W-:Y:S01]  /*40c0*/  FSEL R26, R26, -INF , !P6 ;  /* 0xff8000001a1a7808 */ /* 0x000fe20007000000 */
[--C-:B------:R-:W-:Y:S01]  /*40d0*/  FFMA.FTZ R151, R147, c[0x0][0x29c], -R148.reuse ;  /* 0x0000a70093977a23 */ /* 0x100fe20000010894 */
[----:B------:R-:W-:Y:S01]  /*40e0*/  FSEL R25, R25, -INF , !P0 ;  /* 0xff80000019197808 */ /* 0x000fe20004000000 */
[----:B------:R-:W-:Y:S01]  /*40f0*/  FFMA.FTZ R148, R23, c[0x0][0x29c], -R148 ;  /* 0x0000a70017947a23 */ /* 0x000fe20000010894 */
[----:B------:R-:W-:Y:S01]  /*4100*/  FSEL R27, R27, -INF , !P2 ;  /* 0xff8000001b1b7808 */ /* 0x000fe20005000000 */
[-C--:B------:R-:W-:Y:S01]  /*4110*/  HMMA.16816.F32 R20, R28, R156.reuse, RZ ;  /* 0x0000009c1c14723c */ /* 0x080fe200000018ff */
[----:B------:R-:W-:Y:S01]  /*4120*/  FFMA.FTZ R206, R26, c[0x0][0x29c], -R200 ;  /* 0x0000a7001ace7a23 */ /* 0x000fe200000108c8 */
[----:B------:R-:W-:Y:S01]  /*4130*/  MUFU.EX2 R149, R149 ;  /* 0x0000009500957308 */ /* 0x000fe20000000800 */
[----:B------:R-:W-:Y:S01]  /*4140*/  FFMA.FTZ R147, R146, c[0x0][0x29c], -R150 ;  /* 0x0000a70092937a23 */ /* 0x000fe20000010896 */
[----:B------:R-:W-:Y:S01]  /*4150*/  LOP3.LUT P0, RZ, R220, 0x4, RZ, 0xc0, !PT ;  /* 0x00000004dcff7812 */ /* 0x000fe2000780c0ff */
[----:B------:R-:W-:Y:S02]  /*4160*/  FFMA.FTZ R200, R27, c[0x0][0x29c], -R200 ;  /* 0x0000a7001bc87a23 */ /* 0x000fe400000108c8 */
[--C-:B------:R-:W-:Y:S01]  /*4170*/  FFMA.FTZ R144, R145, c[0x0][0x29c], -R150.reuse ;  /* 0x0000a70091907a23 */ /* 0x100fe20000010896 */
[----:B------:R-:W-:Y:S04]  /*4180*/  HMMA.16816.F32 R28, R80, R156, RZ ;  /* 0x0000009c501c723c */ /* 0x000fe800000018ff */
[----:B------:R-:W-:Y:S01]  /*4190*/  SEL R140, R140, 0xffffffc0, !P0 ;  /* 0xffffffc08c8c7807 */ /* 0x000fe20004000000 */
[--C-:B------:R-:W-:Y:S01]  /*41a0*/  FFMA.FTZ R145, R24, c[0x0][0x29c], -R150.reuse ;  /* 0x0000a70018917a23 */ /* 0x100fe20000010896 */
[----:B------:R-:W-:Y:S01]  /*41b0*/  MUFU.EX2 R142, R142 ;  /* 0x0000008e008e7308 */ /* 0x000fe20000000800 */
[----:B------:R-:W-:Y:S01]  /*41c0*/  FFMA.FTZ R150, R25, c[0x0][0x29c], -R150 ;  /* 0x0000a70019967a23 */ /* 0x000fe20000010896 */
[-C--:B----4-:R-:W-:Y:S05]  /*41d0*/  HMMA.16816.F32 R4, R132, R158.reuse, R4 ;  /* 0x0000009e8404723c */ /* 0x090fea0000001804 */
[----:B------:R-:W-:Y:S03]  /*41e0*/  IMAD.IADD R3, R0, 0x1, R140 ;  /* 0x0000000100037824 */ /* 0x000fe600078e028c */
[C---:B-1----:R-:W-:Y:S01]  /*41f0*/  HMMA.16816.F32 R8, R136.reuse, R158, R8 ;  /* 0x0000009e8808723c */ /* 0x042fe20000001808 */
[----:B------:R-:W-:Y:S01]  /*4200*/  MUFU.EX2 R147, R147 ;  /* 0x0000009300937308 */ /* 0x000fe20000000800 */
[----:B------:R-:W1:Y:S06]  /*4210*/  LDSM.16.M88.4 R24, [R3+0xe080] ;  /* 0x00e080000318783b */ /* 0x000e6c0000000200 */
[-C--:B------:R-:W-:Y:S02]  /*4220*/  HMMA.16816.F32 R12, R136, R160.reuse, R12 ;  /* 0x000000a0880c723c */ /* 0x080fe4000000180c */
[----:B------:R-:W2:Y:S01]  /*4230*/  LDSM.16.M88.4 R80, [R3+0xf080] ;  /* 0x00f080000350783b */ /* 0x000ea20000000200 */
[----:B------:R-:W-:Y:S05]  /*4240*/  MUFU.EX2 R144, R144 ;  /* 0x0000009000907308 */ /* 0x000fea0000000800 */
[C---:B------:R-:W-:Y:S05]  /*4250*/  HMMA.16816.F32 R16, R132.reuse, R160, R16 ;  /* 0x000000a08410723c */ /* 0x040fea0000001810 */
[----:B------:R-:W-:Y:S03]  /*4260*/  MUFU.EX2 R146, R231 ;  /* 0x000000e700927308 */ /* 0x000fe60000000800 */
[-C--:B------:R-:W-:Y:S07]  /*4270*/  HMMA.16816.F32 R20, R132, R162.reuse, R20 ;  /* 0x000000a28414723c */ /* 0x080fee0000001814 */
[----:B------:R-:W-:Y:S01]  /*4280*/  IMAD.IADD R132, R140, 0x1, R2 ;  /* 0x000000018c847824 */ /* 0x000fe200078e0202 */
[----:B------:R-:W-:Y:S01]  /*4290*/  HMMA.16816.F32 R28, R136, R162, R28 ;  /* 0x000000a2881c723c */ /* 0x000fe2000000181c */
[----:B------:R-:W-:Y:S07]  /*42a0*/  MUFU.EX2 R136, R208 ;  /* 0x000000d000887308 */ /* 0x000fee0000000800 */
[-C--:B-1----:R-:W-:Y:S03]  /*42b0*/  HMMA.16816.F32 R4, R24, R164.reuse, R4 ;  /* 0x000000a41804723c */ /* 0x082fe60000001804 */
[----:B------:R-:W1:Y:S05]  /*42c0*/  MUFU.EX2 R137, R207 ;  /* 0x000000cf00897308 */ /* 0x000e6a0000000800 */
[C---:B--2---:R-:W-:Y:S05]  /*42d0*/  HMMA.16816.F32 R8, R80.reuse, R164, R8 ;  /* 0x000000a45008723c */ /* 0x044fea0000001808 */
[----:B------:R-:W-:Y:S03]  /*42e0*/  MUFU.EX2 R140, R141 ;  /* 0x0000008d008c7308 */ /* 0x000fe60000000800 */
[-C--:B------:R-:W-:Y:S07]  /*42f0*/  HMMA.16816.F32 R12, R80, R166.reuse, R12 ;  /* 0x000000a6500c723c */ /* 0x080fee000000180c */
[----:B------:R-:W-:Y:S01]  /*4300*/  MUFU.EX2 R139, R143 ;  /* 0x0000008f008b7308 */ /* 0x000fe20000000800 */
[C---:B------:R-:W-:Y:S09]  /*4310*/  HMMA.16816.F32 R16, R24.reuse, R166, R16 ;  /* 0x000000a61810723c */ /* 0x040ff20000001810 */
[----:B------:R-:W-:Y:S01]  /*4320*/  MUFU.EX2 R141, R210 ;  /* 0x000000d2008d7308 */ /* 0x000fe20000000800 */
[-C--:B------:R-:W-:Y:S01]  /*4330*/  HMMA.16816.F32 R20, R24, R168.reuse, R20 ;  /* 0x000000a81814723c */ /* 0x080fe20000001814 */
[----:B------:R-:W2:Y:S07]  /*4340*/  LDSM.16.M88.4 R24, [R132+0xe080] ;  /* 0x00e080008418783b */ /* 0x000eae0000000200 */
[----:B------:R-:W-:Y:S01]  /*4350*/  HMMA.16816.F32 R28, R80, R168, R28 ;  /* 0x000000a8501c723c */ /* 0x000fe2000000181c */
[----:B------:R-:W3:Y:S01]  /*4360*/  LDSM.16.M88.4 R80, [R132+0xf080] ;  /* 0x00f080008450783b */ /* 0x000ee20000000200 */
[----:B------:R-:W-:Y:S10]  /*4370*/  MUFU.EX2 R143, R209 ;  /* 0x000000d1008f7308 */ /* 0x000ff40000000800 */
[----:B------:R-:W4:Y:S10]  /*4380*/  MUFU.EX2 R138, R202 ;  /* 0x000000ca008a7308 */ /* 0x000f340000000800 */
[----:B------:R-:W-:Y:S10]  /*4390*/  MUFU.EX2 R148, R148 ;  /* 0x0000009400947308 */ /* 0x000ff40000000800 */
[----:B------:R-:W-:Y:S01]  /*43a0*/  MUFU.EX2 R145, R145 ;  /* 0x0000009100917308 */ /* 0x000fe20000000800 */
[-C--:B--2---:R-:W-:Y:S08]  /*43b0*/  HMMA.16816.F32 R4, R24, R170.reuse, R4 ;  /* 0x000000aa1804723c */ /* 0x084ff00000001804 */
[C---:B---3--:R-:W-:Y:S01]  /*43c0*/  HMMA.16816.F32 R8, R80.reuse, R170, R8 ;  /* 0x000000aa5008723c */ /* 0x048fe20000001808 */
[----:B------:R-:W-:Y:S07]  /*43d0*/  MUFU.EX2 R150, R150 ;  /* 0x0000009600967308 */ /* 0x000fee0000000800 */
[-C--:B------:R-:W-:Y:S03]  /*43e0*/  HMMA.16816.F32 R12, R80, R172.reuse, R12 ;  /* 0x000000ac500c723c */ /* 0x080fe6000000180c */
[----:B------:R-:W-:Y:S05]  /*43f0*/  MUFU.EX2 R200, R200 ;  /* 0x000000c800c87308 */ /* 0x000fea0000000800 */
[C---:B------:R-:W-:Y:S08]  /*4400*/  HMMA.16816.F32 R16, R24.reuse, R172, R16 ;  /* 0x000000ac1810723c */ /* 0x040ff00000001810 */
[-C--:B------:R-:W-:Y:S01]  /*4410*/  HMMA.16816.F32 R20, R24, R174.reuse, R20 ;  /* 0x000000ae1814723c */ /* 0x080fe20000001814 */
[----:B------:R-:W2:Y:S07]  /*4420*/  LDSM.16.M88.4 R24, [R0+0x10080] ;  /* 0x010080000018783b */ /* 0x000eae0000000200 */
[----:B------:R-:W-:Y:S01]  /*4430*/  HMMA.16816.F32 R28, R80, R174, R28 ;  /* 0x000000ae501c723c */ /* 0x000fe2000000181c */
[----:B------:R-:W3:Y:S08]  /*4440*/  LDSM.16.M88.4 R80, [R0+0x11080] ;  /* 0x011080000050783b */ /* 0x000ef00000000200 */
[----:B------:R-:W-:Y:S01]  /*4450*/  LDS R0, [R233.X4+0x122a0] ;  /* 0x0122a000e9007984 */ /* 0x000fe20000004800 */
[-C--:B--2---:R-:W-:Y:S08]  /*4460*/  HMMA.16816.F32 R4, R24, R176.reuse, R4 ;  /* 0x000000b01804723c */ /* 0x084ff00000001804 */
[C---:B---3--:R-:W-:Y:S08]  /*4470*/  HMMA.16816.F32 R8, R80.reuse, R176, R8 ;  /* 0x000000b05008723c */ /* 0x048ff00000001808 */
[-C--:B------:R-:W-:Y:S08]  /*4480*/  HMMA.16816.F32 R12, R80, R178.reuse, R12 ;  /* 0x000000b2500c723c */ /* 0x080ff0000000180c */
        /* <DEDUP_REMOVED lines=22> */
[----:B------:R-:W3:Y:S01]  /*45f0*/  LDSM.16.M88.4 R132, [R132+0x11080] ;  /* 0x011080008484783b */ /* 0x000ee20000000200 */
[----:B------:R-:W5:Y:S05]  /*4600*/  MUFU.EX2 R82, R151 ;  /* 0x0000009700527308 */ /* 0x000f6a0000000800 */
[----:B-1----:R-:W-:Y:S02]  /*4610*/  F2FP.PACK_AB R81, R137, R136 ;  /* 0x000000888951723e */ /* 0x002fe400000000ff */
[----:B----4-:R-:W-:Y:S03]  /*4620*/  F2FP.PACK_AB R80, R139, R138 ;  /* 0x0000008a8b50723e */ /* 0x010fe600000000ff */
[----:B------:R-:W-:Y:S10]  /*4630*/  MUFU.EX2 R151, R211 ;  /* 0x000000d300977308 */ /* 0x000ff40000000800 */
[----:B------:R-:W1:Y:S01]  /*4640*/  MUFU.EX2 R83, R232 ;  /* 0x000000e800537308 */ /* 0x000e620000000800 */
[-C--:B--2---:R-:W-:Y:S08]  /*4650*/  HMMA.16816.F32 R4, R24, R194.reuse, R4 ;  /* 0x000000c21804723c */ /* 0x084ff00000001804 */
[C---:B---3--:R-:W-:Y:S08]  /*4660*/  HMMA.16816.F32 R8, R132.reuse, R194, R8 ;  /* 0x000000c28408723c */ /* 0x048ff00000001808 */
[-C--:B------:R-:W-:Y:S08]  /*4670*/  HMMA.16816.F32 R12, R132, R196.reuse, R12 ;  /* 0x000000c4840c723c */ /* 0x080ff0000000180c */
[C---:B------:R-:W-:Y:S04]  /*4680*/  HMMA.16816.F32 R16, R24.reuse, R196, R16 ;  /* 0x000000c41810723c */ /* 0x040fe80000001810 */
[--C-:B------:R-:W-:Y:S02]  /*4690*/  FADD.FTZ R6, R6, -R0.reuse ;  /* 0x8000000006067221 */ /* 0x100fe40000010000 */
[--C-:B------:R-:W-:Y:S02]  /*46a0*/  FADD.FTZ R7, R7, -R0.reuse ;  /* 0x8000000007077221 */ /* 0x100fe40000010000 */
[-C--:B------:R-:W-:Y:S04]  /*46b0*/  HMMA.16816.F32 R20, R24, R198.reuse, R20 ;  /* 0x000000c61814723c */ /* 0x080fe80000001814 */
[--C-:B------:R-:W-:Y:S02]  /*46c0*/  FADD.FTZ R5, R5, -R3.reuse ;  /* 0x8000000305057221 */ /* 0x100fe40000010000 */
[--C-:B------:R-:W-:Y:S01]  /*46d0*/  FADD.FTZ R4, R4, -R3.reuse ;  /* 0x8000000304047221 */ /* 0x100fe20000010000 */
[----:B-----5:R-:W-:Y:S01]  /*46e0*/  F2FP.PACK_AB R26, R82, R142 ;  /* 0x0000008e521a723e */ /* 0x020fe200000000ff */
[----:B------:R-:W-:Y:S01]  /*46f0*/  HMMA.16816.F32 R28, R132, R198, R28 ;  /* 0x000000c6841c723c */ /* 0x000fe2000000181c */
[----:B------:R-:W-:Y:S03]  /*4700*/  MUFU.EX2 R132, R203 ;  /* 0x000000cb00847308 */ /* 0x000fe60000000800 */
[----:B------:R-:W-:Y:S01]  /*4710*/  FMUL.FTZ R5, R137, R5 ;  /* 0x0000000589057220 */ /* 0x000fe20000410000 */
[----:B------:R-:W-:Y:S01]  /*4720*/  F2FP.PACK_AB R27, R149, R140 ;  /* 0x0000008c951b723e */ /* 0x000fe200000000ff */
[----:B------:R-:W-:Y:S02]  /*4730*/  FMUL.FTZ R4, R136, R4 ;  /* 0x0000000488047220 */ /* 0x000fe40000410000 */
[--C-:B------:R-:W-:Y:S03]  /*4740*/  FADD.FTZ R18, R18, -R0.reuse ;  /* 0x8000000012127221 */ /* 0x100fe60000010000 */
[----:B------:R-:W2:Y:S01]  /*4750*/  MUFU.EX2 R137, R205 ;  /* 0x000000cd00897308 */ /* 0x000ea20000000800 */
[--C-:B------:R-:W-:Y:S02]  /*4760*/  FADD.FTZ R19, R19, -R0.reuse ;  /* 0x8000000013137221 */ /* 0x100fe40000010000 */
[----:B------:R-:W-:Y:S02]  /*4770*/  FMUL.FTZ R6, R142, R6 ;  /* 0x000000068e067220 */ /* 0x000fe40000410000 */
[--C-:B------:R-:W-:Y:S02]  /*4780*/  FADD.FTZ R22, R22, -R0.reuse ;  /* 0x8000000016167221 */ /* 0x100fe40000010000 */
[----:B------:R-:W-:Y:S02]  /*4790*/  FADD.FTZ R23, R23, -R0 ;  /* 0x8000000017177221 */ /* 0x000fe40000010000 */
[--C-:B------:R-:W-:Y:S01]  /*47a0*/  FADD.FTZ R20, R20, -R3.reuse ;  /* 0x8000000314147221 */ /* 0x100fe20000010000 */
[----:B------:R-:W3:Y:S01]  /*47b0*/  LDS R0, [R233.X4+0x12320] ;  /* 0x01232000e9007984 */ /* 0x000ee20000004800 */
[--C-:B------:R-:W-:Y:S01]  /*47c0*/  FADD.FTZ R21, R21, -R3.reuse ;  /* 0x8000000315157221 */ /* 0x100fe20000010000 */
[----:B------:R-:W4:Y:S01]  /*47d0*/  MUFU.EX2 R136, R204 ;  /* 0x000000cc00887308 */ /* 0x000f220000000800 */
[----:B------:R-:W-:Y:S01]  /*47e0*/  FMUL.FTZ R24, R140, R20 ;  /* 0x000000148c187220 */ /* 0x000fe20000410000 */
[----:B------:R-:W-:Y:S01]  /*47f0*/  STS [R228+0x12480], R81 ;  /* 0x01248051e4007388 */ /* 0x000fe20000000800 */
[----:B------:R-:W-:Y:S01]  /*4800*/  FMUL.FTZ R21, R149, R21 ;  /* 0x0000001595157220 */ /* 0x000fe20000410000 */
[----:B------:R-:W-:Y:S01]  /*4810*/  F2FP.PACK_AB R20, R5, R4 ;  /* 0x000000040514723e */ /* 0x000fe200000000ff */
[----:B------:R-:W-:Y:S01]  /*4820*/  FMUL.FTZ R7, R82, R7 ;  /* 0x0000000752077220 */ /* 0x000fe20000410000 */
[----:B------:R-:W-:Y:S01]  /*4830*/  STS [R229], R26 ;  /* 0x0000001ae5007388 */ /* 0x000fe20000000800 */
[--C-:B------:R-:W-:Y:S01]  /*4840*/  FADD.FTZ R8, R8, -R2.reuse ;  /* 0x8000000208087221 */ /* 0x100fe20000010000 */
[----:B------:R-:W-:Y:S01]  /*4850*/  F2FP.PACK_AB R24, R21, R24 ;  /* 0x000000181518723e */ /* 0x000fe200000000ff */
[--C-:B------:R-:W-:Y:S01]  /*4860*/  FADD.FTZ R12, R12, -R2.reuse ;  /* 0x800000020c0c7221 */ /* 0x100fe20000010000 */
[----:B------:R-:W-:Y:S01]  /*4870*/  F2FP.PACK_AB R21, R7, R6 ;  /* 0x000000060715723e */ /* 0x000fe200000000ff */
[--C-:B------:R-:W-:Y:S01]  /*4880*/  FADD.FTZ R13, R13, -R2.reuse ;  /* 0x800000020d0d7221 */ /* 0x100fe20000010000 */
[----:B------:R-:W-:Y:S01]  /*4890*/  F2FP.PACK_AB R7, R144, R147 ;  /* 0x000000939007723e */ /* 0x000fe200000000ff */
[----:B-1----:R-:W-:Y:S01]  /*48a0*/  FMUL.FTZ R82, R83, R18 ;  /* 0x0000001253527220 */ /* 0x002fe20000410000 */
[----:B------:R-:W-:Y:S01]  /*48b0*/  F2FP.PACK_AB R6, R143, R141 ;  /* 0x0000008d8f06723e */ /* 0x000fe200000000ff */
[----:B------:R-:W-:Y:S01]  /*48c0*/  FMUL.FTZ R18, R147, R8 ;  /* 0x0000000893127220 */ /* 0x000fe20000410000 */
[----:B------:R-:W-:Y:S01]  /*48d0*/  F2FP.PACK_AB R4, R150, R145 ;  /* 0x000000919604723e */ /* 0x000fe200000000ff */
[----:B------:R-:W-:Y:S01]  /*48e0*/  FMUL.FTZ R8, R143, R13 ;  /* 0x0000000d8f087220 */ /* 0x000fe20000410000 */
[----:B------:R-:W-:Y:S01]  /*48f0*/  STS [R228+0x12c80], R7 ;  /* 0x012c8007e4007388 */ /* 0x000fe20000000800 */
[--C-:B------:R-:W-:Y:S02]  /*4900*/  FADD.FTZ R16, R16, -R3.reuse ;  /* 0x8000000310107221 */ /* 0x100fe40000010000 */
[----:B------:R-:W-:Y:S02]  /*4910*/  FADD.FTZ R17, R17, -R3 ;  /* 0x8000000311117221 */ /* 0x000fe40000010000 */
[----:B------:R-:W-:Y:S02]  /*4920*/  FMUL.FTZ R3, R141, R12 ;  /* 0x0000000c8d037220 */ /* 0x000fe40000410000 */
[----:B------:R-:W-:Y:S02]  /*4930*/  FMUL.FTZ R16, R138, R16 ;  /* 0x000000108a107220 */ /* 0x000fe40000410000 */
[----:B------:R-:W-:Y:S01]  /*4940*/  FMUL.FTZ R17, R139, R17 ;  /* 0x000000118b117220 */ /* 0x000fe20000410000 */
[----:B------:R-:W-:Y:S01]  /*4950*/  F2FP.PACK_AB R8, R8, R3 ;  /* 0x000000030808723e */ /* 0x000fe200000000ff */
[--C-:B------:R-:W-:Y:S01]  /*4960*/  FADD.FTZ R29, R29, -R2.reuse ;  /* 0x800000021d1d7221 */ /* 0x100fe20000010000 */
[----:B--2---:R-:W-:Y:S01]  /*4970*/  F2FP.PACK_AB R3, R137, R201 ;  /* 0x000000c98903723e */ /* 0x004fe200000000ff */
[--C-:B------:R-:W-:Y:S01]  /*4980*/  FADD.FTZ R9, R9, -R2.reuse ;  /* 0x8000000209097221 */ /* 0x100fe20000010000 */
[----:B------:R-:W-:Y:S01]  /*4990*/  F2FP.PACK_AB R25, R17, R16 ;  /* 0x000000101119723e */ /* 0x000fe200000000ff */
[----:B------:R-:W-:Y:S01]  /*49a0*/  FADD.FTZ R28, R28, -R2 ;  /* 0x800000021c1c7221 */ /* 0x000fe20000010000 */
[----:B------:R-:W-:Y:S01]  /*49b0*/  F2FP.PACK_AB R17, R146, R83 ;  /* 0x000000539211723e */ /* 0x000fe200000000ff */
[----:B------:R-:W-:Y:S01]  /*49c0*/  STS [R229+0x800], R3 ;  /* 0x00080003e5007388 */ /* 0x000fe20000000800 */
[----:B----4-:R-:W-:Y:S01]  /*49d0*/  F2FP.PACK_AB R2, R132, R136 ;  /* 0x000000888402723e */ /* 0x010fe200000000ff */
[----:B------:R-:W1:Y:S01]  /*49e0*/  MUFU.EX2 R83, R206 ;  /* 0x000000ce00537308 */ /* 0x000e620000000800 */
[----:B------:R-:W-:Y:S01]  /*49f0*/  F2FP.PACK_AB R16, R148, R151 ;  /* 0x000000979410723e */ /* 0x000fe200000000ff */
[----:B------:R-:W-:Y:S01]  /*4a00*/  STS [R228+0x13480], R80 ;  /* 0x01348050e4007388 */ /* 0x000fe20000000800 */
[----:B------:R-:W-:Y:S02]  /*4a10*/  FMUL.FTZ R5, R144, R9 ;  /* 0x0000000990057220 */ /* 0x000fe40000410000 */
[--C-:B---3--:R-:W-:Y:S01]  /*4a20*/  FADD.FTZ R10, R10, -R0.reuse ;  /* 0x800000000a0a7221 */ /* 0x108fe20000010000 */
[----:B------:R-:W-:Y:S01]  /*4a30*/  STS [R229+0x1000], R17 ;  /* 0x00100011e5007388 */ /* 0x000fe20000000800 */
[--C-:B------:R-:W-:Y:S01]  /*4a40*/  FADD.FTZ R11, R11, -R0.reuse ;  /* 0x800000000b0b7221 */ /* 0x100fe20000010000 */
[----:B------:R-:W-:Y:S01]  /*4a50*/  F2FP.PACK_AB R5, R5, R18 ;  /* 0x000000120505723e */ /* 0x000fe200000000ff */
[----:B------:R-:W-:Y:S01]  /*4a60*/  FMUL.FTZ R10, R201, R10 ;  /* 0x0000000ac90a7220 */ /* 0x000fe20000410000 */
[----:B------:R-:W-:Y:S01]  /*4a70*/  STS [R228+0x13c80], R6 ;  /* 0x013c8006e4007388 */ /* 0x000fe20000000800 */
[----:B------:R-:W-:Y:S02]  /*4a80*/  FMUL.FTZ R11, R137, R11 ;  /* 0x0000000b890b7220 */ /* 0x000fe40000410000 */
[----:B------:R-:W-:Y:S01]  /*4a90*/  FMUL.FTZ R19, R146, R19 ;  /* 0x0000001392137220 */ /* 0x000fe20000410000 */
[----:B------:R2:W-:Y:S01]  /*4aa0*/  STS [R229+0x1800], R2 ;  /* 0x00180002e5007388 */ /* 0x0005e20000000800 */
[--C-:B------:R-:W-:Y:S02]  /*4ab0*/  FADD.FTZ R14, R14, -R0.reuse ;  /* 0x800000000e0e7221 */ /* 0x100fe40000010000 */
[--C-:B------:R-:W-:Y:S01]  /*4ac0*/  FADD.FTZ R15, R15, -R0.reuse ;  /* 0x800000000f0f7221 */ /* 0x100fe20000010000 */
[----:B------:R-:W-:Y:S01]  /*4ad0*/  STS [R228+0x14480], R27 ;  /* 0x0144801be4007388 */ /* 0x000fe20000000800 */
[----:B------:R-:W-:Y:S01]  /*4ae0*/  F2FP.PACK_AB R9, R19, R82 ;  /* 0x000000521309723e */ /* 0x000fe200000000ff */
[----:B------:R-:W-:Y:S02]  /*4af0*/  FMUL.FTZ R14, R136, R14 ;  /* 0x0000000e880e7220 */ /* 0x000fe40000410000 */
[----:B------:R-:W-:Y:S01]  /*4b00*/  STS [R229+0x2000], R16 ;  /* 0x00200010e5007388 */ /* 0x000fe20000000800 */
[----:B------:R-:W-:Y:S02]  /*4b10*/  FMUL.FTZ R15, R132, R15 ;  /* 0x0000000f840f7220 */ /* 0x000fe40000410000 */
[--C-:B------:R-:W-:Y:S01]  /*4b20*/  FADD.FTZ R30, R30, -R0.reuse ;  /* 0x800000001e1e7221 */ /* 0x100fe20000010000 */
[----:B------:R-:W-:Y:S01]  /*4b30*/  STS [R228+0x14c80], R4 ;  /* 0x014c8004e4007388 */ /* 0x000fe20000000800 */
[----:B------:R-:W-:Y:S01]  /*4b40*/  FADD.FTZ R31, R31, -R0 ;  /* 0x800000001f1f7221 */ /* 0x000fe20000010000 */
[----:B------:R-:W-:Y:S01]  /*4b50*/  F2FP.PACK_AB R0, R15, R14 ;  /* 0x0000000e0f00723e */ /* 0x000fe200000000ff */
[----:B------:R-:W-:Y:S02]  /*4b60*/  FMUL.FTZ R22, R151, R22 ;  /* 0x0000001697167220 */ /* 0x000fe40000410000 */
[----:B------:R-:W-:Y:S02]  /*4b70*/  FMUL.FTZ R23, R148, R23 ;  /* 0x0000001794177220 */ /* 0x000fe40000410000 */
[----:B------:R-:W-:Y:S02]  /*4b80*/  FMUL.FTZ R28, R145, R28 ;  /* 0x0000001c911c7220 */ /* 0x000fe40000410000 */
[----:B------:R-:W-:Y:S01]  /*4b90*/  FMUL.FTZ R12, R150, R29 ;  /* 0x0000001d960c7220 */ /* 0x000fe20000410000 */
[----:B------:R-:W-:Y:S01]  /*4ba0*/  F2FP.PACK_AB R13, R23, R22 ;  /* 0x00000016170d723e */ /* 0x000fe200000000ff */
[----:B-1----:R-:W-:Y:S01]  /*4bb0*/  FMUL.FTZ R30, R83, R30 ;  /* 0x0000001e531e7220 */ /* 0x002fe20000410000 */
[C---:B--2---:R-:W-:Y:S01]  /*4bc0*/  F2FP.PACK_AB R2, R200.reuse, R83 ;  /* 0x00000053c802723e */ /* 0x044fe200000000ff */
[----:B------:R-:W-:Y:S01]  /*4bd0*/  FMUL.FTZ R31, R200, R31 ;  /* 0x0000001fc81f7220 */ /* 0x000fe20000410000 */
[----:B------:R-:W-:Y:S03]  /*4be0*/  F2FP.PACK_AB R12, R12, R28 ;  /* 0x0000001c0c0c723e */ /* 0x000fe600000000ff */
        /* <DEDUP_REMOVED lines=15> */
[----:B------:R-:W-:Y:S04]  /*4ce0*/  STS [R229+0x5800], R2 ;  /* 0x00580002e5007388 */ /* 0x000fe80000000800 */
[----:B------:R-:W-:Y:S01]  /*4cf0*/  LDSM.16.MT88.4 R4, [R212+0x12480] ;  /* 0x01248000d404783b */ /* 0x000fe20000004200 */
[----:B--2---:R-:W-:Y:S07]  /*4d00*/  IMAD.SHL.U32 R0, R222, 0x2, RZ ;  /* 0x00000002de007824 */ /* 0x004fee00078e00ff */
[----:B------:R-:W-:Y:S08]  /*4d10*/  LDSM.16.MT88.4 R12, [R212+0x13480] ;  /* 0x01348000d40c783b */ /* 0x000ff00000004200 */
[----:B------:R-:W1:Y:S08]  /*4d20*/  LDSM.16.MT88.4 R8, [R0+0xe080] ;  /* 0x00e080000008783b */ /* 0x000e700000004200 */
[----:B------:R-:W2:Y:S08]  /*4d30*/  LDSM.16.MT88.4 R16, [R212+0x14480] ;  /* 0x01448000d410783b */ /* 0x000eb00000004200 */
[----:B------:R-:W3:Y:S08]  /*4d40*/  LDSM.16.MT88.4 R20, [R0+0x10080] ;  /* 0x010080000014783b */ /* 0x000ef00000004200 */
[----:B------:R-:W-:Y:S08]  /*4d50*/  LDSM.16.MT88.4 R24, [R212+0x12880] ;  /* 0x01288000d418783b */ /* 0x000ff00000004200 */
[----:B------:R-:W4:Y:S01]  /*4d60*/  LDSM.16.MT88.4 R28, [R0+0xe880] ;  /* 0x00e88000001c783b */ /* 0x000f220000004200 */
[-C--:B-1----:R-:W-:Y:S07]  /*4d70*/  HMMA.16816.F32 R32, R4, R8.reuse, R32 ;  /* 0x000000080420723c */ /* 0x082fee0000001820 */
[----:B------:R-:W1:Y:S01]  /*4d80*/  LDSM.16.MT88.4 R80, [R212+0x13880] ;  /* 0x01388000d450783b */ /* 0x000e620000004200 */
[-C--:B------:R-:W-:Y:S07]  /*4d90*/  HMMA.16816.F32 R36, R12, R8.reuse, R36 ;  /* 0x000000080c24723c */ /* 0x080fee0000001824 */
[----:B------:R-:W5:Y:S01]  /*4da0*/  LDSM.16.MT88.4 R132, [R212+0x14880] ;  /* 0x01488000d484783b */ /* 0x000f620000004200 */
[C---:B--2---:R-:W-:Y:S07]  /*4db0*/  HMMA.16816.F32 R40, R16.reuse, R8, R40 ;  /* 0x000000081028723c */ /* 0x044fee0000001828 */
[----:B------:R-:W-:Y:S01]  /*4dc0*/  LDSM.16.MT88.4 R136, [R0+0xf080] ;  /* 0x00f080000088783b */ /* 0x000fe20000004200 */
[-C--:B------:R-:W-:Y:S07]  /*4dd0*/  HMMA.16816.F32 R44, R16, R10.reuse, R44 ;  /* 0x0000000a102c723c */ /* 0x080fee000000182c */
[----:B------:R-:W-:Y:S01]  /*4de0*/  LDSM.16.MT88.4 R140, [R212+0x13c80] ;  /* 0x013c8000d48c783b */ /* 0x000fe20000004200 */
[-C--:B------:R-:W-:Y:S07]  /*4df0*/  HMMA.16816.F32 R48, R12, R10.reuse, R48 ;  /* 0x0000000a0c30723c */ /* 0x080fee0000001830 */
[----:B------:R-:W-:Y:S01]  /*4e00*/  LDSM.16.MT88.4 R144, [R212+0x14080] ;  /* 0x01408000d490783b */ /* 0x000fe20000004200 */
[C---:B------:R-:W-:Y:S07]  /*4e10*/  HMMA.16816.F32 R52, R4.reuse, R10, R52 ;  /* 0x0000000a0434723c */ /* 0x040fee0000001834 */
[----:B------:R-:W2:Y:S01]  /*4e20*/  LDSM.16.MT88.4 R8, [R0+0x10880] ;  /* 0x010880000008783b */ /* 0x000ea20000004200 */
[-C--:B---3--:R-:W-:Y:S07]  /*4e30*/  HMMA.16816.F32 R56, R4, R20.reuse, R56 ;  /* 0x000000140438723c */ /* 0x088fee0000001838 */
[----:B------:R-:W-:Y:S01]  /*4e40*/  LDSM.16.MT88.4 R148, [R212+0x15080] ;  /* 0x01508000d494783b */ /* 0x000fe20000004200 */
[-C--:B------:R-:W-:Y:S08]  /*4e50*/  HMMA.16816.F32 R60, R12, R20.reuse, R60 ;  /* 0x000000140c3c723c */ /* 0x080ff0000000183c */
[C---:B------:R-:W-:Y:S08]  /*4e60*/  HMMA.16816.F32 R64, R16.reuse, R20, R64 ;  /* 0x000000141040723c */ /* 0x040ff00000001840 */
[-C--:B------:R-:W-:Y:S01]  /*4e70*/  HMMA.16816.F32 R68, R16, R22.reuse, R68 ;  /* 0x000000161044723c */ /* 0x080fe20000001844 */
[----:B------:R-:W3:Y:S07]  /*4e80*/  LDSM.16.MT88.4 R16, [R212+0x12c80] ;  /* 0x012c8000d410783b */ /* 0x000eee0000004200 */
[-C--:B------:R-:W-:Y:S01]  /*4e90*/  HMMA.16816.F32 R72, R12, R22.reuse, R72 ;  /* 0x000000160c48723c */ /* 0x080fe20000001848 */
[----:B------:R-:W2:Y:S07]  /*4ea0*/  LDSM.16.MT88.4 R12, [R212+0x14c80] ;  /* 0x014c8000d40c783b */ /* 0x000eae0000004200 */
[----:B------:R-:W-:Y:S01]  /*4eb0*/  HMMA.16816.F32 R76, R4, R22, R76 ;  /* 0x00000016044c723c */ /* 0x000fe2000000184c */
[----:B------:R-:W2:Y:S07]  /*4ec0*/  LDSM.16.MT88.4 R4, [R0+0x11080] ;  /* 0x011080000004783b */ /* 0x000eae0000004200 */
[-C--:B----4-:R-:W-:Y:S01]  /*4ed0*/  HMMA.16816.F32 R32, R24, R28.reuse, R32 ;  /* 0x0000001c1820723c */ /* 0x090fe20000001820 */
[----:B------:R-:W-:Y:S07]  /*4ee0*/  LDSM.16.MT88.4 R20, [R212+0x13080] ;  /* 0x01308000d414783b */ /* 0x000fee0000004200 */
[-C--:B-1----:R-:W-:Y:S08]  /*4ef0*/  HMMA.16816.F32 R36, R80, R28.reuse, R36 ;  /* 0x0000001c5024723c */ /* 0x082ff00000001824 */
[C---:B-----5:R-:W-:Y:S08]  /*4f00*/  HMMA.16816.F32 R40, R132.reuse, R28, R40 ;  /* 0x0000001c8428723c */ /* 0x060ff00000001828 */
[-C--:B------:R-:W-:Y:S08]  /*4f10*/  HMMA.16816.F32 R44, R132, R30.reuse, R44 ;  /* 0x0000001e842c723c */ /* 0x080ff0000000182c */
[-C--:B------:R-:W-:Y:S08]  /*4f20*/  HMMA.16816.F32 R48, R80, R30.reuse, R48 ;  /* 0x0000001e5030723c */ /* 0x080ff00000001830 */
[C---:B------:R-:W-:Y:S01]  /*4f30*/  HMMA.16816.F32 R52, R24.reuse, R30, R52 ;  /* 0x0000001e1834723c */ /* 0x040fe20000001834 */
[----:B------:R-:W1:Y:S07]  /*4f40*/  LDSM.16.MT88.4 R28, [R0+0xf880] ;  /* 0x00f88000001c783b */ /* 0x000e6e0000004200 */
[-C--:B--2---:R-:W-:Y:S08]  /*4f50*/  HMMA.16816.F32 R56, R24, R8.reuse, R56 ;  /* 0x000000081838723c */ /* 0x084ff00000001838 */
[-C--:B------:R-:W-:Y:S08]  /*4f60*/  HMMA.16816.F32 R60, R80, R8.reuse, R60 ;  /* 0x00000008503c723c */ /* 0x080ff0000000183c */
[C---:B------:R-:W-:Y:S08]  /*4f70*/  HMMA.16816.F32 R64, R132.reuse, R8, R64 ;  /* 0x000000088440723c */ /* 0x040ff00000001840 */
[-C--:B------:R-:W-:Y:S08]  /*4f80*/  HMMA.16816.F32 R68, R132, R10.reuse, R68 ;  /* 0x0000000a8444723c */ /* 0x080ff00000001844 */
[-C--:B------:R-:W-:Y:S08]  /*4f90*/  HMMA.16816.F32 R72, R80, R10.reuse, R72 ;  /* 0x0000000a5048723c */ /* 0x080ff00000001848 */
[----:B------:R-:W-:Y:S01]  /*4fa0*/  HMMA.16816.F32 R76, R24, R10, R76 ;  /* 0x0000000a184c723c */ /* 0x000fe2000000184c */
[----:B------:R-:W2:Y:S07]  /*4fb0*/  LDSM.16.MT88.4 R8, [R0+0x11880] ;  /* 0x011880000008783b */ /* 0x000eae0000004200 */
[-C--:B---3--:R-:W-:Y:S01]  /*4fc0*/  HMMA.16816.F32 R32, R16, R136.reuse, R32 ;  /* 0x000000881020723c */ /* 0x088fe20000001820 */
[----:B------:R-:W-:Y:S07]  /*4fd0*/  BAR.SYNC.DEFER_BLOCKING 0x0 ;  /* 0x0000000000007b1d */ /* 0x000fee0000010000 */
[-C--:B------:R-:W-:Y:S08]  /*4fe0*/  HMMA.16816.F32 R36, R140, R136.reuse, R36 ;  /* 0x000000888c24723c */ /* 0x080ff00000001824 */
[C---:B------:R-:W-:Y:S08]  /*4ff0*/  HMMA.16816.F32 R40, R12.reuse, R136, R40 ;  /* 0x000000880c28723c */ /* 0x040ff00000001828 */
[-C--:B------:R-:W-:Y:S08]  /*5000*/  HMMA.16816.F32 R44, R12, R138.reuse, R44 ;  /* 0x0000008a0c2c723c */ /* 0x080ff0000000182c */
[-C--:B------:R-:W-:Y:S08]  /*5010*/  HMMA.16816.F32 R48, R140, R138.reuse, R48 ;  /* 0x0000008a8c30723c */ /* 0x080ff00000001830 */
[C---:B------:R-:W-:Y:S08]  /*5020*/  HMMA.16816.F32 R52, R16.reuse, R138, R52 ;  /* 0x0000008a1034723c */ /* 0x040ff00000001834 */
[-C--:B------:R-:W-:Y:S08]  /*5030*/  HMMA.16816.F32 R56, R16, R4.reuse, R56 ;  /* 0x000000041038723c */ /* 0x080ff00000001838 */
[-C--:B------:R-:W-:Y:S01]  /*5040*/  HMMA.16816.F32 R60, R140, R4.reuse, R60 ;  /* 0x000000048c3c723c */ /* 0x080fe2000000183c */
[----:B------:R3:W4:Y:S07]  /*5050*/  LDSM.16.M88.4 R80, [R217] ;  /* 0x00000000d950783b */ /* 0x00072e0000000200 */
[C---:B------:R-:W-:Y:S01]  /*5060*/  HMMA.16816.F32 R64, R12.reuse, R4, R64 ;  /* 0x000000040c40723c */ /* 0x040fe20000001840 */
[----:B------:R3:W2:Y:S07]  /*5070*/  LDSM.16.M88.4 R132, [R217+0x800] ;  /* 0x00080000d984783b */ /* 0x0006ae0000000200 */
[-C--:B------:R-:W-:Y:S01]  /*5080*/  HMMA.16816.F32 R68, R12, R6.reuse, R68 ;  /* 0x000000060c44723c */ /* 0x080fe20000001844 */
[----:B------:R3:W2:Y:S07]  /*5090*/  LDSM.16.MT88.4 R136, [R0+0x3080] ;  /* 0x003080000088783b */ /* 0x0006ae0000004200 */
[-C--:B------:R-:W-:Y:S01]  /*50a0*/  HMMA.16816.F32 R72, R140, R6.reuse, R72 ;  /* 0x000000068c48723c */ /* 0x080fe20000001848 */
[----:B------:R3:W2:Y:S07]  /*50b0*/  LDSM.16.M88.4 R140, [R219] ;  /* 0x00000000db8c783b */ /* 0x0006ae0000000200 */
[----:B------:R-:W-:Y:S01]  /*50c0*/  HMMA.16816.F32 R76, R16, R6, R76 ;  /* 0x00000006104c723c */ /* 0x000fe2000000184c */
[----:B------:R3:W2:Y:S07]  /*50d0*/  LDSM.16.MT88.4 R16, [R0+0x80] ;  /* 0x000080000010783b */ /* 0x0006ae0000004200 */
[-C--:B-1----:R-:W-:Y:S01]  /*50e0*/  HMMA.16816.F32 R32, R20, R28.reuse, R32 ;  /* 0x0000001c1420723c */ /* 0x082fe20000001820 */
        /* <DEDUP_REMOVED lines=14> */
[----:B------:R-:W-:-:S07]  /*51d0*/  @P1 BRA `(.L_x_265) ;  /* 0x0000034000001947 */ /* 0x000fce0003800000 */
[----:B-1-34-:R-:W2:Y:S01]  /*51e0*/  LDL R232, [R1+0x8] ;  /* 0x0000080001e87983 */ /* 0x01aea20000100800 */
[----:B------:R-:W-:Y:S01]  /*51f0*/  USHF.R.S32.HI UR21, URZ, 0x1f, UR20 ;  /* 0x0000001f3f157899 */ /* 0x000fe20008011414 */
[----:B------:R-:W-:Y:S01]  /*5200*/  IMAD.MOV.U32 R2, RZ, RZ, R238 ;  /* 0x000000ffff027224 */ /* 0x000fe200078e00ee */
[----:B------:R-:W-:Y:S01]  /*5210*/  ULDC.64 UR6, c[0x0][0x208] ;  /* 0x0000820000067ab9 */ /* 0x000fe20000000a00 */
[----:B------:R-:W1:Y:S01]  /*5220*/  S2R R5, SR_CTAID.Y ;  /* 0x0000000000057919 */ /* 0x000e620000002600 */
[----:B------:R-:W-:Y:S01]  /*5230*/  UIMAD UR21, UR21, UR6, URZ ;  /* 0x00000006151572a4 */ /* 0x000fe2000f8e023f */
[----:B------:R-:W-:Y:S01]  /*5240*/  IMAD.U32 R9, RZ, RZ, UR8 ;  /* 0x00000008ff097e24 */ /* 0x000fe2000f8e00ff */
[----:B------:R-:W-:Y:S01]  /*5250*/  UIMAD.WIDE.U32 UR22, UR20, UR6, URZ ;  /* 0x00000006141672a5 */ /* 0x000fe2000f8e003f */
[----:B------:R-:W3:Y:S01]  /*5260*/  S2R R231, SR_CTAID.Z ;  /* 0x0000000000e77919 */ /* 0x000ee20000002700 */
[----:B------:R-:W-:Y:S01]  /*5270*/  UIMAD UR21, UR20, UR7, UR21 ;  /* 0x00000007141572a4 */ /* 0x000fe2000f8e0215 */
[----:B------:R-:W-:Y:S01]  /*5280*/  IMAD.U32 R10, RZ, RZ, UR9 ;  /* 0x00000009ff0a7e24 */ /* 0x000fe2000f8e00ff */
[----:B------:R-:W-:Y:S01]  /*5290*/  USHF.L.U32 UR6, UR22, 0x6, URZ ;  /* 0x0000000616067899 */ /* 0x000fe2000800063f */
[----:B------:R-:W-:Y:S01]  /*52a0*/  IMAD.MOV.U32 R3, RZ, RZ, R239 ;  /* 0x000000ffff037224 */ /* 0x000fe200078e00ef */
[----:B------:R-:W-:Y:S02]  /*52b0*/  UIADD3 UR21, UR23, UR21, URZ ;  /* 0x0000001517157290 */ /* 0x000fe4000fffe03f */
[----:B------:R-:W-:Y:S02]  /*52c0*/  USHF.L.U32 UR7, UR20, 0x6, URZ ;  /* 0x0000000614077899 */ /* 0x000fe4000800063f */
[----:B------:R-:W-:Y:S01]  /*52d0*/  IADD3 R4, P1, R248, UR6, RZ ;  /* 0x00000006f8047c10 */ /* 0x000fe2000ff3e0ff */
[----:B------:R-:W-:Y:S03]  /*52e0*/  USHF.L.U64.HI UR21, UR22, 0x6, UR21 ;  /* 0x0000000616157899 */ /* 0x000fe60008010215 */
[----:B------:R-:W-:Y:S02]  /*52f0*/  LEA R6, P0, R4, c[0x0][0x1f0], 0x1 ;  /* 0x00007c0004067a11 */ /* 0x000fe400078008ff */
[----:B-1----:R-:W-:Y:S01]  /*5300*/  SHF.R.S32.HI R8, RZ, 0x1f, R5 ;  /* 0x0000001fff087819 */ /* 0x002fe20000011405 */
[----:B------:R-:W-:Y:S04]  /*5310*/  IMAD.WIDE.U32 R2, R5, c[0x0][0x288], R2 ;  /* 0x0000a20005027a25 */ /* 0x000fe800078e0002 */
[----:B------:R-:W-:Y:S02]  /*5320*/  IMAD R8, R8, c[0x0][0x288], RZ ;  /* 0x0000a20008087a24 */ /* 0x000fe400078e02ff */
[----:B---3--:R-:W-:Y:S02]  /*5330*/  IMAD R11, R231, c[0x0][0x290], RZ ;  /* 0x0000a400e70b7a24 */ /* 0x008fe400078e02ff */
[----:B------:R-:W-:Y:S01]  /*5340*/  IMAD R8, R5, c[0x0][0x28c], R8 ;  /* 0x0000a30005087a24 */ /* 0x000fe200078e0208 */
[----:B------:R-:W-:Y:S04]  /*5350*/  IADD3.X R5, R245, UR21, RZ, P1, !PT ;  /* 0x00000015f5057c10 */ /* 0x000fe80008ffe4ff */
[----:B------:R-:W-:Y:S02]  /*5360*/  LEA.HI.X R7, R4, c[0x0][0x1f4], R5, 0x1, P0 ;  /* 0x00007d0004077a11 */ /* 0x000fe400000f0c05 */
[----:B------:R-:W-:Y:S01]  /*5370*/  IADD3 R5, P6, P2, R248, UR6, R9 ;  /* 0x00000006f8057c10 */ /* 0x000fe2000fade009 */
[----:B------:R-:W-:Y:S01]  /*5380*/  USHF.R.S32.HI UR6, URZ, 0x1f, UR7 ;  /* 0x0000001f3f067899 */ /* 0x000fe20008011407 */
[----:B------:R-:W-:Y:S01]  /*5390*/  IADD3 R9, P1, P0, R2, UR7, R11 ;  /* 0x0000000702097c10 */ /* 0x000fe2000f83e00b */
[----:B------:R-:W-:Y:S01]  /*53a0*/  IMAD.IADD R2, R3, 0x1, R8 ;  /* 0x0000000103027824 */ /* 0x000fe200078e0208 */
[----:B------:R-:W-:Y:S01]  /*53b0*/  IADD3.X R10, R245, UR21, R10, P6, P2 ;  /* 0x00000015f50a7c10 */ /* 0x000fe2000b7e440a */
[----:B------:R-:W-:Y:S01]  /*53c0*/  IMAD.U32 R11, RZ, RZ, UR7 ;  /* 0x00000007ff0b7e24 */ /* 0x000fe2000f8e00ff */
[----:B------:R-:W-:Y:S02]  /*53d0*/  LOP3.LUT P6, RZ, R237, 0x1, RZ, 0xc0, !PT ;  /* 0x00000001edff7812 */ /* 0x000fe400078cc0ff */
[C---:B------:R-:W-:Y:S04]  /*53e0*/  LEA R4, P2, R5.reuse, c[0x0][0x1f0], 0x1 ;  /* 0x00007c0005047a11 */ /* 0x040fe800078408ff */
[----:B------:R-:W-:Y:S02]  /*53f0*/  LEA.HI.X R5, R5, c[0x0][0x1f4], R10, 0x1, P2 ;  /* 0x00007d0005057a11 */ /* 0x000fe400010f0c0a */
[----:B--2---:R-:W-:Y:S02]  /*5400*/  IADD3.X R3, R2, UR6, R232, P1, P0 ;  /* 0x0000000602037c10 */ /* 0x004fe40008fe04e8 */
[----:B------:R-:W-:Y:S02]  /*5410*/  IADD3 R2, -R240, c[0x0][0x168], -R11 ;  /* 0x00005a00f0027a10 */ /* 0x000fe40007ffe90b */
[----:B------:R-:W-:Y:S02]  /*5420*/  LEA R8, P0, R9, c[0x0][0x280], 0x2 ;  /* 0x0000a00009087a11 */ /* 0x000fe400078010ff */
[C---:B------:R-:W-:Y:S02]  /*5430*/  ISETP.LT.OR P2, PT, R2.reuse, 0x1, !P6 ;  /* 0x000000010200780c */ /* 0x040fe40007741670 */
[----:B------:R-:W-:Y:S02]  /*5440*/  LOP3.LUT P1, RZ, R237, 0x2, RZ, 0xc0, !PT ;  /* 0x00000002edff7812 */ /* 0x000fe4000782c0ff */
[----:B------:R-:W-:Y:S02]  /*5450*/  LEA.HI.X R9, R9, c[0x0][0x284], R3, 0x2, P0 ;  /* 0x0000a10009097a11 */ /* 0x000fe400000f1403 */
[C---:B------:R-:W-:Y:S02]  /*5460*/  ISETP.LT.OR P0, PT, R2.reuse, 0x1, !P1 ;  /* 0x000000010200780c */ /* 0x040fe40004f01670 */
[C---:B------:R-:W-:Y:S02]  /*5470*/  ISETP.LT.OR P6, PT, R2.reuse, 0x21, !P6 ;  /* 0x000000210200780c */ /* 0x040fe400077c1670 */
[----:B------:R-:W-:Y:S01]  /*5480*/  ISETP.LT.OR P1, PT, R2, 0x21, !P1 ;  /* 0x000000210200780c */ /* 0x000fe20004f21670 */
[----:B------:R-:W-:Y:S02]  /*5490*/  @!P3 IMAD.SHL.U32 R2, R242, 0x10, RZ ;  /* 0x00000010f202b824 */ /* 0x000fe400078e00ff */
[----:B------:R-:W-:Y:S01]  /*54a0*/  @!PT LDS RZ, [RZ] ;  /* 0x00000000fffff984 */ /* 0x000fe20000000800 */
[----:B------:R-:W-:Y:S01]  /*54b0*/  @!PT LDS RZ, [RZ] ;  /* 0x00000000fffff984 */ /* 0x000fe20000000800 */
[----:B------:R-:W-:Y:S01]  /*54c0*/  @!PT LDS RZ, [RZ] ;  /* 0x00000000fffff984 */ /* 0x000fe20000000800 */
[----:B------:R1:W-:Y:S06]  /*54d0*/  LDGSTS.E.BYPASS.LTC128B.128 [R234+0xe080], [R6.64], !P2 ;  /* 0x0e08000006ea7fae */ /* 0x0003ec000d101d4e */
[----:B------:R1:W-:Y:S04]  /*54e0*/  LDGSTS.E.BYPASS.LTC128B.128 [R234+0x10080], [R6.64+0x80], !P0 ;  /* 0x1008008006ea7fae */ /* 0x0003e8000c101d4e */
[----:B------:R1:W-:Y:S04]  /*54f0*/  LDGSTS.E.BYPASS.LTC128B.128 [R234+0xf080], [R4.64], !P6 ;  /* 0x0f08000004ea7fae */ /* 0x0003e8000f101d4e */
[----:B------:R1:W-:Y:S04]  /*5500*/  LDGSTS.E.BYPASS.LTC128B.128 [R234+0x11080], [R4.64+0x80], !P1 ;  /* 0x1108008004ea7fae */ /* 0x0003e8000c901d4e */
[----:B------:R1:W-:Y:S02]  /*5510*/  @!P3 LDGSTS.E.BYPASS.LTC128B.128 [R2+0x12280], [R8.64] ;  /* 0x122800000802bfae */ /* 0x0003e4000b901d4e */
.L_x_265:
[-C--:B-1-34-:R-:W-:Y:S01]  /*5520*/  HMMA.16816.F32 R4, R80, R16.reuse, RZ ;  /* 0x000000105004723c */ /* 0x09afe200000018ff */
[----:B------:R-:W2:Y:S01]  /*5530*/  LDL R231, [R1+0xc] ;  /* 0x00000c0001e77983 */ /* 0x000ea20000100800 */
[----:B------:R-:W-:Y:S02]  /*5540*/  USHF.L.U32 UR11, UR11, 0xd, URZ ;  /* 0x0000000d0b0b7899 */ /* 0x000fe4000800063f */
[----:B------:R-:W-:Y:S01]  /*5550*/  IMAD.U32 R2, RZ, RZ, UR4 ;  /* 0x00000004ff027e24 */ /* 0x000fe2000f8e00ff */
[----:B------:R-:W-:Y:S01]  /*5560*/  LDSM.16.M88.4 R144, [R217+0x1800] ;  /* 0x00180000d990783b */ /* 0x000fe20000000200 */
[----:B------:R-:W-:Y:S02]  /*5570*/  UIADD3 UR6, UR4, 0x1, URZ ;  /* 0x0000000104067890 */ /* 0x000fe4000fffe03f */
[C---:B------:R-:W-:Y:S01]  /*5580*/  HMMA.16816.F32 R8, R132.reuse, R16, RZ ;  /* 0x000000108408723c */ /* 0x040fe200000018ff */
[----:B------:R-:W-:Y:S01]  /*5590*/  LDSM.16.MT88.4 R148, [R0+0x4080] ;  /* 0x004080000094783b */ /* 0x000fe20000004200 */
[----:B------:R-:W-:Y:S02]  /*55a0*/  UISETP.GE.AND UP0, UPT, UR4, 0x1, UPT ;  /* 0x000000010400788c */ /* 0x000fe4000bf06270 */
[----:B------:R-:W-:Y:S01]  /*55b0*/  IMAD.U32 R3, RZ, RZ, UR11 ;  /* 0x0000000bff037e24 */ /* 0x000fe2000f8e00ff */
[----:B------:R-:W0:Y:S01]  /*55c0*/  LDGDEPBAR ;  /* 0x00000000000079af */ /* 0x000e220000000000 */
[----:B------:R-:W-:Y:S02]  /*55d0*/  USEL UR4, UR6, URZ, !UP0 ;  /* 0x0000003f06047287 */ /* 0x000fe4000c000000 */
[-C--:B------:R-:W-:Y:S01]  /*55e0*/  HMMA.16816.F32 R12, R132, R18.reuse, RZ ;  /* 0x00000012840c723c */ /* 0x080fe200000018ff */
[----:B------:R-:W-:Y:S02]  /*55f0*/  UISETP.GE.AND UP0, UPT, UR20, UR12, UPT ;  /* 0x0000000c1400728c */ /* 0x000fe4000bf06270 */
[----:B------:R-:W-:Y:S04]  /*5600*/  UIADD3 UR6, UR18, 0x1, URZ ;  /* 0x0000000112067890 */ /* 0x000fe8000fffe03f */
[----:B------:R-:W-:Y:S01]  /*5610*/  PLOP3.LUT P0, PT, PT, PT, UP0, 0x80, 0x0 ;  /* 0x000000000000781c */ /* 0x000fe20003f0f008 */
[C---:B------:R-:W-:Y:S01]  /*5620*/  HMMA.16816.F32 R16, R80.reuse, R18, RZ ;  /* 0x000000125010723c */ /* 0x040fe200000018ff */
[----:B------:R-:W-:Y:S04]  /*5630*/  UISETP.GE.AND UP0, UPT, UR18, 0x1, UPT ;  /* 0x000000011200788c */ /* 0x000fe8000bf06270 */
[----:B------:R-:W-:Y:S03]  /*5640*/  USEL UR18, UR6, URZ, !UP0 ;  /* 0x0000003f06127287 */ /* 0x000fe6000c000000 */
        /* <DEDUP_REMOVED lines=12> */
[C---:B------:R-:W-:Y:S01]  /*5710*/  HMMA.16816.F32 R24, R204.reuse, R208, R24 ;  /* 0x000000d0cc18723c */ /* 0x040fe20000001818 */
[----:B------:R-:W3:Y:S07]  /*5720*/  LDL.64 R208, [R1] ;  /* 0x0000000001d07983 */ /* 0x000eee0000100a00 */
[-C--:B------:R-:W-:Y:S01]  /*5730*/  HMMA.16816.F32 R28, R204, R210.reuse, R28 ;  /* 0x000000d2cc1c723c */ /* 0x080fe2000000181c */
[----:B------:R-:W-:Y:S07]  /*5740*/  LDSM.16.MT88.4 R204, [R0+0x4880] ;  /* 0x0048800000cc783b */ /* 0x000fee0000004200 */
[----:B------:R-:W-:Y:S01]  /*5750*/  HMMA.16816.F32 R80, R140, R210, R80 ;  /* 0x000000d28c50723c */ /* 0x000fe20000001850 */
[----:B------:R-:W-:Y:S07]  /*5760*/  LDSM.16.MT88.4 R140, [R0+0x1880] ;  /* 0x00188000008c783b */ /* 0x000fee0000004200 */
[-C--:B-1----:R-:W-:Y:S08]  /*5770*/  HMMA.16816.F32 R4, R132, R136.reuse, R4 ;  /* 0x000000888404723c */ /* 0x082ff00000001804 */
[C---:B------:R-:W-:Y:S08]  /*5780*/  HMMA.16816.F32 R8, R144.reuse, R136, R8 ;  /* 0x000000889008723c */ /* 0x040ff00000001808 */
[-C--:B------:R-:W-:Y:S08]  /*5790*/  HMMA.16816.F32 R12, R144, R138.reuse, R12 ;  /* 0x0000008a900c723c */ /* 0x080ff0000000180c */
[C---:B------:R-:W-:Y:S01]  /*57a0*/  HMMA.16816.F32 R16, R132.reuse, R138, R16 ;  /* 0x0000008a8410723c */ /* 0x040fe20000001810 */
[----:B------:R-:W1:Y:S07]  /*57b0*/  LDSM.16.M88.4 R136, [R219+0x1000] ;  /* 0x00100000db88783b */ /* 0x000e6e0000000200 */
[-C--:B------:R-:W-:Y:S08]  /*57c0*/  HMMA.16816.F32 R20, R132, R148.reuse, R20 ;  /* 0x000000948414723c */ /* 0x080ff00000001814 */
[C---:B------:R-:W-:Y:S08]  /*57d0*/  HMMA.16816.F32 R24, R144.reuse, R148, R24 ;  /* 0x000000949018723c */ /* 0x040ff00000001818 */
[-C--:B------:R-:W-:Y:S01]  /*57e0*/  HMMA.16816.F32 R28, R144, R150.reuse, R28 ;  /* 0x00000096901c723c */ /* 0x080fe2000000181c */
[----:B------:R-:W-:Y:S07]  /*57f0*/  LDSM.16.M88.4 R144, [R217+0x2800] ;  /* 0x00280000d990783b */ /* 0x000fee0000000200 */
[----:B------:R-:W-:Y:S01]  /*5800*/  HMMA.16816.F32 R80, R132, R150, R80 ;  /* 0x000000968450723c */ /* 0x000fe20000001850 */
[----:B------:R-:W-:Y:S04]  /*5810*/  LDSM.16.M88.4 R132, [R217+0x2000] ;  /* 0x00200000d984783b */ /* 0x000fe80000000200 */
[----:B------:R-:W-:Y:S03]  /*5820*/  LDSM.16.MT88.4 R148, [R0+0x5080] ;  /* 0x005080000094783b */ /* 0x000fe60000004200 */
        /* <DEDUP_REMOVED lines=19> */
[-C--:B------:R-:W-:Y:S08]  /*5960*/  HMMA.16816.F32 R28, R144, R150.reuse, R28 ;  /* 0x00000096901c723c */ /* 0x080ff0000000181c */
[----:B------:R-:W-:Y:S08]  /*5970*/  HMMA.16816.F32 R80, R132, R150, R80 ;  /* 0x000000968450723c */ /* 0x000ff00000001850 */
[-C--:B-1----:R-:W-:Y:S08]  /*5980*/  HMMA.16816.F32 R4, R136, R140.reuse, R4 ;  /* 0x0000008c8804723c */ /* 0x082ff00000001804 */
[C---:B------:R-:W-:Y:S08]  /*5990*/  HMMA.16816.F32 R8, R200.reuse, R140, R8 ;  /* 0x0000008cc808723c */ /* 0x040ff00000001808 */
[-C--:B------:R-:W-:Y:S08]  /*59a0*/  HMMA.16816.F32 R12, R200, R142.reuse, R12 ;  /* 0x0000008ec80c723c */ /* 0x080ff0000000180c */
[C---:B------:R-:W-:Y:S01]  /*59b0*/  HMMA.16816.F32 R16, R136.reuse, R142, R16 ;  /* 0x0000008e8810723c */ /* 0x040fe20000001810 */
[----:B------:R-:W-:Y:S07]  /*59c0*/  LDSM.16.MT88.4 R140, [R212+0x18080] ;  /* 0x01808000d48c783b */ /* 0x000fee0000004200 */
[-C--:B------:R-:W-:Y:S08]  /*59d0*/  HMMA.16816.F32 R20, R136, R204.reuse, R20 ;  /* 0x000000cc8814723c */ /* 0x080ff00000001814 */
[C---:B------:R-:W-:Y:S08]  /*59e0*/  HMMA.16816.F32 R24, R200.reuse, R204, R24 ;  /* 0x000000ccc818723c */ /* 0x040ff00000001818 */
[-C--:B------:R-:W-:Y:S08]  /*59f0*/  HMMA.16816.F32 R28, R200, R206.reuse, R28 ;  /* 0x000000cec81c723c */ /* 0x080ff0000000181c */
[----:B------:R-:W-:Y:S04]  /*5a00*/  HMMA.16816.F32 R80, R136, R206, R80 ;  /* 0x000000ce8850723c */ /* 0x000fe80000001850 */
[----:B---3--:R-:W-:Y:S01]  /*5a10*/  IADD3 R0, P1, R208, UR11, RZ ;  /* 0x0000000bd0007c10 */ /* 0x008fe2000ff3e0ff */
[----:B------:R-:W-:Y:S03]  /*5a20*/  UMOV UR11, UR20 ;  /* 0x00000014000b7c82 */ /* 0x000fe60008000000 */
[----:B--2---:R-:W-:Y:S04]  /*5a30*/  LEA.HI.X.SX32 R3, R3, R231, 0x1, P1 ;  /* 0x000000e703037211 */ /* 0x004fe800008f0eff */
[C---:B------:R-:W-:Y:S04]  /*5a40*/  LEA R132, P1, R0.reuse, c[0x0][0x220], 0x2 ;  /* 0x0000880000847a11 */ /* 0x040fe800078210ff */
[----:B------:R-:W-:Y:S01]  /*5a50*/  LEA.HI.X R133, R0, c[0x0][0x224], R3, 0x2, P1 ;  /* 0x0000890000857a11 */ /* 0x000fe200008f1403 */
[----:B------:R-:W-:Y:S04]  /*5a60*/  IMAD R0, R2, 0x2000, R222 ;  /* 0x0000200002007824 */ /* 0x000fe800078e02de */
[----:B------:R-:W-:Y:S01]  /*5a70*/  RED.E.ADD.F32.FTZ.RN.STRONG.GPU [R132.64], R4 ;  /* 0x000000048400798e */ /* 0x000fe2000c10e78e */
        /* <DEDUP_REMOVED lines=149> */
.L_x_247:
[----:B------:R-:W-:Y:S05]  /*63d0*/  @P1 BRA `(.L_x_267) ;  /* 0x000016e000001947 */ /* 0x000fea0003800000 */
[----:B------:R-:W-:Y:S01]  /*63e0*/  SHF.R.S32.HI R8, RZ, 0x1f, R242 ;  /* 0x0000001fff087819 */ /* 0x000fe200000114f2 */
[----:B------:R-:W-:Y:S01]  /*63f0*/  BAR.SYNC.DEFER_BLOCKING 0x1, 0x100 ;  /* 0x0044000000007b1d */ /* 0x000fe20000010000 */
[----:B------:R-:W-:Y:S02]  /*6400*/  F2FP.PACK_AB R32, R33, R32 ;  /* 0x000000202120723e */ /* 0x000fe400000000ff */
[----:B------:R-:W-:-:S02]  /*6410*/  LEA.HI R3, R8, R242, RZ, 0x2 ;  /* 0x000000f208037211 */ /* 0x000fc400078f10ff */
[----:B------:R-:W-:Y:S01]  /*6420*/  LEA.HI R0, R8, R242, RZ, 0x5 ;  /* 0x000000f208007211 */ /* 0x000fe200078f28ff */
[----:B------:R-:W-:Y:S01]  /*6430*/  BSSY B0, `(.L_x_268) ;  /* 0x00000b6000007945 */ /* 0x000fe20003800000 */
[--C-:B------:R-:W-:Y:S02]  /*6440*/  SHF.R.S32.HI R5, RZ, 0x2, R3.reuse ;  /* 0x00000002ff057819 */ /* 0x100fe40000011403 */
[----:B------:R-:W-:Y:S02]  /*6450*/  SHF.R.S32.HI R2, RZ, 0x1f, R3 ;  /* 0x0000001fff027819 */ /* 0x000fe40000011403 */
[----:B------:R-:W-:Y:S02]  /*6460*/  SHF.R.S32.HI R4, RZ, 0x5, R0 ;  /* 0x00000005ff047819 */ /* 0x000fe40000011400 */
[----:B------:R-:W-:Y:S02]  /*6470*/  LEA.HI R2, R2, R5, RZ, 0x3 ;  /* 0x0000000502027211 */ /* 0x000fe400078f18ff */
[----:B------:R-:W-:-:S02]  /*6480*/  LEA.HI R0, R0, R4, RZ, 0x1 ;  /* 0x0000000400007211 */ /* 0x000fc400078f08ff */
[----:B------:R-:W-:Y:S02]  /*6490*/  LOP3.LUT R2, R2, 0xfffffff8, RZ, 0xc0, !PT ;  /* 0xfffffff802027812 */ /* 0x000fe400078ec0ff */
[----:B------:R-:W-:Y:S02]  /*64a0*/  LOP3.LUT R0, R0, 0x1ffffe, RZ, 0xc0, !PT ;  /* 0x001ffffe00007812 */ /* 0x000fe400078ec0ff */
[-C--:B------:R-:W-:Y:S01]  /*64b0*/  LEA.HI R10, R8, R242.reuse, RZ, 0x4 ;  /* 0x000000f2080a7211 */ /* 0x080fe200078f20ff */
[----:B------:R-:W-:Y:S01]  /*64c0*/  IMAD.IADD R6, R5, 0x1, -R2 ;  /* 0x0000000105067824 */ /* 0x000fe200078e0a02 */
[----:B------:R-:W-:Y:S01]  /*64d0*/  LOP3.LUT R2, R3, 0x3ffffffc, RZ, 0xc0, !PT ;  /* 0x3ffffffc03027812 */ /* 0x000fe200078ec0ff */
[----:B------:R-:W-:Y:S01]  /*64e0*/  IMAD.IADD R7, R4, 0x1, -R0 ;  /* 0x0000000104077824 */ /* 0x000fe200078e0a00 */
[-C--:B------:R-:W-:Y:S01]  /*64f0*/  LEA.HI R0, R8, R242.reuse, RZ, 0x6 ;  /* 0x000000f208007211 */ /* 0x080fe200078f30ff */
[----:B------:R-:W-:Y:S01]  /*6500*/  IMAD.SHL.U32 R4, R6, 0x40, RZ ;  /* 0x0000004006047824 */ /* 0x000fe200078e00ff */
[----:B------:R-:W-:Y:S01]  /*6510*/  LEA.HI R8, R8, R242, RZ, 0x7 ;  /* 0x000000f208087211 */ /* 0x000fe200078f38ff */
[----:B------:R-:W-:Y:S01]  /*6520*/  IMAD.IADD R3, R242, 0x1, -R2 ;  /* 0x00000001f2037824 */ /* 0x000fe200078e0a02 */
[----:B------:R-:W-:-:S02]  /*6530*/  SHF.R.U32.HI R5, RZ, 0x3, R0 ;  /* 0x00000003ff057819 */ /* 0x000fc40000011600 */
[----:B------:R-:W-:Y:S01]  /*6540*/  LOP3.LUT R0, R10, 0xfffffff0, RZ, 0xc0, !PT ;  /* 0xfffffff00a007812 */ /* 0x000fe200078ec0ff */
[----:B------:R-:W-:Y:S01]  /*6550*/  IMAD R7, R7, 0x200, R3 ;  /* 0x0000020007077824 */ /* 0x000fe200078e0203 */
[----:B------:R-:W-:Y:S01]  /*6560*/  LOP3.LUT R2, R4, 0x1c0, RZ, 0xc0, !PT ;  /* 0x000001c004027812 */ /* 0x000fe200078ec0ff */
[----:B------:R-:W-:Y:S01]  /*6570*/  IMAD.SHL.U32 R8, R8, 0x4, RZ ;  /* 0x0000000408087824 */ /* 0x000fe200078e00ff */
[----:B------:R-:W-:Y:S01]  /*6580*/  LOP3.LUT P0, RZ, R6, 0x4, RZ, 0xc0, !PT ;  /* 0x0000000406ff7812 */ /* 0x000fe2000780c0ff */
[----:B------:R-:W-:Y:S01]  /*6590*/  IMAD.IADD R0, R242, 0x1, -R0 ;  /* 0x00000001f2007824 */ /* 0x000fe200078e0a00 */
[----:B------:R-:W-:Y:S02]  /*65a0*/  LOP3.LUT R4, R2, 0x18, R5, 0xf8, !PT ;  /* 0x0000001802047812 */ /* 0x000fe400078ef805 */
[----:B------:R-:W-:Y:S01]  /*65b0*/  SHF.R.U32.HI R3, RZ, 0x3, R2 ;  /* 0x00000003ff037819 */ /* 0x000fe20000011602 */
[----:B------:R-:W-:Y:S01]  /*65c0*/  IMAD.SHL.U32 R6, R0, 0x8, RZ ;  /* 0x0000000800067824 */ /* 0x000fe200078e00ff */
[----:B------:R-:W-:-:S02]  /*65d0*/  SHF.R.S32.HI R2, RZ, 0x1f, R0 ;  /* 0x0000001fff027819 */ /* 0x000fc40000011400 */
[----:B------:R-:W-:Y:S02]  /*65e0*/  LOP3.LUT R4, R4, R3, RZ, 0x3c, !PT ;  /* 0x0000000304047212 */ /* 0x000fe400078e3cff */
[----:B------:R-:W-:Y:S02]  /*65f0*/  LEA.HI R2, R2, R0, RZ, 0x3 ;  /* 0x0000000002027211 */ /* 0x000fe400078f18ff */
[----:B------:R-:W-:Y:S01]  /*6600*/  F2FP.PACK_AB R34, R35, R34 ;  /* 0x000000222322723e */ /* 0x000fe200000000ff */
[----:B------:R-:W-:Y:S01]  /*6610*/  IMAD.U32 R0, R7, 0x2, R4 ;  /* 0x0000000207007824 */ /* 0x000fe200078e0004 */
[----:B------:R-:W-:Y:S02]  /*6620*/  LOP3.LUT R7, R8, 0xfffffe00, RZ, 0xc0, !PT ;  /* 0xfffffe0008077812 */ /* 0x000fe400078ec0ff */
[----:B------:R-:W-:Y:S01]  /*6630*/  SHF.R.S32.HI R2, RZ, 0x3, R2 ;  /* 0x00000003ff027819 */ /* 0x000fe20000011402 */
[----:B------:R-:W-:Y:S01]  /*6640*/  IMAD.SHL.U32 R0, R0, 0x2, RZ ;  /* 0x0000000200007824 */ /* 0x000fe200078e00ff */
[----:B------:R-:W-:-:S02]  /*6650*/  F2FP.PACK_AB R52, R53, R52 ;  /* 0x000000343534723e */ /* 0x000fc400000000ff */
[----:B------:R-:W-:Y:S01]  /*6660*/  F2FP.PACK_AB R54, R55, R54 ;  /* 0x000000363736723e */ /* 0x000fe200000000ff */
[----:B------:R-:W-:Y:S01]  /*6670*/  IMAD R7, R2, 0x1800, R7 ;  /* 0x0000180002077824 */ /* 0x000fe200078e0207 */
[C---:B------:R-:W-:Y:S01]  /*6680*/  IADD3 R2, R0.reuse, 0x40, RZ ;  /* 0x0000004000027810 */ /* 0x040fe20007ffe0ff */
[----:B------:R-:W-:Y:S01]  /*6690*/  STS [R0+0x6080], R32 ;  /* 0x0060802000007388 */ /* 0x000fe20000000800 */
[----:B------:R-:W-:Y:S02]  /*66a0*/  @P0 IADD3 R2, R0, -0x40, RZ ;  /* 0xffffffc000020810 */ /* 0x000fe40007ffe0ff */
        /* <DEDUP_REMOVED lines=9> */
[----:B------:R-:W-:Y:S01]  /*6740*/  SHF.R.S32.HI R10, RZ, 0x4, R10 ;  /* 0x00000004ff0a7819 */ /* 0x000fe2000001140a */
[----:B------:R-:W-:Y:S01]  /*6750*/  STS [R0+0x7080], R36 ;  /* 0x0070802400007388 */ /* 0x000fe20000000800 */
[----:B------:R-:W-:Y:S02]  /*6760*/  F2FP.PACK_AB R44, R45, R44 ;  /* 0x0000002c2d2c723e */ /* 0x000fe400000000ff */
[----:B------:R-:W-:Y:S01]  /*6770*/  F2FP.PACK_AB R46, R47, R46 ;  /* 0x0000002e2f2e723e */ /* 0x000fe200000000ff */
[----:B------:R-:W-:Y:S01]  /*6780*/  STS [R0+0x7480], R38 ;  /* 0x0074802600007388 */ /* 0x000fe20000000800 */
[----:B------:R-:W-:Y:S01]  /*6790*/  F2FP.PACK_AB R56, R57, R56 ;  /* 0x000000383938723e */ /* 0x000fe200000000ff */
[----:B------:R-:W-:Y:S01]  /*67a0*/  IMAD.SHL.U32 R3, R10, 0x40, RZ ;  /* 0x000000400a037824 */ /* 0x000fe200078e00ff */
        /* <DEDUP_REMOVED lines=26> */
[----:B------:R-:W-:Y:S02]  /*6950*/  LOP3.LUT R5, R3, 0x1c0, RZ, 0xc0, !PT ;  /* 0x000001c003057812 */ /* 0x000fe400078ec0ff */
        /* <DEDUP_REMOVED lines=12> */
[----:B------:R-:W-:Y:S01]  /*6a20*/  LOP3.LUT R3, R5, 0x38, R6, 0xf8, !PT ;  /* 0x0000003805037812 */ /* 0x000fe200078ef806 */
[----:B------:R-:W-:Y:S01]  /*6a30*/  STS [R2+0xa480], R74 ;  /* 0x00a4804a02007388 */ /* 0x000fe20000000800 */
[----:B------:R-:W-:Y:S02]  /*6a40*/  SHF.R.U32.HI R8, RZ, 0x3, R5 ;  /* 0x00000003ff087819 */ /* 0x000fe40000011605 */
        /* <DEDUP_REMOVED lines=12> */
[----:B------:R-:W-:Y:S01]  /*6b10*/  LOP3.LUT R8, R3, R8, RZ, 0x3c, !PT ;  /* 0x0000000803087212 */ /* 0x000fe200078e3cff */
[----:B------:R-:W-:Y:S01]  /*6b20*/  STS [R0+0x80], R30 ;  /* 0x0000801e00007388 */ /* 0x000fe20000000800 */
[----:B------:R-:W-:-:S02]  /*6b30*/  F2FP.PACK_AB R3, R121, R120 ;  /* 0x000000787903723e */ /* 0x000fc400000000ff */
[----:B------:R-:W-:Y:S01]  /*6b40*/  F2FP.PACK_AB R5, R123, R122 ;  /* 0x0000007a7b05723e */ /* 0x000fe200000000ff */
[----:B------:R-:W-:Y:S01]  /*6b50*/  STS [R0+0x480], R29 ;  /* 0x0004801d00007388 */ /* 0x000fe20000000800 */
[----:B------:R-:W-:-:S03]  /*6b60*/  IMAD.IADD R7, R7, 0x1, R8 ;  /* 0x0000000107077824 */ /* 0x000fc600078e0208 */
        /* <DEDUP_REMOVED lines=16> */
[----:B------:R-:W-:Y:S04]  /*6c70*/  STS [R2+0x4080], R9 ;  /* 0x0040800902007388 */ /* 0x000fe80000000800 */
[----:B------:R-:W-:Y:S04]  /*6c80*/  STS [R2+0x4480], R4 ;  /* 0x0044800402007388 */ /* 0x000fe80000000800 */
[----:B------:R-:W-:Y:S04]  /*6c90*/  STS [R0+0x5080], R14 ;  /* 0x0050800e00007388 */ /* 0x000fe80000000800 */
[----:B------:R2:W-:Y:S01]  /*6ca0*/  STS [R0+0x5480], R13 ;  /* 0x0054800d00007388 */ /* 0x0005e20000000800 */
[----:B-1----:R-:W-:-:S03]  /*6cb0*/  SHF.R.S32.HI R11, RZ, 0x1f, R10 ;  /* 0x0000001fff0b7819 */ /* 0x002fc6000001140a */
[----:B------:R-:W-:Y:S04]  /*6cc0*/  STS [R2+0x5080], R3 ;  /* 0x0050800302007388 */ /* 0x000fe80000000800 */
[----:B------:R1:W-:Y:S04]  /*6cd0*/  STS [R2+0x5480], R5 ;  /* 0x0054800502007388 */ /* 0x0003e80000000800 */
[----:B------:R-:W3:Y:S04]  /*6ce0*/  S2R R12, SR_CTAID.X ;  /* 0x00000000000c7919 */ /* 0x000ee80000002500 */
[----:B------:R-:W4:Y:S04]  /*6cf0*/  S2R R22, SR_CTAID.Y ;  /* 0x0000000000167919 */ /* 0x000f280000002600 */
[----:B------:R-:W5:Y:S01]  /*6d00*/  S2R R21, SR_CTAID.Z ;  /* 0x0000000000157919 */ /* 0x000f620000002700 */
[----:B--2---:R-:W-:-:S03]  /*6d10*/  IMAD.SHL.U32 R0, R7, 0x2, RZ ;  /* 0x0000000207007824 */ /* 0x004fc600078e00ff */
[----:B------:R-:W-:Y:S01]  /*6d20*/  BAR.SYNC.DEFER_BLOCKING 0x1, 0x100 ;  /* 0x0044000000007b1d */ /* 0x000fe20000010000 */
[----:B------:R-:W-:Y:S01]  /*6d30*/  SHF.R.S32.HI R7, RZ, 0x1f, R6 ;  /* 0x0000001fff077819 */ /* 0x000fe20000011406 */
[----:B-1----:R-:W-:-:S04]  /*6d40*/  IMAD.MOV.U32 R5, RZ, RZ, -0x60 ;  /* 0xffffffa0ff057424 */ /* 0x002fc800078e00ff */
[----:B---3--:R-:W-:Y:S01]  /*6d50*/  IMAD R5, R12, R5, c[0x0][0x2f0] ;  /* 0x0000bc000c057624 */ /* 0x008fe200078e0205 */
[----:B----4-:R-:W-:Y:S01]  /*6d60*/  SHF.R.S32.HI R23, RZ, 0x1f, R22 ;  /* 0x0000001fff177819 */ /* 0x010fe20000011416 */
[----:B------:R-:W-:-:S03]  /*6d70*/  IMAD.WIDE.U32 R2, R22, c[0x0][0x338], R6 ;  /* 0x0000ce0016027a25 */ /* 0x000fc600078e0006 */
[----:B------:R-:W-:Y:S02]  /*6d80*/  IMNMX R20, R5, 0x60, PT ;  /* 0x0000006005147817 */ /* 0x000fe40003800200 */
[----:B-----5:R-:W-:Y:S01]  /*6d90*/  SHF.R.S32.HI R68, RZ, 0x1f, R21 ;  /* 0x0000001fff447819 */ /* 0x020fe20000011415 */
[----:B------:R-:W-:Y:S01]  /*6da0*/  IMAD R4, R23, c[0x0][0x338], RZ ;  /* 0x0000ce0017047a24 */ /* 0x000fe200078e02ff */
[----:B------:R-:W-:-:S03]  /*6db0*/  ISETP.GE.AND P6, PT, R10, R20, PT ;  /* 0x000000140a00720c */ /* 0x000fc60003fc6270 */
[----:B------:R-:W-:Y:S01]  /*6dc0*/  IMAD R4, R22, c[0x0][0x33c], R4 ;  /* 0x0000cf0016047a24 */ /* 0x000fe200078e0204 */
[----:B------:R1:W2:Y:S01]  /*6dd0*/  LDS.128 R24, [R0+0x6880] ;  /* 0x0068800000187984 */ /* 0x0002a20000000c00 */
[----:B------:R-:W-:Y:S02]  /*6de0*/  ISETP.GE.OR P0, PT, R6, c[0x0][0x324], P6 ;  /* 0x0000c90006007a0c */ /* 0x000fe40003706670 */
[----:B------:R-:W-:Y:S01]  /*6df0*/  IMAD.IADD R3, R3, 0x1, R4 ;  /* 0x0000000103037824 */ /* 0x000fe200078e0204 */
[----:B------:R1:W3:Y:S01]  /*6e00*/  LDS.128 R28, [R0+0x7080] ;  /* 0x00708000001c7984 */ /* 0x0002e20000000c00 */
[----:B------:R-:W-:Y:S02]  /*6e10*/  IMAD R4, R68, c[0x0][0x340], RZ ;  /* 0x0000d00044047a24 */ /* 0x000fe400078e02ff */
[C---:B------:R-:W-:Y:S01]  /*6e20*/  IMAD.WIDE.U32 R8, R21.reuse, c[0x0][0x340], R2 ;  /* 0x0000d00015087a25 */ /* 0x040fe200078e0002 */
[----:B------:R1:W4:Y:S03]  /*6e30*/  LDS.128 R32, [R0+0x7880] ;  /* 0x0078800000207984 */ /* 0x0003260000000c00 */
[----:B------:R-:W-:Y:S01]  /*6e40*/  IMAD R4, R21, c[0x0][0x344], R4 ;  /* 0x0000d10015047a24 */ /* 0x000fe200078e0204 */
[----:B------:R1:W1:Y:S01]  /*6e50*/  LDS.128 R36, [R0+0x8080] ;  /* 0x0080800000247984 */ /* 0x0002620000000c00 */
[----:B------:R-:W-:-:S03]  /*6e60*/  IMAD.WIDE R2, R12, 0x60, R10 ;  /* 0x000000600c027825 */ /* 0x000fc600078e020a */
[----:B------:R1:W1:Y:S01]  /*6e70*/  LDS.128 R40, [R0+0x8880] ;  /* 0x0088800000287984 */ /* 0x0002620000000c00 */
[----:B------:R-:W-:-:S03]  /*6e80*/  IMAD.IADD R5, R9, 0x1, R4 ;  /* 0x0000000109057824 */ /* 0x000fc600078e0204 */
        /* <DEDUP_REMOVED lines=16> */
.L_x_269:
[----:B--2---:R-:W-:Y:S05]  /*6f90*/  BSYNC B0 ;  /* 0x0000000000007941 */ /* 0x004fea0003800000 */
.L_x_268:
        /* <DEDUP_REMOVED lines=16> */
.L_x_271:
[----:B------:R-:W-:Y:S05]  /*70a0*/  BSYNC B0 ;  /* 0x0000000000007941 */ /* 0x000fea0003800000 */
.L_x_270:
        /* <DEDUP_REMOVED lines=16> */
.L_x_273:
[----:B------:R-:W-:Y:S05]  /*71b0*/  BSYNC B0 ;  /* 0x0000000000007941 */ /* 0x000fea0003800000 */
.L_x_272:
        /* <DEDUP_REMOVED lines=16> */
.L_x_275:
[----:B------:R-:W-:Y:S05]  /*72c0*/  BSYNC B0 ;  /* 0x0000000000007941 */ /* 0x000fea0003800000 */
.L_x_274:
        /* <DEDUP_REMOVED lines=16> */
.L_x_277:
[----:B------:R-:W-:Y:S05]  /*73d0*/  BSYNC B0 ;  /* 0x0000000000007941 */ /* 0x000fea0003800000 */
.L_x_276:
        /* <DEDUP_REMOVED lines=14> */
[----:B------:R2:W-:Y:S02]  /*74c0*/  STG.E.128 [R4.64], R40 ;  /* 0x0000002804007986 */ /* 0x0005e4000c101d0e */
.L_x_279:
[----:B------:R-:W-:Y:S05]  /*74d0*/  BSYNC B0 ;  /* 0x0000000000007941 */ /* 0x000fea0003800000 */
.L_x_278:
[----:B------:R-:W-:Y:S01]  /*74e0*/  IMAD R0, R23, c[0x0][0x308], RZ ;  /* 0x0000c20017007a24 */ /* 0x000fe200078e02ff */
[----:B------:R-:W-:Y:S01]  /*74f0*/  ISETP.GE.OR P6, PT, R6, c[0x0][0x2f4], P6 ;  /* 0x0000bd0006007a0c */ /* 0x000fe200037c6670 */
[C---:B--2---:R-:W-:Y:S01]  /*7500*/  IMAD.WIDE.U32 R4, R22.reuse, c[0x0][0x308], R6 ;  /* 0x0000c20016047a25 */ /* 0x044fe200078e0006 */
        /* <DEDUP_REMOVED lines=16> */
.L_x_281:
[----:B------:R-:W-:Y:S05]  /*7610*/  BSYNC B0 ;  /* 0x0000000000007941 */ /* 0x000fea0003800000 */
.L_x_280:
[----:B------:R-:W-:Y:S01]  /*7620*/  ISETP.GE.OR P5, PT, R6, c[0x0][0x2f4], P5 ;  /* 0x0000bd0006007a0c */ /* 0x000fe20002fa6670 */
[----:B------:R-:W-:-:S12]  /*7630*/  BSSY B0, `(.L_x_282) ;  /* 0x000000d000007945 */ /* 0x000fd80003800000 */
[----:B------:R-:W-:Y:S05]  /*7640*/  @P5 BRA `(.L_x_283) ;  /* 0x000000b000005947 */ /* 0x000fea0003800000 */
[----:B------:R-:W-:Y:S02]  /*7650*/  IADD3 R0, P0, R2, 0x10, RZ ;  /* 0x0000001002007810 */ /* 0x000fe40007f1e0ff */
[----:B------:R-:W-:-:S03]  /*7660*/  MOV R11, R5 ;  /* 0x00000005000b7202 */ /* 0x000fc60000000f00 */
[----:B------:R-:W-:-:S04]  /*7670*/  IMAD.X R10, RZ, RZ, R3, P0 ;  /* 0x000000ffff0a7224 */ /* 0x000fc800000e0603 */
[----:B--2---:R-:W-:Y:S02]  /*7680*/  IMAD R12, R10, c[0x0][0x300], RZ ;  /* 0x0000c0000a0c7a24 */ /* 0x004fe400078e02ff */
[----:B------:R-:W-:-:S04]  /*7690*/  IMAD.MOV.U32 R10, RZ, RZ, R8 ;  /* 0x000000ffff0a7224 */ /* 0x000fc800078e0008 */
[----:B------:R-:W-:-:S04]  /*76a0*/  IMAD.WIDE.U32 R10, R0, c[0x0][0x300], R10 ;  /* 0x0000c000000a7a25 */ /* 0x000fc800078e000a */
[----:B------:R-:W-:Y:S01]  /*76b0*/  IMAD R0, R0, c[0x0][0x304], R12 ;  /* 0x0000c10000007a24 */ /* 0x000fe200078e020c */
[----:B------:R-:W-:-:S04]  /*76c0*/  LEA R12, P0, R10, c[0x0][0x2e8], 0x1 ;  /* 0x0000ba000a0c7a11 */ /* 0x000fc800078008ff */
[----:B------:R-:W-:-:S04]  /*76d0*/  IADD3 R0, R11, R0, RZ ;  /* 0x000000000b007210 */ /* 0x000fc80007ffe0ff */
[----:B------:R-:W-:-:S05]  /*76e0*/  LEA.HI.X R13, R10, c[0x0][0x2ec], R0, 0x1, P0 ;  /* 0x0000bb000a0d7a11 */ /* 0x000fca00000f0c00 */
[----:B------:R2:W-:Y:S02]  /*76f0*/  STG.E.128 [R12.64], R48 ;  /* 0x000000300c007986 */ /* 0x0005e4000c101d0e */
.L_x_283:
[----:B------:R-:W-:Y:S05]  /*7700*/  BSYNC B0 ;  /* 0x0000000000007941 */ /* 0x000fea0003800000 */
.L_x_282:
        /* <DEDUP_REMOVED lines=14> */
.L_x_285:
[----:B------:R-:W-:Y:S05]  /*77f0*/  BSYNC B0 ;  /* 0x0000000000007941 */ /* 0x000fea0003800000 */
.L_x_284:
        /* <DEDUP_REMOVED lines=14> */
.L_x_287:
[----:B------:R-:W-:Y:S05]  /*78e0*/  BSYNC B0 ;  /* 0x0000000000007941 */ /* 0x000fea0003800000 */
.L_x_286:
        /* <DEDUP_REMOVED lines=14> */
.L_x_289:
[----:B------:R-:W-:Y:S05]  /*79d0*/  BSYNC B0 ;  /* 0x0000000000007941 */ /* 0x000fea0003800000 */
.L_x_288:
        /* <DEDUP_REMOVED lines=14> */
.L_x_267:
[----:B------:R-:W1:Y:S01]  /*7ac0*/  S2R R3, SR_CTAID.X ;  /* 0x0000000000037919 */ /* 0x000e620000002500 */
[----:B------:R-:W-:Y:S01]  /*7ad0*/  SHF.R.S32.HI R0, RZ, 0x1f, R242 ;  /* 0x0000001fff007819 */ /* 0x000fe200000114f2 */
[----:B------:R-:W-:Y:S01]  /*7ae0*/  IMAD.MOV.U32 R16, RZ, RZ, -0x60 ;  /* 0xffffffa0ff107424 */ /* 0x000fe200078e00ff */
[----:B------:R-:W-:Y:S01]  /*7af0*/  BSSY B0, `(.L_x_290) ;  /* 0x0000021000007945 */ /* 0x000fe20003800000 */
[----:B------:R-:W2:Y:S01]  /*7b00*/  S2R R17, SR_CTAID.Y ;  /* 0x0000000000117919 */ /* 0x000ea20000002600 */
[----:B------:R-:W-:-:S03]  /*7b10*/  LEA.HI R0, R0, R242, RZ, 0x4 ;  /* 0x000000f200007211 */ /* 0x000fc600078f20ff */
[----:B------:R-:W3:Y:S01]  /*7b20*/  S2R R18, SR_CTAID.Z ;  /* 0x0000000000127919 */ /* 0x000ee20000002700 */
[----:B------:R-:W-:Y:S02]  /*7b30*/  LOP3.LUT R4, R0, 0x1ffffff0, RZ, 0xc0, !PT ;  /* 0x1ffffff000047812 */ /* 0x000fe400078ec0ff */
[----:B------:R-:W-:-:S03]  /*7b40*/  SHF.R.S32.HI R6, RZ, 0x4, R0 ;  /* 0x00000004ff067819 */ /* 0x000fc60000011400 */
[----:B------:R-:W-:Y:S01]  /*7b50*/  IMAD.IADD R4, R242, 0x1, -R4 ;  /* 0x00000001f2047824 */ /* 0x000fe200078e0a04 */
[----:B------:R-:W-:-:S04]  /*7b60*/  SHF.R.S32.HI R7, RZ, 0x1f, R6 ;  /* 0x0000001fff077819 */ /* 0x000fc80000011406 */
[----:B------:R-:W-:-:S04]  /*7b70*/  SHF.L.U32 R4, R4, 0x3, RZ ;  /* 0x0000000304047819 */ /* 0x000fc800000006ff */
[----:B------:R-:W-:Y:S01]  /*7b80*/  SHF.R.S32.HI R5, RZ, 0x1f, R4 ;  /* 0x0000001fff057819 */ /* 0x000fe20000011404 */
[----:B-1----:R-:W-:Y:S01]  /*7b90*/  IMAD R16, R3, R16, c[0x0][0x2f0] ;  /* 0x0000bc0003107624 */ /* 0x002fe200078e0210 */
[----:B--2---:R-:W-:-:S03]  /*7ba0*/  SHF.R.S32.HI R19, RZ, 0x1f, R17 ;  /* 0x0000001fff137819 */ /* 0x004fc60000011411 */
[----:B------:R-:W-:Y:S01]  /*7bb0*/  IMAD.WIDE.U32 R10, R17, c[0x0][0x308], R4 ;  /* 0x0000c200110a7a25 */ /* 0x000fe200078e0004 */
[----:B------:R-:W-:Y:S02]  /*7bc0*/  ISETP.GE.AND P6, PT, R6, R16, PT ;  /* 0x000000100600720c */ /* 0x000fe40003fc6270 */
[----:B---3--:R-:W-:Y:S01]  /*7bd0*/  SHF.R.S32.HI R20, RZ, 0x1f, R18 ;  /* 0x0000001fff147819 */ /* 0x008fe20000011412 */
[----:B------:R-:W-:Y:S01]  /*7be0*/  IMAD R2, R19, c[0x0][0x308], RZ ;  /* 0x0000c20013027a24 */ /* 0x000fe200078e02ff */
[----:B------:R-:W-:-:S03]  /*7bf0*/  ISETP.GE.OR P0, PT, R4, c[0x0][0x2f4], P6 ;  /* 0x0000bd0004007a0c */ /* 0x000fc60003706670 */
[----:B------:R-:W-:Y:S02]  /*7c00*/  IMAD R2, R17, c[0x0][0x30c], R2 ;  /* 0x0000c30011027a24 */ /* 0x000fe400078e0202 */
[----:B------:R-:W-:-:S03]  /*7c10*/  IMAD R8, R20, c[0x0][0x310], RZ ;  /* 0x0000c40014087a24 */ /* 0x000fc600078e02ff */
[----:B------:R-:W-:Y:S01]  /*7c20*/  IADD3 R11, R2, R11, RZ ;  /* 0x0000000b020b7210 */ /* 0x000fe20007ffe0ff */
[----:B------:R-:W-:Y:S02]  /*7c30*/  IMAD R8, R18, c[0x0][0x314], R8 ;  /* 0x0000c50012087a24 */ /* 0x000fe400078e0208 */
[----:B------:R-:W-:-:S04]  /*7c40*/  IMAD.WIDE R2, R3, 0x60, R6 ;  /* 0x0000006003027825 */ /* 0x000fc800078e0206 */
[----:B------:R-:W-:-:S04]  /*7c50*/  IMAD.WIDE.U32 R10, R18, c[0x0][0x310], R10 ;  /* 0x0000c400120a7a25 */ /* 0x000fc800078e000a */
        /* <DEDUP_REMOVED lines=10> */
.L_x_291:
[----:B------:R-:W-:Y:S05]  /*7d00*/  BSYNC B0 ;  /* 0x0000000000007941 */ /* 0x000fea0003800000 */
.L_x_290:
        /* <DEDUP_REMOVED lines=16> */
.L_x_293:
[----:B------:R-:W-:Y:S05]  /*7e10*/  BSYNC B0 ;  /* 0x0000000000007941 */ /* 0x000fea0003800000 */
.L_x_292:
        /* <DEDUP_REMOVED lines=16> */
.L_x_295:
[----:B------:R-:W-:Y:S05]  /*7f20*/  BSYNC B0 ;  /* 0x0000000000007941 */ /* 0x000fea0003800000 */
.L_x_294:
        /* <DEDUP_REMOVED lines=16> */
.L_x_297:
[----:B------:R-:W-:Y:S05]  /*8030*/  BSYNC B0 ;  /* 0x0000000000007941 */ /* 0x000fea0003800000 */
.L_x_296:
        /* <DEDUP_REMOVED lines=16> */
.L_x_299:
[----:B------:R-:W-:Y:S05]  /*8140*/  BSYNC B0 ;  /* 0x0000000000007941 */ /* 0x000fea0003800000 */
.L_x_298:
        /* <DEDUP_REMOVED lines=14> */
[----:B------:R2:W-:Y:S02]  /*8230*/  STG.E.128 [R6.64], RZ ;  /* 0x000000ff06007986 */ /* 0x0005e4000c101d0e */
.L_x_301:
[----:B------:R-:W-:Y:S05]  /*8240*/  BSYNC B0 ;  /* 0x0000000000007941 */ /* 0x000fea0003800000 */
.L_x_300:
        /* <DEDUP_REMOVED lines=19> */
.L_x_303:
[----:B------:R-:W-:Y:S05]  /*8380*/  BSYNC B0 ;  /* 0x0000000000007941 */ /* 0x000fea0003800000 */
.L_x_302:
        /* <DEDUP_REMOVED lines=13> */
[----:B------:R2:W-:Y:S02]  /*8460*/  STG.E.128 [R12.64], RZ ;  /* 0x000000ff0c007986 */ /* 0x0005e4000c101d0e */
.L_x_305:
[----:B------:R-:W-:Y:S05]  /*8470*/  BSYNC B0 ;  /* 0x0000000000007941 */ /* 0x000fea0003800000 */
.L_x_304:
        /* <DEDUP_REMOVED lines=14> */
.L_x_307:
[----:B------:R-:W-:Y:S05]  /*8560*/  BSYNC B0 ;  /* 0x0000000000007941 */ /* 0x000fea0003800000 */
.L_x_306:
        /* <DEDUP_REMOVED lines=14> */
.L_x_309:
[----:B------:R-:W-:Y:S05]  /*8650*/  BSYNC B0 ;  /* 0x0000000000007941 */ /* 0x000fea0003800000 */
.L_x_308:
        /* <DEDUP_REMOVED lines=14> */
.L_x_311:
[----:B------:R-:W-:Y:S05]  /*8740*/  BSYNC B0 ;  /* 0x0000000000007941 */ /* 0x000fea0003800000 */
.L_x_310:
        /* <DEDUP_REMOVED lines=13> */
.L_x_312:
        /* <DEDUP_REMOVED lines=14> */
.L_x_2295:


//--------------------- .text._ZN7cutlass13device_kernelIN5flash19enable_sm80_to_sm89INS1_16FlashAttnBwdSm80INS1_25CollectiveMainloopBwdSm80ILi2ELi1EN4cute5tupleIJNS5_1CILi64EEENS7_ILi96EEENS7_ILi128EEEEEENS_6half_tEfNS_4arch4Sm80ELb0ELb1ELb0ELb0ELb1ELb0ELb0ELb0ELi2ELi2ELi2ELi2ELb1EEENS1_21CollectiveEpilogueBwdISB_SC_SE_Li256ELb0ELb0ELi4EEENS1_19SingleTileSchedulerILb0ELb0ELb0ELi96EEEEEEEEEvNT_6ParamsE --------------------------
	.section	.text._ZN7cutlass13device_kernelIN5flash19enable_sm80_to_sm89INS1_16FlashAttnBwdSm80INS1_25CollectiveMainloopBwdSm80ILi2ELi1EN4cute5tupleIJNS5_1CILi64EEENS7_ILi96EEENS7_ILi128EEEEEENS_6half_tEfNS_4arch4Sm80ELb0ELb1ELb0ELb0ELb1ELb0ELb0ELb0ELi2ELi2ELi2ELi2ELb1EEENS1_21CollectiveEpilogueBwdISB_SC_SE_Li256ELb0ELb0ELi4EEENS1_19SingleTileSchedulerILb0ELb0ELb0ELi96EEEEEEEEEvNT_6ParamsE,"ax",@progbits
	.sectioninfo	@"SHI_REGISTERS=255"
	.align	128
.text._ZN7cutlass13device_kernelIN5flash19enable_sm80_to_sm89INS1_16FlashAttnBwdSm80INS1_25CollectiveMainloopBwdSm80ILi2ELi1EN4cute5tupleIJNS5_1CILi64EEENS7_ILi96EEENS7_ILi128EEEEEENS_6half_tEfNS_4arch4Sm80ELb0ELb1ELb0ELb0ELb1ELb0ELb0ELb0ELi2ELi2ELi2ELi2ELb1EEENS1_21CollectiveEpilogueBwdISB_SC_SE_Li256ELb0ELb0ELi4EEENS1_19SingleTileSchedulerILb0ELb0ELb0ELi96EEEEEEEEEvNT_6ParamsE:
        .type           _ZN7cutlass13device_kernelIN5flash19enable_sm80_to_sm89INS1_16FlashAttnBwdSm80INS1_25CollectiveMainloopBwdSm80ILi2ELi1EN4cute5tupleIJNS5_1CILi64EEENS7_ILi96EEENS7_ILi128EEEEEENS_6half_tEfNS_4arch4Sm80ELb0ELb1ELb0ELb0ELb1ELb0ELb0ELb0ELi2ELi2ELi2ELi2ELb1EEENS1_21CollectiveEpilogueBwdISB_SC_SE_Li256ELb0ELb0ELi4EEENS1_19SingleTileSchedulerILb0ELb0ELb0ELi96EEEEEEEEEvNT_6ParamsE,@function
        .size           _ZN7cutlass13device_kernelIN5flash19enable_sm80_to_sm89INS1_16FlashAttnBwdSm80INS1_25CollectiveMainloopBwdSm80ILi2ELi1EN4cute5tupleIJNS5_1CILi64EEENS7_ILi96EEENS7_ILi128EEEEEENS_6half_tEfNS_4arch4Sm80ELb0ELb1ELb0ELb0ELb1ELb0ELb0ELb0ELi2ELi2ELi2ELi2ELb1EEENS1_21CollectiveEpilogueBwdISB_SC_SE_Li256ELb0ELb0ELi4EEENS1_19SingleTileSchedulerILb0ELb0ELb0ELi96EEEEEEEEEvNT_6ParamsE,(.L_x_2296 - _ZN7cutlass13device_kernelIN5flash19enable_sm80_to_sm89INS1_16FlashAttnBwdSm80INS1_25CollectiveMainloopBwdSm80ILi2ELi1EN4cute5tupleIJNS5_1CILi64EEENS7_ILi96EEENS7_ILi128EEEEEENS_6half_tEfNS_4arch4Sm80ELb0ELb1ELb0ELb0ELb1ELb0ELb0ELb0ELi2ELi2ELi2ELi2ELb1EEENS1_21CollectiveEpilogueBwdISB_SC_SE_Li256ELb0ELb0ELi4EEENS1_19SingleTileSchedulerILb0ELb0ELb0ELi96EEEEEEEEEvNT_6ParamsE)
        .other          _ZN7cutlass13device_kernelIN5flash19enable_sm80_to_sm89INS1_16FlashAttnBwdSm80INS1_25CollectiveMainloopBwdSm80ILi2ELi1EN4cute5tupleIJNS5_1CILi64EEENS7_ILi96EEENS7_ILi128EEEEEENS_6half_tEfNS_4arch4Sm80ELb0ELb1ELb0ELb0ELb1ELb0ELb0ELb0ELi2ELi2ELi2ELi2ELb1EEENS1_21CollectiveEpilogueBwdISB_SC_SE_Li256ELb0ELb0ELi4EEENS1_19SingleTileSchedulerILb0ELb0ELb0ELi96EEEEEEEEEvNT_6ParamsE,@"STO_CUDA_ENTRY STV_DEFAULT"
_ZN7cutlass13device_kernelIN5flash19enable_sm80_to_sm89INS1_16FlashAttnBwdSm80INS1_25CollectiveMainloopBwdSm80ILi2ELi1EN4cute5tupleIJNS5_1CILi64EEENS7_ILi96EEENS7_ILi128EEEEEENS_6half_tEfNS_4arch4Sm80ELb0ELb1ELb0ELb0ELb1ELb0ELb0ELb0ELi2ELi2ELi2ELi2ELb1EEENS1_21CollectiveEpilogueBwdISB_SC_SE_Li256ELb0ELb0ELi4EEENS1_19SingleTileSchedulerILb0ELb0ELb0ELi96EEEEEEEEEvNT_6ParamsE:
        /* <DEDUP_REMOVED lines=26> */
.L_x_313:
        /* <DEDUP_REMOVED lines=569> */
.L_x_333:
        /* <DEDUP_REMOVED lines=144> */
.L_x_317:
[----:B------:R-:W-:Y:S04]  /*2e30*/  MOV R3, 0x1 ;  /* 0x0000000100037802 */ /* 0x000fe80000000f00 */
[----:B------:R-:W-:Y:S11]  /*2e40*/  ISETP.NE.AND P0, PT, R3, c[0x0][0x2a8], PT ;  /* 0x0000aa0003007a0c */ /* 0x000ff60003f05270 */
[----:B------:R-:W-:Y:S02]  /*2e50*/  @!UPT UIADD3 URZ, URZ, URZ, URZ ;  /* 0x0000003f3f3ff290 */ /* 0x000fe4000fffe03f */
[----:B------:R-:W-:Y:S05]  /*2e60*/  @P0 IMAD.HI.U32 R3, R2, c[0x0][0x2ac], RZ ;  /* 0x0000ab0002030a27 */ /* 0x000fea00078e00ff */
[----:B------:R-:W-:Y:S02]  /*2e70*/  @P0 SHF.R.U32.HI R2, RZ, c[0x0][0x2b0], R3 ;  /* 0x0000ac00ff020a19 */ /* 0x000fe40000011603 */
.L_x_318:
[----:B------:R-:W-:Y:S05]  /*2e80*/  BSYNC B0 ;  /* 0x0000000000007941 */ /* 0x000fea0003800000 */
.L_x_316:
[----:B------:R-:W-:Y:S01]  /*2e90*/  IADD3 R3, R0, c[0x0][0x2a4], R230 ;  /* 0x0000a90000037a10 */ /* 0x000fe20007ffe0e6 */
[----:B------:R-:W-:Y:S01]  /*2ea0*/  IMAD R2, R2, c[0x0][0x2a8], R236 ;  /* 0x0000aa0002027a24 */ /* 0x000fe200078e02ec */
[----:B------:R-:W-:Y:S02]  /*2eb0*/  IADD3 R145, R0, UR16, R230 ;  /* 0x0000001000917c10 */ /* 0x000fe4000fffe0e6 */
[----:B------:R-:W-:Y:S02]  /*2ec0*/  IMNMX R3, R235, R3, PT ;  /* 0x00000003eb037217 */ /* 0x000fe40003800200 */
[----:B------:R-:W-:Y:S02]  /*2ed0*/  IADD3 R146, R2, c[0x0][0x2a8], RZ ;  /* 0x0000aa0002927a10 */ /* 0x000fe40007ffe0ff */
[----:B------:R-:W-:Y:S02]  /*2ee0*/  IMNMX R145, R145, R2, !PT ;  /* 0x0000000291917217 */ /* 0x000fe40007800200 */
[----:B------:R-:W-:Y:S02]  /*2ef0*/  IMNMX R146, R3, R146, PT ;  /* 0x0000009203927217 */ /* 0x000fe40003800200 */
.L_x_315:
        /* <DEDUP_REMOVED lines=21> */
.L_x_321:
[----:B------:R-:W-:Y:S04]  /*3050*/  MOV R28, 0x1 ;  /* 0x00000001001c7802 */ /* 0x000fe80000000f00 */
[----:B------:R-:W-:Y:S11]  /*3060*/  ISETP.NE.AND P0, PT, R28, c[0x0][0x2a8], PT ;  /* 0x0000aa001c007a0c */ /* 0x000ff60003f05270 */
[----:B------:R-:W-:Y:S02]  /*3070*/  @!UPT UIADD3 URZ, URZ, URZ, URZ ;  /* 0x0000003f3f3ff290 */ /* 0x000fe4000fffe03f */
[----:B------:R-:W-:Y:S05]  /*3080*/  @P0 IMAD.HI.U32 R28, R2, c[0x0][0x2ac], RZ ;  /* 0x0000ab00021c0a27 */ /* 0x000fea00078e00ff */
[----:B------:R-:W-:Y:S02]  /*3090*/  @P0 SHF.R.U32.HI R2, RZ, c[0x0][0x2b0], R28 ;  /* 0x0000ac00ff020a19 */ /* 0x000fe4000001161c */
.L_x_322:
[----:B------:R-:W-:Y:S05]  /*30a0*/  BSYNC B0 ;  /* 0x0000000000007941 */ /* 0x000fea0003800000 */
.L_x_320:
[----:B------:R-:W-:Y:S05]  /*30b0*/  IMAD R2, R2, c[0x0][0x2a8], R236 ;  /* 0x0000aa0002027a24 */ /* 0x000fea00078e02ec */
[----:B------:R-:W-:Y:S02]  /*30c0*/  IADD3 R28, R2, c[0x0][0x2a8], RZ ;  /* 0x0000aa00021c7a10 */ /* 0x000fe40007ffe0ff */
[----:B------:R-:W-:Y:S02]  /*30d0*/  IMNMX R3, R3, R2, !PT ;  /* 0x0000000203037217 */ /* 0x000fe40007800200 */
[----:B------:R-:W-:Y:S02]  /*30e0*/  IMNMX R140, R140, R28, PT ;  /* 0x0000001c8c8c7217 */ /* 0x000fe40003800200 */
.L_x_319:
        /* <DEDUP_REMOVED lines=21> */
.L_x_325:
[----:B------:R-:W-:Y:S04]  /*3240*/  MOV R28, 0x1 ;  /* 0x00000001001c7802 */ /* 0x000fe80000000f00 */
[----:B------:R-:W-:Y:S11]  /*3250*/  ISETP.NE.AND P0, PT, R28, c[0x0][0x2a8], PT ;  /* 0x0000aa001c007a0c */ /* 0x000ff60003f05270 */
[----:B------:R-:W-:Y:S02]  /*3260*/  @!UPT UIADD3 URZ, URZ, URZ, URZ ;  /* 0x0000003f3f3ff290 */ /* 0x000fe4000fffe03f */
[----:B------:R-:W-:Y:S05]  /*3270*/  @P0 IMAD.HI.U32 R28, R2, c[0x0][0x2ac], RZ ;  /* 0x0000ab00021c0a27 */ /* 0x000fea00078e00ff */
[----:B------:R-:W-:Y:S02]  /*3280*/  @P0 SHF.R.U32.HI R2, RZ, c[0x0][0x2b0], R28 ;  /* 0x0000ac00ff020a19 */ /* 0x000fe4000001161c */
.L_x_326:
[----:B------:R-:W-:Y:S05]  /*3290*/  BSYNC B0 ;  /* 0x0000000000007941 */ /* 0x000fea0003800000 */
.L_x_324:
[----:B------:R-:W-:Y:S05]  /*32a0*/  IMAD R2, R2, c[0x0][0x2a8], R236 ;  /* 0x0000aa0002027a24 */ /* 0x000fea00078e02ec */
[----:B------:R-:W-:Y:S02]  /*32b0*/  IADD3 R28, R2, c[0x0][0x2a8], RZ ;  /* 0x0000aa00021c7a10 */ /* 0x000fe40007ffe0ff */
[----:B------:R-:W-:Y:S02]  /*32c0*/  IMNMX R143, R143, R2, !PT ;  /* 0x000000028f8f7217 */ /* 0x000fe40007800200 */
[----:B------:R-:W-:Y:S02]  /*32d0*/  IMNMX R144, R144, R28, PT ;  /* 0x0000001c90907217 */ /* 0x000fe40003800200 */
.L_x_323:
        /* <DEDUP_REMOVED lines=21> */
.L_x_329:
[----:B------:R-:W-:Y:S04]  /*3430*/  MOV R2, 0x1 ;  /* 0x0000000100027802 */ /* 0x000fe80000000f00 */
[----:B------:R-:W-:Y:S11]  /*3440*/  ISETP.NE.AND P0, PT, R2, c[0x0][0x2a8], PT ;  /* 0x0000aa0002007a0c */ /* 0x000ff60003f05270 */
[----:B------:R-:W-:Y:S02]  /*3450*/  @!UPT UIADD3 URZ, URZ, URZ, URZ ;  /* 0x0000003f3f3ff290 */ /* 0x000fe4000fffe03f */
[----:B------:R-:W-:Y:S05]  /*3460*/  @P0 IMAD.HI.U32 R2, R0, c[0x0][0x2ac], RZ ;  /* 0x0000ab0000020a27 */ /* 0x000fea00078e00ff */
[----:B------:R-:W-:Y:S02]  /*3470*/  @P0 SHF.R.U32.HI R0, RZ, c[0x0][0x2b0], R2 ;  /* 0x0000ac00ff000a19 */ /* 0x000fe40000011602 */
.L_x_330:
[----:B------:R-:W-:Y:S05]  /*3480*/  BSYNC B0 ;  /* 0x0000000000007941 */ /* 0x000fea0003800000 */
.L_x_328:
[----:B------:R-:W-:Y:S05]  /*3490*/  IMAD R0, R0, c[0x0][0x2a8], R236 ;  /* 0x0000aa0000007a24 */ /* 0x000fea00078e02ec */
[----:B------:R-:W-:Y:S02]  /*34a0*/  IADD3 R2, R0, c[0x0][0x2a8], RZ ;  /* 0x0000aa0000027a10 */ /* 0x000fe40007ffe0ff */
[----:B------:R-:W-:Y:S02]  /*34b0*/  IMNMX R141, R141, R0, !PT ;  /* 0x000000008d8d7217 */ /* 0x000fe40007800200 */
[----:B------:R-:W-:Y:S02]  /*34c0*/  IMNMX R142, R142, R2, PT ;  /* 0x000000028e8e7217 */ /* 0x000fe40003800200 */
.L_x_327:
        /* <DEDUP_REMOVED lines=74> */
.L_x_331:
        /* <DEDUP_REMOVED lines=443> */
.L_x_332:
        /* <DEDUP_REMOVED lines=235> */
.L_x_314:
        /* <DEDUP_REMOVED lines=188> */
.L_x_336:
[----:B--2---:R-:W-:Y:S05]  /*6f90*/  BSYNC B0 ;  /* 0x0000000000007941 */ /* 0x004fea0003800000 */
.L_x_335:
        /* <DEDUP_REMOVED lines=16> */
.L_x_338:
[----:B------:R-:W-:Y:S05]  /*70a0*/  BSYNC B0 ;  /* 0x0000000000007941 */ /* 0x000fea0003800000 */
.L_x_337:
        /* <DEDUP_REMOVED lines=16> */
.L_x_340:
[----:B------:R-:W-:Y:S05]  /*71b0*/  BSYNC B0 ;  /* 0x0000000000007941 */ /* 0x000fea0003800000 */
.L_x_339:
        /* <DEDUP_REMOVED lines=16> */
.L_x_342:
[----:B------:R-:W-:Y:S05]  /*72c0*/  BSYNC B0 ;  /* 0x0000000000007941 */ /* 0x000fea0003800000 */
.L_x_341:
        /* <DEDUP_REMOVED lines=16> */
.L_x_344:
[----:B------:R-:W-:Y:S05]  /*73d0*/  BSYNC B0 ;  /* 0x0000000000007941 */ /* 0x000fea0003800000 */
.L_x_343:
        /* <DEDUP_REMOVED lines=15> */
.L_x_346:
[----:B------:R-:W-:Y:S05]  /*74d0*/  BSYNC B0 ;  /* 0x0000000000007941 */ /* 0x000fea0003800000 */
.L_x_345:
        /* <DEDUP_REMOVED lines=19> */
.L_x_348:
[----:B------:R-:W-:Y:S05]  /*7610*/  BSYNC B0 ;  /* 0x0000000000007941 */ /* 0x000fea0003800000 */
.L_x_347:
        /* <DEDUP_REMOVED lines=14> */
.L_x_350:
[----:B------:R-:W-:Y:S05]  /*7700*/  BSYNC B0 ;  /* 0x0000000000007941 */ /* 0x000fea0003800000 */
.L_x_349:
        /* <DEDUP_REMOVED lines=14> */
.L_x_352:
[----:B------:R-:W-:Y:S05]  /*77f0*/  BSYNC B0 ;  /* 0x0000000000007941 */ /* 0x000fea0003800000 */
.L_x_351:
        /* <DEDUP_REMOVED lines=14> */
.L_x_354:
[----:B------:R-:W-:Y:S05]  /*78e0*/  BSYNC B0 ;  /* 0x0000000000007941 */ /* 0x000fea0003800000 */
.L_x_353:
        /* <DEDUP_REMOVED lines=14> */
.L_x_356:
[----:B------:R-:W-:Y:S05]  /*79d0*/  BSYNC B0 ;  /* 0x0000000000007941 */ /* 0x000fea0003800000 */
.L_x_355:
        /* <DEDUP_REMOVED lines=14> */
.L_x_334:
        /* <DEDUP_REMOVED lines=36> */
.L_x_358:
[----:B------:R-:W-:Y:S05]  /*7d00*/  BSYNC B0 ;  /* 0x0000000000007941 */ /* 0x000fea0003800000 */
.L_x_357:
        /* <DEDUP_REMOVED lines=16> */
.L_x_360:
[----:B------:R-:W-:Y:S05]  /*7e10*/  BSYNC B0 ;  /* 0x0000000000007941 */ /* 0x000fea0003800000 */
.L_x_359:
        /* <DEDUP_REMOVED lines=16> */
.L_x_362:
[----:B------:R-:W-:Y:S05]  /*7f20*/  BSYNC B0 ;  /* 0x0000000000007941 */ /* 0x000fea0003800000 */
.L_x_361:
        /* <DEDUP_REMOVED lines=16> */
.L_x_364:
[----:B------:R-:W-:Y:S05]  /*8030*/  BSYNC B0 ;  /* 0x0000000000007941 */ /* 0x000fea0003800000 */
.L_x_363:
        /* <DEDUP_REMOVED lines=16> */
.L_x_366:
[----:B------:R-:W-:Y:S05]  /*8140*/  BSYNC B0 ;  /* 0x0000000000007941 */ /* 0x000fea0003800000 */
.L_x_365:
        /* <DEDUP_REMOVED lines=15> */
.L_x_368:
[----:B------:R-:W-:Y:S05]  /*8240*/  BSYNC B0 ;  /* 0x0000000000007941 */ /* 0x000fea0003800000 */
.L_x_367:
        /* <DEDUP_REMOVED lines=19> */
.L_x_370:
[----:B------:R-:W-:Y:S05]  /*8380*/  BSYNC B0 ;  /* 0x0000000000007941 */ /* 0x000fea0003800000 */
.L_x_369:
        /* <DEDUP_REMOVED lines=14> */
.L_x_372:
[----:B------:R-:W-:Y:S05]  /*8470*/  BSYNC B0 ;  /* 0x0000000000007941 */ /* 0x000fea0003800000 */
.L_x_371:
        /* <DEDUP_REMOVED lines=14> */
.L_x_374:
[----:B------:R-:W-:Y:S05]  /*8560*/  BSYNC B0 ;  /* 0x0000000000007941 */ /* 0x000fea0003800000 */
.L_x_373:
        /* <DEDUP_REMOVED lines=14> */
.L_x_376:
[----:B------:R-:W-:Y:S05]  /*8650*/  BSYNC B0 ;  /* 0x0000000000007941 */ /* 0x000fea0003800000 */
.L_x_375:
        /* <DEDUP_REMOVED lines=14> */
.L_x_378:
[----:B------:R-:W-:Y:S05]  /*8740*/  BSYNC B0 ;  /* 0x0000000000007941 */ /* 0x000fea0003800000 */
.L_x_377:
        /* <DEDUP_REMOVED lines=13> */
.L_x_379:
        /* <DEDUP_REMOVED lines=14> */
.L_x_2296:


//--------------------- .text._ZN7cutlass13device_kernelIN5flash19enable_sm80_to_sm89INS1_16FlashAttnBwdSm80INS1_25CollectiveMainloopBwdSm80ILi2ELi1EN4cute5tupleIJNS5_1CILi64EEENS7_ILi96EEENS7_ILi128EEEEEENS_6half_tEfNS_4arch4Sm80ELb0ELb1ELb0ELb0ELb0ELb0ELb0ELb0ELi2ELi2ELi2ELi2ELb1EEENS1_24CollectiveEpilogueBwdGQAISB_fSE_Li256ELb0ELb0EEENS1_19SingleTileSchedulerILb0ELb0ELb0ELi96EEEEEEEEEvNT_6ParamsE --------------------------
	.section	.text._ZN7cutlass13device_kernelIN5flash19enable_sm80_to_sm89INS1_16FlashAttnBwdSm80INS1_25CollectiveMainloopBwdSm80ILi2ELi1EN4cute5tupleIJNS5_1CILi64EEENS7_ILi96EEENS7_ILi128EEEEEENS_6half_tEfNS_4arch4Sm80ELb0ELb1ELb0ELb0ELb0ELb0ELb0ELb0ELi2ELi2ELi2ELi2ELb1EEENS1_24CollectiveEpilogueBwdGQAISB_fSE_Li256ELb0ELb0EEENS1_19SingleTileSchedulerILb0ELb0ELb0ELi96EEEEEEEEEvNT_6ParamsE,"ax",@progbits
	.sectioninfo	@"SHI_REGISTERS=255"
	.align	128
.text._ZN7cutlass13device_kernelIN5flash19enable_sm80_to_sm89INS1_16FlashAttnBwdSm80INS1_25CollectiveMainloopBwdSm80ILi2ELi1EN4cute5tupleIJNS5_1CILi64EEENS7_ILi96EEENS7_ILi128EEEEEENS_6half_tEfNS_4arch4Sm80ELb0ELb1ELb0ELb0ELb0ELb0ELb0ELb0ELi2ELi2ELi2ELi2ELb1EEENS1_24CollectiveEpilogueBwdGQAISB_fSE_Li256ELb0ELb0EEENS1_19SingleTileSchedulerILb0ELb0ELb0ELi96EEEEEEEEEvNT_6ParamsE:
        .type           _ZN7cutlass13device_kernelIN5flash19enable_sm80_to_sm89INS1_16FlashAttnBwdSm80INS1_25CollectiveMainloopBwdSm80ILi2ELi1EN4cute5tupleIJNS5_1CILi64EEENS7_ILi96EEENS7_ILi128EEEEEENS_6half_tEfNS_4arch4Sm80ELb0ELb1ELb0ELb0ELb0ELb0ELb0ELb0ELi2ELi2ELi2ELi2ELb1EEENS1_24CollectiveEpilogueBwdGQAISB_fSE_Li256ELb0ELb0EEENS1_19SingleTileSchedulerILb0ELb0ELb0ELi96EEEEEEEEEvNT_6ParamsE,@function
        .size           _ZN7cutlass13device_kernelIN5flash19enable_sm80_to_sm89INS1_16FlashAttnBwdSm80INS1_25CollectiveMainloopBwdSm80ILi2ELi1EN4cute5tupleIJNS5_1CILi64EEENS7_ILi96EEENS7_ILi128EEEEEENS_6half_tEfNS_4arch4Sm80ELb0ELb1ELb0ELb0ELb0ELb0ELb0ELb0ELi2ELi2ELi2ELi2ELb1EEENS1_24CollectiveEpilogueBwdGQAISB_fSE_Li256ELb0ELb0EEENS1_19SingleTileSchedulerILb0ELb0ELb0ELi96EEEEEEEEEvNT_6ParamsE,(.L_x_2297 - _ZN7cutlass13device_kernelIN5flash19enable_sm80_to_sm89INS1_16FlashAttnBwdSm80INS1_25CollectiveMainloopBwdSm80ILi2ELi1EN4cute5tupleIJNS5_1CILi64EEENS7_ILi96EEENS7_ILi128EEEEEENS_6half_tEfNS_4arch4Sm80ELb0ELb1ELb0ELb0ELb0ELb0ELb0ELb0ELi2ELi2ELi2ELi2ELb1EEENS1_24CollectiveEpilogueBwdGQAISB_fSE_Li256ELb0ELb0EEENS1_19SingleTileSchedulerILb0ELb0ELb0ELi96EEEEEEEEEvNT_6ParamsE)
        .other          _ZN7cutlass13device_kernelIN5flash19enable_sm80_to_sm89INS1_16FlashAttnBwdSm80INS1_25CollectiveMainloopBwdSm80ILi2ELi1EN4cute5tupleIJNS5_1CILi64EEENS7_ILi96EEENS7_ILi128EEEEEENS_6half_tEfNS_4arch4Sm80ELb0ELb1ELb0ELb0ELb0ELb0ELb0ELb0ELi2ELi2ELi2ELi2ELb1EEENS1_24CollectiveEpilogueBwdGQAISB_fSE_Li256ELb0ELb0EEENS1_19SingleTileSchedulerILb0ELb0ELb0ELi96EEEEEEEEEvNT_6ParamsE,@"STO_CUDA_ENTRY STV_DEFAULT"
_ZN7cutlass13device_kernelIN5flash19enable_sm80_to_sm89INS1_16FlashAttnBwdSm80INS1_25CollectiveMainloopBwdSm80ILi2ELi1EN4cute5tupleIJNS5_1CILi64EEENS7_ILi96EEENS7_ILi128EEEEEENS_6half_tEfNS_4arch4Sm80ELb0ELb1ELb0ELb0ELb0ELb0ELb0ELb0ELi2ELi2ELi2ELi2ELb1EEENS1_24CollectiveEpilogueBwdGQAISB_fSE_Li256ELb0ELb0EEENS1_19SingleTileSchedulerILb0ELb0ELb0ELi96EEEEEEEEEvNT_6ParamsE:
[----:B------:R-:W-:-:S03]  /*0000*/  MOV R1, c[0x0][0x28] ;  /* 0x00000a0000017a02 */ /* 0x000fc60000000f00 */
[----:B------:R-:W1:Y:S01]  /*0010*/  S2UR UR20, SR_CTAID.Z ;  /* 0x00000000001479c3 */ /* 0x000e620000002700 */
[----:B------:R-:W-:Y:S02]  /*0020*/  IADD3 R1, R1, -0x28, RZ ;  /* 0xffffffd801017810 */ /* 0x000fe40007ffe0ff */
[----:B-1----:R-:W-:-:S13]  /*0030*/  ISETP.LE.AND P0, PT, RZ, UR20, PT ;  /* 0x00000014ff007c0c */ /* 0x002fda000bf03270 */
        /* <DEDUP_REMOVED lines=22> */
.L_x_380:
        /* <DEDUP_REMOVED lines=9> */
[----:B------:R-:W-:Y:S01]  /*0230*/  CS2R R140, SRZ ;  /* 0x00000000008c7805 */ /* 0x000fe2000001ff00 */
[----:B------:R-:W-:Y:S01]  /*0240*/  ULDC.64 UR24, c[0x0][0x118] ;  /* 0x0000460000187ab9 */ /* 0x000fe20000000a00 */
[----:B------:R-:W-:Y:S01]  /*0250*/  CS2R R146, SRZ ;  /* 0x0000000000927805 */ /* 0x000fe2000001ff00 */
[----:B------:R-:W-:Y:S01]  /*0260*/  USHF.R.S32.HI UR4, URZ, 0x1f, UR5 ;  /* 0x0000001f3f047899 */ /* 0x000fe20008011405 */
[----:B------:R-:W-:Y:S01]  /*0270*/  CS2R R144, SRZ ;  /* 0x0000000000907805 */ /* 0x000fe2000001ff00 */
[----:B------:R-:W-:Y:S01]  /*0280*/  CS2R R134, SRZ ;  /* 0x0000000000867805 */ /* 0x000fe2000001ff00 */
[----:B------:R-:W-:Y:S01]  /*0290*/  CS2R R132, SRZ ;  /* 0x0000000000847805 */ /* 0x000fe2000001ff00 */
[----:B------:R-:W-:Y:S01]  /*02a0*/  ULEA.HI UR4, UR4, UR5, URZ, 0x6 ;  /* 0x0000000504047291 */ /* 0x000fe2000f8f303f */
[----:B------:R-:W-:Y:S01]  /*02b0*/  CS2R R130, SRZ ;  /* 0x0000000000827805 */ /* 0x000fe2000001ff00 */
[----:B------:R-:W-:Y:S01]  /*02c0*/  CS2R R128, SRZ ;  /* 0x0000000000807805 */ /* 0x000fe2000001ff00 */
[----:B------:R-:W-:Y:S01]  /*02d0*/  CS2R R126, SRZ ;  /* 0x00000000007e7805 */ /* 0x000fe2000001ff00 */
[----:B------:R-:W-:Y:S01]  /*02e0*/  USHF.R.S32.HI UR12, URZ, 0x6, UR4 ;  /* 0x000000063f0c7899 */ /* 0x000fe20008011404 */
[----:B------:R-:W-:Y:S01]  /*02f0*/  CS2R R124, SRZ ;  /* 0x00000000007c7805 */ /* 0x000fe2000001ff00 */
[----:B------:R-:W-:Y:S01]  /*0300*/  CS2R R114, SRZ ;  /* 0x0000000000727805 */ /* 0x000fe2000001ff00 */
[----:B------:R-:W-:Y:S01]  /*0310*/  CS2R R112, SRZ ;  /* 0x0000000000707805 */ /* 0x000fe2000001ff00 */
[----:B------:R-:W-:Y:S01]  /*0320*/  UISETP.LT.AND UP0, UPT, URZ, UR12, UPT ;  /* 0x0000000c3f00728c */ /* 0x000fe2000bf01270 */
[----:B------:R-:W-:Y:S01]  /*0330*/  CS2R R118, SRZ ;  /* 0x0000000000767805 */ /* 0x000fe2000001ff00 */
[----:B------:R-:W-:Y:S01]  /*0340*/  CS2R R116, SRZ ;  /* 0x0000000000747805 */ /* 0x000fe2000001ff00 */
[----:B------:R-:W-:Y:S01]  /*0350*/  CS2R R122, SRZ ;  /* 0x00000000007a7805 */ /* 0x000fe2000001ff00 */
[----:B------:R-:W-:Y:S01]  /*0360*/  USEL UR12, URZ, UR12, !UP0 ;  /* 0x0000000c3f0c7287 */ /* 0x000fe2000c000000 */
[----:B------:R-:W-:Y:S01]  /*0370*/  CS2R R120, SRZ ;  /* 0x0000000000787805 */ /* 0x000fe2000001ff00 */
[----:B------:R-:W-:Y:S01]  /*0380*/  CS2R R110, SRZ ;  /* 0x00000000006e7805 */ /* 0x000fe2000001ff00 */
[----:B------:R-:W-:Y:S01]  /*0390*/  CS2R R108, SRZ ;  /* 0x00000000006c7805 */ /* 0x000fe2000001ff00 */
[----:B------:R-:W-:Y:S01]  /*03a0*/  UISETP.GT.AND UP0, UPT, UR13, UR12, UPT ;  /* 0x0000000c0d00728c */ /* 0x000fe2000bf04270 */
[----:B------:R-:W-:Y:S01]  /*03b0*/  CS2R R106, SRZ ;  /* 0x00000000006a7805 */ /* 0x000fe2000001ff00 */
[----:B------:R-:W-:Y:S01]  /*03c0*/  CS2R R104, SRZ ;  /* 0x0000000000687805 */ /* 0x000fe2000001ff00 */
[----:B------:R-:W-:Y:S01]  /*03d0*/  CS2R R102, SRZ ;  /* 0x0000000000667805 */ /* 0x000fe2000001ff00 */
[----:B------:R-:W-:Y:S01]  /*03e0*/  CS2R R100, SRZ ;  /* 0x0000000000647805 */ /* 0x000fe2000001ff00 */
[----:B------:R-:W-:Y:S01]  /*03f0*/  CS2R R90, SRZ ;  /* 0x00000000005a7805 */ /* 0x000fe2000001ff00 */
[----:B------:R-:W-:Y:S01]  /*0400*/  PLOP3.LUT P0, PT, PT, PT, UP0, 0x80, 0x0 ;  /* 0x000000000000781c */ /* 0x000fe20003f0f008 */
        /* <DEDUP_REMOVED lines=24> */
[----:B------:R-:W-:Y:S01]  /*0590*/  USHF.R.S32.HI UR15, URZ, 0x1f, UR19 ;  /* 0x0000001f3f0f7899 */ /* 0x000fe20008011413 */
[C---:B------:R-:W-:Y:S01]  /*05a0*/  IMAD.SHL.U32 R250, R246.reuse, 0x4, RZ ;  /* 0x00000004f6fa7824 */ /* 0x040fe200078e00ff */
[----:B------:R-:W-:Y:S01]  /*05b0*/  ULDC.64 UR4, c[0x0][0x288] ;  /* 0x0000a20000047ab9 */ /* 0x000fe20000000a00 */
[----:B------:R-:W-:Y:S01]  /*05c0*/  ISETP.GT.AND P2, PT, R246, 0xf, PT ;  /* 0x0000000ff600780c */ /* 0x000fe20003f44270 */
[----:B------:R-:W-:Y:S01]  /*05d0*/  ULDC.64 UR6, c[0x0][0x270] ;  /* 0x00009c0000067ab9 */ /* 0x000fe20000000a00 */
[----:B------:R-:W-:Y:S01]  /*05e0*/  IMAD.U32 R2, RZ, RZ, UR19 ;  /* 0x00000013ff027e24 */ /* 0x000fe2000f8e00ff */
[----:B------:R-:W-:Y:S01]  /*05f0*/  UIMAD UR4, UR15, UR4, URZ ;  /* 0x000000040f0472a4 */ /* 0x000fe2000f8e023f */
[----:B------:R-:W-:Y:S01]  /*0600*/  SHF.R.S32.HI R251, RZ, 0x1f, R250 ;  /* 0x0000001ffffb7819 */ /* 0x000fe200000114fa */
[----:B------:R-:W-:Y:S01]  /*0610*/  UIMAD UR6, UR15, UR6, URZ ;  /* 0x000000060f0672a4 */ /* 0x000fe2000f8e023f */
[----:B------:R-:W-:Y:S01]  /*0620*/  SHF.R.S32.HI R247, RZ, 0x1f, R246 ;  /* 0x0000001ffff77819 */ /* 0x000fe200000114f6 */
[----:B------:R-:W-:Y:S01]  /*0630*/  USHF.R.S32.HI UR18, URZ, 0x1f, UR20 ;  /* 0x0000001f3f127899 */ /* 0x000fe20008011414 */
[----:B------:R-:W-:Y:S01]  /*0640*/  IMAD.U32 R4, RZ, RZ, UR19 ;  /* 0x00000013ff047e24 */ /* 0x000fe2000f8e00ff */
[----:B------:R-:W-:Y:S01]  /*0650*/  UIMAD UR6, UR19, UR7, UR6 ;  /* 0x00000007130672a4 */ /* 0x000fe2000f8e0206 */
[----:B------:R-:W-:Y:S01]  /*0660*/  IMAD.U32 R0, RZ, RZ, UR19 ;  /* 0x00000013ff007e24 */ /* 0x000fe2000f8e00ff */
[----:B------:R-:W-:Y:S01]  /*0670*/  UIMAD UR7, UR19, UR5, UR4 ;  /* 0x00000005130772a4 */ /* 0x000fe2000f8e0204 */
[----:B------:R-:W-:Y:S01]  /*0680*/  IMAD.WIDE.U32 R2, R2, c[0x0][0x288], R250 ;  /* 0x0000a20002027a25 */ /* 0x000fe200078e00fa */
[----:B------:R-:W-:Y:S01]  /*0690*/  ULDC.64 UR8, c[0x0][0x248] ;  /* 0x0000920000087ab9 */ /* 0x000fe20000000a00 */
[----:B------:R-:W-:Y:S01]  /*06a0*/  SHF.R.S32.HI R29, RZ, 0x1f, R246 ;  /* 0x0000001fff1d7819 */ /* 0x000fe200000114f6 */
[----:B------:R-:W-:Y:S01]  /*06b0*/  ULDC.64 UR4, c[0x0][0x278] ;  /* 0x00009e0000047ab9 */ /* 0x000fe20000000a00 */
[----:B------:R-:W-:Y:S01]  /*06c0*/  IMAD.WIDE.U32 R4, R4, c[0x0][0x270], R250 ;  /* 0x00009c0004047a25 */ /* 0x000fe200078e00fa */
[----:B------:R-:W-:Y:S01]  /*06d0*/  UIMAD UR10, UR18, UR4, URZ ;  /* 0x00000004120a72a4 */ /* 0x000fe2000f8e023f */
[-C--:B------:R-:W-:Y:S01]  /*06e0*/  LEA.HI R27, R29, R246.reuse, RZ, 0x3 ;  /* 0x000000f61d1b7211 */ /* 0x080fe200078f18ff */
[----:B------:R-:W-:Y:S01]  /*06f0*/  UISETP.NE.AND UP0, UPT, UR8, 0x1, UPT ;  /* 0x000000010800788c */ /* 0x000fe2000bf05270 */
[----:B------:R-:W-:Y:S01]  /*0700*/  IMAD.WIDE.U32 R24, R0, c[0x0][0x238], R246 ;  /* 0x00008e0000187a25 */ /* 0x000fe200078e00f6 */
[----:B------:R-:W-:Y:S01]  /*0710*/  USHF.L.U32 UR14, UR12, 0x6, URZ ;  /* 0x000000060c0e7899 */ /* 0x000fe2000800063f */
[----:B------:R-:W-:Y:S01]  /*0720*/  IADD3 R8, R3, UR7, RZ ;  /* 0x0000000703087c10 */ /* 0x000fe2000fffe0ff */
[----:B------:R-:W-:Y:S01]  /*0730*/  UIMAD.WIDE.U32 UR22, UR20, UR4, URZ ;  /* 0x00000004141672a5 */ /* 0x000fe2000f8e003f */
[----:B------:R-:W-:Y:S01]  /*0740*/  IADD3 R9, R5, UR6, RZ ;  /* 0x0000000605097c10 */ /* 0x000fe2000fffe0ff */
[----:B------:R-:W-:Y:S01]  /*0750*/  UIMAD UR10, UR20, UR5, UR10 ;  /* 0x00000005140a72a4 */ /* 0x000fe2000f8e020a */
[--C-:B------:R-:W-:Y:S01]  /*0760*/  SHF.R.S32.HI R248, RZ, 0x3, R27.reuse ;  /* 0x00000003fff87819 */ /* 0x100fe2000001141b */
[----:B------:R-:W-:Y:S01]  /*0770*/  IMAD.U32 R0, RZ, RZ, UR14 ;  /* 0x0000000eff007e24 */ /* 0x000fe2000f8e00ff */
[----:B------:R-:W-:Y:S01]  /*0780*/  ULDC.64 UR4, c[0x0][0x290] ;  /* 0x0000a40000047ab9 */ /* 0x000fe20000000a00 */
[----:B------:R-:W1:Y:S01]  /*0790*/  S2R R20, SR_CTAID.X ;  /* 0x0000000000147919 */ /* 0x000e620000002500 */
[----:B------:R-:W-:Y:S01]  /*07a0*/  UIMAD.WIDE.U32 UR16, UR20, UR4, URZ ;  /* 0x00000004141072a5 */ /* 0x000fe2000f8e003f */
[----:B------:R-:W-:Y:S01]  /*07b0*/  SHF.R.S32.HI R249, RZ, 0x1f, R248 ;  /* 0x0000001ffff97819 */ /* 0x000fe200000114f8 */
[----:B------:R-:W-:Y:S01]  /*07c0*/  UIMAD.WIDE.U32 UR8, UR19, UR9, URZ ;  /* 0x00000009130872a5 */ /* 0x000fe2000f8e003f */
[C---:B------:R-:W-:Y:S01]  /*07d0*/  @!P2 IADD3 R26, P4, P3, R0.reuse, UR22, R4 ;  /* 0x00000016001aac10 */ /* 0x040fe2000fb9e004 */
[----:B------:R-:W-:Y:S01]  /*07e0*/  ULDC UR7, c[0x0][0x250] ;  /* 0x0000940000077ab9 */ /* 0x000fe20000000800 */
[----:B------:R-:W-:Y:S01]  /*07f0*/  IMAD.MOV.U32 R222, RZ, RZ, 0x40 ;  /* 0x00000040ffde7424 */ /* 0x000fe200078e00ff */
[----:B------:R-:W-:Y:S01]  /*0800*/  UMOV UR6, UR19 ;  /* 0x0000001300067c82 */ /* 0x000fe20008000000 */
[----:B------:R-:W-:Y:S01]  /*0810*/  IADD3 R28, P1, P0, R0, UR16, R2 ;  /* 0x00000010001c7c10 */ /* 0x000fe2000f83e002 */
[----:B------:R-:W-:Y:S01]  /*0820*/  @UP0 USHF.R.U32.HI UR6, URZ, UR7, UR9 ;  /* 0x000000073f060299 */ /* 0x000fe20008011609 */
[----:B------:R-:W-:Y:S01]  /*0830*/  LEA.HI R0, R29, R246, RZ, 0x6 ;  /* 0x000000f61d007211 */ /* 0x000fe200078f30ff */
[----:B------:R-:W-:Y:S01]  /*0840*/  UIMAD UR11, UR18, UR4, URZ ;  /* 0x00000004120b72a4 */ /* 0x000fe2000f8e023f */
[----:B------:R-:W-:Y:S01]  /*0850*/  LOP3.LUT R2, R27, 0xfffffff8, RZ, 0xc0, !PT ;  /* 0xfffffff81b027812 */ /* 0x000fe200078ec0ff */
[----:B------:R-:W-:Y:S01]  /*0860*/  USHF.R.S32.HI UR7, URZ, 0x1f, UR6 ;  /* 0x0000001f3f077899 */ /* 0x000fe20008011406 */
[----:B------:R-:W-:Y:S01]  /*0870*/  SHF.R.S32.HI R22, RZ, 0x6, R0 ;  /* 0x00000006ff167819 */ /* 0x000fe20000011400 */
[----:B------:R-:W-:Y:S01]  /*0880*/  UIMAD UR11, UR20, UR5, UR11 ;  /* 0x00000005140b72a4 */ /* 0x000fe2000f8e020b */
[----:B------:R-:W-:Y:S01]  /*0890*/  IMAD.SHL.U32 R0, R248, 0x40, RZ ;  /* 0x00000040f8007824 */ /* 0x000fe200078e00ff */
[----:B------:R-:W-:Y:S01]  /*08a0*/  USHF.R.S32.HI UR8, URZ, 0x1f, UR14 ;  /* 0x0000001f3f087899 */ /* 0x000fe2000801140e */
[----:B------:R-:W-:Y:S01]  /*08b0*/  IMAD.IADD R23, R246, 0x1, -R2 ;  /* 0x00000001f6177824 */ /* 0x000fe200078e0a02 */
[----:B------:R-:W-:Y:S01]  /*08c0*/  ULDC.64 UR4, c[0x0][0x1e0] ;  /* 0x0000780000047ab9 */ /* 0x000fe20000000a00 */
[----:B------:R-:W-:Y:S01]  /*08d0*/  IMAD.SHL.U32 R5, R22, 0x200, RZ ;  /* 0x0000020016057824 */ /* 0x000fe200078e00ff */
[----:B------:R-:W-:Y:S01]  /*08e0*/  UIMAD UR4, UR7, UR4, URZ ;  /* 0x00000004070472a4 */ /* 0x000fe2000f8e023f */
[----:B------:R-:W-:Y:S01]  /*08f0*/  LOP3.LUT R2, R0, 0x1c0, RZ, 0xc0, !PT ;  /* 0x000001c000027812 */ /* 0x000fe200078ec0ff */
[C---:B------:R-:W-:Y:S01]  /*0900*/  IMAD.SHL.U32 R0, R23.reuse, 0x40, RZ ;  /* 0x0000004017007824 */ /* 0x040fe200078e00ff */
[----:B------:R-:W-:Y:S01]  /*0910*/  UIADD3 UR10, UR23, UR10, URZ ;  /* 0x0000000a170a7290 */ /* 0x000fe2000fffe03f */
[----:B------:R-:W-:Y:S01]  /*0920*/  IMAD.U32 R6, RZ, RZ, UR8 ;  /* 0x00000008ff067e24 */ /* 0x000fe2000f8e00ff */
[----:B------:R-:W-:Y:S01]  /*0930*/  UIMAD UR8, UR6, UR5, UR4 ;  /* 0x00000005060872a4 */ /* 0x000fe2000f8e0204 */
[----:B------:R-:W-:Y:S01]  /*0940*/  IMAD.SHL.U32 R18, R23, 0x8, RZ ;  /* 0x0000000817127824 */ /* 0x000fe200078e00ff */
[----:B------:R-:W-:Y:S01]  /*0950*/  LOP3.LUT R0, R0, 0x1c0, RZ, 0xc0, !PT ;  /* 0x000001c000007812 */ /* 0x000fe200078ec0ff */
[----:B------:R-:W-:Y:S01]  /*0960*/  ULDC.64 UR4, c[0x0][0x1b0] ;  /* 0x00006c0000047ab9 */ /* 0x000fe20000000a00 */
[----:B------:R-:W-:Y:S01]  /*0970*/  SHF.R.U32.HI R4, RZ, 0x3, R2 ;  /* 0x00000003ff047819 */ /* 0x000fe20000011602 */
[----:B------:R-:W-:Y:S01]  /*0980*/  UIMAD UR4, UR7, UR4, URZ ;  /* 0x00000004070472a4 */ /* 0x000fe2000f8e023f */
[----:B------:R-:W-:Y:S01]  /*0990*/  LOP3.LUT R7, R2, 0x38, R18, 0xf8, !PT ;  /* 0x0000003802077812 */ /* 0x000fe200078ef812 */
[----:B------:R-:W-:Y:S01]  /*09a0*/  IMAD.U32 R10, RZ, RZ, UR6 ;  /* 0x00000006ff0a7e24 */ /* 0x000fe2000f8e00ff */
[----:B------:R-:W-:Y:S01]  /*09b0*/  LOP3.LUT R3, R0, 0x8, R27, 0xf8, !PT ;  /* 0x0000000800037812 */ /* 0x000fe200078ef81b */
[----:B------:R-:W-:Y:S01]  /*09c0*/  UIMAD UR6, UR6, UR5, UR4 ;  /* 0x00000005060672a4 */ /* 0x000fe2000f8e0204 */
[----:B------:R-:W-:Y:S01]  /*09d0*/  SHF.R.U32.HI R2, RZ, 0x3, R0 ;  /* 0x00000003ff027819 */ /* 0x000fe20000011600 */
[----:B------:R-:W-:Y:S01]  /*09e0*/  UIADD3 UR11, UR17, UR11, URZ ;  /* 0x0000000b110b7290 */ /* 0x000fe2000fffe03f */
[----:B------:R-:W-:Y:S01]  /*09f0*/  SHF.R.S32.HI R19, RZ, 0x1f, R18 ;  /* 0x0000001fff137819 */ /* 0x000fe20000011412 */
[----:B------:R-:W-:Y:S01]  /*0a00*/  ULDC.64 UR4, c[0x0][0x1e8] ;  /* 0x00007a0000047ab9 */ /* 0x000fe20000000a00 */
[C---:B------:R-:W-:Y:S01]  /*0a10*/  LOP3.LUT R240, R5.reuse, R7, R4, 0xf6, !PT ;  /* 0x0000000705f07212 */ /* 0x040fe200078ef604 */
[----:B------:R-:W-:Y:S01]  /*0a20*/  UIMAD UR4, UR18, UR4, URZ ;  /* 0x00000004120472a4 */ /* 0x000fe2000f8e023f */
[----:B------:R-:W-:Y:S01]  /*0a30*/  LOP3.LUT R2, R5, R3, R2, 0xf6, !PT ;  /* 0x0000000305027212 */ /* 0x000fe200078ef602 */
[----:B------:R-:W-:Y:S01]  /*0a40*/  IMAD.WIDE.U32 R4, R10, c[0x0][0x1e0], R18 ;  /* 0x000078000a047a25 */ /* 0x000fe200078e0012 */
[C---:B------:R-:W-:Y:S01]  /*0a50*/  @!P2 IADD3.X R30, R6.reuse, UR10, R9, P4, P3 ;  /* 0x0000000a061eac10 */ /* 0x040fe2000a7e6409 */
[----:B------:R-:W-:Y:S01]  /*0a60*/  UIMAD UR21, UR21, -0x60, URZ ;  /* 0xffffffa0151578a4 */ /* 0x000fe2000f8e023f */
[----:B------:R-:W-:Y:S01]  /*0a70*/  IADD3.X R31, R6, UR11, R8, P1, P0 ;  /* 0x0000000b061f7c10 */ /* 0x000fe20008fe0408 */
[----:B------:R-:W-:Y:S01]  /*0a80*/  IMAD R0, R249, c[0x0][0x208], RZ ;  /* 0x00008200f9007a24 */ /* 0x000fe200078e02ff */
[----:B------:R-:W-:Y:S01]  /*0a90*/  IADD3 R7, R5, UR8, RZ ;  /* 0x0000000805077c10 */ /* 0x000fe2000fffe0ff */
[----:B------:R-:W-:Y:S01]  /*0aa0*/  IMAD.WIDE.U32 R10, R10, c[0x0][0x1b0], R18 ;  /* 0x00006c000a0a7a25 */ /* 0x000fe200078e0012 */
[----:B------:R-:W-:Y:S01]  /*0ab0*/  UIMAD UR8, UR20, UR5, UR4 ;  /* 0x00000005140872a4 */ /* 0x000fe2000f8e0204 */
[----:B------:R-:W-:Y:S01]  /*0ac0*/  ISETP.GE.AND P6, PT, R18, c[0x0][0x1cc], PT ;  /* 0x0000730012007a0c */ /* 0x000fe20003fc6270 */
[----:B------:R-:W-:Y:S01]  /*0ad0*/  UMOV UR26, 0x6 ;  /* 0x00000006001a7882 */ /* 0x000fe20000000000 */
[C---:B------:R-:W-:Y:S01]  /*0ae0*/  IMAD R0, R248.reuse, c[0x0][0x20c], R0 ;  /* 0x00008300f8007a24 */ /* 0x040fe200078e0200 */
[----:B------:R-:W-:Y:S01]  /*0af0*/  ULDC.64 UR4, c[0x0][0x1b8] ;  /* 0x00006e0000047ab9 */ /* 0x000fe20000000a00 */
[----:B------:R-:W-:Y:S01]  /*0b00*/  IMAD.WIDE.U32 R12, R248, c[0x0][0x208], R18 ;  /* 0x00008200f80c7a25 */ /* 0x000fe200078e0012 */
[----:B------:R-:W-:Y:S01]  /*0b10*/  UIMAD UR4, UR18, UR4, URZ ;  /* 0x00000004120472a4 */ /* 0x000fe2000f8e023f */
[----:B------:R-:W-:Y:S01]  /*0b20*/  IADD3 R5, R11, UR6, RZ ;  /* 0x000000060b057c10 */ /* 0x000fe2000fffe0ff */
[----:B------:R-:W-:Y:S01]  /*0b30*/  ULDC.64 UR6, c[0x0][0x180] ;  /* 0x0000600000067ab9 */ /* 0x000fe20000000a00 */
[----:B------:R-:W-:Y:S01]  /*0b40*/  IMAD.MOV.U32 R6, RZ, RZ, R4 ;  /* 0x000000ffff067224 */ /* 0x000fe200078e0004 */
[----:B------:R-:W-:Y:S01]  /*0b50*/  UIMAD UR9, UR15, UR6, URZ ;  /* 0x000000060f0972a4 */ /* 0x000fe2000f8e023f */
[----:B------:R-:W-:Y:S01]  /*0b60*/  IMAD.MOV.U32 R4, RZ, RZ, R10 ;  /* 0x000000ffff047224 */ /* 0x000fe200078e000a */
[----:B------:R-:W-:Y:S01]  /*0b70*/  UIMAD UR6, UR20, UR5, UR4 ;  /* 0x00000005140672a4 */ /* 0x000fe2000f8e0204 */
[----:B------:R-:W-:Y:S01]  /*0b80*/  IMAD.IADD R15, R13, 0x1, R0 ;  /* 0x000000010d0f7824 */ /* 0x000fe200078e0200 */
[----:B------:R-:W-:Y:S01]  /*0b90*/  UIMAD UR7, UR19, UR7, UR9 ;  /* 0x00000007130772a4 */ /* 0x000fe2000f8e0209 */
[----:B------:R-:W-:Y:S01]  /*0ba0*/  IMAD.U32 R10, RZ, RZ, UR20 ;  /* 0x00000014ff0a7e24 */ /* 0x000fe2000f8e00ff */
[----:B------:R-:W-:Y:S01]  /*0bb0*/  ULDC.64 UR4, c[0x0][0x210] ;  /* 0x0000840000047ab9 */ /* 0x000fe20000000a00 */
[----:B------:R-:W-:Y:S01]  /*0bc0*/  IMAD R3, R249, c[0x0][0x178], RZ ;  /* 0x00005e00f9037a24 */ /* 0x000fe200078e02ff */
[----:B------:R-:W-:Y:S01]  /*0bd0*/  UIMAD UR4, UR15, UR4, URZ ;  /* 0x000000040f0472a4 */ /* 0x000fe2000f8e023f */
[----:B------:R-:W-:Y:S01]  /*0be0*/  IMAD.U32 R0, RZ, RZ, UR20 ;  /* 0x00000014ff007e24 */ /* 0x000fe2000f8e00ff */
[----:B------:R-:W-:Y:S01]  /*0bf0*/  CS2R R146, SRZ ;  /* 0x0000000000927805 */ /* 0x000fe2000001ff00 */
[----:B------:R-:W-:Y:S01]  /*0c00*/  IMAD.WIDE.U32 R10, R10, c[0x0][0x1e8], R6 ;  /* 0x00007a000a0a7a25 */ /* 0x000fe200078e0006 */
[----:B------:R-:W-:Y:S01]  /*0c10*/  UIMAD UR4, UR19, UR5, UR4 ;  /* 0x00000005130472a4 */ /* 0x000fe2000f8e0204 */
[----:B------:R-:W-:Y:S01]  /*0c20*/  CS2R R144, SRZ ;  /* 0x0000000000907805 */ /* 0x000fe2000001ff00 */
[----:B------:R-:W-:Y:S01]  /*0c30*/  CS2R R142, SRZ ;  /* 0x00000000008e7805 */ /* 0x000fe2000001ff00 */
[C---:B------:R-:W-:Y:S01]  /*0c40*/  IMAD R3, R248.reuse, c[0x0][0x17c], R3 ;  /* 0x00005f00f8037a24 */ /* 0x040fe200078e0203 */
[----:B------:R-:W-:Y:S01]  /*0c50*/  CS2R R140, SRZ ;  /* 0x00000000008c7805 */ /* 0x000fe2000001ff00 */
[----:B------:R-:W-:Y:S01]  /*0c60*/  IMAD.WIDE.U32 R8, R248, c[0x0][0x178], R18 ;  /* 0x00005e00f8087a25 */ /* 0x000fe200078e0012 */
[----:B------:R-:W-:Y:S01]  /*0c70*/  IADD3 R19, R18, 0x40, RZ ;  /* 0x0000004012137810 */ /* 0x000fe20007ffe0ff */
[----:B------:R-:W-:Y:S01]  /*0c80*/  CS2R R138, SRZ ;  /* 0x00000000008a7805 */ /* 0x000fe2000001ff00 */
[----:B------:R-:W-:Y:S01]  /*0c90*/  CS2R R136, SRZ ;  /* 0x0000000000887805 */ /* 0x000fe2000001ff00 */
[----:B------:R-:W-:Y:S01]  /*0ca0*/  IMAD.WIDE.U32 R6, R0, c[0x0][0x1b8], R4 ;  /* 0x00006e0000067a25 */ /* 0x000fe200078e0004 */
[----:B------:R-:W-:Y:S01]  /*0cb0*/  IADD3 R5, R11, UR8, RZ ;  /* 0x000000080b057c10 */ /* 0x000fe2000fffe0ff */
[----:B------:R-:W-:Y:S01]  /*0cc0*/  ULDC.64 UR8, c[0x0][0x208] ;  /* 0x0000820000087ab9 */ /* 0x000fe20000000a00 */
[----:B------:R-:W-:Y:S01]  /*0cd0*/  ISETP.GE.AND P5, PT, R19, c[0x0][0x1cc], PT ;  /* 0x0000730013007a0c */ /* 0x000fe20003fa6270 */
[----:B------:R-:W-:Y:S01]  /*0ce0*/  IMAD.MOV.U32 R14, RZ, RZ, R12 ;  /* 0x000000ffff0e7224 */ /* 0x000fe200078e000c */
[----:B------:R-:W-:Y:S01]  /*0cf0*/  CS2R R134, SRZ ;  /* 0x0000000000867805 */ /* 0x000fe2000001ff00 */
[----:B------:R-:W-:Y:S01]  /*0d00*/  IMAD.U32 R0, RZ, RZ, UR19 ;  /* 0x00000013ff007e24 */ /* 0x000fe2000f8e00ff */
[----:B------:R-:W-:Y:S01]  /*0d10*/  CS2R R132, SRZ ;  /* 0x0000000000847805 */ /* 0x000fe2000001ff00 */
[----:B-1----:R-:W-:Y:S01]  /*0d20*/  IMAD.WIDE R20, R20, 0x60, R248 ;  /* 0x0000006014147825 */ /* 0x002fe200078e02f8 */
[----:B------:R-:W-:Y:S01]  /*0d30*/  CS2R R130, SRZ ;  /* 0x0000000000827805 */ /* 0x000fe2000001ff00 */
[----:B------:R-:W-:Y:S01]  /*0d40*/  CS2R R128, SRZ ;  /* 0x0000000000807805 */ /* 0x000fe2000001ff00 */
[----:B------:R-:W-:Y:S01]  /*0d50*/  CS2R R126, SRZ ;  /* 0x00000000007e7805 */ /* 0x000fe2000001ff00 */
[----:B------:R-:W-:Y:S01]  /*0d60*/  IMAD.IADD R9, R9, 0x1, R3 ;  /* 0x0000000109097824 */ /* 0x000fe200078e0203 */
[----:B------:R-:W-:Y:S01]  /*0d70*/  CS2R R124, SRZ ;  /* 0x00000000007c7805 */ /* 0x000fe2000001ff00 */
[----:B------:R-:W-:Y:S01]  /*0d80*/  IMAD.U32 R12, RZ, RZ, UR19 ;  /* 0x00000013ff0c7e24 */ /* 0x000fe2000f8e00ff */
[----:B------:R-:W-:Y:S01]  /*0d90*/  CS2R R122, SRZ ;  /* 0x00000000007a7805 */ /* 0x000fe2000001ff00 */
[----:B------:R-:W-:Y:S01]  /*0da0*/  IMAD.WIDE.U32 R14, R0, c[0x0][0x210], R14 ;  /* 0x00008400000e7a25 */ /* 0x000fe200078e000e */
[----:B------:R-:W-:Y:S01]  /*0db0*/  CS2R R120, SRZ ;  /* 0x0000000000787805 */ /* 0x000fe2000001ff00 */
[----:B------:R-:W-:Y:S01]  /*0dc0*/  CS2R R118, SRZ ;  /* 0x0000000000767805 */ /* 0x000fe2000001ff00 */
[----:B------:R-:W-:Y:S01]  /*0dd0*/  CS2R R116, SRZ ;  /* 0x0000000000747805 */ /* 0x000fe2000001ff00 */
[----:B------:R-:W-:Y:S01]  /*0de0*/  IMAD.MOV.U32 R4, RZ, RZ, R10 ;  /* 0x000000ffff047224 */ /* 0x000fe200078e000a */
[----:B------:R-:W-:Y:S01]  /*0df0*/  IADD3 R11, R15, UR4, RZ ;  /* 0x000000040f0b7c10 */ /* 0x000fe2000fffe0ff */
[----:B------:R-:W-:Y:S01]  /*0e00*/  IMAD R0, R21, c[0x0][0x1d8], RZ ;  /* 0x0000760015007a24 */ /* 0x000fe200078e02ff */
[----:B------:R-:W-:Y:S01]  /*0e10*/  ULDC.64 UR4, c[0x0][0x1d8] ;  /* 0x0000760000047ab9 */ /* 0x000fe20000000a00 */
[----:B------:R-:W-:Y:S01]  /*0e20*/  IMAD.WIDE.U32 R12, R12, c[0x0][0x180], R8 ;  /* 0x000060000c0c7a25 */ /* 0x000fe200078e0008 */
[----:B------:R-:W-:Y:S01]  /*0e30*/  IADD3 R9, R7, UR6, RZ ;  /* 0x0000000607097c10 */ /* 0x000fe2000fffe0ff */
[----:B------:R-:W-:Y:S01]  /*0e40*/  USHF.L.U32 UR27, UR4, 0x6, URZ ;  /* 0x00000006041b7899 */ /* 0x000fe2000800063f */
[----:B------:R-:W-:Y:S01]  /*0e50*/  CS2R R114, SRZ ;  /* 0x0000000000727805 */ /* 0x000fe2000001ff00 */
[----:B------:R-:W-:Y:S01]  /*0e60*/  IMAD.MOV.U32 R8, RZ, RZ, R6 ;  /* 0x000000ffff087224 */ /* 0x000fe200078e0006 */
[----:B------:R-:W-:Y:S01]  /*0e70*/  IADD3 R17, R13, UR7, RZ ;  /* 0x000000070d117c10 */ /* 0x000fe2000fffe0ff */
[C---:B------:R-:W-:Y:S01]  /*0e80*/  IMAD R0, R20.reuse, c[0x0][0x1dc], R0 ;  /* 0x0000770014007a24 */ /* 0x040fe200078e0200 */
[----:B------:R-:W-:Y:S01]  /*0e90*/  USHF.L.U64.HI UR28, UR4, UR26, UR5 ;  /* 0x0000001a041c7299 */ /* 0x000fe20008010205 */
[----:B------:R-:W-:Y:S01]  /*0ea0*/  IMAD.WIDE.U32 R6, R20, c[0x0][0x1d8], R4 ;  /* 0x0000760014067a25 */ /* 0x000fe200078e0004 */
[----:B------:R-:W-:Y:S01]  /*0eb0*/  ULDC.64 UR6, c[0x0][0x1a8] ;  /* 0x00006a0000067ab9 */ /* 0x000fe20000000a00 */
[----:B------:R-:W-:Y:S01]  /*0ec0*/  CS2R R112, SRZ ;  /* 0x0000000000707805 */ /* 0x000fe2000001ff00 */
[----:B------:R-:W-:Y:S01]  /*0ed0*/  USHF.L.U32 UR30, UR6, 0x6, URZ ;  /* 0x00000006061e7899 */ /* 0x000fe2000800063f */
[----:B------:R-:W-:Y:S01]  /*0ee0*/  IMAD.MOV.U32 R10, RZ, RZ, R14 ;  /* 0x000000ffff0a7224 */ /* 0x000fe200078e000e */
[----:B------:R-:W-:Y:S01]  /*0ef0*/  LEA R4, P0, R6, c[0x0][0x1c0], 0x1 ;  /* 0x0000700006047a11 */ /* 0x000fe200078008ff */
[----:B------:R-:W-:Y:S01]  /*0f00*/  IMAD.U32 R14, RZ, RZ, UR21 ;  /* 0x00000015ff0e7e24 */ /* 0x000fe2000f8e00ff */
[----:B------:R-:W-:Y:S01]  /*0f10*/  USHF.L.U64.HI UR29, UR6, UR26, UR7 ;  /* 0x0000001a061d7299 */ /* 0x000fe20008010207 */
[----:B------:R-:W-:Y:S01]  /*0f20*/  IMAD.IADD R0, R7, 0x1, R0 ;  /* 0x0000000107007824 */ /* 0x000fe200078e0200 */
[----:B------:R-:W-:Y:S01]  /*0f30*/  ULDC.64 UR4, c[0x0][0x218] ;  /* 0x0000860000047ab9 */ /* 0x000fe20000000a00 */
[----:B------:R-:W-:Y:S01]  /*0f40*/  IMAD.MOV.U32 R16, RZ, RZ, R12 ;  /* 0x000000ffff107224 */ /* 0x000fe200078e000c */
[----:B------:R-:W-:Y:S01]  /*0f50*/  IADD3 R14, R14, c[0x0][0x198], -R248 ;  /* 0x000066000e0e7a10 */ /* 0x000fe20007ffe8f8 */
[----:B------:R-:W-:Y:S01]  /*0f60*/  IMAD.WIDE.U32 R12, R20, c[0x0][0x1a8], R8 ;  /* 0x00006a00140c7a25 */ /* 0x000fe200078e0008 */
[----:B------:R-:W-:Y:S01]  /*0f70*/  LEA.HI.X R5, R6, c[0x0][0x1c4], R0, 0x1, P0 ;  /* 0x0000710006057a11 */ /* 0x000fe200000f0c00 */
[----:B------:R-:W-:Y:S01]  /*0f80*/  UIMAD UR4, UR18, UR4, URZ ;  /* 0x00000004120472a4 */ /* 0x000fe2000f8e023f */
[C---:B------:R-:W-:Y:S01]  /*0f90*/  ISETP.LT.OR P0, PT, R14.reuse, 0x1, P6 ;  /* 0x000000010e00780c */ /* 0x040fe20003701670 */
[----:B------:R-:W-:Y:S01]  /*0fa0*/  IMAD.U32 R8, RZ, RZ, UR27 ;  /* 0x0000001bff087e24 */ /* 0x000fe2000f8e00ff */
[----:B------:R-:W-:Y:S01]  /*0fb0*/  ISETP.LT.OR P4, PT, R14, 0x1, P5 ;  /* 0x000000010e00780c */ /* 0x000fe20002f81670 */
[----:B------:R-:W-:Y:S01]  /*0fc0*/  IMAD.SHL.U32 R240, R240, 0x2, RZ ;  /* 0x00000002f0f07824 */ /* 0x000fe200078e00ff */
[----:B------:R-:W-:Y:S01]  /*0fd0*/  UIMAD UR31, UR20, UR5, UR4 ;  /* 0x00000005141f72a4 */ /* 0x000fe2000f8e0204 */
[----:B------:R-:W-:Y:S01]  /*0fe0*/  IMAD.U32 R7, RZ, RZ, UR20 ;  /* 0x00000014ff077e24 */ /* 0x000fe2000f8e00ff */
[----:B------:R-:W-:Y:S01]  /*0ff0*/  IADD3 R8, P3, P1, R8, 0x80, R4 ;  /* 0x0000008008087810 */ /* 0x000fe2000797e004 */
[----:B------:R-:W-:Y:S01]  /*1000*/  IMAD R3, R21, c[0x0][0x1a8], RZ ;  /* 0x00006a0015037a24 */ /* 0x000fe200078e02ff */
[----:B------:R-:W-:Y:S01]  /*1010*/  USHF.L.U64.HI UR26, UR8, UR26, UR9 ;  /* 0x0000001a081a7299 */ /* 0x000fe20008010209 */
[----:B------:R-:W-:Y:S01]  /*1020*/  IMAD.WIDE.U32 R32, R7, c[0x0][0x188], R16 ;  /* 0x0000620007207a25 */ /* 0x000fe200078e0010 */
[----:B------:R-:W-:Y:S01]  /*1030*/  IADD3.X R9, RZ, UR28, R5, P3, P1 ;  /* 0x0000001cff097c10 */ /* 0x000fe20009fe2405 */
[----:B------:R-:W-:Y:S01]  /*1040*/  USHF.R.S32.HI UR9, URZ, 0x1f, UR12 ;  /* 0x0000001f3f097899 */ /* 0x000fe2000801140c */
[----:B------:R-:W-:Y:S01]  /*1050*/  ISETP.LT.OR P3, PT, R14, 0x21, P6 ;  /* 0x000000210e00780c */ /* 0x000fe20003761670 */
[----:B------:R-:W-:Y:S01]  /*1060*/  @!PT LDS RZ, [RZ] ;  /* 0x00000000fffff984 */ /* 0x000fe20000000800 */
[----:B------:R-:W-:Y:S01]  /*1070*/  @!PT LDS RZ, [RZ] ;  /* 0x00000000fffff984 */ /* 0x000fe20000000800 */
[----:B------:R-:W-:Y:S01]  /*1080*/  @!PT LDS RZ, [RZ] ;  /* 0x00000000fffff984 */ /* 0x000fe20000000800 */
[----:B------:R1:W-:Y:S01]  /*1090*/  LDGSTS.E.BYPASS.LTC128B.128 [R240+0x6080], [R4.64], !P0 ;  /* 0x0608000004f07fae */ /* 0x0003e2000c101d58 */
[----:B------:R-:W-:Y:S01]  /*10a0*/  IADD3 R6, P1, R4, UR27, RZ ;  /* 0x0000001b04067c10 */ /* 0x000fe2000ff3e0ff */
[----:B------:R-:W-:Y:S01]  /*10b0*/  IMAD.U32 R0, RZ, RZ, UR20 ;  /* 0x00000014ff007e24 */ /* 0x000fe2000f8e00ff */
[----:B------:R-:W-:Y:S01]  /*10c0*/  ISETP.LT.OR P0, PT, R14, 0x21, P5 ;  /* 0x000000210e00780c */ /* 0x000fe20002f01670 */
[----:B------:R1:W-:Y:S01]  /*10d0*/  LDGSTS.E.BYPASS.LTC128B.128 [R240+0x9080], [R4.64+0x80], !P4 ;  /* 0x0908008004f07fae */ /* 0x0003e2000e101d58 */
[----:B------:R-:W-:Y:S01]  /*10e0*/  IADD3.X R7, R5, UR28, RZ, P1, !PT ;  /* 0x0000001c05077c10 */ /* 0x000fe20008ffe4ff */
[----:B------:R-:W-:Y:S01]  /*10f0*/  IMAD R3, R20, c[0x0][0x1ac], R3 ;  /* 0x00006b0014037a24 */ /* 0x000fe200078e0203 */
[----:B------:R-:W-:Y:S01]  /*1100*/  ISETP.LT.OR P1, PT, R14, 0x41, P6 ;  /* 0x000000410e00780c */ /* 0x000fe20003721670 */
[----:B------:R-:W-:Y:S01]  /*1110*/  IMAD.WIDE.U32 R36, R0, c[0x0][0x218], R10 ;  /* 0x0000860000247a25 */ /* 0x000fe200078e000a */
[----:B------:R-:W-:Y:S01]  /*1120*/  ISETP.LT.OR P5, PT, R14, 0x41, P5 ;  /* 0x000000410e00780c */ /* 0x000fe20002fa1670 */
[----:B------:R-:W-:Y:S01]  /*1130*/  UIMAD UR26, UR26, UR12, URZ ;  /* 0x0000000c1a1a72a4 */ /* 0x000fe2000f8e023f */
[----:B------:R-:W-:Y:S01]  /*1140*/  ISETP.GE.AND P6, PT, R19, c[0x0][0x19c], PT ;  /* 0x0000670013007a0c */ /* 0x000fe20003fc6270 */
[----:B------:R2:W-:Y:S01]  /*1150*/  LDGSTS.E.BYPASS.LTC128B.128 [R240+0x7080], [R6.64], !P3 ;  /* 0x0708000006f07fae */ /* 0x0005e2000d901d58 */
[----:B------:R-:W-:Y:S01]  /*1160*/  IMAD.IADD R0, R13, 0x1, R3 ;  /* 0x000000010d007824 */ /* 0x000fe200078e0203 */
[----:B------:R-:W-:Y:S01]  /*1170*/  IADD3 R35, R37, UR31, RZ ;  /* 0x0000001f25237c10 */ /* 0x000fe2000fffe0ff */
[----:B------:R-:W-:Y:S01]  /*1180*/  IMAD.U32 R10, RZ, RZ, UR30 ;  /* 0x0000001eff0a7e24 */ /* 0x000fe2000f8e00ff */
[----:B------:R3:W-:Y:S01]  /*1190*/  LDGSTS.E.BYPASS.LTC128B.128 [R240+0xa080], [R8.64], !P0 ;  /* 0x0a08000008f07fae */ /* 0x0007e2000c101d58 */
[----:B------:R-:W-:Y:S01]  /*11a0*/  ISETP.GE.AND P0, PT, R18, c[0x0][0x19c], PT ;  /* 0x0000670012007a0c */ /* 0x000fe20003f06270 */
[----:B------:R-:W-:Y:S01]  /*11b0*/  IMAD.MOV.U32 R34, RZ, RZ, R36 ;  /* 0x000000ffff227224 */ /* 0x000fe200078e0024 */
[----:B------:R-:W-:Y:S01]  /*11c0*/  ULDC.64 UR4, c[0x0][0x178] ;  /* 0x00005e0000047ab9 */ /* 0x000fe20000000a00 */
[----:B------:R-:W-:Y:S01]  /*11d0*/  IMAD.MOV.U32 R226, RZ, RZ, 0x20 ;  /* 0x00000020ffe27424 */ /* 0x000fe200078e00ff */
[----:B------:R-:W-:Y:S01]  /*11e0*/  ISETP.LT.OR P4, PT, R14, 0x1, P0 ;  /* 0x000000010e00780c */ /* 0x000fe20000781670 */
[----:B------:R-:W-:Y:S01]  /*11f0*/  ULDC.64 UR6, c[0x0][0x188] ;  /* 0x0000620000067ab9 */ /* 0x000fe20000000a00 */
[----:B------:R-:W-:Y:S01]  /*1200*/  IMAD.SHL.U32 R218, R2, 0x2, RZ ;  /* 0x0000000202da7824 */ /* 0x000fe200078e00ff */
[----:B------:R-:W-:Y:S01]  /*1210*/  UIMAD.WIDE.U32 UR32, UR12, UR4, URZ ;  /* 0x000000040c2072a5 */ /* 0x000fe2000f8e003f */
[----:B------:R4:W-:Y:S01]  /*1220*/  STL.64 [R1+0x10], R32 ;  /* 0x0000102001007387 */ /* 0x0009e20000100a00 */
[----:B------:R-:W-:Y:S01]  /*1230*/  UIMAD UR6, UR18, UR6, URZ ;  /* 0x00000006120672a4 */ /* 0x000fe2000f8e023f */
[----:B------:R-:W-:Y:S01]  /*1240*/  IMAD.MOV.U32 R228, RZ, RZ, 0x10 ;  /* 0x00000010ffe47424 */ /* 0x000fe200078e00ff */
[----:B------:R-:W-:Y:S01]  /*1250*/  CS2R R110, SRZ ;  /* 0x00000000006e7805 */ /* 0x000fe2000001ff00 */
[----:B------:R-:W-:Y:S01]  /*1260*/  STL.64 [R1+0x8], R36 ;  /* 0x0000082401007387 */ /* 0x000fe20000100a00 */
[----:B------:R-:W-:Y:S01]  /*1270*/  UIMAD UR6, UR20, UR7, UR6 ;  /* 0x00000007140672a4 */ /* 0x000fe2000f8e0206 */
[----:B------:R-:W-:Y:S01]  /*1280*/  CS2R R108, SRZ ;  /* 0x00000000006c7805 */ /* 0x000fe2000001ff00 */
[----:B------:R-:W-:Y:S01]  /*1290*/  CS2R R106, SRZ ;  /* 0x00000000006a7805 */ /* 0x000fe2000001ff00 */
[----:B------:R-:W-:Y:S01]  /*12a0*/  STL.64 [R1], R34 ;  /* 0x0000002201007387 */ /* 0x000fe20000100a00 */
[----:B------:R-:W-:Y:S01]  /*12b0*/  CS2R R104, SRZ ;  /* 0x0000000000687805 */ /* 0x000fe2000001ff00 */
[----:B------:R-:W-:Y:S01]  /*12c0*/  CS2R R102, SRZ ;  /* 0x0000000000667805 */ /* 0x000fe2000001ff00 */
[----:B------:R-:W-:Y:S01]  /*12d0*/  IADD3 R252, R33, UR6, RZ ;  /* 0x0000000621fc7c10 */ /* 0x000fe2000fffe0ff */
[----:B------:R-:W-:Y:S01]  /*12e0*/  ULDC.64 UR6, c[0x0][0x238] ;  /* 0x00008e0000067ab9 */ /* 0x000fe20000000a00 */
[----:B------:R-:W-:Y:S01]  /*12f0*/  CS2R R100, SRZ ;  /* 0x0000000000647805 */ /* 0x000fe2000001ff00 */
[----:B--2---:R-:W-:Y:S01]  /*1300*/  IADD3 R6, P3, R6, UR27, RZ ;  /* 0x0000001b06067c10 */ /* 0x004fe2000ff7e0ff */
[----:B------:R-:W-:Y:S01]  /*1310*/  USHF.L.U32 UR27, UR8, 0x6, URZ ;  /* 0x00000006081b7899 */ /* 0x000fe2000800063f */
[----:B------:R-:W-:Y:S01]  /*1320*/  CS2R R98, SRZ ;  /* 0x0000000000627805 */ /* 0x000fe2000001ff00 */
[----:B------:R-:W-:Y:S01]  /*1330*/  UIMAD UR6, UR15, UR6, URZ ;  /* 0x000000060f0672a4 */ /* 0x000fe2000f8e023f */
[----:B------:R-:W-:Y:S01]  /*1340*/  IADD3.X R7, R7, UR28, RZ, P3, !PT ;  /* 0x0000001c07077c10 */ /* 0x000fe20009ffe4ff */
[----:B------:R-:W-:Y:S01]  /*1350*/  UIMAD UR26, UR9, UR27, UR26 ;  /* 0x0000001b091a72a4 */ /* 0x000fe2000f8e021a */
[----:B------:R-:W-:Y:S01]  /*1360*/  ISETP.LT.OR P3, PT, R14, 0x1, P6 ;  /* 0x000000010e00780c */ /* 0x000fe20003761670 */
[----:B---3--:R-:W-:Y:S01]  /*1370*/  IMAD.U32 R8, RZ, RZ, UR27 ;  /* 0x0000001bff087e24 */ /* 0x008fe2000f8e00ff */
[----:B------:R-:W-:Y:S01]  /*1380*/  UIMAD UR28, UR9, UR4, URZ ;  /* 0x00000004091c72a4 */ /* 0x000fe2000f8e023f */
[----:B------:R2:W-:Y:S01]  /*1390*/  LDGSTS.E.BYPASS.LTC128B.128 [R240+0x8080], [R6.64], !P1 ;  /* 0x0808000006f07fae */ /* 0x0005e2000c901d58 */
[----:B-1----:R-:W-:Y:S01]  /*13a0*/  LEA R4, P1, R12, c[0x0][0x190], 0x1 ;  /* 0x000064000c047a11 */ /* 0x002fe200078208ff */
[----:B------:R-:W-:Y:S01]  /*13b0*/  IMAD.WIDE.U32 R8, R8, UR12, R34 ;  /* 0x0000000c08087c25 */ /* 0x000fe2000f8e0022 */
[----:B------:R-:W-:Y:S01]  /*13c0*/  UIMAD UR28, UR12, UR5, UR28 ;  /* 0x000000050c1c72a4 */ /* 0x000fe2000f8e021c */
[----:B------:R2:W-:Y:S01]  /*13d0*/  LDGSTS.E.BYPASS.LTC128B.128 [R240+0xb080], [R6.64+0x80], !P5 ;  /* 0x0b08008006f07fae */ /* 0x0005e2000e901d58 */
[----:B------:R-:W-:Y:S01]  /*13e0*/  ISETP.LT.OR P5, PT, R14, 0x21, P0 ;  /* 0x000000210e00780c */ /* 0x000fe200007a1670 */
[----:B------:R-:W-:Y:S01]  /*13f0*/  ULDC UR9, c[0x0][0x20c] ;  /* 0x0000830000097ab9 */ /* 0x000fe20000000800 */
[----:B------:R-:W-:Y:S01]  /*1400*/  LEA.HI.X R5, R12, c[0x0][0x194], R0, 0x1, P1 ;  /* 0x000065000c057a11 */ /* 0x000fe200008f0c00 */
[----:B------:R-:W0:Y:S01]  /*1410*/  LDGDEPBAR ;  /* 0x00000000000079af */ /* 0x000e220000000000 */
[----:B------:R-:W-:Y:S01]  /*1420*/  ISETP.LT.OR P0, PT, R14, 0x41, P0 ;  /* 0x000000410e00780c */ /* 0x000fe20000701670 */
[----:B------:R-:W-:Y:S01]  /*1430*/  UIADD3 UR28, UR33, UR28, URZ ;  /* 0x0000001c211c7290 */ /* 0x000fe2000fffe03f */
[----:B------:R-:W-:Y:S01]  /*1440*/  IADD3 R0, R9, UR26, RZ ;  /* 0x0000001a09007c10 */ /* 0x000fe2000fffe0ff */
[----:B------:R1:W-:Y:S01]  /*1450*/  LDGSTS.E.BYPASS.LTC128B.128 [R240+0x80], [R4.64], !P4 ;  /* 0x0008000004f07fae */ /* 0x0003e2000e101d58 */
[C---:B------:R-:W-:Y:S01]  /*1460*/  LEA R16, P4, R8.reuse, c[0x0][0x1f0], 0x1 ;  /* 0x00007c0008107a11 */ /* 0x040fe200078808ff */
[----:B------:R-:W-:Y:S01]  /*1470*/  IMAD.U32 R9, RZ, RZ, UR33 ;  /* 0x00000021ff097e24 */ /* 0x000fe2000f8e00ff */
[----:B------:R-:W-:Y:S01]  /*1480*/  UMOV UR26, 0x5 ;  /* 0x00000005001a7882 */ /* 0x000fe20000000000 */
[----:B------:R1:W-:Y:S01]  /*1490*/  LDGSTS.E.BYPASS.LTC128B.128 [R240+0x3080], [R4.64+0x80], !P3 ;  /* 0x0308008004f07fae */ /* 0x0003e2000d901d58 */
[----:B------:R-:W-:Y:S01]  /*14a0*/  LEA.HI.X R17, R8, c[0x0][0x1f4], R0, 0x1, P4 ;  /* 0x00007d0008117a11 */ /* 0x000fe200020f0c00 */
[----:B------:R-:W-:Y:S01]  /*14b0*/  IMAD.U32 R8, RZ, RZ, UR32 ;  /* 0x00000020ff087e24 */ /* 0x000fe2000f8e00ff */
[----:B------:R-:W-:Y:S01]  /*14c0*/  ISETP.GE.AND P4, PT, R18, c[0x0][0x16c], PT ;  /* 0x00005b0012007a0c */ /* 0x000fe20003f86270 */
[----:B------:R-:W-:Y:S01]  /*14d0*/  IMAD.U32 R9, RZ, RZ, UR28 ;  /* 0x0000001cff097e24 */ /* 0x000fe2000f8e00ff */
[----:B------:R-:W-:Y:S01]  /*14e0*/  USHF.L.U64.HI UR9, UR8, UR26, UR9 ;  /* 0x0000001a08097299 */ /* 0x000fe20008010209 */
[----:B------:R-:W-:Y:S01]  /*14f0*/  CS2R R96, SRZ ;  /* 0x0000000000607805 */ /* 0x000fe2000001ff00 */
[----:B------:R-:W-:Y:S01]  /*1500*/  SEL R0, RZ, 0x1, P4 ;  /* 0x00000001ff007807 */ /* 0x000fe20002000000 */
[----:B------:R-:W-:Y:S01]  /*1510*/  USHF.L.U32 UR8, UR8, 0x5, URZ ;  /* 0x0000000508087899 */ /* 0x000fe2000800063f */
[----:B------:R-:W-:Y:S01]  /*1520*/  CS2R R94, SRZ ;  /* 0x00000000005e7805 */ /* 0x000fe2000001ff00 */
[----:B------:R-:W-:Y:S01]  /*1530*/  UIMAD UR6, UR19, UR7, UR6 ;  /* 0x00000007130672a4 */ /* 0x000fe2000f8e0206 */
[----:B------:R-:W-:Y:S01]  /*1540*/  CS2R R92, SRZ ;  /* 0x00000000005c7805 */ /* 0x000fe2000001ff00 */
[----:B------:R-:W-:Y:S01]  /*1550*/  ULDC UR26, c[0x0][0x198] ;  /* 0x00006600001a7ab9 */ /* 0x000fe20000000800 */
[----:B------:R-:W-:Y:S01]  /*1560*/  CS2R R90, SRZ ;  /* 0x00000000005a7805 */ /* 0x000fe2000001ff00 */
[----:B------:R-:W-:Y:S01]  /*1570*/  UIADD3 UR26, UR21, UR26, URZ ;  /* 0x0000001a151a7290 */ /* 0x000fe2000fffe03f */
[----:B--2---:R-:W-:Y:S01]  /*1580*/  IADD3 R6, P1, R4, UR30, RZ ;  /* 0x0000001e04067c10 */ /* 0x004fe2000ff3e0ff */
[----:B------:R-:W-:Y:S01]  /*1590*/  ULDC UR19, c[0x0][0x2a0] ;  /* 0x0000a80000137ab9 */ /* 0x000fe20000000800 */
[----:B------:R-:W-:Y:S01]  /*15a0*/  CS2R R88, SRZ ;  /* 0x0000000000587805 */ /* 0x000fe2000001ff00 */
[----:B------:R-:W-:Y:S01]  /*15b0*/  ULOP3.LUT UR19, URZ, UR19, URZ, 0x33, !UPT ;  /* 0x000000133f137292 */ /* 0x000fe2000f8e333f */
[----:B------:R-:W-:Y:S01]  /*15c0*/  IADD3.X R7, R5, UR29, RZ, P1, !PT ;  /* 0x0000001d05077c10 */ /* 0x000fe20008ffe4ff */
[----:B------:R-:W-:Y:S01]  /*15d0*/  CS2R R86, SRZ ;  /* 0x0000000000567805 */ /* 0x000fe2000001ff00 */
[----:B------:R-:W-:Y:S01]  /*15e0*/  IADD3 R10, P3, P1, R10, 0x80, R4 ;  /* 0x000000800a0a7810 */ /* 0x000fe2000797e004 */
[----:B------:R-:W-:Y:S01]  /*15f0*/  CS2R R84, SRZ ;  /* 0x0000000000547805 */ /* 0x000fe2000001ff00 */
[----:B------:R-:W-:Y:S01]  /*1600*/  CS2R R82, SRZ ;  /* 0x0000000000527805 */ /* 0x000fe2000001ff00 */
[----:B------:R2:W-:Y:S01]  /*1610*/  LDGSTS.E.BYPASS.LTC128B.128 [R240+0x1080], [R6.64], !P5 ;  /* 0x0108000006f07fae */ /* 0x0005e2000e901d58 */
[C---:B------:R-:W-:Y:S01]  /*1620*/  ISETP.LT.OR P5, PT, R14.reuse, 0x21, P6 ;  /* 0x000000210e00780c */ /* 0x040fe200037a1670 */
[----:B------:R-:W-:Y:S01]  /*1630*/  CS2R R80, SRZ ;  /* 0x0000000000507805 */ /* 0x000fe2000001ff00 */
[----:B------:R-:W-:Y:S01]  /*1640*/  ISETP.LT.OR P6, PT, R14, 0x41, P6 ;  /* 0x000000410e00780c */ /* 0x000fe200037c1670 */
[----:B------:R-:W-:Y:S01]  /*1650*/  IMAD.U32 R14, RZ, RZ, UR14 ;  /* 0x0000000eff0e7e24 */ /* 0x000fe2000f8e00ff */
[----:B------:R-:W-:Y:S01]  /*1660*/  IADD3.X R11, RZ, UR29, R5, P3, P1 ;  /* 0x0000001dff0b7c10 */ /* 0x000fe20009fe2405 */
[----:B------:R-:W-:Y:S01]  /*1670*/  CS2R R78, SRZ ;  /* 0x00000000004e7805 */ /* 0x000fe2000001ff00 */
[----:B-1----:R-:W-:Y:S01]  /*1680*/  IADD3 R4, P1, R6, UR30, RZ ;  /* 0x0000001e06047c10 */ /* 0x002fe2000ff3e0ff */
[----:B------:R-:W-:Y:S01]  /*1690*/  CS2R R76, SRZ ;  /* 0x00000000004c7805 */ /* 0x000fe2000001ff00 */
[----:B------:R-:W-:Y:S01]  /*16a0*/  ISETP.GE.AND P3, PT, R19, c[0x0][0x16c], PT ;  /* 0x00005b0013007a0c */ /* 0x000fe20003f66270 */
[----:B------:R-:W-:Y:S01]  /*16b0*/  CS2R R74, SRZ ;  /* 0x00000000004a7805 */ /* 0x000fe2000001ff00 */
[----:B------:R-:W-:Y:S01]  /*16c0*/  IADD3.X R5, R7, UR29, RZ, P1, !PT ;  /* 0x0000001d07057c10 */ /* 0x000fe20008ffe4ff */
[----:B------:R-:W-:Y:S01]  /*16d0*/  CS2R R72, SRZ ;  /* 0x0000000000487805 */ /* 0x000fe2000001ff00 */
[----:B------:R-:W-:Y:S01]  /*16e0*/  LEA R3, P1, R8, R32, 0x6 ;  /* 0x0000002008037211 */ /* 0x000fe200078230ff */
[----:B------:R1:W-:Y:S01]  /*16f0*/  LDGSTS.E.BYPASS.LTC128B.128 [R240+0x4080], [R10.64], !P5 ;  /* 0x040800000af07fae */ /* 0x0003e2000e901d58 */
[----:B------:R-:W-:Y:S01]  /*1700*/  IADD3 R2, -R248, c[0x0][0x168], -R14 ;  /* 0x00005a00f8027a10 */ /* 0x000fe20007ffe90e */
[----:B------:R-:W-:Y:S01]  /*1710*/  CS2R R70, SRZ ;  /* 0x0000000000467805 */ /* 0x000fe2000001ff00 */
[----:B------:R-:W-:Y:S01]  /*1720*/  LEA.HI.X R8, R8, R252, R9, 0x6, P1 ;  /* 0x000000fc08087211 */ /* 0x000fe200008f3409 */
[----:B------:R3:W-:Y:S01]  /*1730*/  LDGSTS.E.BYPASS.LTC128B.128 [R240+0x2080], [R4.64], !P0 ;  /* 0x0208000004f07fae */ /* 0x0007e2000c101d58 */
[C---:B------:R-:W-:Y:S01]  /*1740*/  LEA R12, P1, R3.reuse, c[0x0][0x160], 0x1 ;  /* 0x00005800030c7a11 */ /* 0x040fe200078208ff */
[----:B------:R-:W-:Y:S01]  /*1750*/  CS2R R68, SRZ ;  /* 0x0000000000447805 */ /* 0x000fe2000001ff00 */
[----:B------:R-:W-:Y:S01]  /*1760*/  CS2R R66, SRZ ;  /* 0x0000000000427805 */ /* 0x000fe2000001ff00 */
[----:B------:R3:W-:Y:S01]  /*1770*/  LDGSTS.E.BYPASS.LTC128B.128 [R240+0x5080], [R4.64+0x80], !P6 ;  /* 0x0508008004f07fae */ /* 0x0007e2000f101d58 */
[----:B------:R-:W-:Y:S01]  /*1780*/  LEA.HI.X R13, R3, c[0x0][0x164], R8, 0x1, P1 ;  /* 0x00005900030d7a11 */ /* 0x000fe200008f0c08 */
[----:B------:R-:W-:Y:S01]  /*1790*/  IMAD.U32 R3, RZ, RZ, UR5 ;  /* 0x00000005ff037e24 */ /* 0x000fe2000f8e00ff */
[C---:B------:R-:W-:Y:S01]  /*17a0*/  LOP3.LUT P6, RZ, R23.reuse, 0x2, RZ, 0xc0, !PT ;  /* 0x0000000217ff7812 */ /* 0x040fe200078cc0ff */
[----:B------:R-:W0:Y:S01]  /*17b0*/  LDGDEPBAR ;  /* 0x00000000000079af */ /* 0x000e220000000000 */
[----:B--2---:R-:W-:Y:S01]  /*17c0*/  SEL R6, RZ, 0x2, P3 ;  /* 0x00000002ff067807 */ /* 0x004fe20001800000 */
[----:B------:R-:W-:Y:S01]  /*17d0*/  IMAD.U32 R7, RZ, RZ, UR20 ;  /* 0x00000014ff077e24 */ /* 0x000fe2000f8e00ff */
[----:B------:R-:W-:Y:S01]  /*17e0*/  CS2R R64, SRZ ;  /* 0x0000000000407805 */ /* 0x000fe2000001ff00 */
[----:B------:R-:W-:Y:S01]  /*17f0*/  CS2R R62, SRZ ;  /* 0x00000000003e7805 */ /* 0x000fe2000001ff00 */
[----:B------:R-:W-:Y:S01]  /*1800*/  CS2R R60, SRZ ;  /* 0x00000000003c7805 */ /* 0x000fe2000001ff00 */
[----:B------:R-:W-:Y:S01]  /*1810*/  IMAD.IADD R0, R6, 0x1, R0 ;  /* 0x0000000106007824 */ /* 0x000fe200078e0200 */
[----:B------:R-:W-:Y:S01]  /*1820*/  CS2R R58, SRZ ;  /* 0x00000000003a7805 */ /* 0x000fe2000001ff00 */
[----:B------:R-:W-:Y:S01]  /*1830*/  IMAD.U32 R6, RZ, RZ, UR4 ;  /* 0x00000004ff067e24 */ /* 0x000fe2000f8e00ff */
[----:B------:R-:W-:Y:S01]  /*1840*/  CS2R R56, SRZ ;  /* 0x0000000000387805 */ /* 0x000fe2000001ff00 */
[----:B------:R-:W-:Y:S01]  /*1850*/  CS2R R54, SRZ ;  /* 0x0000000000367805 */ /* 0x000fe2000001ff00 */
[----:B------:R-:W-:Y:S01]  /*1860*/  LOP3.LUT P0, RZ, R0, 0x1, RZ, 0xc0, !PT ;  /* 0x0000000100ff7812 */ /* 0x000fe2000780c0ff */
[----:B------:R-:W-:Y:S01]  /*1870*/  CS2R R52, SRZ ;  /* 0x0000000000347805 */ /* 0x000fe2000001ff00 */
[----:B------:R-:W-:Y:S01]  /*1880*/  LEA R8, P1, R6, R12, 0x6 ;  /* 0x0000000c06087211 */ /* 0x000fe200078230ff */
[----:B------:R-:W-:Y:S01]  /*1890*/  USHF.L.U64.HI UR5, UR4, 0x5, UR5 ;  /* 0x0000000504057899 */ /* 0x000fe20008010205 */
[----:B------:R-:W-:Y:S01]  /*18a0*/  LOP3.LUT P5, RZ, R0, 0x2, RZ, 0xc0, !PT ;  /* 0x0000000200ff7812 */ /* 0x000fe200078ac0ff */
[----:B------:R-:W-:Y:S01]  /*18b0*/  USHF.L.U32 UR14, UR4, 0x5, URZ ;  /* 0x00000005040e7899 */ /* 0x000fe2000800063f */
[----:B------:R-:W-:Y:S01]  /*18c0*/  LEA.HI.X R9, R6, R13, R3, 0x6, P1 ;  /* 0x0000000d06097211 */ /* 0x000fe200008f3403 */
[----:B------:R-:W-:Y:S01]  /*18d0*/  IMAD.U32 R6, RZ, RZ, UR8 ;  /* 0x00000008ff067e24 */ /* 0x000fe2000f8e00ff */
[C---:B------:R-:W-:Y:S01]  /*18e0*/  LOP3.LUT P1, RZ, R23.reuse, 0x4, RZ, 0xc0, !PT ;  /* 0x0000000417ff7812 */ /* 0x040fe2000782c0ff */
[----:B------:R-:W-:Y:S01]  /*18f0*/  IMAD.SHL.U32 R23, R23, 0x20, RZ ;  /* 0x0000002017177824 */ /* 0x000fe200078e00ff */
[----:B------:R-:W-:Y:S01]  /*1900*/  SEL R0, R226, 0xffffffe0, !P6 ;  /* 0xffffffe0e2007807 */ /* 0x000fe20007000000 */
[----:B------:R-:W-:Y:S01]  /*1910*/  UMOV UR4, URZ ;  /* 0x0000003f00047c82 */ /* 0x000fe20008000000 */
[----:B------:R-:W-:Y:S01]  /*1920*/  SEL R222, R222, 0xffffffc0, !P1 ;  /* 0xffffffc0dede7807 */ /* 0x000fe20004800000 */
[----:B------:R-:W-:-:S04]  /*1930*/  DEPBAR.LE SB0, 0x1 ;  /* 0x000080400000791a */ /* 0x000fc80000000000 */
[----:B------:R-:W-:Y:S01]  /*1940*/  BAR.SYNC.DEFER_BLOCKING 0x0 ;  /* 0x0000000000007b1d */ /* 0x000fe20000010000 */
[----:B------:R-:W-:Y:S01]  /*1950*/  IMAD.IADD R219, R218, 0x1, R222 ;  /* 0x00000001dadb7824 */ /* 0x000fe200078e02de */
[----:B------:R-:W-:Y:S01]  /*1960*/  ISETP.LT.OR P1, PT, R2, 0x1, !P0 ;  /* 0x000000010200780c */ /* 0x000fe20004721670 */
[----:B------:R-:W-:Y:S01]  /*1970*/  IMAD.IADD R220, R218, 0x1, R0 ;  /* 0x00000001dadc7824 */ /* 0x000fe200078e0200 */
[----:B------:R-:W-:Y:S01]  /*1980*/  ISETP.LT.OR P6, PT, R2, 0x1, !P5 ;  /* 0x000000010200780c */ /* 0x000fe20006fc1670 */
[----:B------:R-:W-:Y:S01]  /*1990*/  IMAD.IADD R0, R0, 0x1, R219 ;  /* 0x0000000100007824 */ /* 0x000fe200078e02db */
[C---:B------:R-:W-:Y:S01]  /*19a0*/  ISETP.LT.OR P0, PT, R2.reuse, 0x21, !P0 ;  /* 0x000000210200780c */ /* 0x040fe20004701670 */
[----:B---3--:R-:W-:Y:S01]  /*19b0*/  IMAD.U32 R4, RZ, RZ, UR8 ;  /* 0x00000008ff047e24 */ /* 0x008fe2000f8e00ff */
[----:B------:R-:W-:Y:S01]  /*19c0*/  ISETP.LT.OR P5, PT, R2, 0x21, !P5 ;  /* 0x000000210200780c */ /* 0x000fe20006fa1670 */
[----:B------:R-:W-:Y:S01]  /*19d0*/  IMAD.U32 R5, RZ, RZ, UR9 ;  /* 0x00000009ff057e24 */ /* 0x000fe2000f8e00ff */
[----:B------:R-:W-:Y:S01]  /*19e0*/  IADD3 R3, R25, UR6, RZ ;  /* 0x0000000619037c10 */ /* 0x000fe2000fffe0ff */
[----:B------:R-:W-:Y:S01]  /*19f0*/  IMAD.MOV.U32 R2, RZ, RZ, R24 ;  /* 0x000000ffff027224 */ /* 0x000fe200078e0018 */
[----:B------:R-:W-:Y:S01]  /*1a00*/  ULDC.64 UR6, c[0x0][0x240] ;  /* 0x0000900000067ab9 */ /* 0x000fe20000000a00 */
[----:B------:R-:W-:Y:S01]  /*1a10*/  IMAD.IADD R222, R222, 0x1, R220 ;  /* 0x00000001dede7824 */ /* 0x000fe200078e02dc */
[----:B------:R-:W-:Y:S01]  /*1a20*/  UIMAD UR6, UR18, UR6, URZ ;  /* 0x00000006120672a4 */ /* 0x000fe2000f8e023f */
[----:B----4-:R-:W-:Y:S01]  /*1a30*/  IMAD.WIDE.U32 R32, R7, c[0x0][0x240], R2 ;  /* 0x0000900007207a25 */ /* 0x010fe200078e0002 */
[----:B------:R-:W-:Y:S01]  /*1a40*/  LEA.HI R2, R29, R246, RZ, 0x5 ;  /* 0x000000f61d027211 */ /* 0x000fe200078f28ff */
[----:B------:R-:W-:-:S02]  /*1a50*/  ULDC UR18, c[0x0][0x2a8] ;  /* 0x0000aa0000127ab9 */ /* 0x000fc40000000800 */
[----:B------:R-:W-:Y:S01]  /*1a60*/  UIMAD UR20, UR20, UR7, UR6 ;  /* 0x00000007141472a4 */ /* 0x000fe2000f8e0206 */
[----:B------:R-:W-:Y:S01]  /*1a70*/  SHF.R.S32.HI R7, RZ, 0x5, R2 ;  /* 0x00000005ff077819 */ /* 0x000fe20000011402 */
[----:B------:R-:W-:Y:S01]  /*1a80*/  STL.64 [R1+0x18], R32 ;  /* 0x0000182001007387 */ /* 0x000fe20000100a00 */
[----:B------:R-:W-:Y:S02]  /*1a90*/  UMOV UR7, 0x1 ;  /* 0x0000000100077882 */ /* 0x000fe40000000000 */
[----:B------:R-:W-:Y:S01]  /*1aa0*/  ULDC UR6, c[0x0][0x168] ;  /* 0x00005a0000067ab9 */ /* 0x000fe20000000800 */
[----:B------:R-:W2:Y:S01]  /*1ab0*/  LDSM.16.M88.2 R174, [R0+0x6080] ;  /* 0x0060800000ae783b */ /* 0x000ea20000000100 */
[----:B------:R-:W-:Y:S02]  /*1ac0*/  UIADD3 UR6, UR26, -UR6, UR7 ;  /* 0x800000061a067290 */ /* 0x000fe4000fffe007 */
[----:B------:R-:W-:Y:S01]  /*1ad0*/  UISETP.LE.AND UP0, UPT, UR7, UR18, UPT ;  /* 0x000000120700728c */ /* 0x000fe2000bf03270 */
[----:B------:R-:W3:Y:S01]  /*1ae0*/  LDSM.16.M88.2 R176, [R0+0x7080] ;  /* 0x0070800000b0783b */ /* 0x000ee20000000100 */
[----:B------:R-:W-:-:S02]  /*1af0*/  UMOV UR15, 0x1 ;  /* 0x00000001000f7882 */ /* 0x000fc40000000000 */
[----:B------:R-:W-:Y:S01]  /*1b00*/  UISETP.GE.AND UP6, UPT, UR21, 0x1, UPT ;  /* 0x000000011500788c */ /* 0x000fe2000bfc6270 */
[----:B------:R-:W4:Y:S01]  /*1b10*/  LDSM.16.M88.2 R178, [R0+0x8080] ;  /* 0x0080800000b2783b */ /* 0x000f220000000100 */
[----:B------:R-:W-:Y:S02]  /*1b20*/  UP2UR UR18, UPR, URZ, 0x1 ;  /* 0x000000013f127883 */ /* 0x000fe40008000000 */
[----:B------:R-:W-:Y:S01]  /*1b30*/  UISETP.GE.AND UP5, UPT, UR21, 0x2, UPT ;  /* 0x000000021500788c */ /* 0x000fe2000bfa6270 */
[----:B------:R-:W1:Y:S01]  /*1b40*/  LDSM.16.M88.2 R198, [R0+0x9080] ;  /* 0x0090800000c6783b */ /* 0x000e620000000100 */
[----:B------:R-:W-:Y:S02]  /*1b50*/  UISETP.GE.AND UP4, UPT, UR21, 0x21, UPT ;  /* 0x000000211500788c */ /* 0x000fe4000bf86270 */
[----:B------:R-:W-:Y:S01]  /*1b60*/  UISETP.GE.AND UP3, UPT, UR21, 0x22, UPT ;  /* 0x000000221500788c */ /* 0x000fe2000bf66270 */
[----:B------:R-:W1:Y:S01]  /*1b70*/  LDSM.16.M88.2 R200, [R0+0xa080] ;  /* 0x00a0800000c8783b */ /* 0x000e620000000100 */
[----:B------:R-:W-:-:S02]  /*1b80*/  UISETP.GE.AND UP2, UPT, UR21, 0x41, UPT ;  /* 0x000000411500788c */ /* 0x000fc4000bf46270 */
[----:B------:R-:W-:Y:S01]  /*1b90*/  UISETP.GE.AND UP1, UPT, UR21, 0x42, UPT ;  /* 0x000000421500788c */ /* 0x000fe2000bf26270 */
[----:B------:R5:W1:Y:S04]  /*1ba0*/  LDSM.16.M88.2 R202, [R0+0xb080] ;  /* 0x00b0800000ca783b */ /* 0x000a680000000100 */
[----:B------:R1:W1:Y:S04]  /*1bb0*/  LDSM.16.M88.2 R152, [R218+0x6080] ;  /* 0x00608000da98783b */ /* 0x0002680000000100 */
[----:B------:R1:W1:Y:S04]  /*1bc0*/  LDSM.16.M88.2 R154, [R218+0x7080] ;  /* 0x00708000da9a783b */ /* 0x0002680000000100 */
[----:B------:R1:W1:Y:S04]  /*1bd0*/  LDSM.16.M88.2 R156, [R218+0x8080] ;  /* 0x00808000da9c783b */ /* 0x0002680000000100 */
[----:B------:R1:W1:Y:S04]  /*1be0*/  LDSM.16.M88.2 R158, [R220+0x6080] ;  /* 0x00608000dc9e783b */ /* 0x0002680000000100 */
[----:B------:R1:W1:Y:S01]  /*1bf0*/  LDSM.16.M88.2 R164, [R220+0x7080] ;  /* 0x00708000dca4783b */ /* 0x0002620000000100 */
[----:B-----5:R-:W-:-:S03]  /*1c00*/  IADD3 R0, -R14, c[0x0][0x168], -R248 ;  /* 0x00005a000e007a10 */ /* 0x020fc60007ffe9f8 */
        /* <DEDUP_REMOVED lines=13> */
[----:B------:R-:W-:Y:S06]  /*1ce0*/  BAR.SYNC.DEFER_BLOCKING 0x0 ;  /* 0x0000000000007b1d */ /* 0x000fec0000010000 */
[----:B------:R-:W-:Y:S01]  /*1cf0*/  @!PT LDS RZ, [RZ] ;  /* 0x00000000fffff984 */ /* 0x000fe20000000800 */
[----:B------:R-:W-:Y:S01]  /*1d00*/  @!PT LDS RZ, [RZ] ;  /* 0x00000000fffff984 */ /* 0x000fe20000000800 */
[----:B------:R-:W-:Y:S01]  /*1d10*/  @!PT LDS RZ, [RZ] ;  /* 0x00000000fffff984 */ /* 0x000fe20000000800 */
[----:B------:R5:W-:Y:S01]  /*1d20*/  LDGSTS.E.BYPASS.LTC128B.128 [R240+0x6080], [R12.64], !P1 ;  /* 0x060800000cf07fae */ /* 0x000be2000c901d58 */
[----:B------:R-:W-:-:S03]  /*1d30*/  LEA R4, P1, R4, R16, 0x1 ;  /* 0x0000001004047211 */ /* 0x000fc600078208ff */
[----:B------:R5:W-:Y:S01]  /*1d40*/  LDGSTS.E.BYPASS.LTC128B.128 [R240+0x8080], [R12.64+0x80], !P6 ;  /* 0x080800800cf07fae */ /* 0x000be2000f101d58 */
[----:B------:R-:W-:Y:S02]  /*1d50*/  LEA.HI.X R5, R6, R17, R5, 0x1, P1 ;  /* 0x0000001106057211 */ /* 0x000fe400008f0c05 */
[----:B-1----:R-:W-:Y:S01]  /*1d60*/  @!P2 LEA R10, P1, R26, c[0x0][0x258], 0x2 ;  /* 0x000096001a0aaa11 */ /* 0x002fe200078210ff */
[----:B------:R1:W-:Y:S01]  /*1d70*/  LDGSTS.E.BYPASS.LTC128B.128 [R240+0x7080], [R8.64], !P0 ;  /* 0x0708000008f07fae */ /* 0x0003e2000c101d58 */
[C---:B------:R-:W-:Y:S02]  /*1d80*/  ISETP.GE.AND P0, PT, R18.reuse, c[0x0][0x1fc], PT ;  /* 0x00007f0012007a0c */ /* 0x040fe40003f06270 */
[----:B------:R-:W-:Y:S01]  /*1d90*/  ISETP.GE.AND P6, PT, R18, c[0x0][0x1fc], PT ;  /* 0x00007f0012007a0c */ /* 0x000fe20003fc6270 */
[----:B------:R1:W-:Y:S01]  /*1da0*/  LDGSTS.E.BYPASS.LTC128B.128 [R240+0x9080], [R8.64+0x80], !P5 ;  /* 0x0908008008f07fae */ /* 0x0003e2000e901d58 */
[----:B------:R-:W-:Y:S01]  /*1db0*/  @!P2 LEA.HI.X R11, R26, c[0x0][0x25c], R30, 0x2, P1 ;  /* 0x000097001a0baa11 */ /* 0x000fe200008f141e */
[----:B------:R-:W-:Y:S01]  /*1dc0*/  @!P2 IMAD.SHL.U32 R18, R246, 0x10, RZ ;  /* 0x00000010f612a824 */ /* 0x000fe200078e00ff */
[----:B------:R-:W-:-:S02]  /*1dd0*/  ISETP.GE.AND P5, PT, R19, c[0x0][0x1fc], PT ;  /* 0x00007f0013007a0c */ /* 0x000fc40003fa6270 */
[C---:B------:R-:W-:Y:S02]  /*1de0*/  ISETP.LT.OR P1, PT, R0.reuse, 0x1, P6 ;  /* 0x000000010000780c */ /* 0x040fe40003721670 */
[----:B------:R-:W-:Y:S01]  /*1df0*/  SEL R20, RZ, 0x1, P0 ;  /* 0x00000001ff147807 */ /* 0x000fe20000000000 */
[----:B------:R2:W-:Y:S01]  /*1e00*/  @!P2 LDGSTS.E.BYPASS.LTC128B.128 [R18+0x12080], [R10.64] ;  /* 0x120800000a12afae */ /* 0x0005e2000b901d58 */
[C---:B------:R-:W-:Y:S02]  /*1e10*/  ISETP.LT.OR P0, PT, R0.reuse, 0x1, P5 ;  /* 0x000000010000780c */ /* 0x040fe40002f01670 */
[----:B------:R-:W-:Y:S01]  /*1e20*/  ISETP.LT.OR P6, PT, R0, 0x21, P6 ;  /* 0x000000210000780c */ /* 0x000fe200037c1670 */
[----:B------:R-:W0:Y:S06]  /*1e30*/  LDGDEPBAR ;  /* 0x00000000000079af */ /* 0x000e2c0000000000 */
[----:B------:R3:W-:Y:S01]  /*1e40*/  LDGSTS.E.BYPASS.LTC128B.128 [R240+0xe080], [R16.64], !P1 ;  /* 0x0e08000010f07fae */ /* 0x0007e2000c901d58 */
[----:B-----5:R-:W-:-:S02]  /*1e50*/  LEA.HI R12, R29, R246, RZ, 0x2 ;  /* 0x000000f61d0c7211 */ /* 0x020fc400078f10ff */
[----:B------:R-:W-:Y:S01]  /*1e60*/  LEA.HI R13, R2, R7, RZ, 0x1 ;  /* 0x00000007020d7211 */ /* 0x000fe200078f08ff */
[----:B------:R3:W-:Y:S01]  /*1e70*/  LDGSTS.E.BYPASS.LTC128B.128 [R240+0x10080], [R16.64+0x80], !P0 ;  /* 0x1008008010f07fae */ /* 0x0007e2000c101d58 */
[--C-:B------:R-:W-:Y:S02]  /*1e80*/  SHF.R.S32.HI R3, RZ, 0x2, R12.reuse ;  /* 0x00000002ff037819 */ /* 0x100fe4000001140c */
[----:B------:R-:W-:Y:S01]  /*1e90*/  LOP3.LUT R15, R13, 0xfffffffe, RZ, 0xc0, !PT ;  /* 0xfffffffe0d0f7812 */ /* 0x000fe200078ec0ff */
[----:B------:R5:W-:Y:S01]  /*1ea0*/  LDGSTS.E.BYPASS.LTC128B.128 [R240+0xf080], [R4.64], !P6 ;  /* 0x0f08000004f07fae */ /* 0x000be2000f101d58 */
[----:B-1----:R-:W-:Y:S02]  /*1eb0*/  SHF.R.S32.HI R9, RZ, 0x1f, R12 ;  /* 0x0000001fff097819 */ /* 0x002fe4000001140c */
[----:B------:R-:W-:Y:S01]  /*1ec0*/  LEA.HI R8, R29, R246, RZ, 0x4 ;  /* 0x000000f61d087211 */ /* 0x000fe200078f20ff */
[----:B------:R-:W-:Y:S01]  /*1ed0*/  IMAD.IADD R7, R7, 0x1, -R15 ;  /* 0x0000000107077824 */ /* 0x000fe200078e0a0f */
[----:B------:R-:W-:-:S02]  /*1ee0*/  LEA.HI R9, R9, R3, RZ, 0x3 ;  /* 0x0000000309097211 */ /* 0x000fc400078f18ff */
[----:B------:R-:W-:Y:S01]  /*1ef0*/  SHF.R.S32.HI R6, RZ, 0x4, R8 ;  /* 0x00000004ff067819 */ /* 0x000fe20000011408 */
[----:B------:R-:W-:Y:S01]  /*1f00*/  IMAD.SHL.U32 R221, R7, 0x200, RZ ;  /* 0x0000020007dd7824 */ /* 0x000fe200078e00ff */
[----:B------:R-:W-:Y:S02]  /*1f10*/  LOP3.LUT R9, R9, 0xfffffff8, RZ, 0xc0, !PT ;  /* 0xfffffff809097812 */ /* 0x000fe400078ec0ff */
[----:B--2---:R-:W-:Y:S02]  /*1f20*/  LOP3.LUT R10, R2, 0xffffffe0, RZ, 0xc0, !PT ;  /* 0xffffffe0020a7812 */ /* 0x004fe400078ec0ff */
[----:B------:R-:W-:Y:S01]  /*1f30*/  SHF.R.S32.HI R2, RZ, 0x1f, R22 ;  /* 0x0000001fff027819 */ /* 0x000fe20000011416 */
[----:B------:R-:W-:Y:S01]  /*1f40*/  IMAD.IADD R3, R3, 0x1, -R9 ;  /* 0x0000000103037824 */ /* 0x000fe200078e0a09 */
[----:B------:R-:W-:Y:S02]  /*1f50*/  LEA.HI R14, R8, R6, RZ, 0x1 ;  /* 0x00000006080e7211 */ /* 0x000fe400078f08ff */
[----:B------:R-:W-:Y:S01]  /*1f60*/  LEA.HI R9, R2, R22, RZ, 0x2 ;  /* 0x0000001602097211 */ /* 0x000fe200078f10ff */
[----:B------:R-:W-:Y:S01]  /*1f70*/  IMAD.IADD R2, R246, 0x1, -R10 ;  /* 0x00000001f6027824 */ /* 0x000fe200078e0a0a */
[----:B------:R-:W-:Y:S01]  /*1f80*/  LOP3.LUT R13, R14, 0xfffffffe, RZ, 0xc0, !PT ;  /* 0xfffffffe0e0d7812 */ /* 0x000fe200078ec0ff */
[----:B------:R-:W-:Y:S01]  /*1f90*/  IMAD.SHL.U32 R14, R3, 0x20, RZ ;  /* 0x00000020030e7824 */ /* 0x000fe200078e00ff */
[----:B------:R-:W-:-:S02]  /*1fa0*/  LOP3.LUT R9, R9, 0x1ffffffc, RZ, 0xc0, !PT ;  /* 0x1ffffffc09097812 */ /* 0x000fc400078ec0ff */
[----:B------:R-:W-:Y:S01]  /*1fb0*/  SHF.R.S32.HI R239, RZ, 0x1f, R2 ;  /* 0x0000001fffef7819 */ /* 0x000fe20000011402 */
[----:B------:R-:W-:Y:S01]  /*1fc0*/  IMAD.IADD R6, R6, 0x1, -R13 ;  /* 0x0000000106067824 */ /* 0x000fe200078e0a0d */
[----:B------:R-:W-:Y:S01]  /*1fd0*/  LEA R10, P0, R28, c[0x0][0x280], 0x2 ;  /* 0x0000a0001c0a7a11 */ /* 0x000fe200078010ff */
[C---:B------:R-:W-:Y:S01]  /*1fe0*/  IMAD.SHL.U32 R13, R22.reuse, 0x8, RZ ;  /* 0x00000008160d7824 */ /* 0x040fe200078e00ff */
[----:B------:R-:W-:Y:S01]  /*1ff0*/  LEA.HI R239, R239, R2, RZ, 0x2 ;  /* 0x00000002efef7211 */ /* 0x000fe200078f10ff */
[----:B------:R-:W-:Y:S01]  /*2000*/  IMAD.IADD R22, R22, 0x1, -R9 ;  /* 0x0000000116167824 */ /* 0x000fe200078e0a09 */
[----:B------:R-:W-:Y:S01]  /*2010*/  LEA.HI.X R11, R28, c[0x0][0x284], R31, 0x2, P0 ;  /* 0x0000a1001c0b7a11 */ /* 0x000fe200000f141f */
[C---:B------:R-:W-:Y:S01]  /*2020*/  IMAD.SHL.U32 R224, R6.reuse, 0x8, RZ ;  /* 0x0000000806e07824 */ /* 0x040fe200078e00ff */
[----:B------:R-:W-:Y:S01]  /*2030*/  LOP3.LUT R9, R13, 0x18, RZ, 0xc0, !PT ;  /* 0x000000180d097812 */ /* 0x000fe200078ec0ff */
[----:B------:R-:W-:Y:S01]  /*2040*/  IMAD.SHL.U32 R13, R6, 0x20, RZ ;  /* 0x00000020060d7824 */ /* 0x000fe200078e00ff */
[----:B------:R-:W-:-:S02]  /*2050*/  ISETP.LT.OR P0, PT, R0, 0x21, P5 ;  /* 0x000000210000780c */ /* 0x000fc40002f01670 */
[----:B------:R-:W-:Y:S02]  /*2060*/  LOP3.LUT R0, R239, 0x7ffffffc, RZ, 0xc0, !PT ;  /* 0x7ffffffcef007812 */ /* 0x000fe400078ec0ff */
[----:B------:R-:W-:Y:S02]  /*2070*/  LOP3.LUT R8, R8, 0xfffffff0, RZ, 0xc0, !PT ;  /* 0xfffffff008087812 */ /* 0x000fe400078ec0ff */
[----:B------:R-:W-:Y:S02]  /*2080*/  ISETP.GE.AND P1, PT, R19, c[0x0][0x1fc], PT ;  /* 0x00007f0013007a0c */ /* 0x000fe40003f26270 */
[C---:B------:R-:W-:Y:S02]  /*2090*/  LOP3.LUT R14, R9.reuse, 0xe0, R14, 0xf8, !PT ;  /* 0x000000e0090e7812 */ /* 0x040fe400078ef80e */
[----:B------:R-:W-:Y:S01]  /*20a0*/  LOP3.LUT R13, R9, 0x20, R13, 0xf8, !PT ;  /* 0x00000020090d7812 */ /* 0x000fe200078ef80d */
[----:B------:R-:W-:Y:S01]  /*20b0*/  IMAD.IADD R9, R2, 0x1, -R0 ;  /* 0x0000000102097824 */ /* 0x000fe200078e0a00 */
[----:B------:R-:W-:Y:S01]  /*20c0*/  SEL R245, RZ, 0xffffffff, P1 ;  /* 0xfffffffffff57807 */ /* 0x000fe20000800000 */
[C---:B------:R-:W-:Y:S01]  /*20d0*/  IMAD.IADD R2, R246.reuse, 0x1, -R8 ;  /* 0x00000001f6027824 */ /* 0x040fe200078e0a08 */
[----:B------:R-:W-:Y:S01]  /*20e0*/  ISETP.GE.AND P1, PT, R246, 0x10, PT ;  /* 0x00000010f600780c */ /* 0x000fe20003f26270 */
[----:B------:R-:W-:Y:S01]  /*20f0*/  IMAD.SHL.U32 R0, R7, 0x10, RZ ;  /* 0x0000001007007824 */ /* 0x000fe200078e00ff */
[C---:B------:R-:W-:Y:S01]  /*2100*/  LOP3.LUT P5, RZ, R3.reuse, 0x1, RZ, 0xc0, !PT ;  /* 0x0000000103ff7812 */ /* 0x040fe200078ac0ff */
[----:B------:R-:W-:Y:S01]  /*2110*/  IMAD.SHL.U32 R3, R3, 0x4, RZ ;  /* 0x0000000403037824 */ /* 0x000fe200078e00ff */
[----:B------:R-:W-:Y:S01]  /*2120*/  SHF.R.S32.HI R8, RZ, 0x1f, R2 ;  /* 0x0000001fff087819 */ /* 0x000fe20000011402 */
[----:B------:R5:W-:Y:S01]  /*2130*/  LDGSTS.E.BYPASS.LTC128B.128 [R240+0x11080], [R4.64+0x80], !P0 ;  /* 0x1108008004f07fae */ /* 0x000be2000c101d58 */
[----:B------:R-:W-:Y:S01]  /*2140*/  LEA.HI.SX32 R239, R239, R0, 0x1e ;  /* 0x00000000efef7211 */ /* 0x000fe200078ff2ff */
[----:B------:R-:W-:Y:S01]  /*2150*/  IMAD R22, R22, 0x4, R9 ;  /* 0x0000000416167824 */ /* 0x000fe200078e0209 */
[----:B------:R-:W-:Y:S01]  /*2160*/  LOP3.LUT R0, R0, 0x10, RZ, 0xc0, !PT ;  /* 0x0000001000007812 */ /* 0x000fe200078ec0ff */
[----:B------:R-:W-:Y:S01]  /*2170*/  IMAD.SHL.U32 R245, R245, 0x2, RZ ;  /* 0x00000002f5f57824 */ /* 0x000fe200078e00ff */
[----:B------:R-:W-:Y:S01]  /*2180*/  LEA.HI R8, R8, R2, RZ, 0x3 ;  /* 0x0000000208087211 */ /* 0x000fe200078f18ff */
[----:B------:R-:W-:Y:S01]  /*2190*/  IMAD.SHL.U32 R243, R22, 0x2, RZ ;  /* 0x0000000216f37824 */ /* 0x000fe200078e00ff */
[----:B------:R-:W-:-:S02]  /*21a0*/  LOP3.LUT R23, R0, 0xe0, R23, 0xf8, !PT ;  /* 0x000000e000177812 */ /* 0x000fc400078ef817 */
[----:B------:R-:W-:Y:S02]  /*21b0*/  LOP3.LUT R0, R8, 0xfffffff8, RZ, 0xc0, !PT ;  /* 0xfffffff808007812 */ /* 0x000fe400078ec0ff */
[----:B------:R-:W-:Y:S01]  /*21c0*/  LOP3.LUT R14, R14, 0x18, R3, 0x78, !PT ;  /* 0x000000180e0e7812 */ /* 0x000fe200078e7803 */
[----:B------:R-:W-:Y:S01]  /*21d0*/  @!P1 IMAD.SHL.U32 R3, R246, 0x10, RZ ;  /* 0x00000010f6039824 */ /* 0x000fe200078e00ff */
[----:B------:R-:W-:Y:S01]  /*21e0*/  LOP3.LUT R224, R224, 0x8, RZ, 0xc0, !PT ;  /* 0x00000008e0e07812 */ /* 0x000fe200078ec0ff */
[----:B------:R-:W-:Y:S01]  /*21f0*/  IMAD.IADD R0, R2, 0x1, -R0 ;  /* 0x0000000102007824 */ /* 0x000fe200078e0a00 */
[----:B------:R-:W-:Y:S02]  /*2200*/  LOP3.LUT R12, R12, 0x3ffffffc, RZ, 0xc0, !PT ;  /* 0x3ffffffc0c0c7812 */ /* 0x000fe400078ec0ff */
[----:B------:R1:W-:Y:S01]  /*2210*/  @!P1 LDGSTS.E.BYPASS.LTC128B.128 [R3+0x12280], [R10.64] ;  /* 0x122800000a039fae */ /* 0x0003e2000b901d58 */
[----:B------:R-:W-:Y:S02]  /*2220*/  LOP3.LUT P6, RZ, R2, 0x4, RZ, 0xc0, !PT ;  /* 0x0000000402ff7812 */ /* 0x000fe400078cc0ff */
[----:B------:R-:W-:Y:S01]  /*2230*/  LOP3.LUT P1, RZ, R0, 0x2, RZ, 0xc0, !PT ;  /* 0x0000000200ff7812 */ /* 0x000fe2000782c0ff */
[----:B------:R-:W-:Y:S01]  /*2240*/  IMAD.IADD R9, R246, 0x1, -R12 ;  /* 0x00000001f6097824 */ /* 0x000fe200078e0a0c */
[----:B------:R-:W-:Y:S01]  /*2250*/  LOP3.LUT P0, RZ, R0, 0x4, RZ, 0xc0, !PT ;  /* 0x0000000400ff7812 */ /* 0x000fe2000780c0ff */
[----:B------:R-:W0:Y:S01]  /*2260*/  LDGDEPBAR ;  /* 0x00000000000079af */ /* 0x000e220000000000 */
[----:B------:R-:W-:Y:S01]  /*2270*/  SEL R223, R228, 0xfffffff0, !P6 ;  /* 0xfffffff0e4df7807 */ /* 0x000fe20007000000 */
[----:B------:R-:W-:Y:S01]  /*2280*/  IMAD R9, R9, 0x2, R221 ;  /* 0x0000000209097824 */ /* 0x000fe200078e02dd */
[----:B------:R-:W-:Y:S01]  /*2290*/  SEL R227, R226, 0xffffffe0, !P0 ;  /* 0xffffffe0e2e37807 */ /* 0x000fe20004000000 */
[C---:B-----5:R-:W-:Y:S01]  /*22a0*/  IMAD.SHL.U32 R4, R2.reuse, 0x20, RZ ;  /* 0x0000002002047824 */ /* 0x060fe200078e00ff */
[----:B------:R-:W0:Y:S01]  /*22b0*/  LDGDEPBAR ;  /* 0x00000000000079af */ /* 0x000e220000000000 */
[----:B------:R-:W-:Y:S01]  /*22c0*/  IMAD.SHL.U32 R5, R2, 0x4, RZ ;  /* 0x0000000402057824 */ /* 0x000fe200078e00ff */
[----:B------:R-:W-:Y:S01]  /*22d0*/  SEL R228, R228, 0xfffffff0, !P1 ;  /* 0xfffffff0e4e47807 */ /* 0x000fe20004800000 */
[----:B------:R-:W-:Y:S01]  /*22e0*/  IMAD.SHL.U32 R2, R6, 0x100, RZ ;  /* 0x0000010006027824 */ /* 0x000fe200078e00ff */
[----:B------:R-:W-:Y:S01]  /*22f0*/  SEL R226, R226, 0xffffffe0, !P1 ;  /* 0xffffffe0e2e27807 */ /* 0x000fe20004800000 */
[----:B------:R-:W-:Y:S01]  /*2300*/  IMAD.IADD R9, R9, 0x1, R14 ;  /* 0x0000000109097824 */ /* 0x000fe200078e020e */
[----:B------:R-:W-:Y:S01]  /*2310*/  IADD3 R242, -R243, UR6, RZ ;  /* 0x00000006f3f27c10 */ /* 0x000fe2000fffe1ff */
[----:B------:R-:W-:Y:S01]  /*2320*/  IMAD.IADD R233, R228, 0x1, R227 ;  /* 0x00000001e4e97824 */ /* 0x000fe200078e02e3 */
[----:B------:R-:W-:Y:S01]  /*2330*/  LOP3.LUT R2, R23, 0x100, R2, 0xf8, !PT ;  /* 0x0000010017027812 */ /* 0x000fe200078ef802 */
[----:B------:R-:W-:Y:S01]  /*2340*/  IMAD.SHL.U32 R234, R9, 0x2, RZ ;  /* 0x0000000209ea7824 */ /* 0x000fe200078e00ff */
[----:B------:R-:W-:-:S02]  /*2350*/  IADD3 R244, -R243, UR26, RZ ;  /* 0x0000001af3f47c10 */ /* 0x000fc4000fffe1ff */
[----:B------:R-:W-:Y:S02]  /*2360*/  LOP3.LUT R216, R2, 0x1c0, RZ, 0xc0, !PT ;  /* 0x000001c002d87812 */ /* 0x000fe400078ec0ff */
[----:B------:R-:W-:Y:S01]  /*2370*/  IADD3 R235, R234, 0x126c0, RZ ;  /* 0x000126c0eaeb7810 */ /* 0x000fe20007ffe0ff */
[----:B-1----:R-:W-:Y:S01]  /*2380*/  IMAD.SHL.U32 R3, R0, 0x40, RZ ;  /* 0x0000004000037824 */ /* 0x002fe200078e00ff */
[----:B------:R-:W-:Y:S02]  /*2390*/  LOP3.LUT R0, R224, 0x1e0, R4, 0xf8, !PT ;  /* 0x000001e0e0007812 */ /* 0x000fe400078ef804 */
[----:B------:R-:W-:Y:S02]  /*23a0*/  SHF.R.U32.HI R216, RZ, 0x3, R216 ;  /* 0x00000003ffd87819 */ /* 0x000fe400000116d8 */
[----:B------:R-:W-:Y:S02]  /*23b0*/  LOP3.LUT R3, R3, 0x1c0, RZ, 0xc0, !PT ;  /* 0x000001c003037812 */ /* 0x000fe400078ec0ff */
[----:B------:R-:W-:-:S02]  /*23c0*/  LOP3.LUT R4, R0, 0x38, R5, 0x78, !PT ;  /* 0x0000003800047812 */ /* 0x000fc400078e7805 */
[--C-:B------:R-:W-:Y:S02]  /*23d0*/  SHF.R.U32.HI R0, RZ, 0x3, R3.reuse ;  /* 0x00000003ff007819 */ /* 0x100fe40000011603 */
[----:B------:R-:W-:Y:S02]  /*23e0*/  LOP3.LUT R221, R4, R221, RZ, 0xfc, !PT ;  /* 0x000000dd04dd7212 */ /* 0x000fe400078efcff */
[C---:B------:R-:W-:Y:S02]  /*23f0*/  LOP3.LUT R224, R0.reuse, R3, R224, 0x1e, !PT ;  /* 0x0000000300e07212 */ /* 0x040fe400078e1ee0 */
[----:B------:R-:W-:Y:S01]  /*2400*/  LOP3.LUT R3, R0, R13, R3, 0x1e, !PT ;  /* 0x0000000d00037212 */ /* 0x000fe200078e1e03 */
[----:B------:R-:W-:Y:S01]  /*2410*/  IMAD.SHL.U32 R0, R8, 0x40, RZ ;  /* 0x0000004008007824 */ /* 0x000fe200078e00ff */
[----:B------:R-:W-:Y:S02]  /*2420*/  LOP3.LUT R4, R2, 0x8, R27, 0xf8, !PT ;  /* 0x0000000802047812 */ /* 0x000fe400078ef81b */
[----:B------:R-:W-:-:S02]  /*2430*/  LEA R221, R221, 0x15480, 0x1 ;  /* 0x00015480dddd7811 */ /* 0x000fc400078e08ff */
[----:B------:R-:W-:Y:S02]  /*2440*/  LOP3.LUT R0, R0, 0xfffffe00, RZ, 0xc0, !PT ;  /* 0xfffffe0000007812 */ /* 0x000fe400078ec0ff */
[----:B------:R-:W-:Y:S01]  /*2450*/  LOP3.LUT R216, R216, R4, RZ, 0x3c, !PT ;  /* 0x00000004d8d87212 */ /* 0x000fe200078e3cff */
[----:B------:R-:W-:Y:S01]  /*2460*/  IMAD R223, R223, 0x2, R221 ;  /* 0x00000002dfdf7824 */ /* 0x000fe200078e02dd */
[----:B------:R-:W-:Y:S01]  /*2470*/  LOP3.LUT R230, R3, R0, RZ, 0xfc, !PT ;  /* 0x0000000003e67212 */ /* 0x000fe200078efcff */
[----:B------:R-:W-:Y:S01]  /*2480*/  IMAD R2, R7, 0x400, R0 ;  /* 0x0000040007027824 */ /* 0x000fe200078e0200 */
[----:B------:R-:W-:Y:S01]  /*2490*/  IADD3 R0, R240, 0x6080, RZ ;  /* 0x00006080f0007810 */ /* 0x000fe20007ffe0ff */
[----:B------:R-:W-:Y:S01]  /*24a0*/  IMAD.SHL.U32 R216, R216, 0x2, RZ ;  /* 0x00000002d8d87824 */ /* 0x000fe200078e00ff */
[----:B------:R-:W-:Y:S01]  /*24b0*/  LOP3.LUT R245, R245, 0x2, R20, 0xe2, !PT ;  /* 0x00000002f5f57812 */ /* 0x000fe200078ee214 */
[----:B------:R-:W-:Y:S01]  /*24c0*/  IMAD.IADD R224, R2, 0x1, R224 ;  /* 0x0000000102e07824 */ /* 0x000fe200078e02e0 */
[----:B------:R-:W-:Y:S01]  /*24d0*/  IADD3 R2, R234, 0x12480, RZ ;  /* 0x00012480ea027810 */ /* 0x000fe20007ffe0ff */
[----:B------:R-:W-:Y:S01]  /*24e0*/  IMAD.SHL.U32 R217, R230, 0x2, RZ ;  /* 0x00000002e6d97824 */ /* 0x000fe200078e00ff */
[----:B------:R-:W-:Y:S01]  /*24f0*/  IADD3 R243, -R243, UR21, RZ ;  /* 0x00000015f3f37c10 */ /* 0x000fe2000fffe1ff */
[----:B------:R-:W-:Y:S01]  /*2500*/  IMAD.IADD R229, R224, 0x1, R227 ;  /* 0x00000001e0e57824 */ /* 0x000fe200078e02e3 */
[----:B------:R-:W-:Y:S01]  /*2510*/  @P5 IADD3 R235, R2, 0x1c0, RZ ;  /* 0x000001c002eb5810 */ /* 0x000fe20007ffe0ff */
[C---:B------:R-:W-:Y:S01]  /*2520*/  IMAD.SHL.U32 R225, R224.reuse, 0x2, RZ ;  /* 0x00000002e0e17824 */ /* 0x040fe200078e00ff */
[----:B------:R-:W-:Y:S01]  /*2530*/  IADD3 R2, R33, UR20, RZ ;  /* 0x0000001421027c10 */ /* 0x000fe2000fffe0ff */
[----:B------:R-:W-:Y:S01]  /*2540*/  IMAD.IADD R232, R224, 0x1, R228 ;  /* 0x00000001e0e87824 */ /* 0x000fe200078e02e4 */
[----:B------:R-:W-:Y:S01]  /*2550*/  IADD3 R241, R242, c[0x0][0x2a4], RZ ;  /* 0x0000a900f2f17a10 */ /* 0x000fe20007ffe0ff */
[----:B------:R-:W-:Y:S01]  /*2560*/  IMAD.IADD R231, R228, 0x1, R229 ;  /* 0x00000001e4e77824 */ /* 0x000fe200078e02e5 */
[----:B------:R-:W-:Y:S01]  /*2570*/  IADD3 R242, R242, UR19, RZ ;  /* 0x00000013f2f27c10 */ /* 0x000fe2000fffe0ff */
[----:B------:R1:W-:Y:S01]  /*2580*/  STL [R1+0x20], R2 ;  /* 0x0000200201007387 */ /* 0x0003e20000100800 */
[----:B------:R-:W-:Y:S01]  /*2590*/  IMAD.IADD R226, R225, 0x1, R226 ;  /* 0x00000001e1e27824 */ /* 0x000fe200078e02e2 */
[----:B------:R-:W-:-:S02]  /*25a0*/  ULDC UR19, c[0x0][0x168] ;  /* 0x00005a0000137ab9 */ /* 0x000fc40000000800 */
[----:B---34-:R1:W-:Y:S04]  /*25b0*/  STL [R1+0x24], R0 ;  /* 0x0000240001007387 */ /* 0x0183e80000100800 */
.L_x_400:
        /* <DEDUP_REMOVED lines=113> */
[----:B------:R1:W4:Y:S04]  /*2cd0*/  LDS R210, [R0.X4+0x12080] ;  /* 0x0120800000d27984 */ /* 0x0003280000004800 */
[----:B------:R1:W1:Y:S02]  /*2ce0*/  LDS R204, [R0.X4+0x120a0] ;  /* 0x0120a00000cc7984 */ /* 0x0002640000004800 */
[----:B------:R-:W-:Y:S01]  /*2cf0*/  IMAD.U32 R28, RZ, RZ, UR12 ;  /* 0x0000000cff1c7e24 */ /* 0x000fe2000f8e00ff */
[----:B------:R-:W-:Y:S01]  /*2d00*/  HMMA.16816.F32 R24, R44, R148, R24 ;  /* 0x000000942c18723c */ /* 0x000fe20000001818 */
[----:B------:R1:W1:Y:S03]  /*2d10*/  LDS R205, [R0.X4+0x12100] ;  /* 0x0121000000cd7984 */ /* 0x0002660000004800 */
[----:B------:R-:W-:Y:S01]  /*2d20*/  LEA R28, R28, R239, 0x6 ;  /* 0x000000ef1c1c7211 */ /* 0x000fe200078e30ff */
[----:B------:R1:W1:Y:S03]  /*2d30*/  LDS R211, [R0.X4+0x12120] ;  /* 0x0121200000d37984 */ /* 0x0002660000004800 */
[-C--:B--2---:R-:W-:Y:S05]  /*2d40*/  HMMA.16816.F32 R4, R36, R32.reuse, R4 ;  /* 0x000000202404723c */ /* 0x084fea0000001804 */
[C---:B------:R-:W-:Y:S01]  /*2d50*/  IMAD.IADD R207, R28.reuse, 0x1, R241 ;  /* 0x000000011ccf7824 */ /* 0x040fe200078e02f1 */
[----:B------:R-:W-:Y:S02]  /*2d60*/  IADD3 R206, R28, R242, RZ ;  /* 0x000000f21cce7210 */ /* 0x000fe40007ffe0ff */
[C---:B------:R-:W-:Y:S04]  /*2d70*/  HMMA.16816.F32 R8, R40.reuse, R32, R8 ;  /* 0x000000202808723c */ /* 0x040fe80000001808 */
[----:B------:R-:W-:Y:S04]  /*2d80*/  IMNMX R207, R244, R207, PT ;  /* 0x000000cff4cf7217 */ /* 0x000fe80003800200 */
[-C--:B---3--:R-:W-:Y:S08]  /*2d90*/  HMMA.16816.F32 R12, R40, R48.reuse, R12 ;  /* 0x00000030280c723c */ /* 0x088ff0000000180c */
[C---:B------:R-:W-:Y:S08]  /*2da0*/  HMMA.16816.F32 R16, R36.reuse, R48, R16 ;  /* 0x000000302410723c */ /* 0x040ff00000001810 */
[-C--:B-----5:R-:W-:Y:S08]  /*2db0*/  HMMA.16816.F32 R20, R36, R50.reuse, R20 ;  /* 0x000000322414723c */ /* 0x0a0ff00000001814 */
[----:B------:R-:W-:Y:S01]  /*2dc0*/  HMMA.16816.F32 R24, R40, R50, R24 ;  /* 0x000000322818723c */ /* 0x000fe20000001818 */
[----:B------:R-:W-:-:S07]  /*2dd0*/  @P1 BRA `(.L_x_382) ;  /* 0x0000018000001947 */ /* 0x000fce0003800000 */
        /* <DEDUP_REMOVED lines=14> */
.L_x_384:
[----:B------:R-:W-:Y:S04]  /*2ec0*/  MOV R2, 0x1 ;  /* 0x0000000100027802 */ /* 0x000fe80000000f00 */
[----:B------:R-:W-:Y:S11]  /*2ed0*/  ISETP.NE.AND P1, PT, R2, c[0x0][0x2a8], PT ;  /* 0x0000aa0002007a0c */ /* 0x000ff60003f25270 */
[----:B------:R-:W-:Y:S02]  /*2ee0*/  @!UPT UIADD3 URZ, URZ, URZ, URZ ;  /* 0x0000003f3f3ff290 */ /* 0x000fe4000fffe03f */
[----:B------:R-:W-:Y:S05]  /*2ef0*/  @P1 IMAD.HI.U32 R2, R0, c[0x0][0x2ac], RZ ;  /* 0x0000ab0000021a27 */ /* 0x000fea00078e00ff */
[----:B------:R-:W-:Y:S02]  /*2f00*/  @P1 SHF.R.U32.HI R0, RZ, c[0x0][0x2b0], R2 ;  /* 0x0000ac00ff001a19 */ /* 0x000fe40000011602 */
.L_x_385:
[----:B------:R-:W-:Y:S05]  /*2f10*/  BSYNC B0 ;  /* 0x0000000000007941 */ /* 0x000fea0003800000 */
.L_x_383:
[----:B------:R-:W-:Y:S05]  /*2f20*/  IMAD R0, R0, c[0x0][0x2a8], R243 ;  /* 0x0000aa0000007a24 */ /* 0x000fea00078e02f3 */
[----:B------:R-:W-:Y:S02]  /*2f30*/  IADD3 R2, R0, c[0x0][0x2a8], RZ ;  /* 0x0000aa0000027a10 */ /* 0x000fe40007ffe0ff */
[----:B------:R-:W-:Y:S02]  /*2f40*/  IMNMX R206, R206, R0, !PT ;  /* 0x00000000cece7217 */ /* 0x000fe40007800200 */
[----:B------:R-:W-:Y:S02]  /*2f50*/  IMNMX R207, R207, R2, PT ;  /* 0x00000002cfcf7217 */ /* 0x000fe40003800200 */
.L_x_382:
[----:B-1--4-:R-:W-:Y:S01]  /*2f60*/  IADD3 R3, R28, 0x8, RZ ;  /* 0x000000081c037810 */ /* 0x012fe20007ffe0ff */
[----:B------:R-:W-:Y:S04]  /*2f70*/  UISETP.NE.AND UP0, UPT, UR18, URZ, UPT ;  /* 0x0000003f1200728c */ /* 0x000fe8000bf05270 */
[--C-:B------:R-:W-:Y:S02]  /*2f80*/  IMAD.IADD R2, R241, 0x1, R3.reuse ;  /* 0x00000001f1027824 */ /* 0x100fe400078e0203 */
[----:B------:R-:W-:Y:S01]  /*2f90*/  PLOP3.LUT P1, PT, PT, PT, UP0, 0x40, 0x0 ;  /* 0x000000000000781c */ /* 0x000fe20003f2e808 */
[----:B------:R-:W-:Y:S02]  /*2fa0*/  IMAD.IADD R0, R242, 0x1, R3 ;  /* 0x00000001f2007824 */ /* 0x000fe400078e0203 */
[----:B------:R-:W-:Y:S10]  /*2fb0*/  IMNMX R2, R244, R2, PT ;  /* 0x00000002f4027217 */ /* 0x000ff40003800200 */
        /* <DEDUP_REMOVED lines=15> */
.L_x_388:
[----:B------:R-:W-:Y:S04]  /*30b0*/  MOV R29, 0x1 ;  /* 0x00000001001d7802 */ /* 0x000fe80000000f00 */
[----:B------:R-:W-:Y:S11]  /*30c0*/  ISETP.NE.AND P1, PT, R29, c[0x0][0x2a8], PT ;  /* 0x0000aa001d007a0c */ /* 0x000ff60003f25270 */
[----:B------:R-:W-:Y:S02]  /*30d0*/  @!UPT UIADD3 URZ, URZ, URZ, URZ ;  /* 0x0000003f3f3ff290 */ /* 0x000fe4000fffe03f */
[----:B------:R-:W-:Y:S05]  /*30e0*/  @P1 IMAD.HI.U32 R29, R3, c[0x0][0x2ac], RZ ;  /* 0x0000ab00031d1a27 */ /* 0x000fea00078e00ff */
[----:B------:R-:W-:Y:S02]  /*30f0*/  @P1 SHF.R.U32.HI R3, RZ, c[0x0][0x2b0], R29 ;  /* 0x0000ac00ff031a19 */ /* 0x000fe4000001161d */
.L_x_389:
[----:B------:R-:W-:Y:S05]  /*3100*/  BSYNC B0 ;  /* 0x0000000000007941 */ /* 0x000fea0003800000 */
.L_x_387:
[----:B------:R-:W-:Y:S05]  /*3110*/  IMAD R3, R3, c[0x0][0x2a8], R243 ;  /* 0x0000aa0003037a24 */ /* 0x000fea00078e02f3 */
[----:B------:R-:W-:Y:S02]  /*3120*/  IADD3 R29, R3, c[0x0][0x2a8], RZ ;  /* 0x0000aa00031d7a10 */ /* 0x000fe40007ffe0ff */
[----:B------:R-:W-:Y:S02]  /*3130*/  IMNMX R0, R0, R3, !PT ;  /* 0x0000000300007217 */ /* 0x000fe40007800200 */
[----:B------:R-:W-:Y:S02]  /*3140*/  IMNMX R2, R2, R29, PT ;  /* 0x0000001d02027217 */ /* 0x000fe40003800200 */
.L_x_386:
[----:B------:R-:W-:Y:S01]  /*3150*/  IADD3 R29, R28, 0x20, RZ ;  /* 0x000000201c1d7810 */ /* 0x000fe20007ffe0ff */
        /* <DEDUP_REMOVED lines=20> */
.L_x_392:
[----:B------:R-:W-:Y:S04]  /*32a0*/  MOV R30, 0x1 ;  /* 0x00000001001e7802 */ /* 0x000fe80000000f00 */
[----:B------:R-:W-:Y:S11]  /*32b0*/  ISETP.NE.AND P1, PT, R30, c[0x0][0x2a8], PT ;  /* 0x0000aa001e007a0c */ /* 0x000ff60003f25270 */
[----:B------:R-:W-:Y:S02]  /*32c0*/  @!UPT UIADD3 URZ, URZ, URZ, URZ ;  /* 0x0000003f3f3ff290 */ /* 0x000fe4000fffe03f */
[----:B------:R-:W-:Y:S05]  /*32d0*/  @P1 IMAD.HI.U32 R30, R29, c[0x0][0x2ac], RZ ;  /* 0x0000ab001d1e1a27 */ /* 0x000fea00078e00ff */
[----:B------:R-:W-:Y:S02]  /*32e0*/  @P1 SHF.R.U32.HI R29, RZ, c[0x0][0x2b0], R30 ;  /* 0x0000ac00ff1d1a19 */ /* 0x000fe4000001161e */
.L_x_393:
[----:B------:R-:W-:Y:S05]  /*32f0*/  BSYNC B0 ;  /* 0x0000000000007941 */ /* 0x000fea0003800000 */
.L_x_391:
[----:B------:R-:W-:Y:S05]  /*3300*/  IMAD R29, R29, c[0x0][0x2a8], R243 ;  /* 0x0000aa001d1d7a24 */ /* 0x000fea00078e02f3 */
[----:B------:R-:W-:Y:S02]  /*3310*/  IADD3 R30, R29, c[0x0][0x2a8], RZ ;  /* 0x0000aa001d1e7a10 */ /* 0x000fe40007ffe0ff */
[----:B------:R-:W-:Y:S02]  /*3320*/  IMNMX R3, R3, R29, !PT ;  /* 0x0000001d03037217 */ /* 0x000fe40007800200 */
[----:B------:R-:W-:Y:S02]  /*3330*/  IMNMX R40, R40, R30, PT ;  /* 0x0000001e28287217 */ /* 0x000fe40003800200 */
.L_x_390:
        /* <DEDUP_REMOVED lines=21> */
.L_x_396:
[----:B------:R-:W-:Y:S04]  /*3490*/  MOV R29, 0x1 ;  /* 0x00000001001d7802 */ /* 0x000fe80000000f00 */
[----:B------:R-:W-:Y:S11]  /*34a0*/  ISETP.NE.AND P1, PT, R29, c[0x0][0x2a8], PT ;  /* 0x0000aa001d007a0c */ /* 0x000ff60003f25270 */
[----:B------:R-:W-:Y:S02]  /*34b0*/  @!UPT UIADD3 URZ, URZ, URZ, URZ ;  /* 0x0000003f3f3ff290 */ /* 0x000fe4000fffe03f */
[----:B------:R-:W-:Y:S05]  /*34c0*/  @P1 IMAD.HI.U32 R29, R28, c[0x0][0x2ac], RZ ;  /* 0x0000ab001c1d1a27 */ /* 0x000fea00078e00ff */
[----:B------:R-:W-:Y:S02]  /*34d0*/  @P1 SHF.R.U32.HI R28, RZ, c[0x0][0x2b0], R29 ;  /* 0x0000ac00ff1c1a19 */ /* 0x000fe4000001161d */
.L_x_397:
[----:B------:R-:W-:Y:S05]  /*34e0*/  BSYNC B0 ;  /* 0x0000000000007941 */ /* 0x000fea0003800000 */
.L_x_395:
[----:B------:R-:W-:Y:S05]  /*34f0*/  IMAD R28, R28, c[0x0][0x2a8], R243 ;  /* 0x0000aa001c1c7a24 */ /* 0x000fea00078e02f3 */
[----:B------:R-:W-:Y:S02]  /*3500*/  IADD3 R29, R28, c[0x0][0x2a8], RZ ;  /* 0x0000aa001c1d7a10 */ /* 0x000fe40007ffe0ff */
[----:B------:R-:W-:Y:S02]  /*3510*/  IMNMX R208, R208, R28, !PT ;  /* 0x0000001cd0d07217 */ /* 0x000fe40007800200 */
[----:B------:R-:W-:Y:S02]  /*3520*/  IMNMX R209, R209, R29, PT ;  /* 0x0000001dd1d17217 */ /* 0x000fe40003800200 */
.L_x_394:
[----:B------:R-:W-:Y:S04]  /*3530*/  DEPBAR.LE SB0, 0x0 ;  /* 0x000080000000791a */ /* 0x000fe80000000000 */
[----:B------:R-:W-:Y:S01]  /*3540*/  BAR.SYNC.DEFER_BLOCKING 0x0 ;  /* 0x0000000000007b1d */ /* 0x000fe20000010000 */
[----:B------:R-:W-:Y:S04]  /*3550*/  UIADD3 UR20, UR12, 0x1, URZ ;  /* 0x000000010c147890 */ /* 0x000fe8000fffe03f */
[----:B------:R-:W-:Y:S06]  /*3560*/  UISETP.GE.AND UP0, UPT, UR20, UR13, UPT ;  /* 0x0000000d1400728c */ /* 0x000fec000bf06270 */
[----:B------:R-:W-:Y:S01]  /*3570*/  PLOP3.LUT P1, PT, PT, PT, UP0, 0x80, 0x0 ;  /* 0x000000000000781c */ /* 0x000fe20003f2f008 */
[----:B------:R1:W2:Y:S04]  /*3580*/  LDSM.16.M88.4 R44, [R225+0xe080] ;  /* 0x00e08000e12c783b */ /* 0x0002a80000000200 */
[----:B------:R1:W3:Y:S04]  /*3590*/  LDSM.16.M88.4 R48, [R225+0xf080] ;  /* 0x00f08000e130783b */ /* 0x0002e80000000200 */
[----:B------:R1:W4:Y:S04]  /*35a0*/  LDSM.16.M88.4 R148, [R226+0xe080] ;  /* 0x00e08000e294783b */ /* 0x0003280000000200 */
[----:B------:R1:W1:Y:S01]  /*35b0*/  LDSM.16.M88.4 R160, [R226+0xf080] ;  /* 0x00f08000e2a0783b */ /* 0x0002620000000200 */
[----:B------:R-:W-:-:S05]  /*35c0*/  @P1 BRA `(.L_x_398) ;  /* 0x0000037000001947 */ /* 0x000fca0003800000 */
[----:B------:R-:W5:Y:S01]  /*35d0*/  LDL.64 R42, [R1+0x10] ;  /* 0x00001000012a7983 */ /* 0x000f620000100a00 */
[----:B------:R-:W-:Y:S01]  /*35e0*/  USHF.R.S32.HI UR21, URZ, 0x1f, UR20 ;  /* 0x0000001f3f157899 */ /* 0x000fe20008011414 */
[----:B------:R-:W-:Y:S01]  /*35f0*/  IMAD.U32 R30, RZ, RZ, UR12 ;  /* 0x0000000cff1e7e24 */ /* 0x000fe2000f8e00ff */
[----:B------:R-:W-:Y:S01]  /*3600*/  ULDC.64 UR6, c[0x0][0x178] ;  /* 0x00005e0000067ab9 */ /* 0x000fe20000000a00 */
[----:B----4-:R-:W4:Y:S01]  /*3610*/  LDL R38, [R1+0x24] ;  /* 0x0000240001267983 */ /* 0x010f220000100800 */
[----:B------:R-:W-:Y:S01]  /*3620*/  UIMAD UR21, UR21, UR6, URZ ;  /* 0x00000006151572a4 */ /* 0x000fe2000f8e023f */
[----:B------:R-:W-:Y:S01]  /*3630*/  @!P2 IMAD.MOV.U32 R29, RZ, RZ, R251 ;  /* 0x000000ffff1da224 */ /* 0x000fe200078e00fb */
[----:B------:R-:W-:Y:S01]  /*3640*/  @!P2 LEA R30, R30, 0x40, 0x6 ;  /* 0x000000401e1ea811 */ /* 0x000fe200078e30ff */
[----:B------:R-:W3:Y:S01]  /*3650*/  @!P2 S2R R31, SR_CTAID.Y ;  /* 0x00000000001fa919 */ /* 0x000ee20000002600 */
[----:B------:R-:W-:Y:S01]  /*3660*/  IMAD.U32 R36, RZ, RZ, UR5 ;  /* 0x00000005ff247e24 */ /* 0x000fe2000f8e00ff */
[----:B------:R-:W-:Y:S02]  /*3670*/  UIMAD.WIDE.U32 UR26, UR20, UR6, URZ ;  /* 0x00000006141a72a5 */ /* 0x000fe4000f8e003f */
[----:B------:R-:W-:Y:S02]  /*3680*/  UIMAD UR21, UR20, UR7, UR21 ;  /* 0x00000007141572a4 */ /* 0x000fe4000f8e0215 */
[----:B------:R-:W-:Y:S02]  /*3690*/  USHF.L.U32 UR6, UR26, 0x6, URZ ;  /* 0x000000061a067899 */ /* 0x000fe4000800063f */
[----:B------:R-:W-:Y:S02]  /*36a0*/  UIMAD UR7, UR20, -0x40, UR19 ;  /* 0xffffffc0140778a4 */ /* 0x000fe4000f8e0213 */
[----:B------:R-:W-:Y:S04]  /*36b0*/  UIADD3 UR21, UR27, UR21, URZ ;  /* 0x000000151b157290 */ /* 0x000fe8000fffe03f */
[----:B------:R-:W-:Y:S01]  /*36c0*/  USHF.L.U64.HI UR21, UR26, 0x6, UR21 ;  /* 0x000000061a157899 */ /* 0x000fe20008010215 */
[----:B---3--:R-:W-:Y:S05]  /*36d0*/  @!P2 SHF.R.S32.HI R28, RZ, 0x1f, R31 ;  /* 0x0000001fff1ca819 */ /* 0x008fea000001141f */
[----:B------:R-:W-:Y:S02]  /*36e0*/  @!P2 IMAD R32, R28, c[0x0][0x270], RZ ;  /* 0x00009c001c20aa24 */ /* 0x000fe400078e02ff */
[----:B------:R-:W-:Y:S04]  /*36f0*/  @!P2 IMAD.MOV.U32 R28, RZ, RZ, R250 ;  /* 0x000000ffff1ca224 */ /* 0x000fe800078e00fa */
[C---:B------:R-:W-:Y:S04]  /*3700*/  @!P2 IMAD.WIDE.U32 R28, R31.reuse, c[0x0][0x270], R28 ;  /* 0x00009c001f1caa25 */ /* 0x040fe800078e001c */
[----:B------:R-:W-:Y:S01]  /*3710*/  @!P2 IMAD R31, R31, c[0x0][0x274], R32 ;  /* 0x00009d001f1faa24 */ /* 0x000fe200078e0220 */
[----:B------:R-:W-:Y:S02]  /*3720*/  @!P2 IADD3 R35, P5, P1, R30, UR22, R28 ;  /* 0x000000161e23ac10 */ /* 0x000fe4000f9be01c */
[----:B------:R-:W-:Y:S01]  /*3730*/  @!P2 SHF.R.S32.HI R30, RZ, 0x1f, R30 ;  /* 0x0000001fff1ea819 */ /* 0x000fe2000001141e */
[----:B------:R-:W-:Y:S02]  /*3740*/  @!P2 IMAD.IADD R29, R29, 0x1, R31 ;  /* 0x000000011d1da824 */ /* 0x000fe400078e021f */
[----:B------:R-:W-:Y:S03]  /*3750*/  IMAD.U32 R31, RZ, RZ, UR14 ;  /* 0x0000000eff1f7e24 */ /* 0x000fe6000f8e00ff */
[----:B------:R-:W-:Y:S02]  /*3760*/  @!P2 IADD3.X R37, R30, UR10, R29, P5, P1 ;  /* 0x0000000a1e25ac10 */ /* 0x000fe4000afe241d */
[----:B------:R-:W-:Y:S02]  /*3770*/  IADD3 R29, -R248, UR7, RZ ;  /* 0x00000007f81d7c10 */ /* 0x000fe4000fffe1ff */
[----:B-----5:R-:W-:Y:S04]  /*3780*/  IADD3 R28, P6, R42, UR6, RZ ;  /* 0x000000062a1c7c10 */ /* 0x020fe8000ffde0ff */
[----:B------:R-:W-:Y:S02]  /*3790*/  LEA R32, P1, R28, c[0x0][0x160], 0x1 ;  /* 0x000058001c207a11 */ /* 0x000fe400078208ff */
[----:B------:R-:W-:Y:S02]  /*37a0*/  IADD3.X R30, R252, UR21, RZ, P6, !PT ;  /* 0x00000015fc1e7c10 */ /* 0x000fe4000b7fe4ff */
[----:B------:R-:W-:Y:S02]  /*37b0*/  IADD3 R31, P6, P5, R42, UR6, R31 ;  /* 0x000000062a1f7c10 */ /* 0x000fe4000fdde01f */
[----:B------:R-:W-:Y:S01]  /*37c0*/  LEA.HI.X R33, R28, c[0x0][0x164], R30, 0x1, P1 ;  /* 0x000059001c217a11 */ /* 0x000fe200008f0c1e */
[----:B------:R-:W-:Y:S01]  /*37d0*/  IMAD.U32 R28, RZ, RZ, UR15 ;  /* 0x0000000fff1c7e24 */ /* 0x000fe2000f8e00ff */
[----:B------:R-:W-:Y:S02]  /*37e0*/  ISETP.LT.OR P1, PT, R29, 0x1, P4 ;  /* 0x000000011d00780c */ /* 0x000fe40002721670 */
[----:B------:R-:W-:Y:S01]  /*37f0*/  IADD3.X R36, R252, UR21, R36, P6, P5 ;  /* 0x00000015fc247c10 */ /* 0x000fe2000b7ea424 */
[----:B----4-:R-:W-:Y:S01]  /*3800*/  IMAD R28, R28, 0x4000, R38 ;  /* 0x000040001c1c7824 */ /* 0x010fe200078e0226 */
[----:B------:R-:W-:Y:S02]  /*3810*/  LEA R30, P6, R31, c[0x0][0x160], 0x1 ;  /* 0x000058001f1e7a11 */ /* 0x000fe400078c08ff */
[----:B------:R-:W-:Y:S02]  /*3820*/  @!P2 LEA R34, P5, R35, c[0x0][0x258], 0x2 ;  /* 0x000096002322aa11 */ /* 0x000fe400078a10ff */
[----:B------:R-:W-:Y:S01]  /*3830*/  LEA.HI.X R31, R31, c[0x0][0x164], R36, 0x1, P6 ;  /* 0x000059001f1f7a11 */ /* 0x000fe200030f0c24 */
[----:B------:R-:W-:Y:S01]  /*3840*/  IMAD.U32 R36, RZ, RZ, UR15 ;  /* 0x0000000fff247e24 */ /* 0x000fe2000f8e00ff */
[----:B------:R-:W-:Y:S02]  /*3850*/  ISETP.LT.OR P6, PT, R29, 0x1, P3 ;  /* 0x000000011d00780c */ /* 0x000fe40001fc1670 */
[----:B------:R-:W-:Y:S01]  /*3860*/  @!P2 LEA.HI.X R35, R35, c[0x0][0x25c], R37, 0x2, P5 ;  /* 0x000097002323aa11 */ /* 0x000fe200028f1425 */
[----:B------:R-:W-:Y:S01]  /*3870*/  @!PT LDS RZ, [RZ] ;  /* 0x00000000fffff984 */ /* 0x000fe20000000800 */
[----:B------:R-:W-:Y:S01]  /*3880*/  @!PT LDS RZ, [RZ] ;  /* 0x00000000fffff984 */ /* 0x000fe20000000800 */
[----:B------:R-:W-:Y:S01]  /*3890*/  @!PT LDS RZ, [RZ] ;  /* 0x00000000fffff984 */ /* 0x000fe20000000800 */
[----:B------:R3:W-:Y:S01]  /*38a0*/  LDGSTS.E.BYPASS.LTC128B.128 [R28], [R32.64], !P1 ;  /* 0x00000000201c7fae */ /* 0x0007e2000c901d58 */
[C---:B------:R-:W-:Y:S02]  /*38b0*/  ISETP.LT.OR P5, PT, R29.reuse, 0x21, P4 ;  /* 0x000000211d00780c */ /* 0x040fe400027a1670 */
[----:B------:R-:W-:Y:S01]  /*38c0*/  ISETP.LT.OR P1, PT, R29, 0x21, P3 ;  /* 0x000000211d00780c */ /* 0x000fe20001f21670 */
[----:B------:R-:W-:Y:S04]  /*38d0*/  @!P2 IMAD R29, R36, 0x10, R246 ;  /* 0x00000010241da824 */ /* 0x000fe800078e02f6 */
[----:B------:R-:W-:Y:S02]  /*38e0*/  @!P2 IMAD.SHL.U32 R29, R29, 0x4, RZ ;  /* 0x000000041d1da824 */ /* 0x000fe400078e00ff */
[----:B------:R3:W-:Y:S02]  /*38f0*/  LDGSTS.E.BYPASS.LTC128B.128 [R28+0x2000], [R32.64+0x80], !P6 ;  /* 0x02000080201c7fae */ /* 0x0007e4000f101d58 */
[----:B------:R-:W-:Y:S02]  /*3900*/  @!P2 IMAD.SHL.U32 R29, R29, 0x4, RZ ;  /* 0x000000041d1da824 */ /* 0x000fe400078e00ff */
[----:B------:R3:W-:Y:S04]  /*3910*/  LDGSTS.E.BYPASS.LTC128B.128 [R28+0x1000], [R30.64], !P5 ;  /* 0x010000001e1c7fae */ /* 0x0007e8000e901d58 */
[----:B------:R3:W-:Y:S04]  /*3920*/  LDGSTS.E.BYPASS.LTC128B.128 [R28+0x3000], [R30.64+0x80], !P1 ;  /* 0x030000801e1c7fae */ /* 0x0007e8000c901d58 */
[----:B------:R3:W-:Y:S02]  /*3930*/  @!P2 LDGSTS.E.BYPASS.LTC128B.128 [R29+0x12080], [R34.64] ;  /* 0x12080000221dafae */ /* 0x0007e4000b901d58 */
.L_x_398:
[-C--:B--23--:R-:W-:Y:S01]  /*3940*/  HMMA.16816.F32 R28, R44, R152.reuse, RZ ;  /* 0x000000982c1c723c */ /* 0x08cfe200000018ff */
[----:B------:R-:W-:Y:S01]  /*3950*/  PLOP3.LUT P6, PT, PT, PT, UP6, 0x40, 0x0 ;  /* 0x000000000000781c */ /* 0x000fe20003fce868 */
[----:B------:R-:W0:Y:S01]  /*3960*/  LDGDEPBAR ;  /* 0x00000000000079af */ /* 0x000e220000000000 */
[----:B------:R-:W-:Y:S02]  /*3970*/  PLOP3.LUT P5, PT, PT, PT, UP5, 0x40, 0x0 ;  /* 0x000000000000781c */ /* 0x000fe40003fae858 */
[C---:B------:R-:W-:Y:S02]  /*3980*/  ISETP.GT.AND P6, PT, R0.reuse, RZ, P6 ;  /* 0x000000ff0000720c */ /* 0x040fe400037c4270 */
[----:B------:R-:W-:Y:S01]  /*3990*/  ISETP.GT.AND P5, PT, R0, 0x1, P5 ;  /* 0x000000010000780c */ /* 0x000fe20002fa4270 */
[C---:B------:R-:W-:Y:S01]  /*39a0*/  HMMA.16816.F32 R32, R48.reuse, R152, RZ ;  /* 0x000000983020723c */ /* 0x040fe200000018ff */
[----:B------:R-:W-:Y:S02]  /*39b0*/  PLOP3.LUT P1, PT, PT, PT, UP0, 0x80, 0x0 ;  /* 0x000000000000781c */ /* 0x000fe40003f2f008 */
[C---:B------:R-:W-:Y:S02]  /*39c0*/  ISETP.LT.OR P6, PT, R2.reuse, 0x1, P6 ;  /* 0x000000010200780c */ /* 0x040fe400037c1670 */
[----:B------:R-:W-:Y:S02]  /*39d0*/  ISETP.LT.OR P5, PT, R2, 0x2, P5 ;  /* 0x000000020200780c */ /* 0x000fe40002fa1670 */
[----:B------:R-:W-:Y:S01]  /*39e0*/  FSEL R6, R6, -INF , !P6 ;  /* 0xff80000006067808 */ /* 0x000fe20007000000 */
[-C--:B------:R-:W-:Y:S01]  /*39f0*/  HMMA.16816.F32 R36, R48, R154.reuse, RZ ;  /* 0x0000009a3024723c */ /* 0x080fe200000018ff */
[----:B------:R-:W-:Y:S02]  /*3a00*/  FSEL R7, R7, -INF , !P5 ;  /* 0xff80000007077808 */ /* 0x000fe40006800000 */
[----:B------:R-:W-:Y:S01]  /*3a10*/  PLOP3.LUT P6, PT, PT, PT, UP4, 0x40, 0x0 ;  /* 0x000000000000781c */ /* 0x000fe20003fce848 */
[--C-:B------:R-:W-:Y:S01]  /*3a20*/  FFMA.FTZ R238, R6, c[0x0][0x29c], -R204.reuse ;  /* 0x0000a70006ee7a23 */ /* 0x100fe200000108cc */
[----:B------:R-:W-:Y:S01]  /*3a30*/  PLOP3.LUT P5, PT, PT, PT, UP3, 0x40, 0x0 ;  /* 0x000000000000781c */ /* 0x000fe20003fae838 */
[--C-:B------:R-:W-:Y:S01]  /*3a40*/  FFMA.FTZ R237, R7, c[0x0][0x29c], -R204.reuse ;  /* 0x0000a70007ed7a23 */ /* 0x100fe200000108cc */
[C---:B------:R-:W-:Y:S02]  /*3a50*/  ISETP.GT.AND P6, PT, R0.reuse, 0x20, P6 ;  /* 0x000000200000780c */ /* 0x040fe400037c4270 */
[----:B------:R-:W-:Y:S02]  /*3a60*/  ISETP.GT.AND P5, PT, R0, 0x21, P5 ;  /* 0x000000210000780c */ /* 0x000fe40002fa4270 */
[C---:B------:R-:W-:Y:S02]  /*3a70*/  ISETP.LT.OR P6, PT, R2.reuse, 0x21, P6 ;  /* 0x000000210200780c */ /* 0x040fe400037c1670 */
[----:B------:R-:W-:Y:S02]  /*3a80*/  ISETP.LT.OR P5, PT, R2, 0x22, P5 ;  /* 0x000000220200780c */ /* 0x000fe40002fa1670 */
[----:B------:R-:W-:Y:S02]  /*3a90*/  FSEL R18, R18, -INF , !P6 ;  /* 0xff80000012127808 */ /* 0x000fe40007000000 */
[----:B------:R-:W-:Y:S02]  /*3aa0*/  FSEL R19, R19, -INF , !P5 ;  /* 0xff80000013137808 */ /* 0x000fe40006800000 */
[----:B------:R-:W-:Y:S01]  /*3ab0*/  PLOP3.LUT P6, PT, PT, PT, UP2, 0x40, 0x0 ;  /* 0x000000000000781c */ /* 0x000fe20003fce828 */
[--C-:B------:R-:W-:Y:S01]  /*3ac0*/  FFMA.FTZ R236, R18, c[0x0][0x29c], -R204.reuse ;  /* 0x0000a70012ec7a23 */ /* 0x100fe200000108cc */
[----:B------:R-:W-:Y:S01]  /*3ad0*/  PLOP3.LUT P5, PT, PT, PT, UP1, 0x40, 0x0 ;  /* 0x000000000000781c */ /* 0x000fe20003fae818 */
[----:B------:R-:W-:Y:S01]  /*3ae0*/  IMAD.MOV.U32 R18, RZ, RZ, 0x40 ;  /* 0x00000040ff127424 */ /* 0x000fe200078e00ff */
[C---:B------:R-:W-:Y:S01]  /*3af0*/  ISETP.GT.AND P6, PT, R0.reuse, 0x40, P6 ;  /* 0x000000400000780c */ /* 0x040fe200037c4270 */
[--C-:B------:R-:W-:Y:S01]  /*3b00*/  FFMA.FTZ R215, R19, c[0x0][0x29c], -R204.reuse ;  /* 0x0000a70013d77a23 */ /* 0x100fe200000108cc */
[----:B------:R-:W-:Y:S02]  /*3b10*/  ISETP.GT.AND P5, PT, R0, 0x41, P5 ;  /* 0x000000410000780c */ /* 0x000fe40002fa4270 */
[C---:B------:R-:W-:Y:S02]  /*3b20*/  ISETP.LT.OR P6, PT, R2.reuse, 0x41, P6 ;  /* 0x000000410200780c */ /* 0x040fe400037c1670 */
[----:B------:R-:W-:Y:S02]  /*3b30*/  ISETP.LT.OR P5, PT, R2, 0x42, P5 ;  /* 0x000000420200780c */ /* 0x000fe40002fa1670 */
[----:B------:R-:W-:Y:S02]  /*3b40*/  FSEL R22, R22, -INF , !P6 ;  /* 0xff80000016167808 */ /* 0x000fe40007000000 */
[----:B------:R-:W-:Y:S02]  /*3b50*/  PLOP3.LUT P6, PT, PT, PT, UP6, 0x40, 0x0 ;  /* 0x000000000000781c */ /* 0x000fe40003fce868 */
[----:B------:R-:W-:Y:S01]  /*3b60*/  FSEL R23, R23, -INF , !P5 ;  /* 0xff80000017177808 */ /* 0x000fe20006800000 */
[--C-:B------:R-:W-:Y:S01]  /*3b70*/  FFMA.FTZ R214, R22, c[0x0][0x29c], -R204.reuse ;  /* 0x0000a70016d67a23 */ /* 0x100fe200000108cc */
[----:B------:R-:W-:Y:S02]  /*3b80*/  PLOP3.LUT P5, PT, PT, PT, UP5, 0x40, 0x0 ;  /* 0x000000000000781c */ /* 0x000fe40003fae858 */
[----:B------:R-:W-:Y:S01]  /*3b90*/  ISETP.GT.AND P6, PT, R3, RZ, P6 ;  /* 0x000000ff0300720c */ /* 0x000fe200037c4270 */
[----:B------:R-:W-:Y:S01]  /*3ba0*/  FFMA.FTZ R204, R23, c[0x0][0x29c], -R204 ;  /* 0x0000a70017cc7a23 */ /* 0x000fe200000108cc */
[----:B------:R-:W-:Y:S02]  /*3bb0*/  ISETP.GT.AND P5, PT, R3, 0x1, P5 ;  /* 0x000000010300780c */ /* 0x000fe40002fa4270 */
[C---:B------:R-:W-:Y:S02]  /*3bc0*/  ISETP.LT.OR P6, PT, R40.reuse, 0x1, P6 ;  /* 0x000000012800780c */ /* 0x040fe400037c1670 */
[----:B------:R-:W-:Y:S01]  /*3bd0*/  ISETP.LT.OR P5, PT, R40, 0x2, P5 ;  /* 0x000000022800780c */ /* 0x000fe20002fa1670 */
[----:B------:R-:W-:Y:S01]  /*3be0*/  MUFU.EX2 R204, R204 ;  /* 0x000000cc00cc7308 */ /* 0x000fe20000000800 */
[----:B------:R-:W-:Y:S02]  /*3bf0*/  FSEL R8, R8, -INF , !P6 ;  /* 0xff80000008087808 */ /* 0x000fe40007000000 */
[----:B------:R-:W-:Y:S02]  /*3c00*/  FSEL R9, R9, -INF , !P5 ;  /* 0xff80000009097808 */ /* 0x000fe40006800000 */
[----:B------:R-:W-:Y:S02]  /*3c10*/  PLOP3.LUT P6, PT, PT, PT, UP4, 0x40, 0x0 ;  /* 0x000000000000781c */ /* 0x000fe40003fce848 */
[----:B------:R-:W-:Y:S01]  /*3c20*/  PLOP3.LUT P5, PT, PT, PT, UP3, 0x40, 0x0 ;  /* 0x000000000000781c */ /* 0x000fe20003fae838 */
[--C-:B------:R-:W-:Y:S01]  /*3c30*/  FFMA.FTZ R2, R9, c[0x0][0x29c], -R205.reuse ;  /* 0x0000a70009027a23 */ /* 0x100fe200000108cd */
[C---:B------:R-:W-:Y:S01]  /*3c40*/  ISETP.GT.AND P6, PT, R3.reuse, 0x20, P6 ;  /* 0x000000200300780c */ /* 0x040fe200037c4270 */
[----:B------:R-:W-:Y:S01]  /*3c50*/  MUFU.EX2 R9, R237 ;  /* 0x000000ed00097308 */ /* 0x000fe20000000800 */
        /* <DEDUP_REMOVED lines=8> */
[--C-:B------:R-:W-:Y:S01]  /*3ce0*/  FFMA.FTZ R213, R13, c[0x0][0x29c], -R205.reuse ;  /* 0x0000a7000dd57a23 */ /* 0x100fe200000108cd */
[C---:B------:R-:W-:Y:S02]  /*3cf0*/  ISETP.GT.AND P6, PT, R3.reuse, 0x40, P6 ;  /* 0x000000400300780c */ /* 0x040fe400037c4270 */
[----:B------:R-:W-:Y:S01]  /*3d00*/  ISETP.GT.AND P5, PT, R3, 0x41, P5 ;  /* 0x000000410300780c */ /* 0x000fe20002fa4270 */
[--C-:B------:R-:W-:Y:S01]  /*3d10*/  FFMA.FTZ R3, R8, c[0x0][0x29c], -R205.reuse ;  /* 0x0000a70008037a23 */ /* 0x100fe200000108cd */
[C---:B------:R-:W-:Y:S02]  /*3d20*/  ISETP.LT.OR P6, PT, R40.reuse, 0x41, P6 ;  /* 0x000000412800780c */ /* 0x040fe400037c1670 */
[----:B------:R-:W-:Y:S02]  /*3d30*/  ISETP.LT.OR P5, PT, R40, 0x42, P5 ;  /* 0x000000422800780c */ /* 0x000fe40002fa1670 */
[C---:B------:R-:W-:Y:S02]  /*3d40*/  HMMA.16816.F32 R40, R44.reuse, R154, RZ ;  /* 0x0000009a2c28723c */ /* 0x040fe400000018ff */
[----:B------:R-:W-:Y:S02]  /*3d50*/  SEL R18, R18, 0xffffffc0, !P0 ;  /* 0xffffffc012127807 */ /* 0x000fe40004000000 */
[----:B------:R-:W-:Y:S02]  /*3d60*/  FSEL R25, R25, -INF , !P5 ;  /* 0xff80000019197808 */ /* 0x000fe40006800000 */
[----:B------:R-:W-:Y:S01]  /*3d70*/  FSEL R24, R24, -INF , !P6 ;  /* 0xff80000018187808 */ /* 0x000fe20007000000 */
[----:B------:R-:W-:Y:S01]  /*3d80*/  IMAD.IADD R0, R225, 0x1, R18 ;  /* 0x00000001e1007824 */ /* 0x000fe200078e0212 */
[-C--:B------:R-:W-:Y:S01]  /*3d90*/  HMMA.16816.F32 R44, R44, R156.reuse, RZ ;  /* 0x0000009c2c2c723c */ /* 0x080fe200000018ff */
[----:B------:R-:W-:Y:S01]  /*3da0*/  IMAD.IADD R18, R18, 0x1, R226 ;  /* 0x0000000112127824 */ /* 0x000fe200078e02e2 */
[----:B------:R-:W-:Y:S02]  /*3db0*/  PLOP3.LUT P5, PT, PT, PT, UP6, 0x40, 0x0 ;  /* 0x000000000000781c */ /* 0x000fe40003fae868 */
[--C-:B------:R-:W-:Y:S02]  /*3dc0*/  FFMA.FTZ R24, R24, c[0x0][0x29c], -R205.reuse ;  /* 0x0000a70018187a23 */ /* 0x100fe400000108cd */
[C---:B------:R-:W-:Y:S01]  /*3dd0*/  ISETP.GT.AND P5, PT, R206.reuse, RZ, P5 ;  /* 0x000000ffce00720c */ /* 0x040fe20002fa4270 */
[----:B------:R-:W-:Y:S01]  /*3de0*/  FFMA.FTZ R205, R25, c[0x0][0x29c], -R205 ;  /* 0x0000a70019cd7a23 */ /* 0x000fe200000108cd */
[----:B------:R-:W-:Y:S02]  /*3df0*/  HMMA.16816.F32 R48, R48, R156, RZ ;  /* 0x0000009c3030723c */ /* 0x000fe400000018ff */
[C---:B------:R-:W-:Y:S02]  /*3e00*/  ISETP.LT.OR P6, PT, R207.reuse, 0x1, P5 ;  /* 0x00000001cf00780c */ /* 0x040fe40002fc1670 */
[----:B------:R-:W-:Y:S01]  /*3e10*/  PLOP3.LUT P5, PT, PT, PT, UP5, 0x40, 0x0 ;  /* 0x000000000000781c */ /* 0x000fe20003fae858 */
[----:B------:R-:W-:Y:S03]  /*3e20*/  MUFU.EX2 R205, R205 ;  /* 0x000000cd00cd7308 */ /* 0x000fe60000000800 */
[-C--:B----4-:R-:W-:Y:S05]  /*3e30*/  HMMA.16816.F32 R28, R148, R158.reuse, R28 ;  /* 0x0000009e941c723c */ /* 0x090fea000000181c */
[----:B------:R-:W-:Y:S03]  /*3e40*/  ISETP.GT.AND P5, PT, R206, 0x1, P5 ;  /* 0x00000001ce00780c */ /* 0x000fe60002fa4270 */
[C---:B-1----:R-:W-:Y:S08]  /*3e50*/  HMMA.16816.F32 R32, R160.reuse, R158, R32 ;  /* 0x0000009ea020723c */ /* 0x042ff00000001820 */
        /* <DEDUP_REMOVED lines=38> */
[----:B--2---:R-:W-:Y:S02]  /*40c0*/  FSEL R0, R4, -INF , !P6 ;  /* 0xff80000004007808 */ /* 0x004fe40007000000 */
[----:B------:R-:W-:Y:S02]  /*40d0*/  ISETP.LT.OR P6, PT, R207, 0x2, P5 ;  /* 0x00000002cf00780c */ /* 0x000fe40002fc1670 */
[----:B------:R-:W-:Y:S01]  /*40e0*/  PLOP3.LUT P5, PT, PT, PT, UP4, 0x40, 0x0 ;  /* 0x000000000000781c */ /* 0x000fe20003fae848 */
[--C-:B------:R-:W-:Y:S03]  /*40f0*/  FFMA.FTZ R0, R0, c[0x0][0x29c], -R210.reuse ;  /* 0x0000a70000007a23 */ /* 0x100fe600000108d2 */
[----:B------:R-:W-:Y:S02]  /*4100*/  FSEL R5, R5, -INF , !P6 ;  /* 0xff80000005057808 */ /* 0x000fe40007000000 */
[C---:B------:R-:W-:Y:S01]  /*4110*/  ISETP.GT.AND P5, PT, R206.reuse, 0x20, P5 ;  /* 0x00000020ce00780c */ /* 0x040fe20002fa4270 */
[-C--:B-1----:R-:W-:Y:S01]  /*4120*/  HMMA.16816.F32 R28, R148, R192.reuse, R28 ;  /* 0x000000c0941c723c */ /* 0x082fe2000000181c */
[----:B------:R1:W2:Y:S04]  /*4130*/  MUFU.EX2 R23, R0 ;  /* 0x0000000000177308 */ /* 0x0002a80000000800 */
[----:B------:R-:W-:Y:S01]  /*4140*/  ISETP.LT.OR P6, PT, R207, 0x21, P5 ;  /* 0x00000021cf00780c */ /* 0x000fe20002fc1670 */
[--C-:B------:R-:W-:Y:S01]  /*4150*/  FFMA.FTZ R5, R5, c[0x0][0x29c], -R210.reuse ;  /* 0x0000a70005057a23 */ /* 0x100fe200000108d2 */
[----:B------:R-:W-:Y:S01]  /*4160*/  PLOP3.LUT P5, PT, PT, PT, UP3, 0x40, 0x0 ;  /* 0x000000000000781c */ /* 0x000fe20003fae838 */
[C---:B---3--:R-:W-:Y:S03]  /*4170*/  HMMA.16816.F32 R32, R160.reuse, R192, R32 ;  /* 0x000000c0a020723c */ /* 0x048fe60000001820 */
[----:B------:R3:W4:Y:S01]  /*4180*/  MUFU.EX2 R13, R5 ;  /* 0x00000005000d7308 */ /* 0x0007220000000800 */
[----:B------:R-:W-:Y:S04]  /*4190*/  ISETP.GT.AND P5, PT, R206, 0x21, P5 ;  /* 0x00000021ce00780c */ /* 0x000fe80002fa4270 */
[-C--:B------:R-:W-:Y:S08]  /*41a0*/  HMMA.16816.F32 R36, R160, R194.reuse, R36 ;  /* 0x000000c2a024723c */ /* 0x080ff00000001824 */
[C---:B------:R-:W-:Y:S04]  /*41b0*/  HMMA.16816.F32 R40, R148.reuse, R194, R40 ;  /* 0x000000c29428723c */ /* 0x040fe80000001828 */
[----:B-1----:R-:W-:Y:S02]  /*41c0*/  FSEL R0, R16, -INF , !P6 ;  /* 0xff80000010007808 */ /* 0x002fe40007000000 */
[----:B------:R-:W-:Y:S02]  /*41d0*/  ISETP.LT.OR P6, PT, R207, 0x22, P5 ;  /* 0x00000022cf00780c */ /* 0x000fe40002fc1670 */
[-C--:B------:R-:W-:Y:S01]  /*41e0*/  HMMA.16816.F32 R44, R148, R196.reuse, R44 ;  /* 0x000000c4942c723c */ /* 0x080fe2000000182c */
[----:B------:R-:W-:Y:S01]  /*41f0*/  PLOP3.LUT P5, PT, PT, PT, UP2, 0x40, 0x0 ;  /* 0x000000000000781c */ /* 0x000fe20003fae828 */
[----:B------:R-:W-:Y:S01]  /*4200*/  MUFU.EX2 R149, R236 ;  /* 0x000000ec00957308 */ /* 0x000fe20000000800 */
[----:B---3--:R-:W1:Y:S01]  /*4210*/  LDSM.16.M88.4 R4, [R18+0x10080] ;  /* 0x010080001204783b */ /* 0x008e620000000200 */
[--C-:B------:R-:W-:Y:S01]  /*4220*/  FFMA.FTZ R0, R0, c[0x0][0x29c], -R210.reuse ;  /* 0x0000a70000007a23 */ /* 0x100fe200000108d2 */
[----:B------:R-:W-:Y:S03]  /*4230*/  ISETP.GT.AND P5, PT, R206, 0x40, P5 ;  /* 0x00000040ce00780c */ /* 0x000fe60002fa4270 */
[----:B------:R-:W-:Y:S04]  /*4240*/  HMMA.16816.F32 R48, R160, R196, R48 ;  /* 0x000000c4a030723c */ /* 0x000fe80000001830 */
[----:B------:R3:W-:Y:S10]  /*4250*/  MUFU.EX2 R22, R0 ;  /* 0x0000000000167308 */ /* 0x0007f40000000800 */
[----:B------:R5:W-:Y:S10]  /*4260*/  MUFU.EX2 R163, R3 ;  /* 0x0000000300a37308 */ /* 0x000bf40000000800 */
[----:B------:R-:W-:Y:S01]  /*4270*/  MUFU.EX2 R150, R215 ;  /* 0x000000d700967308 */ /* 0x000fe20000000800 */
[----:B---3--:R-:W-:Y:S02]  /*4280*/  FSEL R0, R17, -INF , !P6 ;  /* 0xff80000011007808 */ /* 0x008fe40007000000 */
[----:B------:R-:W3:Y:S01]  /*4290*/  LDSM.16.M88.4 R16, [R18+0x11080] ;  /* 0x011080001210783b */ /* 0x000ee20000000200 */
[C---:B------:R-:W-:Y:S02]  /*42a0*/  ISETP.LT.OR P6, PT, R207.reuse, 0x41, P5 ;  /* 0x00000041cf00780c */ /* 0x040fe40002fc1670 */
[--C-:B------:R-:W-:Y:S04]  /*42b0*/  FFMA.FTZ R0, R0, c[0x0][0x29c], -R210.reuse ;  /* 0x0000a70000007a23 */ /* 0x100fe800000108d2 */
[----:B------:R-:W-:Y:S01]  /*42c0*/  MUFU.EX2 R162, R212 ;  /* 0x000000d400a27308 */ /* 0x000fe20000000800 */
[-C--:B-1----:R-:W-:Y:S01]  /*42d0*/  HMMA.16816.F32 R28, R4, R198.reuse, R28 ;  /* 0x000000c6041c723c */ /* 0x082fe2000000181c */
[----:B------:R-:W-:Y:S01]  /*42e0*/  PLOP3.LUT P5, PT, PT, PT, UP1, 0x40, 0x0 ;  /* 0x000000000000781c */ /* 0x000fe20003fae818 */
[----:B-----5:R-:W1:Y:S03]  /*42f0*/  LDS R3, [R239.X4+0x12280] ;  /* 0x01228000ef037984 */ /* 0x020e660000004800 */
[----:B------:R-:W-:Y:S04]  /*4300*/  ISETP.GT.AND P5, PT, R206, 0x41, P5 ;  /* 0x00000041ce00780c */ /* 0x000fe80002fa4270 */
[----:B------:R5:W-:Y:S01]  /*4310*/  MUFU.EX2 R12, R0 ;  /* 0x00000000000c7308 */ /* 0x000be20000000800 */
[----:B------:R-:W-:Y:S04]  /*4320*/  ISETP.LT.OR P5, PT, R207, 0x42, P5 ;  /* 0x00000042cf00780c */ /* 0x000fe80002fa1670 */
[----:B------:R-:W-:Y:S02]  /*4330*/  FSEL R21, R21, -INF , !P5 ;  /* 0xff80000015157808 */ /* 0x000fe40006800000 */
[----:B------:R-:W-:Y:S03]  /*4340*/  PLOP3.LUT P5, PT, PT, PT, UP5, 0x40, 0x0 ;  /* 0x000000000000781c */ /* 0x000fe60003fae858 */
[----:B------:R1:W1:Y:S01]  /*4350*/  MUFU.EX2 R206, R2 ;  /* 0x0000000200ce7308 */ /* 0x0002620000000800 */
[----:B------:R-:W-:Y:S04]  /*4360*/  ISETP.GT.AND P5, PT, R208, 0x1, P5 ;  /* 0x00000001d000780c */ /* 0x000fe80002fa4270 */
[----:B------:R-:W-:Y:S04]  /*4370*/  ISETP.LT.OR P5, PT, R209, 0x2, P5 ;  /* 0x00000002d100780c */ /* 0x000fe80002fa1670 */
[----:B------:R-:W-:Y:S01]  /*4380*/  FSEL R11, R11, -INF , !P5 ;  /* 0xff8000000b0b7808 */ /* 0x000fe20006800000 */
[----:B------:R-:W-:Y:S01]  /*4390*/  MUFU.EX2 R161, R213 ;  /* 0x000000d500a17308 */ /* 0x000fe20000000800 */
[----:B------:R-:W-:Y:S02]  /*43a0*/  PLOP3.LUT P5, PT, PT, PT, UP3, 0x40, 0x0 ;  /* 0x000000000000781c */ /* 0x000fe40003fae838 */
[----:B-----5:R-:W-:Y:S01]  /*43b0*/  FSEL R0, R20, -INF , !P6 ;  /* 0xff80000014007808 */ /* 0x020fe20007000000 */
[C---:B---3--:R-:W-:Y:S01]  /*43c0*/  HMMA.16816.F32 R32, R16.reuse, R198, R32 ;  /* 0x000000c61020723c */ /* 0x048fe20000001820 */
[----:B------:R-:W-:Y:S03]  /*43d0*/  PLOP3.LUT P6, PT, PT, PT, UP6, 0x40, 0x0 ;  /* 0x000000000000781c */ /* 0x000fe60003fce868 */
[--C-:B------:R-:W-:Y:S01]  /*43e0*/  FFMA.FTZ R0, R0, c[0x0][0x29c], -R210.reuse ;  /* 0x0000a70000007a23 */ /* 0x100fe200000108d2 */
[C---:B------:R-:W-:Y:S01]  /*43f0*/  ISETP.GT.AND P6, PT, R208.reuse, RZ, P6 ;  /* 0x000000ffd000720c */ /* 0x040fe200037c4270 */
[----:B------:R-:W-:Y:S01]  /*4400*/  MUFU.EX2 R160, R24 ;  /* 0x0000001800a07308 */ /* 0x000fe20000000800 */
[----:B------:R-:W-:Y:S01]  /*4410*/  ISETP.GT.AND P5, PT, R208, 0x21, P5 ;  /* 0x00000021d000780c */ /* 0x000fe20002fa4270 */
[-C--:B------:R-:W-:Y:S01]  /*4420*/  HMMA.16816.F32 R36, R16, R200.reuse, R36 ;  /* 0x000000c81024723c */ /* 0x080fe20000001824 */
[----:B-1----:R-:W1:Y:S02]  /*4430*/  LDS R2, [R239.X4+0x12300] ;  /* 0x01230000ef027984 */ /* 0x002e640000004800 */
[----:B------:R-:W-:Y:S01]  /*4440*/  ISETP.LT.OR P6, PT, R209, 0x1, P6 ;  /* 0x00000001d100780c */ /* 0x000fe200037c1670 */
[--C-:B------:R-:W-:Y:S01]  /*4450*/  FADD.FTZ R29, R29, -R3.reuse ;  /* 0x800000031d1d7221 */ /* 0x100fe20000010000 */
[----:B------:R-:W-:Y:S01]  /*4460*/  ISETP.LT.OR P5, PT, R209, 0x22, P5 ;  /* 0x00000022d100780c */ /* 0x000fe20002fa1670 */
[----:B------:R-:W-:Y:S01]  /*4470*/  FADD.FTZ R28, R28, -R3 ;  /* 0x800000031c1c7221 */ /* 0x000fe20000010000 */
[----:B------:R-:W-:Y:S01]  /*4480*/  FSEL R10, R10, -INF , !P6 ;  /* 0xff8000000a0a7808 */ /* 0x000fe20007000000 */
[C---:B------:R-:W-:Y:S01]  /*4490*/  HMMA.16816.F32 R40, R4.reuse, R200, R40 ;  /* 0x000000c80428723c */ /* 0x040fe20000001828 */
[----:B------:R3:W-:Y:S01]  /*44a0*/  MUFU.EX2 R8, R0 ;  /* 0x0000000000087308 */ /* 0x0007e20000000800 */
[----:B------:R-:W-:Y:S02]  /*44b0*/  PLOP3.LUT P6, PT, PT, PT, UP4, 0x40, 0x0 ;  /* 0x000000000000781c */ /* 0x000fe40003fce848 */
[----:B--2---:R-:W-:Y:S01]  /*44c0*/  FMUL.FTZ R28, R23, R28 ;  /* 0x0000001c171c7220 */ /* 0x004fe20000410000 */
[----:B----4-:R-:W-:Y:S01]  /*44d0*/  F2FP.PACK_AB R23, R13, R23 ;  /* 0x000000170d17723e */ /* 0x010fe200000000ff */
[----:B------:R-:W-:Y:S01]  /*44e0*/  FFMA.FTZ R210, R21, c[0x0][0x29c], -R210 ;  /* 0x0000a70015d27a23 */ /* 0x000fe200000108d2 */
[----:B------:R-:W-:Y:S01]  /*44f0*/  ISETP.GT.AND P6, PT, R208, 0x20, P6 ;  /* 0x00000020d000780c */ /* 0x000fe200037c4270 */
[-C--:B------:R-:W-:Y:S03]  /*4500*/  HMMA.16816.F32 R44, R4, R202.reuse, R44 ;  /* 0x000000ca042c723c */ /* 0x080fe6000000182c */
[----:B------:R-:W-:Y:S01]  /*4510*/  MUFU.EX2 R20, R238 ;  /* 0x000000ee00147308 */ /* 0x000fe20000000800 */
[----:B------:R-:W-:Y:S02]  /*4520*/  ISETP.LT.OR P6, PT, R209, 0x21, P6 ;  /* 0x00000021d100780c */ /* 0x000fe400037c1670 */
[----:B------:R-:W-:Y:S01]  /*4530*/  FSEL R15, R15, -INF , !P5 ;  /* 0xff8000000f0f7808 */ /* 0x000fe20006800000 */
[--C-:B------:R-:W-:Y:S01]  /*4540*/  FFMA.FTZ R4, R10, c[0x0][0x29c], -R211.reuse ;  /* 0x0000a7000a047a23 */ /* 0x100fe200000108d3 */
[----:B------:R-:W-:Y:S01]  /*4550*/  HMMA.16816.F32 R48, R16, R202, R48 ;  /* 0x000000ca1030723c */ /* 0x000fe20000001830 */
[----:B------:R-:W-:Y:S03]  /*4560*/  PLOP3.LUT P5, PT, PT, PT, UP1, 0x40, 0x0 ;  /* 0x000000000000781c */ /* 0x000fe60003fae818 */
[--C-:B------:R-:W-:Y:S01]  /*4570*/  FFMA.FTZ R5, R11, c[0x0][0x29c], -R211.reuse ;  /* 0x0000a7000b057a23 */ /* 0x100fe200000108d3 */
[----:B------:R2:W-:Y:S01]  /*4580*/  MUFU.EX2 R148, R4 ;  /* 0x0000000400947308 */ /* 0x0005e20000000800 */
[----:B------:R-:W-:Y:S01]  /*4590*/  FSEL R14, R14, -INF , !P6 ;  /* 0xff8000000e0e7808 */ /* 0x000fe20007000000 */
[----:B------:R-:W-:Y:S01]  /*45a0*/  FFMA.FTZ R6, R15, c[0x0][0x29c], -R211 ;  /* 0x0000a7000f067a23 */ /* 0x000fe200000108d3 */
[----:B------:R-:W-:Y:S01]  /*45b0*/  F2FP.PACK_AB R7, R206, R163 ;  /* 0x000000a3ce07723e */ /* 0x000fe200000000ff */
[----:B---3--:R-:W3:Y:S01]  /*45c0*/  LDS R0, [R239.X4+0x122a0] ;  /* 0x0122a000ef007984 */ /* 0x008ee20000004800 */
[----:B------:R-:W-:Y:S02]  /*45d0*/  PLOP3.LUT P6, PT, PT, PT, UP2, 0x40, 0x0 ;  /* 0x000000000000781c */ /* 0x000fe40003fce828 */
[--C-:B------:R-:W-:Y:S01]  /*45e0*/  FADD.FTZ R40, R40, -R3.reuse ;  /* 0x8000000328287221 */ /* 0x100fe20000010000 */
[----:B------:R-:W-:Y:S01]  /*45f0*/  ISETP.GT.AND P5, PT, R208, 0x41, P5 ;  /* 0x00000041d000780c */ /* 0x000fe20002fa4270 */
[--C-:B------:R-:W-:Y:S01]  /*4600*/  FADD.FTZ R41, R41, -R3.reuse ;  /* 0x8000000329297221 */ /* 0x100fe20000010000 */
[----:B------:R-:W4:Y:S01]  /*4610*/  MUFU.EX2 R25, R5 ;  /* 0x0000000500197308 */ /* 0x000f220000000800 */
[--C-:B------:R-:W-:Y:S01]  /*4620*/  FADD.FTZ R44, R44, -R3.reuse ;  /* 0x800000032c2c7221 */ /* 0x100fe20000010000 */
[----:B------:R-:W-:Y:S01]  /*4630*/  ISETP.GT.AND P6, PT, R208, 0x40, P6 ;  /* 0x00000040d000780c */ /* 0x000fe200037c4270 */
[----:B------:R-:W-:Y:S01]  /*4640*/  FADD.FTZ R45, R45, -R3 ;  /* 0x800000032d2d7221 */ /* 0x000fe20000010000 */
[----:B------:R-:W-:Y:S01]  /*4650*/  ISETP.LT.OR P5, PT, R209, 0x42, P5 ;  /* 0x00000042d100780c */ /* 0x000fe20002fa1670 */
[----:B------:R-:W-:Y:S01]  /*4660*/  FMUL.FTZ R40, R22, R40 ;  /* 0x0000002816287220 */ /* 0x000fe20000410000 */
[----:B------:R-:W-:Y:S01]  /*4670*/  F2FP.PACK_AB R22, R12, R22 ;  /* 0x000000160c16723e */ /* 0x000fe200000000ff */
[--C-:B-1----:R-:W-:Y:S01]  /*4680*/  FADD.FTZ R33, R33, -R2.reuse ;  /* 0x8000000221217221 */ /* 0x102fe20000010000 */
[----:B------:R-:W-:Y:S01]  /*4690*/  ISETP.LT.OR P6, PT, R209, 0x41, P6 ;  /* 0x00000041d100780c */ /* 0x000fe200037c1670 */
[--C-:B------:R-:W-:Y:S01]  /*46a0*/  FADD.FTZ R37, R37, -R2.reuse ;  /* 0x8000000225257221 */ /* 0x100fe20000010000 */
[----:B------:R1:W-:Y:S01]  /*46b0*/  MUFU.EX2 R18, R6 ;  /* 0x0000000600127308 */ /* 0x0003e20000000800 */
[----:B------:R-:W-:Y:S01]  /*46c0*/  FSEL R27, R27, -INF , !P5 ;  /* 0xff8000001b1b7808 */ /* 0x000fe20006800000 */
[--C-:B------:R-:W-:Y:S01]  /*46d0*/  FADD.FTZ R49, R49, -R2.reuse ;  /* 0x8000000231317221 */ /* 0x100fe20000010000 */
[----:B------:R-:W-:Y:S01]  /*46e0*/  FSEL R26, R26, -INF , !P6 ;  /* 0xff8000001a1a7808 */ /* 0x000fe20007000000 */
[--C-:B--2---:R-:W-:Y:S02]  /*46f0*/  FFMA.FTZ R4, R14, c[0x0][0x29c], -R211.reuse ;  /* 0x0000a7000e047a23 */ /* 0x104fe400000108d3 */
[----:B------:R-:W-:Y:S01]  /*4700*/  FMUL.FTZ R14, R13, R29 ;  /* 0x0000001d0d0e7220 */ /* 0x000fe20000410000 */
[----:B------:R-:W-:Y:S01]  /*4710*/  F2FP.PACK_AB R13, R150, R149 ;  /* 0x00000095960d723e */ /* 0x000fe200000000ff */
[--C-:B------:R-:W-:Y:S02]  /*4720*/  FFMA.FTZ R26, R26, c[0x0][0x29c], -R211.reuse ;  /* 0x0000a7001a1a7a23 */ /* 0x100fe400000108d3 */
[----:B------:R-:W2:Y:S01]  /*4730*/  MUFU.EX2 R24, R4 ;  /* 0x0000000400187308 */ /* 0x000ea20000000800 */
[----:B------:R-:W-:Y:S01]  /*4740*/  FFMA.FTZ R211, R27, c[0x0][0x29c], -R211 ;  /* 0x0000a7001bd37a23 */ /* 0x000fe200000108d3 */
[----:B------:R-:W-:Y:S01]  /*4750*/  F2FP.PACK_AB R14, R14, R28 ;  /* 0x0000001c0e0e723e */ /* 0x000fe200000000ff */
[--C-:B------:R-:W-:Y:S01]  /*4760*/  FADD.FTZ R32, R32, -R2.reuse ;  /* 0x8000000220207221 */ /* 0x100fe20000010000 */
[----:B----4-:R-:W-:Y:S01]  /*4770*/  F2FP.PACK_AB R3, R25, R148 ;  /* 0x000000941903723e */ /* 0x010fe200000000ff */
[--C-:B------:R-:W-:Y:S02]  /*4780*/  FADD.FTZ R36, R36, -R2.reuse ;  /* 0x8000000224247221 */ /* 0x100fe40000010000 */
[----:B------:R-:W-:Y:S02]  /*4790*/  FADD.FTZ R48, R48, -R2 ;  /* 0x8000000230307221 */ /* 0x000fe40000010000 */
[----:B------:R-:W-:Y:S01]  /*47a0*/  FMUL.FTZ R41, R12, R41 ;  /* 0x000000290c297220 */ /* 0x000fe20000410000 */
[----:B------:R-:W4:Y:S01]  /*47b0*/  MUFU.EX2 R210, R210 ;  /* 0x000000d200d27308 */ /* 0x000f220000000800 */
[----:B------:R-:W-:Y:S02]  /*47c0*/  FMUL.FTZ R32, R163, R32 ;  /* 0x00000020a3207220 */ /* 0x000fe40000410000 */
[----:B------:R-:W-:Y:S01]  /*47d0*/  FMUL.FTZ R5, R206, R33 ;  /* 0x00000021ce057220 */ /* 0x000fe20000410000 */
[----:B-1----:R-:W-:Y:S01]  /*47e0*/  F2FP.PACK_AB R6, R161, R162 ;  /* 0x000000a2a106723e */ /* 0x002fe200000000ff */
[--C-:B---3--:R-:W-:Y:S01]  /*47f0*/  FADD.FTZ R30, R30, -R0.reuse ;  /* 0x800000001e1e7221 */ /* 0x108fe20000010000 */
[----:B------:R-:W-:Y:S01]  /*4800*/  F2FP.PACK_AB R17, R41, R40 ;  /* 0x000000282911723e */ /* 0x000fe200000000ff */
[--C-:B------:R-:W-:Y:S01]  /*4810*/  FADD.FTZ R31, R31, -R0.reuse ;  /* 0x800000001f1f7221 */ /* 0x100fe20000010000 */
[----:B------:R-:W-:Y:S01]  /*4820*/  F2FP.PACK_AB R5, R5, R32 ;  /* 0x000000200505723e */ /* 0x000fe200000000ff */
[--C-:B------:R-:W-:Y:S01]  /*4830*/  FADD.FTZ R42, R42, -R0.reuse ;  /* 0x800000002a2a7221 */ /* 0x100fe20000010000 */
[----:B------:R-:W1:Y:S01]  /*4840*/  MUFU.EX2 R151, R214 ;  /* 0x000000d600977308 */ /* 0x000e620000000800 */
[--C-:B------:R-:W-:Y:S02]  /*4850*/  FADD.FTZ R43, R43, -R0.reuse ;  /* 0x800000002b2b7221 */ /* 0x100fe40000010000 */
[--C-:B------:R-:W-:Y:S01]  /*4860*/  FADD.FTZ R46, R46, -R0.reuse ;  /* 0x800000002e2e7221 */ /* 0x100fe20000010000 */
[----:B--2---:R-:W-:Y:S01]  /*4870*/  F2FP.PACK_AB R2, R18, R24 ;  /* 0x000000181202723e */ /* 0x004fe200000000ff */
[----:B------:R-:W-:Y:S01]  /*4880*/  FADD.FTZ R47, R47, -R0 ;  /* 0x800000002f2f7221 */ /* 0x000fe20000010000 */
[----:B------:R-:W-:Y:S01]  /*4890*/  F2FP.PACK_AB R4, R205, R160 ;  /* 0x000000a0cd04723e */ /* 0x000fe200000000ff */
[----:B------:R-:W2:Y:S01]  /*48a0*/  LDS R0, [R239.X4+0x12320] ;  /* 0x01232000ef007984 */ /* 0x000ea20000004800 */
[----:B------:R-:W-:Y:S01]  /*48b0*/  FMUL.FTZ R30, R20, R30 ;  /* 0x0000001e141e7220 */ /* 0x000fe20000410000 */
[C---:B------:R-:W-:Y:S01]  /*48c0*/  F2FP.PACK_AB R20, R9.reuse, R20 ;  /* 0x000000140914723e */ /* 0x040fe200000000ff */
[----:B------:R-:W-:Y:S01]  /*48d0*/  MUFU.EX2 R26, R26 ;  /* 0x0000001a001a7308 */ /* 0x000fe20000000800 */
[----:B------:R-:W-:Y:S01]  /*48e0*/  STS [R234+0x12480], R23 ;  /* 0x01248017ea007388 */ /* 0x000fe20000000800 */
[----:B------:R-:W-:Y:S01]  /*48f0*/  FMUL.FTZ R15, R9, R31 ;  /* 0x0000001f090f7220 */ /* 0x000fe20000410000 */
[----:B----4-:R-:W-:Y:S02]  /*4900*/  F2FP.PACK_AB R21, R210, R8 ;  /* 0x00000008d215723e */ /* 0x010fe400000000ff */
[----:B------:R-:W-:Y:S01]  /*4910*/  STS [R235], R20 ;  /* 0x00000014eb007388 */ /* 0x000fe20000000800 */
[----:B------:R-:W-:Y:S01]  /*4920*/  FMUL.FTZ R42, R149, R42 ;  /* 0x0000002a952a7220 */ /* 0x000fe20000410000 */
[----:B------:R-:W-:Y:S01]  /*4930*/  F2FP.PACK_AB R15, R15, R30 ;  /* 0x0000001e0f0f723e */ /* 0x000fe200000000ff */
[----:B------:R-:W-:Y:S01]  /*4940*/  FMUL.FTZ R11, R150, R43 ;  /* 0x0000002b960b7220 */ /* 0x000fe20000410000 */
[----:B------:R-:W-:Y:S01]  /*4950*/  STS [R234+0x12c80], R7 ;  /* 0x012c8007ea007388 */ /* 0x000fe20000000800 */
[----:B------:R-:W3:Y:S01]  /*4960*/  MUFU.EX2 R211, R211 ;  /* 0x000000d300d37308 */ /* 0x000ee20000000800 */
[----:B------:R-:W-:Y:S02]  /*4970*/  FMUL.FTZ R36, R162, R36 ;  /* 0x00000024a2247220 */ /* 0x000fe40000410000 */
[----:B------:R4:W-:Y:S01]  /*4980*/  STS [R235+0x800], R3 ;  /* 0x00080003eb007388 */ /* 0x0009e20000000800 */
[----:B-1----:R-:W-:Y:S01]  /*4990*/  F2FP.PACK_AB R12, R204, R151 ;  /* 0x00000097cc0c723e */ /* 0x002fe200000000ff */
[----:B------:R-:W-:Y:S01]  /*49a0*/  FMUL.FTZ R10, R161, R37 ;  /* 0x00000025a10a7220 */ /* 0x000fe20000410000 */
[----:B------:R-:W-:Y:S01]  /*49b0*/  F2FP.PACK_AB R11, R11, R42 ;  /* 0x0000002a0b0b723e */ /* 0x000fe200000000ff */
[----:B------:R-:W-:Y:S01]  /*49c0*/  STS [R234+0x13480], R22 ;  /* 0x01348016ea007388 */ /* 0x000fe20000000800 */
[----:B------:R-:W-:Y:S02]  /*49d0*/  FMUL.FTZ R44, R8, R44 ;  /* 0x0000002c082c7220 */ /* 0x000fe40000410000 */
[----:B------:R-:W-:Y:S01]  /*49e0*/  F2FP.PACK_AB R10, R10, R36 ;  /* 0x000000240a0a723e */ /* 0x000fe200000000ff */
[----:B------:R-:W-:Y:S01]  /*49f0*/  STS [R235+0x1000], R13 ;  /* 0x0010000deb007388 */ /* 0x000fe20000000800 */
[----:B------:R-:W-:Y:S02]  /*4a00*/  FMUL.FTZ R45, R210, R45 ;  /* 0x0000002dd22d7220 */ /* 0x000fe40000410000 */
[----:B------:R-:W-:Y:S01]  /*4a10*/  FMUL.FTZ R46, R151, R46 ;  /* 0x0000002e972e7220 */ /* 0x000fe20000410000 */
[----:B------:R-:W-:Y:S01]  /*4a20*/  STS [R234+0x13c80], R6 ;  /* 0x013c8006ea007388 */ /* 0x000fe20000000800 */
[----:B------:R-:W-:Y:S01]  /*4a30*/  FMUL.FTZ R9, R204, R47 ;  /* 0x0000002fcc097220 */ /* 0x000fe20000410000 */
[----:B------:R-:W-:Y:S01]  /*4a40*/  F2FP.PACK_AB R16, R45, R44 ;  /* 0x0000002c2d10723e */ /* 0x000fe200000000ff */
[----:B------:R-:W-:Y:S01]  /*4a50*/  FMUL.FTZ R48, R160, R48 ;  /* 0x00000030a0307220 */ /* 0x000fe20000410000 */
[----:B------:R3:W-:Y:S01]  /*4a60*/  STS [R235+0x1800], R2 ;  /* 0x00180002eb007388 */ /* 0x0007e20000000800 */
[----:B------:R-:W-:Y:S01]  /*4a70*/  FMUL.FTZ R8, R205, R49 ;  /* 0x00000031cd087220 */ /* 0x000fe20000410000 */
[----:B------:R-:W-:Y:S02]  /*4a80*/  F2FP.PACK_AB R9, R9, R46 ;  /* 0x0000002e0909723e */ /* 0x000fe400000000ff */
[----:B------:R-:W-:Y:S02]  /*4a90*/  STS [R234+0x14480], R21 ;  /* 0x01448015ea007388 */ /* 0x000fe40000000800 */
[----:B------:R-:W-:Y:S02]  /*4aa0*/  F2FP.PACK_AB R8, R8, R48 ;  /* 0x000000300808723e */ /* 0x000fe400000000ff */
[----:B------:R-:W-:Y:S01]  /*4ab0*/  STS [R235+0x2000], R12 ;  /* 0x0020000ceb007388 */ /* 0x000fe20000000800 */
[--C-:B--2---:R-:W-:Y:S02]  /*4ac0*/  FADD.FTZ R35, R35, -R0.reuse ;  /* 0x8000000023237221 */ /* 0x104fe40000010000 */
[--C-:B------:R-:W-:Y:S01]  /*4ad0*/  FADD.FTZ R34, R34, -R0.reuse ;  /* 0x8000000022227221 */ /* 0x100fe20000010000 */
[----:B------:R-:W-:Y:S01]  /*4ae0*/  STS [R234+0x14c80], R4 ;  /* 0x014c8004ea007388 */ /* 0x000fe20000000800 */
[----:B----4-:R-:W-:Y:S02]  /*4af0*/  FMUL.FTZ R3, R25, R35 ;  /* 0x0000002319037220 */ /* 0x010fe40000410000 */
[----:B------:R-:W-:Y:S02]  /*4b00*/  FMUL.FTZ R34, R148, R34 ;  /* 0x0000002294227220 */ /* 0x000fe40000410000 */
[--C-:B------:R-:W-:Y:S02]  /*4b10*/  FADD.FTZ R39, R39, -R0.reuse ;  /* 0x8000000027277221 */ /* 0x100fe40000010000 */
[--C-:B------:R-:W-:Y:S01]  /*4b20*/  FADD.FTZ R38, R38, -R0.reuse ;  /* 0x8000000026267221 */ /* 0x100fe20000010000 */
[----:B------:R-:W-:Y:S01]  /*4b30*/  F2FP.PACK_AB R3, R3, R34 ;  /* 0x000000220303723e */ /* 0x000fe200000000ff */
[--C-:B------:R-:W-:Y:S02]  /*4b40*/  FADD.FTZ R51, R51, -R0.reuse ;  /* 0x8000000033337221 */ /* 0x100fe40000010000 */
[----:B------:R-:W-:Y:S01]  /*4b50*/  FMUL.FTZ R38, R24, R38 ;  /* 0x0000002618267220 */ /* 0x000fe20000410000 */
[C---:B---3--:R-:W-:Y:S01]  /*4b60*/  F2FP.PACK_AB R2, R211.reuse, R26 ;  /* 0x0000001ad302723e */ /* 0x048fe200000000ff */
        /* <DEDUP_REMOVED lines=33> */
[----:B------:R-:W-:Y:S01]  /*4d80*/  LDSM.16.MT88.4 R40, [R217+0xf080] ;  /* 0x00f08000d928783b */ /* 0x000fe20000004200 */
[-C--:B------:R-:W-:Y:S07]  /*4d90*/  HMMA.16816.F32 R68, R12, R10.reuse, R68 ;  /* 0x0000000a0c44723c */ /* 0x080fee0000001844 */
[----:B------:R-:W-:Y:S01]  /*4da0*/  LDSM.16.MT88.4 R44, [R216+0x13c80] ;  /* 0x013c8000d82c783b */ /* 0x000fe20000004200 */
[C---:B------:R-:W-:Y:S07]  /*4db0*/  HMMA.16816.F32 R72, R4.reuse, R10, R72 ;  /* 0x0000000a0448723c */ /* 0x040fee0000001848 */
[----:B------:R-:W5:Y:S01]  /*4dc0*/  LDSM.16.MT88.4 R8, [R217+0x10880] ;  /* 0x01088000d908783b */ /* 0x000f620000004200 */
[-C--:B----4-:R-:W-:Y:S07]  /*4dd0*/  HMMA.16816.F32 R76, R4, R20.reuse, R76 ;  /* 0x00000014044c723c */ /* 0x090fee000000184c */
[----:B------:R-:W-:Y:S01]  /*4de0*/  LDSM.16.MT88.4 R48, [R216+0x14080] ;  /* 0x01408000d830783b */ /* 0x000fe20000004200 */
[-C--:B------:R-:W-:Y:S07]  /*4df0*/  HMMA.16816.F32 R80, R12, R20.reuse, R80 ;  /* 0x000000140c50723c */ /* 0x080fee0000001850 */
[----:B------:R-:W-:Y:S01]  /*4e00*/  LDSM.16.MT88.4 R148, [R216+0x15080] ;  /* 0x01508000d894783b */ /* 0x000fe20000004200 */
[C---:B------:R-:W-:Y:S08]  /*4e10*/  HMMA.16816.F32 R84, R16.reuse, R20, R84 ;  /* 0x000000141054723c */ /* 0x040ff00000001854 */
[-C--:B------:R-:W-:Y:S01]  /*4e20*/  HMMA.16816.F32 R88, R16, R22.reuse, R88 ;  /* 0x000000161058723c */ /* 0x080fe20000001858 */
[----:B------:R-:W4:Y:S07]  /*4e30*/  LDSM.16.MT88.4 R16, [R216+0x12c80] ;  /* 0x012c8000d810783b */ /* 0x000f2e0000004200 */
[-C--:B------:R-:W-:Y:S01]  /*4e40*/  HMMA.16816.F32 R92, R12, R22.reuse, R92 ;  /* 0x000000160c5c723c */ /* 0x080fe2000000185c */
[----:B------:R-:W4:Y:S07]  /*4e50*/  LDSM.16.MT88.4 R12, [R216+0x14c80] ;  /* 0x014c8000d80c783b */ /* 0x000f2e0000004200 */
[----:B------:R-:W-:Y:S01]  /*4e60*/  HMMA.16816.F32 R96, R4, R22, R96 ;  /* 0x000000160460723c */ /* 0x000fe20000001860 */
[----:B------:R-:W4:Y:S07]  /*4e70*/  LDSM.16.MT88.4 R4, [R217+0x11080] ;  /* 0x01108000d904783b */ /* 0x000f2e0000004200 */
[-C--:B-1----:R-:W-:Y:S01]  /*4e80*/  HMMA.16816.F32 R52, R24, R28.reuse, R52 ;  /* 0x0000001c1834723c */ /* 0x082fe20000001834 */
[----:B------:R-:W-:Y:S07]  /*4e90*/  LDSM.16.MT88.4 R20, [R216+0x13080] ;  /* 0x01308000d814783b */ /* 0x000fee0000004200 */
[-C--:B--2---:R-:W-:Y:S08]  /*4ea0*/  HMMA.16816.F32 R56, R32, R28.reuse, R56 ;  /* 0x0000001c2038723c */ /* 0x084ff00000001838 */
[C---:B---3--:R-:W-:Y:S08]  /*4eb0*/  HMMA.16816.F32 R60, R36.reuse, R28, R60 ;  /* 0x0000001c243c723c */ /* 0x048ff0000000183c */
[-C--:B------:R-:W-:Y:S08]  /*4ec0*/  HMMA.16816.F32 R64, R36, R30.reuse, R64 ;  /* 0x0000001e2440723c */ /* 0x080ff00000001840 */
[-C--:B------:R-:W-:Y:S08]  /*4ed0*/  HMMA.16816.F32 R68, R32, R30.reuse, R68 ;  /* 0x0000001e2044723c */ /* 0x080ff00000001844 */
[C---:B------:R-:W-:Y:S01]  /*4ee0*/  HMMA.16816.F32 R72, R24.reuse, R30, R72 ;  /* 0x0000001e1848723c */ /* 0x040fe20000001848 */
[----:B------:R-:W1:Y:S07]  /*4ef0*/  LDSM.16.MT88.4 R28, [R217+0xf880] ;  /* 0x00f88000d91c783b */ /* 0x000e6e0000004200 */
[-C--:B-----5:R-:W-:Y:S08]  /*4f00*/  HMMA.16816.F32 R76, R24, R8.reuse, R76 ;  /* 0x00000008184c723c */ /* 0x0a0ff0000000184c */
[-C--:B------:R-:W-:Y:S08]  /*4f10*/  HMMA.16816.F32 R80, R32, R8.reuse, R80 ;  /* 0x000000082050723c */ /* 0x080ff00000001850 */
[C---:B------:R-:W-:Y:S08]  /*4f20*/  HMMA.16816.F32 R84, R36.reuse, R8, R84 ;  /* 0x000000082454723c */ /* 0x040ff00000001854 */
[-C--:B------:R-:W-:Y:S08]  /*4f30*/  HMMA.16816.F32 R88, R36, R10.reuse, R88 ;  /* 0x0000000a2458723c */ /* 0x080ff00000001858 */
[-C--:B------:R-:W-:Y:S08]  /*4f40*/  HMMA.16816.F32 R92, R32, R10.reuse, R92 ;  /* 0x0000000a205c723c */ /* 0x080ff0000000185c */
[----:B------:R-:W-:Y:S01]  /*4f50*/  HMMA.16816.F32 R96, R24, R10, R96 ;  /* 0x0000000a1860723c */ /* 0x000fe20000001860 */
[----:B------:R-:W2:Y:S07]  /*4f60*/  LDSM.16.MT88.4 R8, [R217+0x11880] ;  /* 0x01188000d908783b */ /* 0x000eae0000004200 */
[-C--:B----4-:R-:W-:Y:S01]  /*4f70*/  HMMA.16816.F32 R52, R16, R40.reuse, R52 ;  /* 0x000000281034723c */ /* 0x090fe20000001834 */
        /* <DEDUP_REMOVED lines=33> */
[----:B-1-34-:R-:W2:Y:S01]  /*5190*/  LDL.64 R214, [R1+0x8] ;  /* 0x0000080001d67983 */ /* 0x01aea20000100a00 */
[----:B------:R-:W-:Y:S01]  /*51a0*/  USHF.R.S32.HI UR21, URZ, 0x1f, UR20 ;  /* 0x0000001f3f157899 */ /* 0x000fe20008011414 */
[----:B------:R-:W-:Y:S01]  /*51b0*/  IMAD.MOV.U32 R2, RZ, RZ, R250 ;  /* 0x000000ffff027224 */ /* 0x000fe200078e00fa */
[----:B------:R-:W-:Y:S01]  /*51c0*/  ULDC.64 UR6, c[0x0][0x208] ;  /* 0x0000820000067ab9 */ /* 0x000fe20000000a00 */
[----:B------:R-:W3:Y:S01]  /*51d0*/  LDL.64 R236, [R1] ;  /* 0x0000000001ec7983 */ /* 0x000ee20000100a00 */
[----:B------:R-:W-:Y:S01]  /*51e0*/  UIMAD UR21, UR21, UR6, URZ ;  /* 0x00000006151572a4 */ /* 0x000fe2000f8e023f */
[----:B------:R-:W-:Y:S01]  /*51f0*/  IMAD.MOV.U32 R3, RZ, RZ, R251 ;  /* 0x000000ffff037224 */ /* 0x000fe200078e00fb */
[----:B------:R-:W-:Y:S01]  /*5200*/  UIMAD.WIDE.U32 UR28, UR20, UR6, URZ ;  /* 0x00000006141c72a5 */ /* 0x000fe2000f8e003f */
[----:B------:R-:W1:Y:S01]  /*5210*/  S2R R0, SR_CTAID.Y ;  /* 0x0000000000007919 */ /* 0x000e620000002600 */
[----:B------:R-:W-:Y:S01]  /*5220*/  IMAD.U32 R6, RZ, RZ, UR9 ;  /* 0x00000009ff067e24 */ /* 0x000fe2000f8e00ff */
[----:B------:R-:W-:Y:S02]  /*5230*/  UIMAD UR6, UR20, UR7, UR21 ;  /* 0x00000007140672a4 */ /* 0x000fe4000f8e0215 */
[----:B------:R-:W-:Y:S02]  /*5240*/  USHF.L.U32 UR7, UR28, 0x6, URZ ;  /* 0x000000061c077899 */ /* 0x000fe4000800063f */
[----:B------:R-:W-:Y:S02]  /*5250*/  USHF.L.U32 UR26, UR20, 0x6, URZ ;  /* 0x00000006141a7899 */ /* 0x000fe4000800063f */
[----:B------:R-:W-:Y:S02]  /*5260*/  UIADD3 UR6, UR29, UR6, URZ ;  /* 0x000000061d067290 */ /* 0x000fe4000fffe03f */
[----:B------:R-:W-:Y:S02]  /*5270*/  USHF.R.S32.HI UR21, URZ, 0x1f, UR26 ;  /* 0x0000001f3f157899 */ /* 0x000fe4000801141a */
[----:B------:R-:W-:Y:S01]  /*5280*/  IMAD.U32 R7, RZ, RZ, UR26 ;  /* 0x0000001aff077e24 */ /* 0x000fe2000f8e00ff */
[----:B------:R-:W-:Y:S03]  /*5290*/  USHF.L.U64.HI UR6, UR28, 0x6, UR6 ;  /* 0x000000061c067899 */ /* 0x000fe60008010206 */
[----:B------:R-:W-:Y:S01]  /*52a0*/  IMAD.U32 R8, RZ, RZ, UR21 ;  /* 0x00000015ff087e24 */ /* 0x000fe2000f8e00ff */
[----:B-1----:R-:W-:Y:S01]  /*52b0*/  SHF.R.S32.HI R4, RZ, 0x1f, R0 ;  /* 0x0000001fff047819 */ /* 0x002fe20000011400 */
[----:B------:R-:W-:Y:S04]  /*52c0*/  IMAD.WIDE.U32 R2, R0, c[0x0][0x288], R2 ;  /* 0x0000a20000027a25 */ /* 0x000fe800078e0002 */
[----:B------:R-:W-:Y:S01]  /*52d0*/  IMAD R4, R4, c[0x0][0x288], RZ ;  /* 0x0000a20004047a24 */ /* 0x000fe200078e02ff */
[----:B------:R-:W-:Y:S03]  /*52e0*/  IADD3 R7, P5, P1, R7, UR16, R2 ;  /* 0x0000001007077c10 */ /* 0x000fe6000f9be002 */
[----:B------:R-:W-:Y:S04]  /*52f0*/  IMAD R4, R0, c[0x0][0x28c], R4 ;  /* 0x0000a30000047a24 */ /* 0x000fe800078e0204 */
[----:B------:R-:W-:Y:S05]  /*5300*/  IMAD.IADD R2, R3, 0x1, R4 ;  /* 0x0000000103027824 */ /* 0x000fea00078e0204 */
[----:B------:R-:W-:Y:S01]  /*5310*/  IADD3.X R8, R8, UR11, R2, P5, P1 ;  /* 0x0000000b08087c10 */ /* 0x000fe2000afe2402 */
[----:B------:R-:W-:Y:S01]  /*5320*/  IMAD.U32 R2, RZ, RZ, UR8 ;  /* 0x00000008ff027e24 */ /* 0x000fe2000f8e00ff */
[----:B------:R-:W-:Y:S02]  /*5330*/  LOP3.LUT P5, RZ, R245, 0x1, RZ, 0xc0, !PT ;  /* 0x00000001f5ff7812 */ /* 0x000fe400078ac0ff */
[----:B--2---:R-:W-:Y:S04]  /*5340*/  IADD3 R0, P6, R214, UR7, RZ ;  /* 0x00000007d6007c10 */ /* 0x004fe8000ffde0ff */
[C---:B---3--:R-:W-:Y:S02]  /*5350*/  IADD3.X R3, R237.reuse, UR6, RZ, P6, !PT ;  /* 0x00000006ed037c10 */ /* 0x048fe4000b7fe4ff */
[C---:B------:R-:W-:Y:S04]  /*5360*/  LEA R4, P6, R0.reuse, c[0x0][0x1f0], 0x1 ;  /* 0x00007c0000047a11 */ /* 0x040fe800078c08ff */
[----:B------:R-:W-:Y:S01]  /*5370*/  LEA.HI.X R5, R0, c[0x0][0x1f4], R3, 0x1, P6 ;  /* 0x00007d0000057a11 */ /* 0x000fe200030f0c03 */
[----:B------:R-:W-:Y:S01]  /*5380*/  IMAD.U32 R0, RZ, RZ, UR26 ;  /* 0x0000001aff007e24 */ /* 0x000fe2000f8e00ff */
[----:B------:R-:W-:Y:S04]  /*5390*/  IADD3 R3, P6, P1, R214, UR7, R2 ;  /* 0x00000007d6037c10 */ /* 0x000fe8000f9de002 */
[----:B------:R-:W-:Y:S02]  /*53a0*/  IADD3 R0, -R248, c[0x0][0x168], -R0 ;  /* 0x00005a00f8007a10 */ /* 0x000fe40007ffe900 */
[----:B------:R-:W-:Y:S02]  /*53b0*/  IADD3.X R6, R237, UR6, R6, P6, P1 ;  /* 0x00000006ed067c10 */ /* 0x000fe4000b7e2406 */
[C---:B------:R-:W-:Y:S02]  /*53c0*/  ISETP.LT.OR P6, PT, R0.reuse, 0x1, !P5 ;  /* 0x000000010000780c */ /* 0x040fe40006fc1670 */
[C---:B------:R-:W-:Y:S02]  /*53d0*/  LEA R2, P1, R3.reuse, c[0x0][0x1f0], 0x1 ;  /* 0x00007c0003027a11 */ /* 0x040fe400078208ff */
[C---:B------:R-:W-:Y:S02]  /*53e0*/  ISETP.LT.OR P5, PT, R0.reuse, 0x21, !P5 ;  /* 0x000000210000780c */ /* 0x040fe40006fa1670 */
[----:B------:R-:W-:Y:S02]  /*53f0*/  LEA.HI.X R3, R3, c[0x0][0x1f4], R6, 0x1, P1 ;  /* 0x00007d0003037a11 */ /* 0x000fe400008f0c06 */
[C---:B------:R-:W-:Y:S04]  /*5400*/  LEA R6, P1, R7.reuse, c[0x0][0x280], 0x2 ;  /* 0x0000a00007067a11 */ /* 0x040fe800078210ff */
[----:B------:R-:W-:Y:S01]  /*5410*/  LEA.HI.X R7, R7, c[0x0][0x284], R8, 0x2, P1 ;  /* 0x0000a10007077a11 */ /* 0x000fe200008f1408 */
[----:B------:R-:W-:Y:S01]  /*5420*/  @!PT LDS RZ, [RZ] ;  /* 0x00000000fffff984 */ /* 0x000fe20000000800 */
[----:B------:R-:W-:Y:S01]  /*5430*/  @!PT LDS RZ, [RZ] ;  /* 0x00000000fffff984 */ /* 0x000fe20000000800 */
[----:B------:R-:W-:Y:S01]  /*5440*/  @!PT LDS RZ, [RZ] ;  /* 0x00000000fffff984 */ /* 0x000fe20000000800 */
[----:B------:R1:W-:Y:S01]  /*5450*/  LDGSTS.E.BYPASS.LTC128B.128 [R240+0xe080], [R4.64], !P6 ;  /* 0x0e08000004f07fae */ /* 0x0003e2000f101d58 */
[----:B------:R-:W-:Y:S04]  /*5460*/  LOP3.LUT P1, RZ, R245, 0x2, RZ, 0xc0, !PT ;  /* 0x00000002f5ff7812 */ /* 0x000fe8000782c0ff */
[C---:B------:R-:W-:Y:S02]  /*5470*/  ISETP.LT.OR P6, PT, R0.reuse, 0x1, !P1 ;  /* 0x000000010000780c */ /* 0x040fe40004fc1670 */
[----:B------:R-:W-:Y:S01]  /*5480*/  ISETP.LT.OR P1, PT, R0, 0x21, !P1 ;  /* 0x000000210000780c */ /* 0x000fe20004f21670 */
[----:B------:R-:W-:Y:S10]  /*5490*/  @!P2 IMAD.SHL.U32 R0, R246, 0x10, RZ ;  /* 0x00000010f600a824 */ /* 0x000ff400078e00ff */
[----:B------:R1:W-:Y:S04]  /*54a0*/  LDGSTS.E.BYPASS.LTC128B.128 [R240+0x10080], [R4.64+0x80], !P6 ;  /* 0x1008008004f07fae */ /* 0x0003e8000f101d58 */
[----:B------:R1:W-:Y:S04]  /*54b0*/  LDGSTS.E.BYPASS.LTC128B.128 [R240+0xf080], [R2.64], !P5 ;  /* 0x0f08000002f07fae */ /* 0x0003e8000e901d58 */
[----:B------:R1:W-:Y:S04]  /*54c0*/  LDGSTS.E.BYPASS.LTC128B.128 [R240+0x11080], [R2.64+0x80], !P1 ;  /* 0x1108008002f07fae */ /* 0x0003e8000c901d58 */
[----:B------:R1:W-:Y:S02]  /*54d0*/  @!P2 LDGSTS.E.BYPASS.LTC128B.128 [R0+0x12280], [R6.64] ;  /* 0x122800000600afae */ /* 0x0003e4000b901d58 */
.L_x_399:
[-C--:B-1-34-:R-:W-:Y:S01]  /*54e0*/  HMMA.16816.F32 R4, R32, R16.reuse, RZ ;  /* 0x000000102004723c */ /* 0x09afe200000018ff */
[----:B------:R-:W2:Y:S01]  /*54f0*/  LDL.64 R236, [R1+0x18] ;  /* 0x0000180001ec7983 */ /* 0x000ea20000100a00 */
[----:B------:R-:W-:Y:S02]  /*5500*/  USHF.L.U32 UR12, UR12, 0xd, URZ ;  /* 0x0000000d0c0c7899 */ /* 0x000fe4000800063f */
[----:B------:R-:W-:Y:S01]  /*5510*/  IMAD.U32 R0, RZ, RZ, UR4 ;  /* 0x00000004ff007e24 */ /* 0x000fe2000f8e00ff */
[----:B------:R-:W3:Y:S01]  /*5520*/  LDL R2, [R1+0x20] ;  /* 0x0000200001027983 */ /* 0x000ee20000100800 */
[----:B------:R-:W-:Y:S02]  /*5530*/  UIADD3 UR6, UR4, 0x1, URZ ;  /* 0x0000000104067890 */ /* 0x000fe4000fffe03f */
[C---:B------:R-:W-:Y:S01]  /*5540*/  HMMA.16816.F32 R8, R36.reuse, R16, RZ ;  /* 0x000000102408723c */ /* 0x040fe200000018ff */
[----:B------:R-:W-:Y:S01]  /*5550*/  LDSM.16.M88.4 R48, [R221+0x1000] ;  /* 0x00100000dd30783b */ /* 0x000fe20000000200 */
[----:B------:R-:W-:Y:S02]  /*5560*/  UISETP.GE.AND UP0, UPT, UR4, 0x1, UPT ;  /* 0x000000010400788c */ /* 0x000fe4000bf06270 */
[----:B------:R-:W-:Y:S01]  /*5570*/  IMAD R0, R0, 0x2000, R230 ;  /* 0x0000200000007824 */ /* 0x000fe200078e02e6 */
[----:B------:R-:W1:Y:S01]  /*5580*/  LDSM.16.MT88.4 R148, [R217+0x1080] ;  /* 0x00108000d994783b */ /* 0x000e620000004200 */
[----:B------:R-:W-:Y:S02]  /*5590*/  USEL UR4, UR6, URZ, !UP0 ;  /* 0x0000003f06047287 */ /* 0x000fe4000c000000 */
[-C--:B------:R-:W-:Y:S01]  /*55a0*/  HMMA.16816.F32 R12, R36, R18.reuse, RZ ;  /* 0x00000012240c723c */ /* 0x080fe200000018ff */
[----:B------:R-:W4:Y:S01]  /*55b0*/  LDSM.16.M88.4 R212, [R221+0x1800] ;  /* 0x00180000ddd4783b */ /* 0x000f220000000200 */
[----:B------:R-:W-:Y:S02]  /*55c0*/  UISETP.GE.AND UP0, UPT, UR20, UR13, UPT ;  /* 0x0000000d1400728c */ /* 0x000fe4000bf06270 */
[----:B------:R-:W-:Y:S01]  /*55d0*/  IMAD.SHL.U32 R0, R0, 0x2, RZ ;  /* 0x0000000200007824 */ /* 0x000fe200078e00ff */
[----:B------:R-:W0:Y:S01]  /*55e0*/  LDGDEPBAR ;  /* 0x00000000000079af */ /* 0x000e220000000000 */
[----:B------:R-:W-:Y:S02]  /*55f0*/  UIADD3 UR6, UR15, 0x1, URZ ;  /* 0x000000010f067890 */ /* 0x000fe4000fffe03f */
[C---:B------:R-:W-:Y:S01]  /*5600*/  HMMA.16816.F32 R16, R32.reuse, R18, RZ ;  /* 0x000000122010723c */ /* 0x040fe200000018ff */
[----:B------:R-:W-:Y:S01]  /*5610*/  PLOP3.LUT P1, PT, PT, PT, UP0, 0x80, 0x0 ;  /* 0x000000000000781c */ /* 0x000fe20003f2f008 */
[----:B------:R-:W-:Y:S04]  /*5620*/  UISETP.GE.AND UP0, UPT, UR15, 0x1, UPT ;  /* 0x000000010f00788c */ /* 0x000fe8000bf06270 */
[----:B------:R-:W-:Y:S02]  /*5630*/  USEL UR15, UR6, URZ, !UP0 ;  /* 0x0000003f060f7287 */ /* 0x000fe4000c000000 */
[-C--:B------:R-:W-:Y:S08]  /*5640*/  HMMA.16816.F32 R20, R32, R40.reuse, RZ ;  /* 0x000000282014723c */ /* 0x080ff000000018ff */
[C---:B------:R-:W-:Y:S08]  /*5650*/  HMMA.16816.F32 R24, R36.reuse, R40, RZ ;  /* 0x000000282418723c */ /* 0x040ff000000018ff */
[-C--:B------:R-:W-:Y:S01]  /*5660*/  HMMA.16816.F32 R28, R36, R42.reuse, RZ ;  /* 0x0000002a241c723c */ /* 0x080fe200000018ff */
[----:B------:R-:W5:Y:S07]  /*5670*/  LDSM.16.MT88.4 R36, [R217+0x4080] ;  /* 0x00408000d924783b */ /* 0x000f6e0000004200 */
[----:B------:R-:W-:Y:S01]  /*5680*/  HMMA.16816.F32 R32, R32, R42, RZ ;  /* 0x0000002a2020723c */ /* 0x000fe200000018ff */
[----:B------:R-:W-:Y:S07]  /*5690*/  LDSM.16.M88.4 R40, [R223+0x1000] ;  /* 0x00100000df28783b */ /* 0x000fee0000000200 */
[-C--:B------:R-:W-:Y:S08]  /*56a0*/  HMMA.16816.F32 R4, R44, R160.reuse, R4 ;  /* 0x000000a02c04723c */ /* 0x080ff00000001804 */
        /* <DEDUP_REMOVED lines=9> */
[----:B------:R-:W5:Y:S04]  /*5740*/  LDSM.16.MT88.4 R44, [R217+0x1880] ;  /* 0x00188000d92c783b */ /* 0x000f680000004200 */
[----:B------:R-:W-:Y:S03]  /*5750*/  LDSM.16.MT88.4 R208, [R217+0x2080] ;  /* 0x00208000d9d0783b */ /* 0x000fe60000004200 */
[-C--:B-1----:R-:W-:Y:S08]  /*5760*/  HMMA.16816.F32 R4, R48, R148.reuse, R4 ;  /* 0x000000943004723c */ /* 0x082ff00000001804 */
[C---:B----4-:R-:W-:Y:S08]  /*5770*/  HMMA.16816.F32 R8, R212.reuse, R148, R8 ;  /* 0x00000094d408723c */ /* 0x050ff00000001808 */
[-C--:B------:R-:W-:Y:S08]  /*5780*/  HMMA.16816.F32 R12, R212, R150.reuse, R12 ;  /* 0x00000096d40c723c */ /* 0x080ff0000000180c */
[C---:B------:R-:W-:Y:S01]  /*5790*/  HMMA.16816.F32 R16, R48.reuse, R150, R16 ;  /* 0x000000963010723c */ /* 0x040fe20000001810 */
[----:B------:R-:W1:Y:S07]  /*57a0*/  LDSM.16.M88.4 R148, [R223+0x1800] ;  /* 0x00180000df94783b */ /* 0x000e6e0000000200 */
[-C--:B-----5:R-:W-:Y:S08]  /*57b0*/  HMMA.16816.F32 R20, R48, R36.reuse, R20 ;  /* 0x000000243014723c */ /* 0x0a0ff00000001814 */
[C---:B------:R-:W-:Y:S08]  /*57c0*/  HMMA.16816.F32 R24, R212.reuse, R36, R24 ;  /* 0x00000024d418723c */ /* 0x040ff00000001818 */
[-C--:B------:R-:W-:Y:S08]  /*57d0*/  HMMA.16816.F32 R28, R212, R38.reuse, R28 ;  /* 0x00000026d41c723c */ /* 0x080ff0000000181c */
[----:B------:R-:W-:Y:S01]  /*57e0*/  HMMA.16816.F32 R32, R48, R38, R32 ;  /* 0x000000263020723c */ /* 0x000fe20000001820 */
[----:B------:R-:W4:Y:S04]  /*57f0*/  LDSM.16.M88.4 R36, [R221+0x2800] ;  /* 0x00280000dd24783b */ /* 0x000f280000000200 */
[----:B------:R-:W5:Y:S03]  /*5800*/  LDSM.16.MT88.4 R48, [R217+0x5080] ;  /* 0x00508000d930783b */ /* 0x000f660000004200 */
[-C--:B------:R-:W-:Y:S08]  /*5810*/  HMMA.16816.F32 R4, R40, R44.reuse, R4 ;  /* 0x0000002c2804723c */ /* 0x080ff00000001804 */
[C---:B-1----:R-:W-:Y:S08]  /*5820*/  HMMA.16816.F32 R8, R148.reuse, R44, R8 ;  /* 0x0000002c9408723c */ /* 0x042ff00000001808 */
        /* <DEDUP_REMOVED lines=8> */
[----:B------:R-:W1:Y:S04]  /*58b0*/  LDSM.16.M88.4 R40, [R223+0x2000] ;  /* 0x00200000df28783b */ /* 0x000e680000000200 */
[----:B------:R-:W1:Y:S03]  /*58c0*/  LDSM.16.MT88.4 R160, [R217+0x5880] ;  /* 0x00588000d9a0783b */ /* 0x000e660000004200 */
[-C--:B------:R-:W-:Y:S08]  /*58d0*/  HMMA.16816.F32 R4, R204, R208.reuse, R4 ;  /* 0x000000d0cc04723c */ /* 0x080ff00000001804 */
[C---:B----4-:R-:W-:Y:S08]  /*58e0*/  HMMA.16816.F32 R8, R36.reuse, R208, R8 ;  /* 0x000000d02408723c */ /* 0x050ff00000001808 */
[-C--:B------:R-:W-:Y:S08]  /*58f0*/  HMMA.16816.F32 R12, R36, R210.reuse, R12 ;  /* 0x000000d2240c723c */ /* 0x080ff0000000180c */
[C---:B------:R-:W-:Y:S08]  /*5900*/  HMMA.16816.F32 R16, R204.reuse, R210, R16 ;  /* 0x000000d2cc10723c */ /* 0x040ff00000001810 */
[-C--:B-----5:R-:W-:Y:S08]  /*5910*/  HMMA.16816.F32 R20, R204, R48.reuse, R20 ;  /* 0x00000030cc14723c */ /* 0x0a0ff00000001814 */
[C---:B------:R-:W-:Y:S04]  /*5920*/  HMMA.16816.F32 R24, R36.reuse, R48, R24 ;  /* 0x000000302418723c */ /* 0x040fe80000001818 */
[----:B--2---:R-:W-:Y:S04]  /*5930*/  IADD3 R3, P5, R236, UR12, RZ ;  /* 0x0000000cec037c10 */ /* 0x004fe8000ffbe0ff */
[-C--:B------:R-:W-:Y:S07]  /*5940*/  HMMA.16816.F32 R28, R36, R50.reuse, R28 ;  /* 0x00000032241c723c */ /* 0x080fee000000181c */
[----:B------:R-:W-:Y:S01]  /*5950*/  IMAD.U32 R36, RZ, RZ, UR12 ;  /* 0x0000000cff247e24 */ /* 0x000fe2000f8e00ff */
[----:B------:R-:W-:Y:S01]  /*5960*/  HMMA.16816.F32 R32, R204, R50, R32 ;  /* 0x00000032cc20723c */ /* 0x000fe20000001820 */
[----:B------:R-:W-:Y:S03]  /*5970*/  UMOV UR12, UR20 ;  /* 0x00000014000c7c82 */ /* 0x000fe60008000000 */
[----:B---3--:R-:W-:Y:S02]  /*5980*/  LEA.HI.X.SX32 R36, R36, R2, 0x1, P5 ;  /* 0x0000000224247211 */ /* 0x008fe400028f0eff */
[C---:B------:R-:W-:Y:S02]  /*5990*/  LEA R2, P5, R3.reuse, c[0x0][0x220], 0x2 ;  /* 0x0000880003027a11 */ /* 0x040fe400078a10ff */
[-C--:B-1----:R-:W-:Y:S05]  /*59a0*/  HMMA.16816.F32 R4, R40, R44.reuse, R4 ;  /* 0x0000002c2804723c */ /* 0x082fea0000001804 */
[----:B------:R-:W-:Y:S02]  /*59b0*/  LEA.HI.X R3, R3, c[0x0][0x224], R36, 0x2, P5 ;  /* 0x0000890003037a11 */ /* 0x000fe400028f1424 */
[----:B------:R-:W-:Y:S01]  /*59c0*/  LDSM.16.MT88.4 R36, [R216+0x17880] ;  /* 0x01788000d824783b */ /* 0x000fe20000004200 */
        /* <DEDUP_REMOVED lines=156> */
.L_x_381:
[----:B------:R-:W-:Y:S05]  /*6390*/  @P1 EXIT ;  /* 0x000000000000194d */ /* 0x000fea0003800000 */
[----:B------:R-:W1:Y:S01]  /*63a0*/  S2R R0, SR_CTAID.Y ;  /* 0x0000000000007919 */ /* 0x000e620000002600 */
[----:B------:R-:W2:Y:S01]  /*63b0*/  S2UR UR5, SR_CTAID.X ;  /* 0x00000000000579c3 */ /* 0x000ea20000002500 */
[----:B------:R-:W-:Y:S02]  /*63c0*/  MOV R2, 0x1 ;  /* 0x0000000100027802 */ /* 0x000fe40000000f00 */
[----:B------:R-:W3:Y:S04]  /*63d0*/  S2R R11, SR_CTAID.Z ;  /* 0x00000000000b7919 */ /* 0x000ee80000002700 */
[----:B------:R-:W-:Y:S01]  /*63e0*/  BAR.SYNC.DEFER_BLOCKING 0x1, 0x100 ;  /* 0x0044000000007b1d */ /* 0x000fe20000010000 */
[----:B------:R-:W-:-:S13]  /*63f0*/  ISETP.NE.AND P1, PT, R2, c[0x0][0x338], PT ;  /* 0x0000ce0002007a0c */ /* 0x000fda0003f25270 */
[----:B-1----:R-:W-:Y:S01]  /*6400*/  @P1 IMAD.HI.U32 R3, R0, c[0x0][0x33c], RZ ;  /* 0x0000cf0000031a27 */ /* 0x002fe200078e00ff */
[----:B--2---:R-:W-:-:S04]  /*6410*/  UIMAD UR5, UR5, 0x3000, URZ ;  /* 0x00003000050578a4 */ /* 0x004fc8000f8e023f */
[----:B------:R-:W-:Y:S01]  /*6420*/  @P1 SHF.R.U32.HI R0, RZ, c[0x0][0x340], R3 ;  /* 0x0000d000ff001a19 */ /* 0x000fe20000011603 */
[----:B------:R-:W-:Y:S01]  /*6430*/  USHF.R.S32.HI UR4, URZ, 0x1f, UR5 ;  /* 0x0000001f3f047899 */ /* 0x000fe20008011405 */
[----:B------:R-:W-:Y:S02]  /*6440*/  IADD3 R2, P0, R246, UR5, RZ ;  /* 0x00000005f6027c10 */ /* 0x000fe4000ff1e0ff */
[----:B------:R-:W-:-:S03]  /*6450*/  SHF.R.S32.HI R4, RZ, 0x1f, R0 ;  /* 0x0000001fff047819 */ /* 0x000fc60000011400 */
[----:B------:R-:W-:Y:S02]  /*6460*/  LEA.HI.X.SX32 R3, R246, UR4, 0x1, P0 ;  /* 0x00000004f6037c11 */ /* 0x000fe400080f0eff */
[C---:B------:R-:W-:Y:S02]  /*6470*/  IMAD R6, R4.reuse, c[0x0][0x328], RZ ;  /* 0x0000ca0004067a24 */ /* 0x040fe400078e02ff */
[----:B------:R-:W-:Y:S02]  /*6480*/  IMAD R7, R4, c[0x0][0x300], RZ ;  /* 0x0000c00004077a24 */ /* 0x000fe400078e02ff */
[----:B------:R-:W-:-:S04]  /*6490*/  IMAD.WIDE.U32 R4, R0, c[0x0][0x328], R2 ;  /* 0x0000ca0000047a25 */ /* 0x000fc800078e0002 */
[----:B------:R-:W-:-:S04]  /*64a0*/  IMAD.WIDE.U32 R2, R0, c[0x0][0x300], R2 ;  /* 0x0000c00000027a25 */ /* 0x000fc800078e0002 */
[C---:B------:R-:W-:Y:S02]  /*64b0*/  IMAD R6, R0.reuse, c[0x0][0x32c], R6 ;  /* 0x0000cb0000067a24 */ /* 0x040fe400078e0206 */
[----:B------:R-:W-:Y:S01]  /*64c0*/  IMAD R0, R0, c[0x0][0x304], R7 ;  /* 0x0000c10000007a24 */ /* 0x000fe200078e0207 */
[----:B---3--:R-:W-:Y:S02]  /*64d0*/  SHF.R.S32.HI R7, RZ, 0x1f, R11 ;  /* 0x0000001fff077819 */ /* 0x008fe4000001140b */
[----:B------:R-:W-:Y:S02]  /*64e0*/  IADD3 R5, R5, R6, RZ ;  /* 0x0000000605057210 */ /* 0x000fe40007ffe0ff */
[----:B------:R-:W-:Y:S01]  /*64f0*/  IADD3 R3, R3, R0, RZ ;  /* 0x0000000003037210 */ /* 0x000fe20007ffe0ff */
[----:B------:R-:W-:Y:S02]  /*6500*/  IMAD R10, R7, c[0x0][0x330], RZ ;  /* 0x0000cc00070a7a24 */ /* 0x000fe400078e02ff */
[----:B------:R-:W-:-:S04]  /*6510*/  IMAD.WIDE.U32 R8, R11, c[0x0][0x330], R4 ;  /* 0x0000cc000b087a25 */ /* 0x000fc800078e0004 */
[----:B------:R-:W-:Y:S01]  /*6520*/  IMAD R10, R11, c[0x0][0x334], R10 ;  /* 0x0000cd000b0a7a24 */ /* 0x000fe200078e020a */
[----:B------:R-:W-:Y:S01]  /*6530*/  LEA R4, P1, R8, c[0x0][0x310], 0x2 ;  /* 0x0000c40008047a11 */ /* 0x000fe200078210ff */
[----:B------:R-:W-:Y:S02]  /*6540*/  IMAD R0, R7, c[0x0][0x308], RZ ;  /* 0x0000c20007007a24 */ /* 0x000fe400078e02ff */
[----:B------:R-:W-:Y:S01]  /*6550*/  IMAD.WIDE.U32 R6, R11, c[0x0][0x308], R2 ;  /* 0x0000c2000b067a25 */ /* 0x000fe200078e0002 */
[----:B------:R-:W-:-:S03]  /*6560*/  IADD3 R10, R9, R10, RZ ;  /* 0x0000000a090a7210 */ /* 0x000fc60007ffe0ff */
[----:B------:R-:W-:Y:S01]  /*6570*/  IMAD R0, R11, c[0x0][0x30c], R0 ;  /* 0x0000c3000b007a24 */ /* 0x000fe200078e0200 */
[----:B------:R-:W-:Y:S02]  /*6580*/  LEA.HI.X R5, R8, c[0x0][0x314], R10, 0x2, P1 ;  /* 0x0000c50008057a11 */ /* 0x000fe400008f140a */
[C---:B------:R-:W-:Y:S02]  /*6590*/  LEA R2, P0, R6.reuse, c[0x0][0x2e8], 0x2 ;  /* 0x0000ba0006027a11 */ /* 0x040fe400078010ff */
[----:B------:R-:W-:Y:S01]  /*65a0*/  IADD3 R0, R7, R0, RZ ;  /* 0x0000000007007210 */ /* 0x000fe20007ffe0ff */
[----:B------:R-:W-:Y:S03]  /*65b0*/  RED.E.ADD.F32.FTZ.RN.STRONG.GPU [R4.64], R52 ;  /* 0x000000340400798e */ /* 0x000fe6000c10e798 */
[----:B------:R-:W-:Y:S01]  /*65c0*/  LEA.HI.X R3, R6, c[0x0][0x2ec], R0, 0x2, P0 ;  /* 0x0000bb0006037a11 */ /* 0x000fe200000f1400 */
        /* <DEDUP_REMOVED lines=96> */
.L_x_401:
        /* <DEDUP_REMOVED lines=11> */
.L_x_2297:


//--------------------- .text._ZN7cutlass13device_kernelIN5flash19enable_sm80_to_sm89INS1_16FlashAttnBwdSm80INS1_25CollectiveMainloopBwdSm80ILi2ELi1EN4cute5tupleIJNS5_1CILi64EEENS7_ILi96EEENS7_ILi128EEEEEENS_6half_tEfNS_4arch4Sm80ELb0ELb1ELb0ELb0ELb1ELb0ELb0ELb0ELi2ELi2ELi2ELi2ELb1EEENS1_24CollectiveEpilogueBwdGQAISB_fSE_Li256ELb0ELb1EEENS1_19SingleTileSchedulerILb0ELb0ELb0ELi96EEEEEEEEEvNT_6ParamsE --------------------------
	.section	.text._ZN7cutlass13device_kernelIN5flash19enable_sm80_to_sm89INS1_16FlashAttnBwdSm80INS1_25CollectiveMainloopBwdSm80ILi2ELi1EN4cute5tupleIJNS5_1CILi64EEENS7_ILi96EEENS7_ILi128EEEEEENS_6half_tEfNS_4arch4Sm80ELb0ELb1ELb0ELb0ELb1ELb0ELb0ELb0ELi2ELi2ELi2ELi2ELb1EEENS1_24CollectiveEpilogueBwdGQAISB_fSE_Li256ELb0ELb1EEENS1_19SingleTileSchedulerILb0ELb0ELb0ELi96EEEEEEEEEvNT_6ParamsE,"ax",@progbits
	.sectioninfo	@"SHI_REGISTERS=255"
	.align	128
.text._ZN7cutlass13device_kernelIN5flash19enable_sm80_to_sm89INS1_16FlashAttnBwdSm80INS1_25CollectiveMainloopBwdSm80ILi2ELi1EN4cute5tupleIJNS5_1CILi64EEENS7_ILi96EEENS7_ILi128EEEEEENS_6half_tEfNS_4arch4Sm80ELb0ELb1ELb0ELb0ELb1ELb0ELb0ELb0ELi2ELi2ELi2ELi2ELb1EEENS1_24CollectiveEpilogueBwdGQAISB_fSE_Li256ELb0ELb1EEENS1_19SingleTileSchedulerILb0ELb0ELb0ELi96EEEEEEEEEvNT_6ParamsE:
        .type           _ZN7cutlass13device_kernelIN5flash19enable_sm80_to_sm89INS1_16FlashAttnBwdSm80INS1_25CollectiveMainloopBwdSm80ILi2ELi1EN4cute5tupleIJNS5_1CILi64EEENS7_ILi96EEENS7_ILi128EEEEEENS_6half_tEfNS_4arch4Sm80ELb0ELb1ELb0ELb0ELb1ELb0ELb0ELb0ELi2ELi2ELi2ELi2ELb1EEENS1_24CollectiveEpilogueBwdGQAISB_fSE_Li256ELb0ELb1EEENS1_19SingleTileSchedulerILb0ELb0ELb0ELi96EEEEEEEEEvNT_6ParamsE,@function
        .size           _ZN7cutlass13device_kernelIN5flash19enable_sm80_to_sm89INS1_16FlashAttnBwdSm80INS1_25CollectiveMainloopBwdSm80ILi2ELi1EN4cute5tupleIJNS5_1CILi64EEENS7_ILi96EEENS7_ILi128EEEEEENS_6half_tEfNS_4arch4Sm80ELb0ELb1ELb0ELb0ELb1ELb0ELb0ELb0ELi2ELi2ELi2ELi2ELb1EEENS1_24CollectiveEpilogueBwdGQAISB_fSE_Li256ELb0ELb1EEENS1_19SingleTileSchedulerILb0ELb0ELb0ELi96EEEEEEEEEvNT_6ParamsE,(.L_x_2298 - _ZN7cutlass13device_kernelIN5flash19enable_sm80_to_sm89INS1_16FlashAttnBwdSm80INS1_25CollectiveMainloopBwdSm80ILi2ELi1EN4cute5tupleIJNS5_1CILi64EEENS7_ILi96EEENS7_ILi128EEEEEENS_6half_tEfNS_4arch4Sm80ELb0ELb1ELb0ELb0ELb1ELb0ELb0ELb0ELi2ELi2ELi2ELi2ELb1EEENS1_24CollectiveEpilogueBwdGQAISB_fSE_Li256ELb0ELb1EEENS1_19SingleTileSchedulerILb0ELb0ELb0ELi96EEEEEEEEEvNT_6ParamsE)
        .other          _ZN7cutlass13device_kernelIN5flash19enable_sm80_to_sm89INS1_16FlashAttnBwdSm80INS1_25CollectiveMainloopBwdSm80ILi2ELi1EN4cute5tupleIJNS5_1CILi64EEENS7_ILi96EEENS7_ILi128EEEEEENS_6half_tEfNS_4arch4Sm80ELb0ELb1ELb0ELb0ELb1ELb0ELb0ELb0ELi2ELi2ELi2ELi2ELb1EEENS1_24CollectiveEpilogueBwdGQAISB_fSE_Li256ELb0ELb1EEENS1_19SingleTileSchedulerILb0ELb0ELb0ELi96EEEEEEEEEvNT_6ParamsE,@"STO_CUDA_ENTRY STV_DEFAULT"
_ZN7cutlass13device_kernelIN5flash19enable_sm80_to_sm89INS1_16FlashAttnBwdSm80INS1_25CollectiveMainloopBwdSm80ILi2ELi1EN4cute5tupleIJNS5_1CILi64EEENS7_ILi96EEENS7_ILi128EEEEEENS_6half_tEfNS_4arch4Sm80ELb0ELb1ELb0ELb0ELb1ELb0ELb0ELb0ELi2ELi2ELi2ELi2ELb1EEENS1_24CollectiveEpilogueBwdGQAISB_fSE_Li256ELb0ELb1EEENS1_19SingleTileSchedulerILb0ELb0ELb0ELi96EEEEEEEEEvNT_6ParamsE:
        /* <DEDUP_REMOVED lines=26> */
.L_x_402:
        /* <DEDUP_REMOVED lines=204> */
[C---:B------:R-:W-:Y:S01]  /*0e60*/  ISETP.LT.OR P3, PT, R15.reuse, 0x21, P6 ;  /* 0x000000210f00780c */ /* 0x040fe20003761670 */
[C---:B------:R-:W-:Y:S01]  /*0e70*/  IMAD R7, R28.reuse, c[0x0][0x21c], R7 ;  /* 0x000087001c077a24 */ /* 0x040fe200078e0207 */
        /* <DEDUP_REMOVED lines=10> */
[----:B------:R-:W-:Y:S01]  /*0f20*/  IMAD.WIDE.U32 R246, R28, c[0x0][0x188], R12 ;  /* 0x000062001cf67a25 */ /* 0x000fe200078e000c */
        /* <DEDUP_REMOVED lines=340> */
.L_x_422:
        /* <DEDUP_REMOVED lines=144> */
.L_x_406:
[----:B------:R-:W-:Y:S04]  /*2d70*/  MOV R3, 0x1 ;  /* 0x0000000100037802 */ /* 0x000fe80000000f00 */
[----:B------:R-:W-:Y:S11]  /*2d80*/  ISETP.NE.AND P0, PT, R3, c[0x0][0x2a8], PT ;  /* 0x0000aa0003007a0c */ /* 0x000ff60003f05270 */
[----:B------:R-:W-:Y:S02]  /*2d90*/  @!UPT UIADD3 URZ, URZ, URZ, URZ ;  /* 0x0000003f3f3ff290 */ /* 0x000fe4000fffe03f */
[----:B------:R-:W-:Y:S05]  /*2da0*/  @P0 IMAD.HI.U32 R3, R2, c[0x0][0x2ac], RZ ;  /* 0x0000ab0002030a27 */ /* 0x000fea00078e00ff */
[----:B------:R-:W-:Y:S02]  /*2db0*/  @P0 SHF.R.U32.HI R2, RZ, c[0x0][0x2b0], R3 ;  /* 0x0000ac00ff020a19 */ /* 0x000fe40000011603 */
.L_x_407:
[----:B------:R-:W-:Y:S05]  /*2dc0*/  BSYNC B0 ;  /* 0x0000000000007941 */ /* 0x000fea0003800000 */
.L_x_405:
[----:B------:R-:W-:Y:S01]  /*2dd0*/  IADD3 R3, R0, c[0x0][0x2a4], R230 ;  /* 0x0000a90000037a10 */ /* 0x000fe20007ffe0e6 */
[----:B------:R-:W-:Y:S01]  /*2de0*/  IMAD R2, R2, c[0x0][0x2a8], R236 ;  /* 0x0000aa0002027a24 */ /* 0x000fe200078e02ec */
[----:B------:R-:W-:Y:S02]  /*2df0*/  IADD3 R145, R0, UR16, R230 ;  /* 0x0000001000917c10 */ /* 0x000fe4000fffe0e6 */
[----:B------:R-:W-:Y:S02]  /*2e00*/  IMNMX R3, R235, R3, PT ;  /* 0x00000003eb037217 */ /* 0x000fe40003800200 */
[----:B------:R-:W-:Y:S02]  /*2e10*/  IADD3 R146, R2, c[0x0][0x2a8], RZ ;  /* 0x0000aa0002927a10 */ /* 0x000fe40007ffe0ff */
[----:B------:R-:W-:Y:S02]  /*2e20*/  IMNMX R145, R145, R2, !PT ;  /* 0x0000000291917217 */ /* 0x000fe40007800200 */
[----:B------:R-:W-:Y:S02]  /*2e30*/  IMNMX R146, R3, R146, PT ;  /* 0x0000009203927217 */ /* 0x000fe40003800200 */
.L_x_404:
        /* <DEDUP_REMOVED lines=21> */
.L_x_410:
[----:B------:R-:W-:Y:S04]  /*2f90*/  MOV R28, 0x1 ;  /* 0x00000001001c7802 */ /* 0x000fe80000000f00 */
[----:B------:R-:W-:Y:S11]  /*2fa0*/  ISETP.NE.AND P0, PT, R28, c[0x0][0x2a8], PT ;  /* 0x0000aa001c007a0c */ /* 0x000ff60003f05270 */
[----:B------:R-:W-:Y:S02]  /*2fb0*/  @!UPT UIADD3 URZ, URZ, URZ, URZ ;  /* 0x0000003f3f3ff290 */ /* 0x000fe4000fffe03f */
[----:B------:R-:W-:Y:S05]  /*2fc0*/  @P0 IMAD.HI.U32 R28, R2, c[0x0][0x2ac], RZ ;  /* 0x0000ab00021c0a27 */ /* 0x000fea00078e00ff */
[----:B------:R-:W-:Y:S02]  /*2fd0*/  @P0 SHF.R.U32.HI R2, RZ, c[0x0][0x2b0], R28 ;  /* 0x0000ac00ff020a19 */ /* 0x000fe4000001161c */
.L_x_411:
[----:B------:R-:W-:Y:S05]  /*2fe0*/  BSYNC B0 ;  /* 0x0000000000007941 */ /* 0x000fea0003800000 */
.L_x_409:
[----:B------:R-:W-:Y:S05]  /*2ff0*/  IMAD R2, R2, c[0x0][0x2a8], R236 ;  /* 0x0000aa0002027a24 */ /* 0x000fea00078e02ec */
[----:B------:R-:W-:Y:S02]  /*3000*/  IADD3 R28, R2, c[0x0][0x2a8], RZ ;  /* 0x0000aa00021c7a10 */ /* 0x000fe40007ffe0ff */
[----:B------:R-:W-:Y:S02]  /*3010*/  IMNMX R3, R3, R2, !PT ;  /* 0x0000000203037217 */ /* 0x000fe40007800200 */
[----:B------:R-:W-:Y:S02]  /*3020*/  IMNMX R140, R140, R28, PT ;  /* 0x0000001c8c8c7217 */ /* 0x000fe40003800200 */
.L_x_408:
        /* <DEDUP_REMOVED lines=21> */
.L_x_414:
[----:B------:R-:W-:Y:S04]  /*3180*/  MOV R28, 0x1 ;  /* 0x00000001001c7802 */ /* 0x000fe80000000f00 */
[----:B------:R-:W-:Y:S11]  /*3190*/  ISETP.NE.AND P0, PT, R28, c[0x0][0x2a8], PT ;  /* 0x0000aa001c007a0c */ /* 0x000ff60003f05270 */
[----:B------:R-:W-:Y:S02]  /*31a0*/  @!UPT UIADD3 URZ, URZ, URZ, URZ ;  /* 0x0000003f3f3ff290 */ /* 0x000fe4000fffe03f */
[----:B------:R-:W-:Y:S05]  /*31b0*/  @P0 IMAD.HI.U32 R28, R2, c[0x0][0x2ac], RZ ;  /* 0x0000ab00021c0a27 */ /* 0x000fea00078e00ff */
[----:B------:R-:W-:Y:S02]  /*31c0*/  @P0 SHF.R.U32.HI R2, RZ, c[0x0][0x2b0], R28 ;  /* 0x0000ac00ff020a19 */ /* 0x000fe4000001161c */
.L_x_415:
[----:B------:R-:W-:Y:S05]  /*31d0*/  BSYNC B0 ;  /* 0x0000000000007941 */ /* 0x000fea0003800000 */
.L_x_413:
[----:B------:R-:W-:Y:S05]  /*31e0*/  IMAD R2, R2, c[0x0][0x2a8], R236 ;  /* 0x0000aa0002027a24 */ /* 0x000fea00078e02ec */
[----:B------:R-:W-:Y:S02]  /*31f0*/  IADD3 R28, R2, c[0x0][0x2a8], RZ ;  /* 0x0000aa00021c7a10 */ /* 0x000fe40007ffe0ff */
[----:B------:R-:W-:Y:S02]  /*3200*/  IMNMX R143, R143, R2, !PT ;  /* 0x000000028f8f7217 */ /* 0x000fe40007800200 */
[----:B------:R-:W-:Y:S02]  /*3210*/  IMNMX R144, R144, R28, PT ;  /* 0x0000001c90907217 */ /* 0x000fe40003800200 */
.L_x_412:
        /* <DEDUP_REMOVED lines=21> */
.L_x_418:
[----:B------:R-:W-:Y:S04]  /*3370*/  MOV R2, 0x1 ;  /* 0x0000000100027802 */ /* 0x000fe80000000f00 */
[----:B------:R-:W-:Y:S11]  /*3380*/  ISETP.NE.AND P0, PT, R2, c[0x0][0x2a8], PT ;  /* 0x0000aa0002007a0c */ /* 0x000ff60003f05270 */
[----:B------:R-:W-:Y:S02]  /*3390*/  @!UPT UIADD3 URZ, URZ, URZ, URZ ;  /* 0x0000003f3f3ff290 */ /* 0x000fe4000fffe03f */
[----:B------:R-:W-:Y:S05]  /*33a0*/  @P0 IMAD.HI.U32 R2, R0, c[0x0][0x2ac], RZ ;  /* 0x0000ab0000020a27 */ /* 0x000fea00078e00ff */
[----:B------:R-:W-:Y:S02]  /*33b0*/  @P0 SHF.R.U32.HI R0, RZ, c[0x0][0x2b0], R2 ;  /* 0x0000ac00ff000a19 */ /* 0x000fe40000011602 */
.L_x_419:
[----:B------:R-:W-:Y:S05]  /*33c0*/  BSYNC B0 ;  /* 0x0000000000007941 */ /* 0x000fea0003800000 */
.L_x_417:
[----:B------:R-:W-:Y:S05]  /*33d0*/  IMAD R0, R0, c[0x0][0x2a8], R236 ;  /* 0x0000aa0000007a24 */ /* 0x000fea00078e02ec */
[----:B------:R-:W-:Y:S02]  /*33e0*/  IADD3 R2, R0, c[0x0][0x2a8], RZ ;  /* 0x0000aa0000027a10 */ /* 0x000fe40007ffe0ff */
[----:B------:R-:W-:Y:S02]  /*33f0*/  IMNMX R141, R141, R0, !PT ;  /* 0x000000008d8d7217 */ /* 0x000fe40007800200 */
[----:B------:R-:W-:Y:S02]  /*3400*/  IMNMX R142, R142, R2, PT ;  /* 0x000000028e8e7217 */ /* 0x000fe40003800200 */
.L_x_416:
        /* <DEDUP_REMOVED lines=74> */
.L_x_420:
        /* <DEDUP_REMOVED lines=443> */
.L_x_421:
        /* <DEDUP_REMOVED lines=235> */
.L_x_403:
[----:B------:R-:W-:Y:S05]  /*6310*/  @P1 EXIT ;  /* 0x000000000000194d */ /* 0x000fea0003800000 */
[----:B------:R-:W1:Y:S01]  /*6320*/  S2UR UR6, SR_CTAID.X ;  /* 0x00000000000679c3 */ /* 0x000e620000002500 */
[----:B------:R-:W2:Y:S01]  /*6330*/  S2R R2, SR_CTAID.Y ;  /* 0x0000000000027919 */ /* 0x000ea20000002600 */
[----:B------:R-:W-:Y:S01]  /*6340*/  IMAD.MOV.U32 R0, RZ, RZ, c[0x0][0x338] ;  /* 0x0000ce00ff007624 */ /* 0x000fe200078e00ff */
[----:B------:R-:W-:Y:S01]  /*6350*/  ULDC UR5, c[0x0][0x358] ;  /* 0x0000d60000057ab9 */ /* 0x000fe20000000800 */
[----:B------:R-:W-:Y:S01]  /*6360*/  BSSY B0, `(.L_x_423) ;  /* 0x000001e000007945 */ /* 0x000fe20003800000 */
[----:B------:R-:W3:Y:S01]  /*6370*/  S2R R15, SR_CTAID.Z ;  /* 0x00000000000f7919 */ /* 0x000ee20000002700 */
[----:B------:R-:W-:-:S03]  /*6380*/  ULDC UR4, c[0x0][0x2f4] ;  /* 0x0000bd0000047ab9 */ /* 0x000fc60000000800 */
[----:B------:R-:W-:Y:S01]  /*6390*/  BAR.SYNC.DEFER_BLOCKING 0x1, 0x100 ;  /* 0x0044000000007b1d */ /* 0x000fe20000010000 */
[----:B------:R-:W-:Y:S01]  /*63a0*/  ISETP.NE.AND P0, PT, R0, 0x1, PT ;  /* 0x000000010000780c */ /* 0x000fe20003f05270 */
[----:B-1----:R-:W-:-:S12]  /*63b0*/  UIMAD UR5, UR6, UR5, URZ ;  /* 0x00000005060572a4 */ /* 0x002fd8000f8e023f */
[----:B--2---:R-:W-:Y:S01]  /*63c0*/  @P0 IMAD.HI.U32 R0, R2, c[0x0][0x33c], RZ ;  /* 0x0000cf0002000a27 */ /* 0x004fe200078e00ff */
[----:B------:R-:W-:-:S03]  /*63d0*/  UIMAD UR5, UR5, UR4, URZ ;  /* 0x00000004050572a4 */ /* 0x000fc6000f8e023f */
[----:B------:R-:W-:Y:S01]  /*63e0*/  IMAD.MOV.U32 R7, RZ, RZ, R2 ;  /* 0x000000ffff077224 */ /* 0x000fe200078e0002 */
[----:B------:R-:W-:Y:S01]  /*63f0*/  @P0 SHF.R.U32.HI R7, RZ, c[0x0][0x340], R0 ;  /* 0x0000d000ff070a19 */ /* 0x000fe20000011600 */
[----:B---3--:R-:W-:Y:S01]  /*6400*/  IMAD R3, R15, c[0x0][0x2f4], RZ ;  /* 0x0000bd000f037a24 */ /* 0x008fe200078e02ff */
[----:B------:R-:W-:Y:S01]  /*6410*/  USHF.R.S32.HI UR4, URZ, 0x1f, UR5 ;  /* 0x0000001f3f047899 */ /* 0x000fe20008011405 */
[----:B------:R-:W-:Y:S02]  /*6420*/  SHF.R.S32.HI R16, RZ, 0x1f, R15 ;  /* 0x0000001fff107819 */ /* 0x000fe4000001140f */
[--C-:B------:R-:W-:Y:S01]  /*6430*/  SHF.R.S32.HI R10, RZ, 0x1f, R7.reuse ;  /* 0x0000001fff0a7819 */ /* 0x100fe20000011407 */
[----:B------:R-:W-:Y:S01]  /*6440*/  IMAD.MOV R6, RZ, RZ, -R7 ;  /* 0x000000ffff067224 */ /* 0x000fe200078e0a07 */
[----:B------:R-:W-:Y:S02]  /*6450*/  SHF.R.S32.HI R14, RZ, 0x1f, R3 ;  /* 0x0000001fff0e7819 */ /* 0x000fe40000011403 */
[----:B------:R-:W-:Y:S01]  /*6460*/  IADD3 R0, P1, P0, R3, UR5, R7 ;  /* 0x0000000503007c10 */ /* 0x000fe2000f83e007 */
[----:B------:R-:W-:-:S03]  /*6470*/  IMAD R6, R6, c[0x0][0x338], R2 ;  /* 0x0000ce0006067a24 */ /* 0x000fc600078e0202 */
[----:B------:R-:W-:Y:S01]  /*6480*/  IADD3.X R14, R14, UR4, R10, P1, P0 ;  /* 0x000000040e0e7c10 */ /* 0x000fe20008fe040a */
[----:B------:R-:W-:Y:S01]  /*6490*/  IMAD.SHL.U32 R11, R0, 0x4, RZ ;  /* 0x00000004000b7824 */ /* 0x000fe200078e00ff */
[----:B------:R-:W-:Y:S02]  /*64a0*/  ISETP.NE.AND P1, PT, R242, RZ, PT ;  /* 0x000000fff200720c */ /* 0x000fe40003f25270 */
[----:B------:R-:W-:Y:S02]  /*64b0*/  SHF.L.U64.HI R14, R0, 0x2, R14 ;  /* 0x00000002000e7819 */ /* 0x000fe4000001020e */
[----:B------:R-:W-:-:S04]  /*64c0*/  IADD3 R4, P0, R11, c[0x0][0x350], RZ ;  /* 0x0000d4000b047a10 */ /* 0x000fc80007f1e0ff */
[----:B------:R-:W-:-:S05]  /*64d0*/  IADD3.X R5, R14, c[0x0][0x354], RZ, P0, !PT ;  /* 0x0000d5000e057a10 */ /* 0x000fca00007fe4ff */
[----:B------:R-:W-:Y:S05]  /*64e0*/  @P1 BRA `(.L_x_424) ;  /* 0x0000005000001947 */ /* 0x000fea0003800000 */
.L_x_425:
[----:B------:R-:W2:Y:S01]  /*64f0*/  LDG.E.STRONG.GPU R0, [R4.64] ;  /* 0x0000000e04007981 */ /* 0x000ea2000c1ef900 */
[----:B------:R-:W-:Y:S01]  /*6500*/  YIELD ;  /* 0x0000000000007946 */ /* 0x000fe20003800000 */
[----:B--2---:R-:W-:Y:S01]  /*6510*/  ISETP.NE.AND P0, PT, R0, R6, PT ;  /* 0x000000060000720c */ /* 0x004fe20003f05270 */
[----:B------:R-:W-:-:S12]  /*6520*/  CCTL.IVALL ;  /* 0x00000000ff00798f */ /* 0x000fd80002000000 */
[----:B------:R-:W-:Y:S05]  /*6530*/  @P0 BRA `(.L_x_425) ;  /* 0xffffffb000000947 */ /* 0x000fea000383ffff */
.L_x_424:
[----:B------:R-:W-:Y:S05]  /*6540*/  BSYNC B0 ;  /* 0x0000000000007941 */ /* 0x000fea0003800000 */
.L_x_423:
[----:B------:R-:W-:Y:S01]  /*6550*/  MOV R17, 0xffffffff ;  /* 0xffffffff00117802 */ /* 0x000fe20000000f00 */
[----:B------:R-:W-:Y:S05]  /*6560*/  BRA.CONV ~URZ, `(.L_x_426) ;  /* 0x000000237f007947 */ /* 0x000fea000b800000 */
[----:B------:R-:W-:Y:S02]  /*6570*/  MOV R2, 0x6590 ;  /* 0x0000659000027802 */ /* 0x000fe40000000f00 */
[----:B------:R-:W-:Y:S05]  /*6580*/  CALL.REL.NOINC `($__internal_2_$__cuda_sm70_warpsync) ;  /* 0x00000a8000007944 */ /* 0x000fea0003c00000 */
.L_x_426:
[----:B------:R-:W-:Y:S01]  /*6590*/  UIMAD UR5, UR6, 0x3000, URZ ;  /* 0x00003000060578a4 */ /* 0x000fe2000f8e023f */
[----:B------:R-:W-:Y:S01]  /*65a0*/  IMAD R0, R10, c[0x0][0x328], RZ ;  /* 0x0000ca000a007a24 */ /* 0x000fe200078e02ff */
[----:B------:R-:W-:-:S06]  /*65b0*/  NOP ;  /* 0x0000000000007918 */ /* 0x000fcc0000000000 */
[----:B------:R-:W-:Y:S01]  /*65c0*/  USHF.R.S32.HI UR4, URZ, 0x1f, UR5 ;  /* 0x0000001f3f047899 */ /* 0x000fe20008011405 */
[----:B------:R-:W-:Y:S01]  /*65d0*/  IADD3 R8, P0, R242, UR5, RZ ;  /* 0x00000005f2087c10 */ /* 0x000fe2000ff1e0ff */
[----:B------:R-:W-:Y:S02]  /*65e0*/  IMAD R0, R7, c[0x0][0x32c], R0 ;  /* 0x0000cb0007007a24 */ /* 0x000fe400078e0200 */
[----:B------:R-:W-:Y:S02]  /*65f0*/  IMAD R12, R16, c[0x0][0x330], RZ ;  /* 0x0000cc00100c7a24 */ /* 0x000fe400078e02ff */
[----:B------:R-:W-:-:S05]  /*6600*/  LEA.HI.X.SX32 R9, R242, UR4, 0x1, P0 ;  /* 0x00000004f2097c11 */ /* 0x000fca00080f0eff */
        /* <DEDUP_REMOVED lines=56> */
[----:B-1----:R-:W-:Y:S02]  /*6990*/  MOV R2, 0x69b0 ;  /* 0x000069b000027802 */ /* 0x002fe40000000f00 */
[----:B------:R-:W-:Y:S05]  /*69a0*/  CALL.REL.NOINC `($__internal_2_$__cuda_sm70_warpsync) ;  /* 0x0000066000007944 */ /* 0x000fea0003c00000 */
.L_x_427:
        /* <DEDUP_REMOVED lines=12> */
.L_x_429:
[----:B------:R-:W-:Y:S05]  /*6a70*/  BSYNC B0 ;  /* 0x0000000000007941 */ /* 0x000fea0003800000 */
.L_x_428:
[----:B--2---:R-:W-:Y:S01]  /*6a80*/  IADD3 R4, P0, R11, c[0x0][0x348], RZ ;  /* 0x0000d2000b047a10 */ /* 0x004fe20007f1e0ff */
[----:B------:R-:W-:Y:S03]  /*6a90*/  BSSY B0, `(.L_x_430) ;  /* 0x0000008000007945 */ /* 0x000fe60003800000 */
[----:B------:R-:W-:Y:S01]  /*6aa0*/  IADD3.X R5, R14, c[0x0][0x34c], RZ, P0, !PT ;  /* 0x0000d3000e057a10 */ /* 0x000fe200007fe4ff */
[----:B------:R-:W-:Y:S05]  /*6ab0*/  @P1 BRA `(.L_x_431) ;  /* 0x0000005000001947 */ /* 0x000fea0003800000 */
.L_x_432:
[----:B------:R-:W2:Y:S01]  /*6ac0*/  LDG.E.STRONG.GPU R0, [R4.64] ;  /* 0x0000000e04007981 */ /* 0x000ea2000c1ef900 */
[----:B------:R-:W-:Y:S01]  /*6ad0*/  YIELD ;  /* 0x0000000000007946 */ /* 0x000fe20003800000 */
[----:B--2---:R-:W-:Y:S01]  /*6ae0*/  ISETP.NE.AND P0, PT, R0, R6, PT ;  /* 0x000000060000720c */ /* 0x004fe20003f05270 */
[----:B------:R-:W-:-:S12]  /*6af0*/  CCTL.IVALL ;  /* 0x00000000ff00798f */ /* 0x000fd80002000000 */
[----:B------:R-:W-:Y:S05]  /*6b00*/  @P0 BRA `(.L_x_432) ;  /* 0xffffffb000000947 */ /* 0x000fea000383ffff */
.L_x_431:
[----:B------:R-:W-:Y:S05]  /*6b10*/  BSYNC B0 ;  /* 0x0000000000007941 */ /* 0x000fea0003800000 */
.L_x_430:
[----:B------:R-:W-:Y:S05]  /*6b20*/  BRA.CONV ~URZ, `(.L_x_433) ;  /* 0x000000237f007947 */ /* 0x000fea000b800000 */
[----:B-1----:R-:W-:Y:S02]  /*6b30*/  MOV R2, 0x6b50 ;  /* 0x00006b5000027802 */ /* 0x002fe40000000f00 */
[----:B------:R-:W-:Y:S05]  /*6b40*/  CALL.REL.NOINC `($__internal_2_$__cuda_sm70_warpsync) ;  /* 0x000004c000007944 */ /* 0x000fea0003c00000 */
.L_x_433:
        /* <DEDUP_REMOVED lines=64> */
.L_x_434:
        /* <DEDUP_REMOVED lines=12> */
        .weak           $__internal_2_$__cuda_sm70_warpsync
        .type           $__internal_2_$__cuda_sm70_warpsync,@function
        .size           $__internal_2_$__cuda_sm70_warpsync,(.L_x_2298 - $__internal_2_$__cuda_sm70_warpsync)
$__internal_2_$__cuda_sm70_warpsync:
[----:B------:R-:W-:Y:S01]  /*7010*/  MOV R3, 0x0 ;  /* 0x0000000000037802 */ /* 0x000fe20000000f00 */
[----:B------:R-:W-:Y:S04]  /*7020*/  WARPSYNC R17 ;  /* 0x0000001100007348 */ /* 0x000fe80003800000 */
[----:B------:R-:W-:Y:S05]  /*7030*/  RET.REL.NODEC R2 `(_ZN7cutlass13device_kernelIN5flash19enable_sm80_to_sm89INS1_16FlashAttnBwdSm80INS1_25CollectiveMainloopBwdSm80ILi2ELi1EN4cute5tupleIJNS5_1CILi64EEENS7_ILi96EEENS7_ILi128EEEEEENS_6half_tEfNS_4arch4Sm80ELb0ELb1ELb0ELb0ELb1ELb0ELb0ELb0ELi2ELi2ELi2ELi2ELb1EEENS1_24CollectiveEpilogueBwdGQAISB_fSE_Li256ELb0ELb1EEENS1_19SingleTileSchedulerILb0ELb0ELb0ELi96EEEEEEEEEvNT_6ParamsE) ;  /* 0xffff8fc002007950 */ /* 0x000fea0003c3ffff */
.L_x_435:
        /* <DEDUP_REMOVED lines=12> */
.L_x_2298:


//--------------------- .text._ZN7cutlass13device_kernelIN5flash19enable_sm80_to_sm89INS1_16FlashAttnBwdSm80INS1_25CollectiveMainloopBwdSm80ILi2ELi1EN4cute5tupleIJNS5_1CILi64EEENS7_ILi96EEENS7_ILi128EEEEEENS_6half_tEfNS_4arch4Sm80ELb0ELb1ELb0ELb1ELb0ELb0ELb0ELb0ELi2ELi2ELi2ELi2ELb1EEENS1_21CollectiveEpilogueBwdISB_SC_SE_Li256ELb1ELb0ELi4EEENS1_19SingleTileSchedulerILb1ELb0ELb0ELi96EEEEEEEEEvNT_6ParamsE --------------------------
	.section	.text._ZN7cutlass13device_kernelIN5flash19enable_sm80_to_sm89INS1_16FlashAttnBwdSm80INS1_25CollectiveMainloopBwdSm80ILi2ELi1EN4cute5tupleIJNS5_1CILi64EEENS7_ILi96EEENS7_ILi128EEEEEENS_6half_tEfNS_4arch4Sm80ELb0ELb1ELb0ELb1ELb0ELb0ELb0ELb0ELi2ELi2ELi2ELi2ELb1EEENS1_21CollectiveEpilogueBwdISB_SC_SE_Li256ELb1ELb0ELi4EEENS1_19SingleTileSchedulerILb1ELb0ELb0ELi96EEEEEEEEEvNT_6ParamsE,"ax",@progbits
	.sectioninfo	@"SHI_REGISTERS=255"
	.align	128
.text._ZN7cutlass13device_kernelIN5flash19enable_sm80_to_sm89INS1_16FlashAttnBwdSm80INS1_25CollectiveMainloopBwdSm80ILi2ELi1EN4cute5tupleIJNS5_1CILi64EEENS7_ILi96EEENS7_ILi128EEEEEENS_6half_tEfNS_4arch4Sm80ELb0ELb1ELb0ELb1ELb0ELb0ELb0ELb0ELi2ELi2ELi2ELi2ELb1EEENS1_21CollectiveEpilogueBwdISB_SC_SE_Li256ELb1ELb0ELi4EEENS1_19SingleTileSchedulerILb1ELb0ELb0ELi96EEEEEEEEEvNT_6ParamsE:
        .type           _ZN7cutlass13device_kernelIN5flash19enable_sm80_to_sm89INS1_16FlashAttnBwdSm80INS1_25CollectiveMainloopBwdSm80ILi2ELi1EN4cute5tupleIJNS5_1CILi64EEENS7_ILi96EEENS7_ILi128EEEEEENS_6half_tEfNS_4arch4Sm80ELb0ELb1ELb0ELb1ELb0ELb0ELb0ELb0ELi2ELi2ELi2ELi2ELb1EEENS1_21CollectiveEpilogueBwdISB_SC_SE_Li256ELb1ELb0ELi4EEENS1_19SingleTileSchedulerILb1ELb0ELb0ELi96EEEEEEEEEvNT_6ParamsE,@function
        .size           _ZN7cutlass13device_kernelIN5flash19enable_sm80_to_sm89INS1_16FlashAttnBwdSm80INS1_25CollectiveMainloopBwdSm80ILi2ELi1EN4cute5tupleIJNS5_1CILi64EEENS7_ILi96EEENS7_ILi128EEEEEENS_6half_tEfNS_4arch4Sm80ELb0ELb1ELb0ELb1ELb0ELb0ELb0ELb0ELi2ELi2ELi2ELi2ELb1EEENS1_21CollectiveEpilogueBwdISB_SC_SE_Li256ELb1ELb0ELi4EEENS1_19SingleTileSchedulerILb1ELb0ELb0ELi96EEEEEEEEEvNT_6ParamsE,(.L_x_2300 - _ZN7cutlass13device_kernelIN5flash19enable_sm80_to_sm89INS1_16FlashAttnBwdSm80INS1_25CollectiveMainloopBwdSm80ILi2ELi1EN4cute5tupleIJNS5_1CILi64EEENS7_ILi96EEENS7_ILi128EEEEEENS_6half_tEfNS_4arch4Sm80ELb0ELb1ELb0ELb1ELb0ELb0ELb0ELb0ELi2ELi2ELi2ELi2ELb1EEENS1_21CollectiveEpilogueBwdISB_SC_SE_Li256ELb1ELb0ELi4EEENS1_19SingleTileSchedulerILb1ELb0ELb0ELi96EEEEEEEEEvNT_6ParamsE)
        .other          _ZN7cutlass13device_kernelIN5flash19enable_sm80_to_sm89INS1_16FlashAttnBwdSm80INS1_25CollectiveMainloopBwdSm80ILi2ELi1EN4cute5tupleIJNS5_1CILi64EEENS7_ILi96EEENS7_ILi128EEEEEENS_6half_tEfNS_4arch4Sm80ELb0ELb1ELb0ELb1ELb0ELb0ELb0ELb0ELi2ELi2ELi2ELi2ELb1EEENS1_21CollectiveEpilogueBwdISB_SC_SE_Li256ELb1ELb0ELi4EEENS1_19SingleTileSchedulerILb1ELb0ELb0ELi96EEEEEEEEEvNT_6ParamsE,@"STO_CUDA_ENTRY STV_DEFAULT"
_ZN7cutlass13device_kernelIN5flash19enable_sm80_to_sm89INS1_16FlashAttnBwdSm80INS1_25CollectiveMainloopBwdSm80ILi2ELi1EN4cute5tupleIJNS5_1CILi64EEENS7_ILi96EEENS7_ILi128EEEEEENS_6half_tEfNS_4arch4Sm80ELb0ELb1ELb0ELb1ELb0ELb0ELb0ELb0ELi2ELi2ELi2ELi2ELb1EEENS1_21CollectiveEpilogueBwdISB_SC_SE_Li256ELb1ELb0ELi4EEENS1_19SingleTileSchedulerILb1ELb0ELb0ELi96EEEEEEEEEvNT_6ParamsE:
[----:B------:R-:W-:Y:S02]  /*0000*/  MOV R1, c[0x0][0x28] ;  /* 0x00000a0000017a02 */ /* 0x000fe40000000f00 */
[----:B------:R-:W1:Y:S01]  /*0010*/  S2R R82, SR_TID.X ;  /* 0x0000000000527919 */ /* 0x000e620000002100 */
[----:B------:R-:W2:Y:S01]  /*0020*/  S2UR UR17, SR_CTAID.Z ;  /* 0x00000000001179c3 */ /* 0x000ea20000002700 */
[----:B------:R-:W-:Y:S01]  /*0030*/  UMOV UR6, 0x4 ;  /* 0x0000000400067882 */ /* 0x000fe20000000000 */
[----:B------:R-:W-:Y:S01]  /*0040*/  IADD3 R1, R1, -0x28, RZ ;  /* 0xffffffd801017810 */ /* 0x000fe20007ffe0ff */
[----:B------:R-:W3:Y:S01]  /*0050*/  S2R R80, SR_CTAID.Y ;  /* 0x0000000000507919 */ /* 0x000ee20000002600 */
[----:B------:R-:W-:Y:S02]  /*0060*/  ULDC.64 UR4, c[0x0][0x3c0] ;  /* 0x0000f00000047ab9 */ /* 0x000fe40000000a00 */
[----:B------:R-:W-:Y:S02]  /*0070*/  ULDC.64 UR18, c[0x0][0x118] ;  /* 0x0000460000127ab9 */ /* 0x000fe40000000a00 */
[----:B------:R-:W4:Y:S01]  /*0080*/  S2UR UR12, SR_CTAID.X ;  /* 0x00000000000c79c3 */ /* 0x000f220000002500 */
[----:B-1----:R-:W-:Y:S01]  /*0090*/  SHF.R.U32.HI R0, RZ, 0x5, R82 ;  /* 0x00000005ff007819 */ /* 0x002fe20000011652 */
[----:B--2---:R-:W-:-:S05]  /*00a0*/  UIMAD.WIDE UR4, UR17, UR6, UR4 ;  /* 0x00000006110472a5 */ /* 0x004fca000f8e0204 */
[----:B------:R-:W1:Y:S02]  /*00b0*/  SHFL.IDX PT, R0, R0, RZ, 0x1f ;  /* 0x00001fff00007589 */ /* 0x000e6400000e0000 */
[----:B-1----:R-:W-:-:S13]  /*00c0*/  ISETP.NE.AND P0, PT, R0, RZ, PT ;  /* 0x000000ff0000720c */ /* 0x002fda0003f05270 */
[----:B----4-:R-:W-:Y:S05]  /*00d0*/  @!P0 BRA `(.L_x_436) ;  /* 0x000001a000008947 */ /* 0x010fea0003800000 */
[----:B---3--:R-:W-:-:S04]  /*00e0*/  ISETP.NE.U32.AND P0, PT, RZ, c[0x0][0x3c0], PT ;  /* 0x0000f000ff007a0c */ /* 0x008fc80003f05070 */
[----:B------:R-:W-:-:S13]  /*00f0*/  ISETP.NE.AND.EX P0, PT, RZ, c[0x0][0x3c4], PT, P0 ;  /* 0x0000f100ff007a0c */ /* 0x000fda0003f05300 */
[----:B------:R-:W-:Y:S05]  /*0100*/  @!P0 BRA `(.L_x_437) ;  /* 0x0000005000008947 */ /* 0x000fea0003800000 */
[----:B------:R-:W-:Y:S02]  /*0110*/  MOV R2, UR4 ;  /* 0x0000000400027c02 */ /* 0x000fe40008000f00 */
[----:B------:R-:W-:-:S05]  /*0120*/  MOV R3, UR5 ;  /* 0x0000000500037c02 */ /* 0x000fca0008000f00 */
[----:B------:R-:W2:Y:S02]  /*0130*/  LDG.E R0, [R2.64] ;  /* 0x0000001202007981 */ /* 0x000ea4000c1e1900 */
[----:B--2---:R1:W2:Y:S02]  /*0140*/  R2UR UR5, R0 ;  /* 0x00000000000573c2 */ /* 0x0042a400000e0000 */
[----:B-12---:R-:W-:Y:S05]  /*0150*/  BRA `(.L_x_438) ;  /* 0x000000e000007947 */ /* 0x006fea0003800000 */
.L_x_437:
[----:B------:R-:W-:-:S04]  /*0160*/  ISETP.NE.U32.AND P0, PT, RZ, c[0x0][0x3b8], PT ;  /* 0x0000ee00ff007a0c */ /* 0x000fc80003f05070 */
[----:B------:R-:W-:-:S13]  /*0170*/  ISETP.NE.AND.EX P0, PT, RZ, c[0x0][0x3bc], PT, P0 ;  /* 0x0000ef00ff007a0c */ /* 0x000fda0003f05300 */
[----:B------:R-:W-:Y:S05]  /*0180*/  @!P0 BRA `(.L_x_439) ;  /* 0x000000a000008947 */ /* 0x000fea0003800000 */
[----:B------:R-:W-:Y:S02]  /*0190*/  ULDC.64 UR4, c[0x0][0x3b8] ;  /* 0x0000ee0000047ab9 */ /* 0x000fe40000000a00 */
[----:B------:R-:W-:-:S06]  /*01a0*/  UIMAD.WIDE UR4, UR17, UR6, UR4 ;  /* 0x00000006110472a5 */ /* 0x000fcc000f8e0204 */
[----:B------:R-:W-:Y:S02]  /*01b0*/  MOV R2, UR4 ;  /* 0x0000000400027c02 */ /* 0x000fe40008000f00 */
[----:B------:R-:W-:-:S05]  /*01c0*/  MOV R3, UR5 ;  /* 0x0000000500037c02 */ /* 0x000fca0008000f00 */
[----:B------:R1:W2:Y:S04]  /*01d0*/  LDG.E R0, [R2.64] ;  /* 0x0000001202007981 */ /* 0x0002a8000c1e1900 */
[----:B-1----:R-:W3:Y:S01]  /*01e0*/  LDG.E R2, [R2.64+0x4] ;  /* 0x0000041202027981 */ /* 0x002ee2000c1e1900 */
[----:B--2---:R-:W1:Y:S08]  /*01f0*/  R2UR UR5, R0 ;  /* 0x00000000000573c2 */ /* 0x004e7000000e0000 */
[----:B---3--:R-:W1:Y:S02]  /*0200*/  R2UR UR4, R2 ;  /* 0x00000000020473c2 */ /* 0x008e6400000e0000 */
[----:B-1----:R-:W-:Y:S01]  /*0210*/  UIADD3 UR5, -UR5, UR4, URZ ;  /* 0x0000000405057290 */ /* 0x002fe2000fffe13f */
[----:B------:R-:W-:Y:S05]  /*0220*/  BRA `(.L_x_438) ;  /* 0x0000001000007947 */ /* 0x000fea0003800000 */
.L_x_439:
[----:B------:R-:W-:Y:S02]  /*0230*/  ULDC UR5, c[0x0][0x3a4] ;  /* 0x0000e90000057ab9 */ /* 0x000fe40000000800 */
.L_x_438:
[----:B------:R-:W-:-:S04]  /*0240*/  UIMAD UR4, UR12, 0x60, URZ ;  /* 0x000000600c0478a4 */ /* 0x000fc8000f8e023f */
[----:B------:R-:W-:-:S04]  /*0250*/  UISETP.GE.AND UP0, UPT, UR4, UR5, UPT ;  /* 0x000000050400728c */ /* 0x000fc8000bf06270 */
[----:B------:R-:W-:Y:S01]  /*0260*/  USEL UR17, UR17, 0xffffffff, !UP0 ;  /* 0xffffffff11117887 */ /* 0x000fe2000c000000 */
[----:B------:R-:W-:Y:S05]  /*0270*/  BRA `(.L_x_440) ;  /* 0x0000019000007947 */ /* 0x000fea0003800000 */
.L_x_436:
        /* <DEDUP_REMOVED lines=8> */
.L_x_441:
        /* <DEDUP_REMOVED lines=13> */
.L_x_443:
[----:B------:R-:W-:Y:S02]  /*03d0*/  ULDC UR5, c[0x0][0x3a4] ;  /* 0x0000e90000057ab9 */ /* 0x000fe40000000800 */
.L_x_442:
[----:B------:R-:W-:-:S04]  /*03e0*/  UIMAD UR4, UR12, 0x60, URZ ;  /* 0x000000600c0478a4 */ /* 0x000fc8000f8e023f */
[----:B------:R-:W-:-:S04]  /*03f0*/  UISETP.GE.AND UP0, UPT, UR4, UR5, UPT ;  /* 0x000000050400728c */ /* 0x000fc8000bf06270 */
[----:B------:R-:W-:-:S06]  /*0400*/  USEL UR17, UR17, 0xffffffff, !UP0 ;  /* 0xffffffff11117887 */ /* 0x000fcc000c000000 */
.L_x_440:
[----:B------:R-:W-:-:S13]  /*0410*/  ISETP.LE.AND P0, PT, RZ, UR17, PT ;  /* 0x00000011ff007c0c */ /* 0x000fda000bf03270 */
[----:B------:R-:W-:Y:S05]  /*0420*/  @!P0 EXIT ;  /* 0x000000000000894d */ /* 0x000fea0003800000 */
[----:B------:R-:W-:Y:S02]  /*0430*/  ULDC.64 UR4, c[0x0][0x2c8] ;  /* 0x0000b20000047ab9 */ /* 0x000fe40000000a00 */
[----:B------:R-:W-:Y:S02]  /*0440*/  UISETP.NE.U32.AND UP2, UPT, URZ, UR4, UPT ;  /* 0x000000043f00728c */ /* 0x000fe4000bf45070 */
[----:B------:R-:W-:Y:S02]  /*0450*/  ULDC.64 UR8, c[0x0][0x2c8] ;  /* 0x0000b20000087ab9 */ /* 0x000fe40000000a00 */
[----:B------:R-:W-:Y:S02]  /*0460*/  UISETP.NE.AND.EX UP2, UPT, URZ, UR5, UPT, UP2 ;  /* 0x000000053f00728c */ /* 0x000fe4000bf45320 */
[----:B------:R-:W-:Y:S02]  /*0470*/  UIMAD.WIDE UR8, UR17, UR6, UR8 ;  /* 0x00000006110872a5 */ /* 0x000fe4000f8e0208 */
[----:B------:R-:W-:-:S02]  /*0480*/  ULDC.64 UR4, c[0x0][0x2d8] ;  /* 0x0000b60000047ab9 */ /* 0x000fc40000000a00 */
[----:B------:R-:W-:Y:S01]  /*0490*/  PLOP3.LUT P2, PT, PT, PT, UP2, 0x80, 0x0 ;  /* 0x000000000000781c */ /* 0x000fe20003f4f028 */
[----:B------:R-:W-:Y:S01]  /*04a0*/  UISETP.NE.U32.AND UP0, UPT, URZ, UR4, UPT ;  /* 0x000000043f00728c */ /* 0x000fe2000bf05070 */
[----:B------:R-:W-:Y:S02]  /*04b0*/  IMAD.U32 R6, RZ, RZ, UR8 ;  /* 0x00000008ff067e24 */ /* 0x000fe4000f8e00ff */
[----:B------:R-:W-:Y:S01]  /*04c0*/  IMAD.U32 R7, RZ, RZ, UR9 ;  /* 0x00000009ff077e24 */ /* 0x000fe2000f8e00ff */
[----:B------:R-:W-:-:S08]  /*04d0*/  UISETP.NE.AND.EX UP0, UPT, URZ, UR5, UPT, UP0 ;  /* 0x000000053f00728c */ /* 0x000fd0000bf05300 */
[----:B------:R-:W2:Y:S01]  /*04e0*/  @P2 LDG.E R4, [R6.64] ;  /* 0x0000001206042981 */ /* 0x000ea2000c1e1900 */
[----:B------:R-:W-:Y:S01]  /*04f0*/  ULDC.64 UR4, c[0x0][0x2d8] ;  /* 0x0000b60000047ab9 */ /* 0x000fe20000000a00 */
[----:B------:R-:W-:Y:S01]  /*0500*/  PLOP3.LUT P0, PT, PT, PT, UP0, 0x80, 0x0 ;  /* 0x000000000000781c */ /* 0x000fe20003f0f008 */
[----:B------:R-:W-:-:S06]  /*0510*/  @UP0 UIMAD.WIDE UR4, UR17, UR6, UR4 ;  /* 0x00000006110402a5 */ /* 0x000fcc000f8e0204 */
[----:B------:R-:W-:Y:S01]  /*0520*/  MOV R2, UR4 ;  /* 0x0000000400027c02 */ /* 0x000fe20008000f00 */
[----:B------:R-:W-:Y:S01]  /*0530*/  IMAD.U32 R3, RZ, RZ, UR5 ;  /* 0x00000005ff037e24 */ /* 0x000fe2000f8e00ff */
[----:B------:R-:W-:Y:S02]  /*0540*/  ULDC.64 UR4, c[0x0][0x2d0] ;  /* 0x0000b40000047ab9 */ /* 0x000fe40000000a00 */
[----:B------:R-:W-:Y:S01]  /*0550*/  UISETP.NE.U32.AND UP1, UPT, URZ, UR4, UPT ;  /* 0x000000043f00728c */ /* 0x000fe2000bf25070 */
[----:B------:R-:W-:Y:S01]  /*0560*/  MOV R5, RZ ;  /* 0x000000ff00057202 */ /* 0x000fe20000000f00 */
[----:B------:R1:W3:Y:S01]  /*0570*/  @P0 LDG.E R0, [R2.64] ;  /* 0x0000001202000981 */ /* 0x0002e2000c1e1900 */
[----:B------:R-:W-:Y:S01]  /*0580*/  IMAD.MOV.U32 R9, RZ, RZ, RZ ;  /* 0x000000ffff097224 */ /* 0x000fe200078e00ff */
[----:B------:R-:W-:-:S03]  /*0590*/  UISETP.NE.AND.EX UP1, UPT, URZ, UR5, UPT, UP1 ;  /* 0x000000053f00728c */ /* 0x000fc6000bf25310 */
[----:B------:R-:W-:Y:S01]  /*05a0*/  ULDC.64 UR4, c[0x0][0x2d0] ;  /* 0x0000b40000047ab9 */ /* 0x000fe20000000a00 */
[----:B------:R4:W5:Y:S01]  /*05b0*/  @P2 LDG.E R5, [R6.64] ;  /* 0x0000001206052981 */ /* 0x000962000c1e1900 */
[----:B------:R-:W-:Y:S01]  /*05c0*/  UIMAD.WIDE UR4, UR17, UR6, UR4 ;  /* 0x00000006110472a5 */ /* 0x000fe2000f8e0204 */
[----:B------:R-:W-:-:S05]  /*05d0*/  PLOP3.LUT P1, PT, PT, PT, UP1, 0x80, 0x0 ;  /* 0x000000000000781c */ /* 0x000fca0003f2f018 */
[----:B-1----:R-:W-:Y:S01]  /*05e0*/  MOV R2, UR4 ;  /* 0x0000000400027c02 */ /* 0x002fe20008000f00 */
[----:B------:R-:W-:-:S07]  /*05f0*/  IMAD.U32 R3, RZ, RZ, UR5 ;  /* 0x00000005ff037e24 */ /* 0x000fce000f8e00ff */
[----:B------:R4:W5:Y:S01]  /*0600*/  @P1 LDG.E R9, [R2.64] ;  /* 0x0000001202091981 */ /* 0x000962000c1e1900 */
[----:B------:R-:W-:Y:S02]  /*0610*/  ULDC UR16, c[0x0][0x168] ;  /* 0x00005a0000107ab9 */ /* 0x000fe40000000800 */
[----:B------:R-:W-:Y:S02]  /*0620*/  UMOV UR20, URZ ;  /* 0x0000003f00147c82 */ /* 0x000fe40008000000 */
[----:B------:R-:W-:Y:S01]  /*0630*/  ULDC UR15, c[0x0][0x198] ;  /* 0x00006600000f7ab9 */ /* 0x000fe20000000800 */
[----:B--2---:R-:W1:Y:S02]  /*0640*/  @P2 R2UR UR5, R4 ;  /* 0x00000000040523c2 */ /* 0x004e6400000e0000 */
[----:B-1----:R-:W-:-:S04]  /*0650*/  @UP2 ULEA UR5, UR17, UR5, 0x6 ;  /* 0x0000000511052291 */ /* 0x002fc8000f8e303f */
[----:B------:R-:W-:-:S04]  /*0660*/  @UP2 USHF.R.S32.HI UR4, URZ, 0x1f, UR5 ;  /* 0x0000001f3f042899 */ /* 0x000fc80008011405 */
[----:B------:R-:W-:Y:S01]  /*0670*/  @UP2 ULEA.HI UR4, UR4, UR5, URZ, 0x6 ;  /* 0x0000000504042291 */ /* 0x000fe2000f8f303f */
[----:B---3--:R4:W1:Y:S03]  /*0680*/  @P0 R2UR UR16, R0 ;  /* 0x00000000001003c2 */ /* 0x00886600000e0000 */
[----:B------:R-:W-:Y:S01]  /*0690*/  @UP2 ULOP3.LUT UR20, UR4, 0xffffffc0, URZ, 0xc0, !UPT ;  /* 0xffffffc004142892 */ /* 0x000fe2000f8ec03f */
[----:B------:R-:W-:Y:S06]  /*06a0*/  @P0 BRA `(.L_x_444) ;  /* 0x0000006000000947 */ /* 0x000fec0003800000 */
[----:B------:R-:W-:Y:S05]  /*06b0*/  @!P2 BRA `(.L_x_444) ;  /* 0x000000500000a947 */ /* 0x000fea0003800000 */
[----:B------:R-:W2:Y:S04]  /*06c0*/  LDG.E R4, [R6.64] ;  /* 0x0000001206047981 */ /* 0x000ea8000c1e1900 */
[----:B----4-:R-:W3:Y:S01]  /*06d0*/  LDG.E R0, [R6.64+0x4] ;  /* 0x0000041206007981 */ /* 0x010ee2000c1e1900 */
[----:B-12---:R-:W1:Y:S08]  /*06e0*/  R2UR UR16, R4 ;  /* 0x00000000041073c2 */ /* 0x006e7000000e0000 */
[----:B---3--:R-:W1:Y:S02]  /*06f0*/  R2UR UR4, R0 ;  /* 0x00000000000473c2 */ /* 0x008e6400000e0000 */
[----:B-1----:R-:W-:-:S06]  /*0700*/  UIADD3 UR16, -UR16, UR4, URZ ;  /* 0x0000000410107290 */ /* 0x002fcc000fffe13f */
.L_x_444:
[----:B------:R-:W-:-:S04]  /*0710*/  ISETP.NE.U32.AND P0, PT, RZ, c[0x0][0x2e0], PT ;  /* 0x0000b800ff007a0c */ /* 0x000fc80003f05070 */
[----:B------:R-:W-:-:S13]  /*0720*/  ISETP.NE.AND.EX P0, PT, RZ, c[0x0][0x2e4], PT, P0 ;  /* 0x0000b900ff007a0c */ /* 0x000fda0003f05300 */
[----:B------:R-:W-:Y:S05]  /*0730*/  @!P0 BRA `(.L_x_445) ;  /* 0x0000007000008947 */ /* 0x000fea0003800000 */
[----:B------:R-:W-:Y:S02]  /*0740*/  ULDC.64 UR4, c[0x0][0x2e0] ;  /* 0x0000b80000047ab9 */ /* 0x000fe40000000a00 */
[----:B------:R-:W-:-:S06]  /*0750*/  UIMAD.WIDE UR4, UR17, UR6, UR4 ;  /* 0x00000006110472a5 */ /* 0x000fcc000f8e0204 */
[----:B----4-:R-:W-:Y:S02]  /*0760*/  MOV R2, UR4 ;  /* 0x0000000400027c02 */ /* 0x010fe40008000f00 */
[----:B------:R-:W-:-:S05]  /*0770*/  MOV R3, UR5 ;  /* 0x0000000500037c02 */ /* 0x000fca0008000f00 */
[----:B------:R-:W2:Y:S02]  /*0780*/  LDG.E R0, [R2.64] ;  /* 0x0000001202007981 */ /* 0x000ea4000c1e1900 */
[----:B--2---:R2:W3:Y:S02]  /*0790*/  R2UR UR15, R0 ;  /* 0x00000000000f73c2 */ /* 0x0044e400000e0000 */
[----:B--23--:R-:W-:Y:S05]  /*07a0*/  BRA `(.L_x_446) ;  /* 0x0000006000007947 */ /* 0x00cfea0003800000 */
.L_x_445:
[----:B------:R-:W-:Y:S05]  /*07b0*/  @!P1 BRA `(.L_x_446) ;  /* 0x0000005000009947 */ /* 0x000fea0003800000 */
[----:B----4-:R2:W3:Y:S04]  /*07c0*/  LDG.E R0, [R2.64] ;  /* 0x0000001202007981 */ /* 0x0104e8000c1e1900 */
[----:B--2---:R-:W2:Y:S01]  /*07d0*/  LDG.E R2, [R2.64+0x4] ;  /* 0x0000041202027981 */ /* 0x004ea2000c1e1900 */
[----:B---3--:R-:W3:Y:S08]  /*07e0*/  R2UR UR15, R0 ;  /* 0x00000000000f73c2 */ /* 0x008ef000000e0000 */
[----:B--2---:R-:W3:Y:S02]  /*07f0*/  R2UR UR4, R2 ;  /* 0x00000000020473c2 */ /* 0x004ee400000e0000 */
[----:B---3--:R-:W-:-:S06]  /*0800*/  UIADD3 UR15, -UR15, UR4, URZ ;  /* 0x000000040f0f7290 */ /* 0x008fcc000fffe13f */
.L_x_446:
[----:B-1----:R-:W-:Y:S01]  /*0810*/  UIADD3 UR5, UR16, 0x3f, URZ ;  /* 0x0000003f10057890 */ /* 0x002fe2000fffe03f */
[----:B------:R-:W-:-:S03]  /*0820*/  ISETP.LE.AND P0, PT, RZ, UR12, PT ;  /* 0x0000000cff007c0c */ /* 0x000fc6000bf03270 */
[----:B------:R-:W-:-:S04]  /*0830*/  USHF.R.S32.HI UR4, URZ, 0x1f, UR5 ;  /* 0x0000001f3f047899 */ /* 0x000fc80008011405 */
[----:B------:R-:W-:-:S04]  /*0840*/  ULEA.HI UR4, UR4, UR5, URZ, 0x6 ;  /* 0x0000000504047291 */ /* 0x000fc8000f8f303f */
[----:B------:R-:W-:Y:S02]  /*0850*/  USHF.R.S32.HI UR14, URZ, 0x6, UR4 ;  /* 0x000000063f0e7899 */ /* 0x000fe40008011404 */
[----:B------:R-:W-:Y:S05]  /*0860*/  @!P0 BRA `(.L_x_447) ;  /* 0x0000009000008947 */ /* 0x000fea0003800000 */
[----:B------:R-:W-:Y:S02]  /*0870*/  UIADD3 UR4, -UR15, 0x9f, UR16 ;  /* 0x0000009f0f047890 */ /* 0x000fe4000fffe110 */
[----:B------:R-:W-:Y:S02]  /*0880*/  ULDC UR5, c[0x0][0x2a0] ;  /* 0x0000a80000057ab9 */ /* 0x000fe40000000800 */
[----:B------:R-:W-:-:S04]  /*0890*/  UIMAD UR4, UR12, 0x60, UR4 ;  /* 0x000000600c0478a4 */ /* 0x000fc8000f8e0204 */
[----:B------:R-:W-:-:S04]  /*08a0*/  UIADD3 UR5, UR4, UR5, URZ ;  /* 0x0000000504057290 */ /* 0x000fc8000fffe03f */
[----:B------:R-:W-:-:S04]  /*08b0*/  USHF.R.S32.HI UR4, URZ, 0x1f, UR5 ;  /* 0x0000001f3f047899 */ /* 0x000fc80008011405 */
[----:B------:R-:W-:-:S04]  /*08c0*/  ULEA.HI UR4, UR4, UR5, URZ, 0x6 ;  /* 0x0000000504047291 */ /* 0x000fc8000f8f303f */
[----:B------:R-:W-:-:S04]  /*08d0*/  USHF.R.S32.HI UR4, URZ, 0x6, UR4 ;  /* 0x000000063f047899 */ /* 0x000fc80008011404 */
[----:B------:R-:W-:-:S04]  /*08e0*/  UISETP.LT.AND UP0, UPT, UR14, UR4, UPT ;  /* 0x000000040e00728c */ /* 0x000fc8000bf01270 */
[----:B------:R-:W-:Y:S02]  /*08f0*/  USEL UR14, UR14, UR4, UP0 ;  /* 0x000000040e0e7287 */ /* 0x000fe40008000000 */
.L_x_447:
[----:B------:R-:W-:Y:S01]  /*0900*/  UIADD3 UR4, -UR15, UR16, URZ ;  /* 0x000000100f047290 */ /* 0x000fe2000fffe13f */
[----:B------:R-:W-:Y:S01]  /*0910*/  PLOP3.LUT P1, PT, PT, PT, PT, 0x80, 0x0 ;  /* 0x000000000000781c */ /* 0x000fe20003f2f070 */
[----:B------:R-:W-:Y:S01]  /*0920*/  ULDC UR5, c[0x0][0x2a4] ;  /* 0x0000a90000057ab9 */ /* 0x000fe20000000800 */
[----:B------:R-:W-:Y:S01]  /*0930*/  CS2R R122, SRZ ;  /* 0x00000000007a7805 */ /* 0x000fe2000001ff00 */
[----:B------:R-:W-:Y:S01]  /*0940*/  UIMAD UR4, UR12, 0x60, UR4 ;  /* 0x000000600c0478a4 */ /* 0x000fe2000f8e0204 */
[----:B------:R-:W-:Y:S01]  /*0950*/  CS2R R120, SRZ ;  /* 0x0000000000787805 */ /* 0x000fe2000001ff00 */
[----:B------:R-:W-:Y:S01]  /*0960*/  CS2R R126, SRZ ;  /* 0x00000000007e7805 */ /* 0x000fe2000001ff00 */
[----:B------:R-:W-:Y:S01]  /*0970*/  CS2R R124, SRZ ;  /* 0x00000000007c7805 */ /* 0x000fe2000001ff00 */
[----:B------:R-:W-:Y:S01]  /*0980*/  UIADD3 UR5, UR4, -UR5, URZ ;  /* 0x8000000504057290 */ /* 0x000fe2000fffe03f */
[----:B----4-:R-:W-:Y:S01]  /*0990*/  IMAD.MOV.U32 R7, RZ, RZ, RZ ;  /* 0x000000ffff077224 */ /* 0x010fe200078e00ff */
[----:B------:R-:W-:Y:S01]  /*09a0*/  MOV R8, RZ ;  /* 0x000000ff00087202 */ /* 0x000fe20000000f00 */
[----:B------:R-:W-:Y:S01]  /*09b0*/  IMAD.MOV.U32 R130, RZ, RZ, RZ ;  /* 0x000000ffff827224 */ /* 0x000fe200078e00ff */
[----:B------:R-:W-:Y:S01]  /*09c0*/  USHF.R.S32.HI UR4, URZ, 0x1f, UR5 ;  /* 0x0000001f3f047899 */ /* 0x000fe20008011405 */
[----:B------:R-:W-:Y:S01]  /*09d0*/  IMAD.MOV.U32 R128, RZ, RZ, RZ ;  /* 0x000000ffff807224 */ /* 0x000fe200078e00ff */
[----:B------:R-:W-:Y:S01]  /*09e0*/  CS2R R118, SRZ ;  /* 0x0000000000767805 */ /* 0x000fe2000001ff00 */
        /* <DEDUP_REMOVED lines=58> */
[----:B------:R-:W-:Y:S01]  /*0d90*/  USHF.L.U32 UR4, UR20, 0x7, URZ ;  /* 0x0000000714047899 */ /* 0x000fe2000800063f */
[----:B------:R-:W1:Y:S01]  /*0da0*/  S2R R14, SR_CTAID.X ;  /* 0x00000000000e7919 */ /* 0x000e620000002500 */
[----:B------:R-:W-:Y:S01]  /*0db0*/  SHF.R.S32.HI R32, RZ, 0x1f, R82 ;  /* 0x0000001fff207819 */ /* 0x000fe20000011452 */
[----:B------:R-:W-:Y:S01]  /*0dc0*/  IMAD.MOV.U32 R8, RZ, RZ, R80 ;  /* 0x000000ffff087224 */ /* 0x000fe200078e0050 */
[----:B------:R-:W-:Y:S01]  /*0dd0*/  ISETP.NE.AND P1, PT, R0, 0x1, PT ;  /* 0x000000010000780c */ /* 0x000fe20003f25270 */
[----:B------:R-:W-:Y:S01]  /*0de0*/  IMAD.MOV.U32 R0, RZ, RZ, 0x1 ;  /* 0x00000001ff007424 */ /* 0x000fe200078e00ff */
[----:B------:R-:W-:Y:S01]  /*0df0*/  SHF.R.S32.HI R4, RZ, 0x1f, R82 ;  /* 0x0000001fff047819 */ /* 0x000fe20000011452 */
[----:B------:R-:W-:Y:S01]  /*0e00*/  USHF.R.S32.HI UR10, URZ, 0x1f, UR17 ;  /* 0x0000001f3f0a7899 */ /* 0x000fe20008011411 */
[----:B------:R-:W-:Y:S01]  /*0e10*/  IADD3 R20, P0, R82, UR4, RZ ;  /* 0x0000000452147c10 */ /* 0x000fe2000ff1e0ff */
[----:B------:R-:W-:Y:S01]  /*0e20*/  USEL UR9, UR17, URZ, !UP1 ;  /* 0x0000003f11097287 */ /* 0x000fe2000c800000 */
[----:B------:R-:W-:Y:S01]  /*0e30*/  ISETP.LE.AND P4, PT, R0, c[0x0][0x2a8], PT ;  /* 0x0000aa0000007a0c */ /* 0x000fe20003f83270 */
[----:B------:R-:W-:Y:S01]  /*0e40*/  IMAD.U32 R0, RZ, RZ, UR4 ;  /* 0x00000004ff007e24 */ /* 0x000fe2000f8e00ff */
[CC--:B------:R-:W-:Y:S01]  /*0e50*/  LEA.HI R202, R32.reuse, R82.reuse, RZ, 0x3 ;  /* 0x0000005220ca7211 */ /* 0x0c0fe200078f18ff */
[----:B------:R-:W-:Y:S01]  /*0e60*/  USEL UR8, UR10, URZ, !UP1 ;  /* 0x0000003f0a087287 */ /* 0x000fe2000c800000 */
[----:B------:R-:W-:Y:S01]  /*0e70*/  LEA.HI R2, R32, R82, RZ, 0x6 ;  /* 0x0000005220027211 */ /* 0x000fe200078f30ff */
[----:B------:R-:W-:Y:S01]  /*0e80*/  ULDC.64 UR4, c[0x0][0x1e8] ;  /* 0x00007a0000047ab9 */ /* 0x000fe20000000a00 */
[----:B------:R-:W-:Y:S01]  /*0e90*/  LEA.HI.X.SX32 R21, R0, R4, 0x1, P0 ;  /* 0x0000000400157211 */ /* 0x000fe200000f0eff */
[----:B------:R-:W-:Y:S01]  /*0ea0*/  @P1 IMAD.HI.U32 R3, R80, c[0x0][0x24c], RZ ;  /* 0x0000930050031a27 */ /* 0x000fe200078e00ff */
[----:B------:R-:W-:Y:S01]  /*0eb0*/  SHF.R.S32.HI R252, RZ, 0x3, R202 ;  /* 0x00000003fffc7819 */ /* 0x000fe200000114ca */
[----:B------:R-:W-:Y:S01]  /*0ec0*/  UIMAD UR4, UR8, UR4, URZ ;  /* 0x00000004080472a4 */ /* 0x000fe2000f8e023f */
[----:B------:R-:W-:Y:S01]  /*0ed0*/  LOP3.LUT R0, R202, 0xfffffff8, RZ, 0xc0, !PT ;  /* 0xfffffff8ca007812 */ /* 0x000fe200078ec0ff */
[----:B------:R-:W-:Y:S01]  /*0ee0*/  USEL UR11, UR17, URZ, !UP2 ;  /* 0x0000003f110b7287 */ /* 0x000fe2000d000000 */
[----:B------:R-:W-:Y:S01]  /*0ef0*/  @P1 SHF.R.U32.HI R8, RZ, c[0x0][0x250], R3 ;  /* 0x00009400ff081a19 */ /* 0x000fe20000011603 */
[----:B------:R-:W-:Y:S01]  /*0f00*/  IMAD.SHL.U32 R4, R252, 0x40, RZ ;  /* 0x00000040fc047824 */ /* 0x000fe200078e00ff */
[----:B------:R-:W-:Y:S01]  /*0f10*/  SHF.R.S32.HI R23, RZ, 0x6, R2 ;  /* 0x00000006ff177819 */ /* 0x000fe20000011402 */
[----:B------:R-:W-:Y:S01]  /*0f20*/  IMAD.IADD R22, R82, 0x1, -R0 ;  /* 0x0000000152167824 */ /* 0x000fe200078e0a00 */
[----:B------:R-:W-:Y:S01]  /*0f30*/  SHF.R.S32.HI R3, RZ, 0x1f, R252 ;  /* 0x0000001fff037819 */ /* 0x000fe200000114fc */
[----:B------:R-:W-:Y:S01]  /*0f40*/  UIMAD UR21, UR9, UR5, UR4 ;  /* 0x00000005091572a4 */ /* 0x000fe2000f8e0204 */
[----:B-----5:R-:W-:Y:S01]  /*0f50*/  IADD3 R6, P1, R252, R5, RZ ;  /* 0x00000005fc067210 */ /* 0x020fe20007f3e0ff */
[----:B------:R-:W-:Y:S01]  /*0f60*/  IMAD.SHL.U32 R16, R22, 0x8, RZ ;  /* 0x0000000816107824 */ /* 0x000fe200078e00ff */
[----:B------:R-:W-:Y:S01]  /*0f70*/  IADD3 R2, P0, R252, R9, RZ ;  /* 0x00000009fc027210 */ /* 0x000fe20007f1e0ff */
[----:B------:R-:W-:Y:S01]  /*0f80*/  IMAD.SHL.U32 R28, R23, 0x200, RZ ;  /* 0x00000200171c7824 */ /* 0x000fe200078e00ff */
[-C--:B------:R-:W-:Y:S01]  /*0f90*/  LEA.HI.X.SX32 R0, R5, R3.reuse, 0x1, P1 ;  /* 0x0000000305007211 */ /* 0x080fe200008f0eff */
[----:B------:R-:W-:Y:S01]  /*0fa0*/  ULDC.64 UR4, c[0x0][0x1b8] ;  /* 0x00006e0000047ab9 */ /* 0x000fe20000000a00 */
[----:B------:R-:W-:Y:S01]  /*0fb0*/  LEA.HI.X.SX32 R3, R9, R3, 0x1, P0 ;  /* 0x0000000309037211 */ /* 0x000fe200000f0eff */
[----:B------:R-:W-:Y:S01]  /*0fc0*/  UIMAD UR4, UR8, UR4, URZ ;  /* 0x00000004080472a4 */ /* 0x000fe2000f8e023f */
[----:B------:R-:W-:Y:S01]  /*0fd0*/  LOP3.LUT R4, R4, 0x1c0, RZ, 0xc0, !PT ;  /* 0x000001c004047812 */ /* 0x000fe200078ec0ff */
[----:B------:R-:W-:Y:S01]  /*0fe0*/  USEL UR10, UR10, URZ, !UP2 ;  /* 0x0000003f0a0a7287 */ /* 0x000fe2000d000000 */
[----:B------:R-:W-:Y:S01]  /*0ff0*/  SHF.R.S32.HI R7, RZ, 0x1f, R8 ;  /* 0x0000001fff077819 */ /* 0x000fe20000011408 */
[----:B-1----:R-:W-:Y:S01]  /*1000*/  IMAD.WIDE R14, R14, 0x60, R2 ;  /* 0x000000600e0e7825 */ /* 0x002fe200078e0202 */
[--C-:B------:R-:W-:Y:S01]  /*1010*/  SHF.R.S32.HI R17, RZ, 0x1f, R16.reuse ;  /* 0x0000001fff117819 */ /* 0x100fe20000011410 */
[----:B------:R-:W-:Y:S01]  /*1020*/  UIMAD UR5, UR9, UR5, UR4 ;  /* 0x00000005090572a4 */ /* 0x000fe2000f8e0204 */
[----:B------:R-:W-:Y:S01]  /*1030*/  LOP3.LUT R5, R4, 0x38, R16, 0xf8, !PT ;  /* 0x0000003804057812 */ /* 0x000fe200078ef810 */
[C---:B------:R-:W-:Y:S01]  /*1040*/  IMAD R2, R0.reuse, c[0x0][0x178], RZ ;  /* 0x00005e0000027a24 */ /* 0x040fe200078e02ff */
[----:B------:R-:W-:Y:S01]  /*1050*/  SHF.R.U32.HI R4, RZ, 0x3, R4 ;  /* 0x00000003ff047819 */ /* 0x000fe20000011604 */
[----:B------:R-:W-:Y:S01]  /*1060*/  IMAD R0, R0, c[0x0][0x208], RZ ;  /* 0x0000820000007a24 */ /* 0x000fe200078e02ff */
[----:B------:R-:W-:Y:S01]  /*1070*/  ULDC.64 UR6, c[0x0][0x218] ;  /* 0x0000860000067ab9 */ /* 0x000fe20000000a00 */
[----:B------:R-:W-:Y:S01]  /*1080*/  IMAD R9, R6, c[0x0][0x17c], R2 ;  /* 0x00005f0006097a24 */ /* 0x000fe200078e0202 */
[----:B------:R-:W-:Y:S01]  /*1090*/  LOP3.LUT R240, R28, R5, R4, 0xf6, !PT ;  /* 0x000000051cf07212 */ /* 0x000fe200078ef604 */
[C---:B------:R-:W-:Y:S01]  /*10a0*/  IMAD R10, R7.reuse, c[0x0][0x1e0], RZ ;  /* 0x00007800070a7a24 */ /* 0x040fe200078e02ff */
[----:B------:R-:W-:Y:S01]  /*10b0*/  UIMAD UR6, UR10, UR6, URZ ;  /* 0x000000060a0672a4 */ /* 0x000fe2000f8e023f */
[C---:B------:R-:W-:Y:S01]  /*10c0*/  IMAD R11, R6.reuse, c[0x0][0x20c], R0 ;  /* 0x00008300060b7a24 */ /* 0x040fe200078e0200 */
[----:B------:R-:W-:Y:S01]  /*10d0*/  UIMAD UR12, UR12, -0x60, URZ ;  /* 0xffffffa00c0c78a4 */ /* 0x000fe2000f8e023f */
[--C-:B------:R-:W-:Y:S01]  /*10e0*/  IMAD.WIDE.U32 R2, R6, c[0x0][0x208], R16.reuse ;  /* 0x0000820006027a25 */ /* 0x100fe200078e0010 */
[----:B------:R-:W-:Y:S01]  /*10f0*/  UIMAD UR7, UR11, UR7, UR6 ;  /* 0x000000070b0772a4 */ /* 0x000fe2000f8e0206 */
[C---:B------:R-:W-:Y:S01]  /*1100*/  ISETP.GE.AND P3, PT, R16.reuse, c[0x0][0x1cc], PT ;  /* 0x0000730010007a0c */ /* 0x040fe20003f66270 */
[----:B------:R-:W-:Y:S01]  /*1110*/  UMOV UR22, 0x6 ;  /* 0x0000000600167882 */ /* 0x000fe20000000000 */
[----:B------:R-:W-:Y:S01]  /*1120*/  IMAD R0, R7, c[0x0][0x1b0], RZ ;  /* 0x00006c0007007a24 */ /* 0x000fe200078e02ff */
[----:B------:R-:W-:Y:S01]  /*1130*/  IADD3 R31, R16, 0x40, RZ ;  /* 0x00000040101f7810 */ /* 0x000fe20007ffe0ff */
[----:B------:R-:W-:Y:S01]  /*1140*/  IMAD.WIDE.U32 R4, R6, c[0x0][0x178], R16 ;  /* 0x00005e0006047a25 */ /* 0x000fe200078e0010 */
[----:B------:R-:W-:Y:S01]  /*1150*/  CS2R R130, SRZ ;  /* 0x0000000000827805 */ /* 0x000fe2000001ff00 */
[----:B------:R-:W-:Y:S01]  /*1160*/  CS2R R128, SRZ ;  /* 0x0000000000807805 */ /* 0x000fe2000001ff00 */
[----:B------:R-:W-:Y:S01]  /*1170*/  ISETP.GE.AND P2, PT, R31, c[0x0][0x1cc], PT ;  /* 0x000073001f007a0c */ /* 0x000fe20003f46270 */
[C---:B------:R-:W-:Y:S01]  /*1180*/  IMAD R18, R8.reuse, c[0x0][0x1e4], R10 ;  /* 0x0000790008127a24 */ /* 0x040fe200078e020a */
[----:B------:R-:W-:Y:S01]  /*1190*/  CS2R R126, SRZ ;  /* 0x00000000007e7805 */ /* 0x000fe2000001ff00 */
[----:B------:R-:W-:Y:S01]  /*11a0*/  IMAD.IADD R7, R3, 0x1, R11 ;  /* 0x0000000103077824 */ /* 0x000fe200078e020b */
[----:B------:R-:W-:Y:S01]  /*11b0*/  CS2R R124, SRZ ;  /* 0x00000000007c7805 */ /* 0x000fe2000001ff00 */
[C---:B------:R-:W-:Y:S01]  /*11c0*/  IMAD.WIDE.U32 R10, R8.reuse, c[0x0][0x1e0], R16 ;  /* 0x00007800080a7a25 */ /* 0x040fe200078e0010 */
[----:B------:R-:W-:Y:S01]  /*11d0*/  CS2R R122, SRZ ;  /* 0x00000000007a7805 */ /* 0x000fe2000001ff00 */
[----:B------:R-:W-:Y:S01]  /*11e0*/  CS2R R120, SRZ ;  /* 0x0000000000787805 */ /* 0x000fe2000001ff00 */
[----:B------:R-:W-:Y:S01]  /*11f0*/  CS2R R118, SRZ ;  /* 0x0000000000767805 */ /* 0x000fe2000001ff00 */
[----:B------:R-:W-:Y:S01]  /*1200*/  IMAD.IADD R9, R5, 0x1, R9 ;  /* 0x0000000105097824 */ /* 0x000fe200078e0209 */
[----:B------:R-:W-:Y:S01]  /*1210*/  CS2R R116, SRZ ;  /* 0x0000000000747805 */ /* 0x000fe2000001ff00 */
[----:B------:R-:W-:Y:S01]  /*1220*/  IMAD.IADD R5, R11, 0x1, R18 ;  /* 0x000000010b057824 */ /* 0x000fe200078e0212 */
[----:B------:R-:W-:Y:S01]  /*1230*/  SHF.R.S32.HI R18, RZ, 0x1f, R80 ;  /* 0x0000001fff127819 */ /* 0x000fe20000011450 */
        /* <DEDUP_REMOVED lines=8> */
[----:B------:R-:W-:Y:S01]  /*12c0*/  IMAD R0, R18, c[0x0][0x180], RZ ;  /* 0x0000600012007a24 */ /* 0x000fe200078e02ff */
[----:B------:R-:W-:Y:S01]  /*12d0*/  CS2R R104, SRZ ;  /* 0x0000000000687805 */ /* 0x000fe2000001ff00 */
[----:B------:R-:W-:Y:S01]  /*12e0*/  IMAD.MOV.U32 R6, RZ, RZ, R2 ;  /* 0x000000ffff067224 */ /* 0x000fe200078e0002 */
[----:B------:R-:W-:Y:S01]  /*12f0*/  CS2R R102, SRZ ;  /* 0x0000000000667805 */ /* 0x000fe2000001ff00 */
[----:B------:R-:W-:Y:S01]  /*1300*/  IMAD.MOV.U32 R2, RZ, RZ, R12 ;  /* 0x000000ffff027224 */ /* 0x000fe200078e000c */
[----:B------:R-:W-:Y:S01]  /*1310*/  CS2R R100, SRZ ;  /* 0x0000000000647805 */ /* 0x000fe2000001ff00 */
[----:B------:R-:W-:Y:S01]  /*1320*/  IMAD.MOV.U32 R8, RZ, RZ, R4 ;  /* 0x000000ffff087224 */ /* 0x000fe200078e0004 */
[----:B------:R-:W-:Y:S01]  /*1330*/  CS2R R98, SRZ ;  /* 0x0000000000627805 */ /* 0x000fe2000001ff00 */
[----:B------:R-:W-:Y:S01]  /*1340*/  IMAD R12, R80, c[0x0][0x184], R0 ;  /* 0x00006100500c7a24 */ /* 0x000fe200078e0200 */
[----:B------:R-:W-:Y:S01]  /*1350*/  CS2R R96, SRZ ;  /* 0x0000000000607805 */ /* 0x000fe2000001ff00 */
[----:B------:R-:W-:Y:S01]  /*1360*/  IMAD.MOV.U32 R4, RZ, RZ, R10 ;  /* 0x000000ffff047224 */ /* 0x000fe200078e000a */
[----:B------:R-:W-:Y:S01]  /*1370*/  CS2R R94, SRZ ;  /* 0x00000000005e7805 */ /* 0x000fe2000001ff00 */
[----:B------:R-:W-:Y:S01]  /*1380*/  IMAD.U32 R0, RZ, RZ, UR9 ;  /* 0x00000009ff007e24 */ /* 0x000fe2000f8e00ff */
[----:B------:R-:W-:Y:S01]  /*1390*/  ULDC.64 UR8, c[0x0][0x208] ;  /* 0x0000820000087ab9 */ /* 0x000fe20000000a00 */
[----:B------:R-:W-:Y:S01]  /*13a0*/  IMAD R10, R18, c[0x0][0x210], RZ ;  /* 0x00008400120a7a24 */ /* 0x000fe200078e02ff */
[----:B------:R-:W-:Y:S01]  /*13b0*/  USHF.L.U32 UR4, UR8, 0x6, URZ ;  /* 0x0000000608047899 */ /* 0x000fe2000800063f */
[----:B------:R-:W-:Y:S01]  /*13c0*/  IMAD.WIDE.U32 R8, R80, c[0x0][0x180], R8 ;  /* 0x0000600050087a25 */ /* 0x000fe200078e0008 */
[----:B------:R-:W-:Y:S01]  /*13d0*/  USHF.L.U64.HI UR6, UR8, UR22, UR9 ;  /* 0x0000001608067299 */ /* 0x000fe20008010209 */
[----:B------:R-:W-:Y:S01]  /*13e0*/  CS2R R92, SRZ ;  /* 0x00000000005c7805 */ /* 0x000fe2000001ff00 */
[----:B------:R-:W-:Y:S01]  /*13f0*/  CS2R R90, SRZ ;  /* 0x00000000005a7805 */ /* 0x000fe2000001ff00 */
[C---:B------:R-:W-:Y:S01]  /*1400*/  IMAD.WIDE.U32 R4, R0.reuse, c[0x0][0x1e8], R4 ;  /* 0x00007a0000047a25 */ /* 0x040fe200078e0004 */
[----:B------:R-:W-:Y:S01]  /*1410*/  UIMAD UR6, UR6, UR13, URZ ;  /* 0x0000000d060672a4 */ /* 0x000fe2000f8e023f */
[----:B------:R-:W-:Y:S01]  /*1420*/  CS2R R88, SRZ ;  /* 0x0000000000587805 */ /* 0x000fe2000001ff00 */
[----:B------:R-:W-:Y:S01]  /*1430*/  CS2R R86, SRZ ;  /* 0x0000000000567805 */ /* 0x000fe2000001ff00 */
[----:B------:R-:W-:Y:S01]  /*1440*/  IMAD.WIDE.U32 R2, R0, c[0x0][0x1b8], R2 ;  /* 0x00006e0000027a25 */ /* 0x000fe200078e0002 */
[----:B------:R-:W-:Y:S01]  /*1450*/  IADD3 R5, R5, UR21, RZ ;  /* 0x0000001505057c10 */ /* 0x000fe2000fffe0ff */
[----:B------:R-:W-:Y:S01]  /*1460*/  USHF.R.S32.HI UR21, URZ, 0x1f, UR13 ;  /* 0x0000001f3f157899 */ /* 0x000fe2000801140d */
[----:B------:R-:W-:Y:S01]  /*1470*/  CS2R R84, SRZ ;  /* 0x0000000000547805 */ /* 0x000fe2000001ff00 */
[C---:B------:R-:W-:Y:S01]  /*1480*/  IMAD R10, R80.reuse, c[0x0][0x214], R10 ;  /* 0x00008500500a7a24 */ /* 0x040fe200078e020a */
[----:B------:R-:W-:Y:S01]  /*1490*/  IADD3 R3, R3, UR5, RZ ;  /* 0x0000000503037c10 */ /* 0x000fe2000fffe0ff */
[----:B------:R-:W-:Y:S01]  /*14a0*/  IMAD.IADD R13, R9, 0x1, R12 ;  /* 0x00000001090d7824 */ /* 0x000fe200078e020c */
[----:B------:R-:W-:Y:S01]  /*14b0*/  UIMAD UR6, UR21, UR4, UR6 ;  /* 0x00000004150672a4 */ /* 0x000fe2000f8e0206 */
[----:B------:R-:W-:Y:S01]  /*14c0*/  IMAD.WIDE.U32 R6, R80, c[0x0][0x210], R6 ;  /* 0x0000840050067a25 */ /* 0x000fe200078e0006 */
[----:B------:R-:W-:Y:S01]  /*14d0*/  CS2R R78, SRZ ;  /* 0x00000000004e7805 */ /* 0x000fe2000001ff00 */
[----:B------:R-:W-:Y:S01]  /*14e0*/  CS2R R76, SRZ ;  /* 0x00000000004c7805 */ /* 0x000fe2000001ff00 */
[----:B------:R-:W-:Y:S01]  /*14f0*/  CS2R R74, SRZ ;  /* 0x00000000004a7805 */ /* 0x000fe2000001ff00 */
[----:B------:R-:W-:Y:S01]  /*1500*/  IMAD.MOV.U32 R12, RZ, RZ, R8 ;  /* 0x000000ffff0c7224 */ /* 0x000fe200078e0008 */
[----:B------:R-:W-:Y:S01]  /*1510*/  CS2R R72, SRZ ;  /* 0x0000000000487805 */ /* 0x000fe2000001ff00 */
[----:B------:R-:W-:Y:S01]  /*1520*/  IMAD R8, R15, c[0x0][0x1d8], RZ ;  /* 0x000076000f087a24 */ /* 0x000fe200078e02ff */
[----:B------:R-:W-:Y:S01]  /*1530*/  CS2R R70, SRZ ;  /* 0x0000000000467805 */ /* 0x000fe2000001ff00 */
[----:B------:R-:W-:Y:S01]  /*1540*/  IMAD.IADD R7, R7, 0x1, R10 ;  /* 0x0000000107077824 */ /* 0x000fe200078e020a */
[----:B------:R-:W-:Y:S01]  /*1550*/  CS2R R68, SRZ ;  /* 0x0000000000447805 */ /* 0x000fe2000001ff00 */
[----:B------:R-:W-:Y:S01]  /*1560*/  IMAD R0, R15, c[0x0][0x1a8], RZ ;  /* 0x00006a000f007a24 */ /* 0x000fe200078e02ff */
[----:B------:R-:W-:Y:S01]  /*1570*/  CS2R R66, SRZ ;  /* 0x0000000000427805 */ /* 0x000fe2000001ff00 */
[----:B------:R-:W-:Y:S01]  /*1580*/  IMAD.U32 R26, RZ, RZ, UR11 ;  /* 0x0000000bff1a7e24 */ /* 0x000fe2000f8e00ff */
[----:B------:R-:W-:Y:S01]  /*1590*/  CS2R R64, SRZ ;  /* 0x0000000000407805 */ /* 0x000fe2000001ff00 */
[----:B------:R-:W-:Y:S01]  /*15a0*/  IMAD.U32 R10, RZ, RZ, UR15 ;  /* 0x0000000fff0a7e24 */ /* 0x000fe2000f8e00ff */
[----:B------:R-:W-:Y:S01]  /*15b0*/  CS2R R62, SRZ ;  /* 0x00000000003e7805 */ /* 0x000fe2000001ff00 */
[C---:B------:R-:W-:Y:S01]  /*15c0*/  IMAD R17, R14.reuse, c[0x0][0x1dc], R8 ;  /* 0x000077000e117a24 */ /* 0x040fe200078e0208 */
[----:B------:R-:W-:Y:S01]  /*15d0*/  CS2R R60, SRZ ;  /* 0x00000000003c7805 */ /* 0x000fe2000001ff00 */
[----:B------:R-:W-:Y:S01]  /*15e0*/  IMAD.WIDE.U32 R8, R14, c[0x0][0x1d8], R4 ;  /* 0x000076000e087a25 */ /* 0x000fe200078e0004 */
[----:B------:R-:W-:Y:S01]  /*15f0*/  IADD3 R10, R10, UR12, -R252 ;  /* 0x0000000c0a0a7c10 */ /* 0x000fe2000fffe8fc */
[----:B------:R-:W-:Y:S01]  /*1600*/  CS2R R58, SRZ ;  /* 0x00000000003a7805 */ /* 0x000fe2000001ff00 */
[----:B------:R-:W-:Y:S01]  /*1610*/  CS2R R56, SRZ ;  /* 0x0000000000387805 */ /* 0x000fe2000001ff00 */
[----:B------:R-:W-:Y:S01]  /*1620*/  IMAD R15, R14, c[0x0][0x1ac], R0 ;  /* 0x00006b000e0f7a24 */ /* 0x000fe200078e0200 */
[----:B------:R-:W-:Y:S01]  /*1630*/  ISETP.LT.OR P6, PT, R10, 0x1, P3 ;  /* 0x000000010a00780c */ /* 0x000fe20001fc1670 */
[----:B------:R-:W-:Y:S01]  /*1640*/  IMAD.WIDE.U32 R4, R14, c[0x0][0x1a8], R2 ;  /* 0x00006a000e047a25 */ /* 0x000fe200078e0002 */
[----:B------:R-:W-:Y:S01]  /*1650*/  LEA R2, P1, R8, c[0x0][0x1c0], 0x1 ;  /* 0x0000700008027a11 */ /* 0x000fe200078208ff */
[----:B------:R-:W-:Y:S01]  /*1660*/  CS2R R54, SRZ ;  /* 0x0000000000367805 */ /* 0x000fe2000001ff00 */
[----:B------:R-:W-:Y:S01]  /*1670*/  ISETP.LT.OR P5, PT, R10, 0x1, P2 ;  /* 0x000000010a00780c */ /* 0x000fe200017a1670 */
[----:B------:R-:W-:Y:S01]  /*1680*/  IMAD.WIDE.U32 R250, R26, c[0x0][0x218], R6 ;  /* 0x000086001afa7a25 */ /* 0x000fe200078e0006 */
[C---:B------:R-:W-:Y:S01]  /*1690*/  LEA R6, P0, R4.reuse, c[0x0][0x190], 0x1 ;  /* 0x0000640004067a11 */ /* 0x040fe200078008ff */
[----:B------:R-:W-:Y:S01]  /*16a0*/  CS2R R52, SRZ ;  /* 0x0000000000347805 */ /* 0x000fe2000001ff00 */
[----:B------:R-:W-:Y:S01]  /*16b0*/  CS2R R50, SRZ ;  /* 0x0000000000327805 */ /* 0x000fe2000001ff00 */
[----:B------:R-:W-:Y:S01]  /*16c0*/  IMAD.IADD R5, R5, 0x1, R15 ;  /* 0x0000000105057824 */ /* 0x000fe200078e020f */
[----:B------:R-:W-:Y:S01]  /*16d0*/  IADD3 R247, R251, UR7, RZ ;  /* 0x00000007fbf77c10 */ /* 0x000fe2000fffe0ff */
[----:B------:R-:W-:Y:S01]  /*16e0*/  IMAD.U32 R11, RZ, RZ, UR4 ;  /* 0x00000004ff0b7e24 */ /* 0x000fe2000f8e00ff */
[----:B------:R-:W-:Y:S01]  /*16f0*/  ULDC.64 UR4, c[0x0][0x1d8] ;  /* 0x0000760000047ab9 */ /* 0x000fe20000000a00 */
[----:B------:R-:W-:Y:S01]  /*1700*/  IMAD.MOV.U32 R246, RZ, RZ, R250 ;  /* 0x000000fffff67224 */ /* 0x000fe200078e00fa */
[----:B------:R-:W-:Y:S01]  /*1710*/  LEA.HI.X R7, R4, c[0x0][0x194], R5, 0x1, P0 ;  /* 0x0000650004077a11 */ /* 0x000fe200000f0c05 */
[----:B------:R-:W-:Y:S01]  /*1720*/  IMAD.IADD R0, R9, 0x1, R17 ;  /* 0x0000000109007824 */ /* 0x000fe200078e0211 */
[----:B------:R-:W-:Y:S01]  /*1730*/  USHF.L.U32 UR23, UR4, 0x6, URZ ;  /* 0x0000000604177899 */ /* 0x000fe2000800063f */
[----:B------:R-:W-:Y:S01]  /*1740*/  IMAD.WIDE.U32 R4, R11, UR13, R246 ;  /* 0x0000000d0b047c25 */ /* 0x000fe2000f8e00f6 */
[----:B------:R-:W-:Y:S01]  /*1750*/  USHF.L.U64.HI UR24, UR4, UR22, UR5 ;  /* 0x0000001604187299 */ /* 0x000fe20008010205 */
[----:B------:R-:W-:Y:S01]  /*1760*/  CS2R R48, SRZ ;  /* 0x0000000000307805 */ /* 0x000fe2000001ff00 */
[----:B------:R-:W-:Y:S01]  /*1770*/  LEA.HI.X R3, R8, c[0x0][0x1c4], R0, 0x1, P1 ;  /* 0x0000710008037a11 */ /* 0x000fe200008f0c00 */
[----:B------:R-:W-:Y:S01]  /*1780*/  IMAD.SHL.U32 R240, R240, 0x2, RZ ;  /* 0x00000002f0f07824 */ /* 0x000fe200078e00ff */
[----:B------:R-:W-:Y:S01]  /*1790*/  IADD3 R0, R5, UR6, RZ ;  /* 0x0000000605007c10 */ /* 0x000fe2000fffe0ff */
[----:B------:R-:W-:Y:S01]  /*17a0*/  IMAD.U32 R8, RZ, RZ, UR23 ;  /* 0x00000017ff087e24 */ /* 0x000fe2000f8e00ff */
[----:B------:R-:W-:Y:S01]  /*17b0*/  LEA R14, P0, R4, c[0x0][0x1f0], 0x1 ;  /* 0x00007c00040e7a11 */ /* 0x000fe200078008ff */
[----:B------:R-:W-:Y:S01]  /*17c0*/  ULDC.64 UR4, c[0x0][0x188] ;  /* 0x0000620000047ab9 */ /* 0x000fe20000000a00 */
[----:B------:R-:W-:Y:S01]  /*17d0*/  @!PT LDS RZ, [RZ] ;  /* 0x00000000fffff984 */ /* 0x000fe20000000800 */
[----:B------:R-:W-:Y:S01]  /*17e0*/  @!PT LDS RZ, [RZ] ;  /* 0x00000000fffff984 */ /* 0x000fe20000000800 */
[----:B------:R-:W-:Y:S01]  /*17f0*/  @!PT LDS RZ, [RZ] ;  /* 0x00000000fffff984 */ /* 0x000fe20000000800 */
[----:B------:R1:W-:Y:S01]  /*1800*/  LDGSTS.E.BYPASS.LTC128B.128 [R240+0x6080], [R2.64], !P6 ;  /* 0x0608000002f07fae */ /* 0x0003e2000f101d52 */
[----:B------:R-:W-:Y:S01]  /*1810*/  ISETP.LT.OR P6, PT, R10, 0x21, P3 ;  /* 0x000000210a00780c */ /* 0x000fe20001fc1670 */
[----:B------:R-:W-:Y:S01]  /*1820*/  UIMAD UR4, UR10, UR4, URZ ;  /* 0x000000040a0472a4 */ /* 0x000fe2000f8e023f */
[----:B------:R-:W-:Y:S01]  /*1830*/  LEA.HI.X R15, R4, c[0x0][0x1f4], R0, 0x1, P0 ;  /* 0x00007d00040f7a11 */ /* 0x000fe200000f0c00 */
[----:B------:R1:W-:Y:S01]  /*1840*/  LDGSTS.E.BYPASS.LTC128B.128 [R240+0x9080], [R2.64+0x80], !P5 ;  /* 0x0908008002f07fae */ /* 0x0003e2000e901d52 */
[----:B------:R-:W-:Y:S01]  /*1850*/  IADD3 R4, P0, R2, UR23, RZ ;  /* 0x0000001702047c10 */ /* 0x000fe2000ff1e0ff */
[----:B------:R-:W-:Y:S01]  /*1860*/  IMAD.SHL.U32 R19, R82, 0x4, RZ ;  /* 0x0000000452137824 */ /* 0x000fe200078e00ff */
[----:B------:R-:W-:Y:S01]  /*1870*/  ISETP.LT.OR P5, PT, R10, 0x21, P2 ;  /* 0x000000210a00780c */ /* 0x000fe200017a1670 */
[----:B------:R-:W-:Y:S01]  /*1880*/  ULDC.64 UR6, c[0x0][0x1a8] ;  /* 0x00006a0000067ab9 */ /* 0x000fe20000000a00 */
[----:B------:R-:W-:Y:S01]  /*1890*/  IADD3.X R5, R3, UR24, RZ, P0, !PT ;  /* 0x0000001803057c10 */ /* 0x000fe200087fe4ff */
[----:B------:R-:W-:Y:S01]  /*18a0*/  USHF.L.U64.HI UR7, UR6, UR22, UR7 ;  /* 0x0000001606077299 */ /* 0x000fe20008010207 */
[----:B------:R-:W-:Y:S01]  /*18b0*/  IADD3 R8, P1, P0, R8, 0x80, R2 ;  /* 0x0000008008087810 */ /* 0x000fe2000783e002 */
[----:B------:R-:W-:Y:S01]  /*18c0*/  UIMAD UR22, UR11, UR5, UR4 ;  /* 0x000000050b1672a4 */ /* 0x000fe2000f8e0204 */
[C---:B------:R-:W-:Y:S01]  /*18d0*/  ISETP.LT.OR P3, PT, R10.reuse, 0x41, P3 ;  /* 0x000000410a00780c */ /* 0x040fe20001f61670 */
[----:B------:R2:W-:Y:S01]  /*18e0*/  LDGSTS.E.BYPASS.LTC128B.128 [R240+0x7080], [R4.64], !P6 ;  /* 0x0708000004f07fae */ /* 0x0005e2000f101d52 */
[----:B------:R-:W-:Y:S01]  /*18f0*/  ISETP.LT.OR P2, PT, R10, 0x41, P2 ;  /* 0x000000410a00780c */ /* 0x000fe20001741670 */
[----:B------:R-:W-:Y:S01]  /*1900*/  ULDC.64 UR4, c[0x0][0x178] ;  /* 0x00005e0000047ab9 */ /* 0x000fe20000000a00 */
[----:B------:R-:W-:Y:S01]  /*1910*/  IADD3.X R9, RZ, UR24, R3, P1, P0 ;  /* 0x00000018ff097c10 */ /* 0x000fe20008fe0403 */
[----:B------:R-:W-:Y:S01]  /*1920*/  UIMAD UR21, UR21, UR4, URZ ;  /* 0x00000004151572a4 */ /* 0x000fe2000f8e023f */
[----:B------:R-:W-:Y:S01]  /*1930*/  IMAD.WIDE.U32 R248, R26, c[0x0][0x188], R12 ;  /* 0x000062001af87a25 */ /* 0x000fe200078e000c */
[----:B------:R-:W-:Y:S01]  /*1940*/  USHF.L.U32 UR6, UR6, 0x6, URZ ;  /* 0x0000000606067899 */ /* 0x000fe2000800063f */
[----:B------:R-:W-:Y:S01]  /*1950*/  CS2R R46, SRZ ;  /* 0x00000000002e7805 */ /* 0x000fe2000001ff00 */
[----:B------:R3:W-:Y:S01]  /*1960*/  LDGSTS.E.BYPASS.LTC128B.128 [R240+0xa080], [R8.64], !P5 ;  /* 0x0a08000008f07fae */ /* 0x0007e2000e901d52 */
[----:B------:R-:W-:Y:S01]  /*1970*/  UIMAD UR21, UR13, UR5, UR21 ;  /* 0x000000050d1572a4 */ /* 0x000fe2000f8e0215 */
[C---:B------:R-:W-:Y:S01]  /*1980*/  IMAD R27, R18.reuse, c[0x0][0x270], RZ ;  /* 0x00009c00121b7a24 */ /* 0x040fe200078e02ff */
[----:B------:R-:W-:Y:S01]  /*1990*/  IADD3 R245, R249, UR22, RZ ;  /* 0x00000016f9f57c10 */ /* 0x000fe2000fffe0ff */
[C---:B------:R-:W-:Y:S01]  /*19a0*/  IMAD R29, R18.reuse, c[0x0][0x288], RZ ;  /* 0x0000a200121d7a24 */ /* 0x040fe200078e02ff */
[----:B------:R-:W-:Y:S01]  /*19b0*/  CS2R R44, SRZ ;  /* 0x00000000002c7805 */ /* 0x000fe2000001ff00 */
[----:B------:R-:W-:Y:S01]  /*19c0*/  IMAD R30, R18, c[0x0][0x238], RZ ;  /* 0x00008e00121e7a24 */ /* 0x000fe200078e02ff */
[----:B------:R-:W-:Y:S01]  /*19d0*/  CS2R R42, SRZ ;  /* 0x00000000002a7805 */ /* 0x000fe2000001ff00 */
[----:B------:R-:W-:Y:S01]  /*19e0*/  IMAD.WIDE.U32 R24, R80, c[0x0][0x238], R20 ;  /* 0x00008e0050187a25 */ /* 0x000fe200078e0014 */
[----:B-1----:R-:W-:Y:S01]  /*19f0*/  IADD3 R2, P0, R4, UR23, RZ ;  /* 0x0000001704027c10 */ /* 0x002fe2000ff1e0ff */
[----:B------:R-:W-:Y:S01]  /*1a00*/  USHF.R.S32.HI UR23, URZ, 0x1f, UR20 ;  /* 0x0000001f3f177899 */ /* 0x000fe20008011414 */
[----:B------:R-:W-:Y:S01]  /*1a10*/  CS2R R40, SRZ ;  /* 0x0000000000287805 */ /* 0x000fe2000001ff00 */
[----:B------:R-:W-:Y:S01]  /*1a20*/  IMAD.MOV.U32 R226, RZ, RZ, 0x40 ;  /* 0x00000040ffe27424 */ /* 0x000fe200078e00ff */
[----:B------:R-:W-:Y:S01]  /*1a30*/  IADD3.X R3, R5, UR24, RZ, P0, !PT ;  /* 0x0000001805037c10 */ /* 0x000fe200087fe4ff */
[----:B------:R-:W-:Y:S01]  /*1a40*/  UIMAD.WIDE.U32 UR24, UR13, UR4, URZ ;  /* 0x000000040d1872a5 */ /* 0x000fe2000f8e003f */
[----:B------:R-:W-:Y:S01]  /*1a50*/  IMAD.MOV.U32 R228, RZ, RZ, 0x20 ;  /* 0x00000020ffe47424 */ /* 0x000fe200078e00ff */
[----:B------:R-:W-:Y:S01]  /*1a60*/  CS2R R38, SRZ ;  /* 0x0000000000267805 */ /* 0x000fe2000001ff00 */
[C---:B------:R-:W-:Y:S01]  /*1a70*/  IMAD R27, R80.reuse, c[0x0][0x274], R27 ;  /* 0x00009d00501b7a24 */ /* 0x040fe200078e021b */
[----:B------:R1:W-:Y:S01]  /*1a80*/  LDGSTS.E.BYPASS.LTC128B.128 [R240+0x8080], [R2.64], !P3 ;  /* 0x0808000002f07fae */ /* 0x0003e2000d901d52 */
[C---:B--2---:R-:W-:Y:S01]  /*1a90*/  IADD3 R4, P0, R19.reuse, UR20, RZ ;  /* 0x0000001413047c10 */ /* 0x044fe2000ff1e0ff */
[----:B------:R-:W-:Y:S01]  /*1aa0*/  UIADD3 UR21, UR25, UR21, URZ ;  /* 0x0000001519157290 */ /* 0x000fe2000fffe03f */
[----:B------:R-:W-:Y:S01]  /*1ab0*/  IMAD R29, R80, c[0x0][0x28c], R29 ;  /* 0x0000a300501d7a24 */ /* 0x000fe200078e021d */
[----:B------:R1:W-:Y:S01]  /*1ac0*/  LDGSTS.E.BYPASS.LTC128B.128 [R240+0xb080], [R2.64+0x80], !P2 ;  /* 0x0b08008002f07fae */ /* 0x0003e2000d101d52 */
[----:B------:R-:W-:Y:S01]  /*1ad0*/  LEA.HI.X.SX32 R5, R19, UR23, 0x1, P0 ;  /* 0x0000001713057c11 */ /* 0x000fe200080f0eff */
[----:B------:R-:W-:Y:S01]  /*1ae0*/  USHF.L.U32 UR20, UR13, 0x6, URZ ;  /* 0x000000060d147899 */ /* 0x000fe2000800063f */
[----:B------:R-:W-:Y:S01]  /*1af0*/  ISETP.GE.AND P0, PT, R16, c[0x0][0x19c], PT ;  /* 0x0000670010007a0c */ /* 0x000fe20003f06270 */
[----:B------:R-:W-:Y:S01]  /*1b00*/  IMAD.U32 R0, RZ, RZ, UR21 ;  /* 0x00000015ff007e24 */ /* 0x000fe2000f8e00ff */
[----:B------:R-:W-:Y:S01]  /*1b10*/  ISETP.GE.AND P2, PT, R31, c[0x0][0x19c], PT ;  /* 0x000067001f007a0c */ /* 0x000fe20003f46270 */
[----:B---3--:R-:W-:Y:S01]  /*1b20*/  IMAD.U32 R8, RZ, RZ, UR24 ;  /* 0x00000018ff087e24 */ /* 0x008fe2000f8e00ff */
[C---:B------:R-:W-:Y:S01]  /*1b30*/  ISETP.LT.OR P6, PT, R10.reuse, 0x1, P0 ;  /* 0x000000010a00780c */ /* 0x040fe200007c1670 */
[----:B------:R-:W-:Y:S01]  /*1b40*/  IMAD.U32 R9, RZ, RZ, UR25 ;  /* 0x00000019ff097e24 */ /* 0x000fe2000f8e00ff */
[----:B------:R-:W-:Y:S01]  /*1b50*/  ISETP.LT.OR P5, PT, R10, 0x1, P2 ;  /* 0x000000010a00780c */ /* 0x000fe200017a1670 */
[--C-:B------:R-:W-:Y:S01]  /*1b60*/  IMAD.WIDE.U32 R18, R80, c[0x0][0x270], R4.reuse ;  /* 0x00009c0050127a25 */ /* 0x100fe200078e0004 */
[----:B------:R-:W-:Y:S01]  /*1b70*/  LEA R9, P3, R8, R248, 0x6 ;  /* 0x000000f808097211 */ /* 0x000fe200078630ff */
[----:B------:R-:W0:Y:S01]  /*1b80*/  LDGDEPBAR ;  /* 0x00000000000079af */ /* 0x000e220000000000 */
[----:B------:R-:W-:Y:S01]  /*1b90*/  USHF.R.S32.HI UR21, URZ, 0x1f, UR20 ;  /* 0x0000001f3f157899 */ /* 0x000fe20008011414 */
[----:B------:R-:W-:Y:S01]  /*1ba0*/  IMAD.WIDE.U32 R20, R80, c[0x0][0x288], R4 ;  /* 0x0000a20050147a25 */ /* 0x000fe200078e0004 */
[----:B------:R-:W-:Y:S01]  /*1bb0*/  LEA.HI.X R11, R8, R245, R0, 0x6, P3 ;  /* 0x000000f5080b7211 */ /* 0x000fe200018f3400 */
[----:B------:R-:W-:Y:S01]  /*1bc0*/  CS2R R36, SRZ ;  /* 0x0000000000247805 */ /* 0x000fe2000001ff00 */
[----:B------:R-:W-:Y:S01]  /*1bd0*/  UISETP.GE.AND UP6, UPT, UR12, 0x1, UPT ;  /* 0x000000010c00788c */ /* 0x000fe2000bfc6270 */
[----:B------:R-:W-:Y:S01]  /*1be0*/  IMAD.U32 R4, RZ, RZ, UR6 ;  /* 0x00000006ff047e24 */ /* 0x000fe2000f8e00ff */
[----:B------:R-:W-:Y:S01]  /*1bf0*/  UISETP.GE.AND UP5, UPT, UR12, 0x2, UPT ;  /* 0x000000020c00788c */ /* 0x000fe2000bfa6270 */
[----:B------:R2:W-:Y:S01]  /*1c00*/  LDGSTS.E.BYPASS.LTC128B.128 [R240+0x80], [R6.64], !P6 ;  /* 0x0008000006f07fae */ /* 0x0005e2000f101d52 */
[----:B------:R-:W-:Y:S01]  /*1c10*/  IMAD.SHL.U32 R0, R22, 0x40, RZ ;  /* 0x0000004016007824 */ /* 0x000fe200078e00ff */
[----:B------:R-:W-:Y:S01]  /*1c20*/  ISETP.GE.AND P6, PT, R16, c[0x0][0x16c], PT ;  /* 0x00005b0010007a0c */ /* 0x000fe20003fc6270 */
[----:B------:R-:W-:Y:S01]  /*1c30*/  IMAD.U32 R17, RZ, RZ, UR20 ;  /* 0x00000014ff117e24 */ /* 0x000fe2000f8e00ff */
[----:B------:R2:W-:Y:S01]  /*1c40*/  LDGSTS.E.BYPASS.LTC128B.128 [R240+0x3080], [R6.64+0x80], !P5 ;  /* 0x0308008006f07fae */ /* 0x0005e2000e901d52 */
[----:B------:R-:W-:Y:S01]  /*1c50*/  IADD3 R4, P5, P3, R4, 0x80, R6 ;  /* 0x0000008004047810 */ /* 0x000fe20007bbe006 */
[----:B------:R-:W-:Y:S01]  /*1c60*/  IMAD R30, R80, c[0x0][0x23c], R30 ;  /* 0x00008f00501e7a24 */ /* 0x000fe200078e021e */
[----:B-1----:R-:W-:Y:S01]  /*1c70*/  IADD3 R2, P1, R6, UR6, RZ ;  /* 0x0000000606027c10 */ /* 0x002fe2000ff3e0ff */
[----:B------:R-:W-:Y:S01]  /*1c80*/  IMAD.MOV.U32 R231, RZ, RZ, 0x10 ;  /* 0x00000010ffe77424 */ /* 0x000fe200078e00ff */
[----:B------:R-:W-:Y:S01]  /*1c90*/  IADD3.X R5, RZ, UR7, R7, P5, P3 ;  /* 0x00000007ff057c10 */ /* 0x000fe2000afe6407 */
[----:B------:R-:W-:Y:S01]  /*1ca0*/  IMAD.MOV.U32 R220, RZ, RZ, RZ ;  /* 0x000000ffffdc7224 */ /* 0x000fe200078e00ff */
[----:B------:R-:W-:Y:S01]  /*1cb0*/  IADD3.X R3, R7, UR7, RZ, P1, !PT ;  /* 0x0000000707037c10 */ /* 0x000fe20008ffe4ff */
[----:B------:R-:W-:Y:S01]  /*1cc0*/  UISETP.GE.AND UP4, UPT, UR12, 0x21, UPT ;  /* 0x000000210c00788c */ /* 0x000fe2000bf86270 */
[C---:B------:R-:W-:Y:S01]  /*1cd0*/  ISETP.LT.OR P1, PT, R10.reuse, 0x21, P0 ;  /* 0x000000210a00780c */ /* 0x040fe20000721670 */
[----:B------:R-:W-:Y:S01]  /*1ce0*/  UISETP.GE.AND UP3, UPT, UR12, 0x22, UPT ;  /* 0x000000220c00788c */ /* 0x000fe2000bf66270 */
[C---:B------:R-:W-:Y:S01]  /*1cf0*/  ISETP.LT.OR P3, PT, R10.reuse, 0x21, P2 ;  /* 0x000000210a00780c */ /* 0x040fe20001761670 */
[----:B------:R-:W-:Y:S01]  /*1d00*/  UISETP.GE.AND UP2, UPT, UR12, 0x41, UPT ;  /* 0x000000410c00788c */ /* 0x000fe2000bf46270 */
[C---:B------:R-:W-:Y:S01]  /*1d10*/  ISETP.LT.OR P0, PT, R10.reuse, 0x41, P0 ;  /* 0x000000410a00780c */ /* 0x040fe20000701670 */
[----:B------:R-:W-:Y:S01]  /*1d20*/  UISETP.GE.AND UP1, UPT, UR12, 0x42, UPT ;  /* 0x000000420c00788c */ /* 0x000fe2000bf26270 */
[----:B------:R-:W-:-:S02]  /*1d30*/  ISETP.LT.OR P2, PT, R10, 0x41, P2 ;  /* 0x000000410a00780c */ /* 0x000fc40001741670 */
[----:B------:R-:W-:Y:S02]  /*1d40*/  ISETP.GE.AND P5, PT, R31, c[0x0][0x16c], PT ;  /* 0x00005b001f007a0c */ /* 0x000fe40003fa6270 */
[----:B------:R-:W-:-:S03]  /*1d50*/  LOP3.LUT R0, R0, 0x1c0, RZ, 0xc0, !PT ;  /* 0x000001c000007812 */ /* 0x000fc600078ec0ff */
[----:B------:R1:W-:Y:S01]  /*1d60*/  LDGSTS.E.BYPASS.LTC128B.128 [R240+0x1080], [R2.64], !P1 ;  /* 0x0108000002f07fae */ /* 0x0003e2000c901d52 */
[----:B------:R-:W-:Y:S02]  /*1d70*/  LOP3.LUT R8, R0, 0x8, R202, 0xf8, !PT ;  /* 0x0000000800087812 */ /* 0x000fe400078ef8ca */
[----:B------:R-:W-:Y:S01]  /*1d80*/  SHF.R.U32.HI R0, RZ, 0x3, R0 ;  /* 0x00000003ff007819 */ /* 0x000fe20000011600 */
[----:B------:R3:W-:Y:S01]  /*1d90*/  LDGSTS.E.BYPASS.LTC128B.128 [R240+0x4080], [R4.64], !P3 ;  /* 0x0408000004f07fae */ /* 0x0007e2000d901d52 */
[----:B--2---:R-:W-:Y:S02]  /*1da0*/  SEL R6, RZ, 0x1, P6 ;  /* 0x00000001ff067807 */ /* 0x004fe40003000000 */
[----:B------:R-:W-:Y:S02]  /*1db0*/  SEL R7, RZ, 0x2, P5 ;  /* 0x00000002ff077807 */ /* 0x000fe40002800000 */
[----:B------:R-:W-:Y:S02]  /*1dc0*/  LOP3.LUT R0, R28, R8, R0, 0xf6, !PT ;  /* 0x000000081c007212 */ /* 0x000fe400078ef600 */
[----:B------:R-:W-:Y:S01]  /*1dd0*/  LEA.HI R28, R32, R82, RZ, 0x5 ;  /* 0x00000052201c7211 */ /* 0x000fe200078f28ff */
[----:B------:R-:W-:-:S02]  /*1de0*/  IMAD.IADD R6, R7, 0x1, R6 ;  /* 0x0000000107067824 */ /* 0x000fc400078e0206 */
[----:B------:R-:W-:Y:S02]  /*1df0*/  IMAD.U32 R7, RZ, RZ, UR4 ;  /* 0x00000004ff077e24 */ /* 0x000fe4000f8e00ff */
[----:B------:R-:W-:Y:S01]  /*1e00*/  IMAD.SHL.U32 R222, R0, 0x2, RZ ;  /* 0x0000000200de7824 */ /* 0x000fe200078e00ff */
[----:B------:R-:W-:Y:S02]  /*1e10*/  LOP3.LUT P3, RZ, R6, 0x1, RZ, 0xc0, !PT ;  /* 0x0000000106ff7812 */ /* 0x000fe4000786c0ff */
[----:B-1----:R-:W-:Y:S01]  /*1e20*/  IADD3 R2, P1, R2, UR6, RZ ;  /* 0x0000000602027c10 */ /* 0x002fe2000ff3e0ff */
[----:B------:R-:W-:Y:S02]  /*1e30*/  UMOV UR6, 0x5 ;  /* 0x0000000500067882 */ /* 0x000fe40000000000 */
[----:B------:R-:W-:Y:S01]  /*1e40*/  USHF.L.U64.HI UR9, UR8, UR6, UR9 ;  /* 0x0000000608097299 */ /* 0x000fe20008010209 */
[----:B------:R-:W-:Y:S01]  /*1e50*/  IADD3.X R3, R3, UR7, RZ, P1, !PT ;  /* 0x0000000703037c10 */ /* 0x000fe20008ffe4ff */
[----:B---3--:R-:W-:Y:S01]  /*1e60*/  IMAD.U32 R4, RZ, RZ, UR5 ;  /* 0x00000005ff047e24 */ /* 0x008fe2000f8e00ff */
[----:B------:R-:W-:Y:S01]  /*1e70*/  LEA R12, P1, R9, c[0x0][0x160], 0x1 ;  /* 0x00005800090c7a11 */ /* 0x000fe200078208ff */
[----:B------:R-:W-:-:S02]  /*1e80*/  USHF.L.U32 UR8, UR8, 0x5, URZ ;  /* 0x0000000508087899 */ /* 0x000fc4000800063f */
[----:B------:R1:W-:Y:S01]  /*1e90*/  LDGSTS.E.BYPASS.LTC128B.128 [R240+0x2080], [R2.64], !P0 ;  /* 0x0208000002f07fae */ /* 0x0003e2000c101d52 */
[----:B------:R-:W-:Y:S01]  /*1ea0*/  LEA.HI.X R13, R9, c[0x0][0x164], R11, 0x1, P1 ;  /* 0x00005900090d7a11 */ /* 0x000fe200008f0c0b */
[----:B------:R-:W-:Y:S01]  /*1eb0*/  ULDC.64 UR6, c[0x0][0x278] ;  /* 0x00009e0000067ab9 */ /* 0x000fe20000000a00 */
[C---:B------:R-:W-:Y:S01]  /*1ec0*/  LEA R8, P1, R7.reuse, R12, 0x6 ;  /* 0x0000000c07087211 */ /* 0x040fe200078230ff */
[----:B------:R1:W-:Y:S01]  /*1ed0*/  LDGSTS.E.BYPASS.LTC128B.128 [R240+0x5080], [R2.64+0x80], !P2 ;  /* 0x0508008002f07fae */ /* 0x0003e2000d101d52 */
[C---:B------:R-:W-:Y:S01]  /*1ee0*/  LOP3.LUT P2, RZ, R22.reuse, 0x2, RZ, 0xc0, !PT ;  /* 0x0000000216ff7812 */ /* 0x040fe2000784c0ff */
[----:B------:R-:W-:Y:S01]  /*1ef0*/  UIMAD UR6, UR10, UR6, URZ ;  /* 0x000000060a0672a4 */ /* 0x000fe2000f8e023f */
[----:B------:R-:W-:Y:S01]  /*1f00*/  LEA.HI.X R9, R7, R13, R4, 0x6, P1 ;  /* 0x0000000d07097211 */ /* 0x000fe200008f3404 */
[----:B------:R-:W0:Y:S01]  /*1f10*/  LDGDEPBAR ;  /* 0x00000000000079af */ /* 0x000e220000000000 */
[----:B------:R-:W-:Y:S01]  /*1f20*/  LOP3.LUT P1, RZ, R22, 0x4, RZ, 0xc0, !PT ;  /* 0x0000000416ff7812 */ /* 0x000fe2000782c0ff */
[----:B------:R-:W-:Y:S01]  /*1f30*/  UIMAD UR7, UR11, UR7, UR6 ;  /* 0x000000070b0772a4 */ /* 0x000fe2000f8e0206 */
[----:B------:R-:W-:Y:S01]  /*1f40*/  SEL R0, R228, 0xffffffe0, !P2 ;  /* 0xffffffe0e4007807 */ /* 0x000fe20005000000 */
[----:B------:R-:W-:Y:S01]  /*1f50*/  IMAD.U32 R5, RZ, RZ, UR8 ;  /* 0x00000008ff057e24 */ /* 0x000fe2000f8e00ff */
[----:B------:R-:W-:Y:S01]  /*1f60*/  SEL R226, R226, 0xffffffc0, !P1 ;  /* 0xffffffc0e2e27807 */ /* 0x000fe20004800000 */
[----:B------:R-:W-:Y:S01]  /*1f70*/  IMAD.SHL.U32 R22, R22, 0x20, RZ ;  /* 0x0000002016167824 */ /* 0x000fe200078e00ff */
[----:B------:R-:W-:Y:S01]  /*1f80*/  LOP3.LUT P0, RZ, R6, 0x2, RZ, 0xc0, !PT ;  /* 0x0000000206ff7812 */ /* 0x000fe2000780c0ff */
[C---:B------:R-:W-:Y:S01]  /*1f90*/  IMAD.IADD R224, R222.reuse, 0x1, R0 ;  /* 0x00000001dee07824 */ /* 0x040fe200078e0200 */
[----:B------:R-:W-:Y:S01]  /*1fa0*/  SHF.R.S32.HI R4, RZ, 0x5, R28 ;  /* 0x00000005ff047819 */ /* 0x000fe2000001141c */
[----:B------:R-:W-:-:S02]  /*1fb0*/  IMAD.IADD R223, R222, 0x1, R226 ;  /* 0x00000001dedf7824 */ /* 0x000fc400078e02e2 */
[----:B------:R-:W-:Y:S01]  /*1fc0*/  IMAD.IADD R226, R226, 0x1, R224 ;  /* 0x00000001e2e27824 */ /* 0x000fe200078e02e0 */
[----:B------:R-:W-:Y:S01]  /*1fd0*/  LEA.HI R11, R28, R4, RZ, 0x1 ;  /* 0x000000041c0b7211 */ /* 0x000fe200078f08ff */
[----:B------:R-:W-:-:S03]  /*1fe0*/  IMAD.IADD R0, R0, 0x1, R223 ;  /* 0x0000000100007824 */ /* 0x000fc600078e02df */
[----:B------:R-:W-:-:S05]  /*1ff0*/  LOP3.LUT R11, R11, 0xfffffffe, RZ, 0xc0, !PT ;  /* 0xfffffffe0b0b7812 */ /* 0x000fca00078ec0ff */
[----:B------:R-:W-:Y:S01]  /*2000*/  IMAD.IADD R11, R4, 0x1, -R11 ;  /* 0x00000001040b7824 */ /* 0x000fe200078e0a0b */
[----:B-1----:R-:W-:Y:S01]  /*2010*/  IADD3 R2, -R252, UR16, -R17 ;  /* 0x00000010fc027c10 */ /* 0x002fe2000fffe911 */
[----:B------:R-:W-:-:S04]  /*2020*/  DEPBAR.LE SB0, 0x1 ;  /* 0x000080400000791a */ /* 0x000fc80000000000 */
[----:B------:R-:W-:Y:S01]  /*2030*/  BAR.SYNC.DEFER_BLOCKING 0x0 ;  /* 0x0000000000007b1d */ /* 0x000fe20000010000 */
[C---:B------:R-:W-:Y:S01]  /*2040*/  ISETP.LT.OR P2, PT, R2.reuse, 0x1, !P3 ;  /* 0x000000010200780c */ /* 0x040fe20005f41670 */
[----:B------:R-:W-:Y:S01]  /*2050*/  IMAD.IADD R3, R19, 0x1, R27 ;  /* 0x0000000113037824 */ /* 0x000fe200078e021b */
[C---:B------:R-:W-:Y:S01]  /*2060*/  ISETP.LT.OR P1, PT, R2.reuse, 0x1, !P0 ;  /* 0x000000010200780c */ /* 0x040fe20004721670 */
[----:B------:R-:W-:Y:S01]  /*2070*/  IMAD.U32 R4, RZ, RZ, UR9 ;  /* 0x00000009ff047e24 */ /* 0x000fe2000f8e00ff */
[C---:B------:R-:W-:Y:S01]  /*2080*/  ISETP.LT.OR P3, PT, R2.reuse, 0x21, !P3 ;  /* 0x000000210200780c */ /* 0x040fe20005f61670 */
[----:B------:R-:W-:Y:S01]  /*2090*/  IMAD.SHL.U32 R225, R11, 0x200, RZ ;  /* 0x000002000be17824 */ /* 0x000fe200078e00ff */
[----:B------:R-:W-:Y:S01]  /*20a0*/  ISETP.LT.OR P0, PT, R2, 0x21, !P0 ;  /* 0x000000210200780c */ /* 0x000fe20004701670 */
[----:B------:R-:W-:Y:S01]  /*20b0*/  IMAD.MOV.U32 R2, RZ, RZ, R18 ;  /* 0x000000ffff027224 */ /* 0x000fe200078e0012 */
[CC--:B------:R-:W-:Y:S02]  /*20c0*/  LEA.HI R19, R32.reuse, R82.reuse, RZ, 0x2 ;  /* 0x0000005220137211 */ /* 0x0c0fe400078f10ff */
[----:B------:R-:W-:Y:S01]  /*20d0*/  LEA.HI R18, R32, R82, RZ, 0x4 ;  /* 0x0000005220127211 */ /* 0x000fe200078f20ff */
[----:B------:R-:W-:Y:S01]  /*20e0*/  IMAD.WIDE.U32 R34, R26, c[0x0][0x278], R2 ;  /* 0x00009e001a227a25 */ /* 0x000fe200078e0002 */
[----:B------:R-:W-:-:S02]  /*20f0*/  SHF.R.S32.HI R7, RZ, 0x2, R19 ;  /* 0x00000002ff077819 */ /* 0x000fc40000011413 */
[----:B------:R-:W-:Y:S02]  /*2100*/  SHF.R.S32.HI R6, RZ, 0x4, R18 ;  /* 0x00000004ff067819 */ /* 0x000fe40000011412 */
[----:B------:R-:W-:Y:S01]  /*2110*/  IADD3 R33, R35, UR7, RZ ;  /* 0x0000000723217c10 */ /* 0x000fe2000fffe0ff */
[----:B------:R-:W-:Y:S01]  /*2120*/  STL.64 [R1+0x8], R34 ;  /* 0x0000082201007387 */ /* 0x000fe20000100a00 */
[----:B------:R-:W-:Y:S01]  /*2130*/  LEA.HI R10, R18, R6, RZ, 0x1 ;  /* 0x00000006120a7211 */ /* 0x000fe200078f08ff */
[----:B------:R-:W-:Y:S02]  /*2140*/  ULDC.64 UR6, c[0x0][0x290] ;  /* 0x0000a40000067ab9 */ /* 0x000fe40000000a00 */
[----:B------:R-:W-:Y:S01]  /*2150*/  STL [R1+0x14], R33 ;  /* 0x0000142101007387 */ /* 0x000fe20000100800 */
[----:B------:R-:W-:Y:S01]  /*2160*/  LOP3.LUT R10, R10, 0xfffffffe, RZ, 0xc0, !PT ;  /* 0xfffffffe0a0a7812 */ /* 0x000fe200078ec0ff */
[----:B------:R-:W-:Y:S02]  /*2170*/  UIMAD UR6, UR10, UR6, URZ ;  /* 0x000000060a0672a4 */ /* 0x000fe4000f8e023f */
[----:B------:R-:W1:Y:S02]  /*2180*/  LDSM.16.M88.2 R172, [R0+0x6080] ;  /* 0x0060800000ac783b */ /* 0x000e640000000100 */
[----:B------:R-:W-:Y:S01]  /*2190*/  IMAD.IADD R10, R6, 0x1, -R10 ;  /* 0x00000001060a7824 */ /* 0x000fe200078e0a0a */
[----:B------:R-:W-:Y:S01]  /*21a0*/  UIMAD UR6, UR11, UR7, UR6 ;  /* 0x000000070b0672a4 */ /* 0x000fe2000f8e0206 */
[----:B------:R-:W2:Y:S01]  /*21b0*/  LDSM.16.M88.2 R174, [R0+0x7080] ;  /* 0x0070800000ae783b */ /* 0x000ea20000000100 */
[----:B------:R-:W-:-:S02]  /*21c0*/  IMAD.MOV.U32 R6, RZ, RZ, R20 ;  /* 0x000000ffff067224 */ /* 0x000fc400078e0014 */
[----:B------:R-:W-:Y:S01]  /*21d0*/  IMAD.SHL.U32 R221, R10, 0x8, RZ ;  /* 0x000000080add7824 */ /* 0x000fe200078e00ff */
[----:B------:R-:W3:Y:S04]  /*21e0*/  LDSM.16.M88.2 R176, [R0+0x8080] ;  /* 0x0080800000b0783b */ /* 0x000ee80000000100 */
[----:B------:R-:W4:Y:S01]  /*21f0*/  LDSM.16.M88.2 R196, [R0+0x9080] ;  /* 0x0090800000c4783b */ /* 0x000f220000000100 */
[----:B------:R-:W-:-:S03]  /*2200*/  LOP3.LUT R221, R221, 0x8, RZ, 0xc0, !PT ;  /* 0x00000008dddd7812 */ /* 0x000fc600078ec0ff */
[----:B------:R-:W1:Y:S04]  /*2210*/  LDSM.16.M88.2 R198, [R0+0xa080] ;  /* 0x00a0800000c6783b */ /* 0x000e680000000100 */
[----:B------:R2:W1:Y:S04]  /*2220*/  LDSM.16.M88.2 R200, [R0+0xb080] ;  /* 0x00b0800000c8783b */ /* 0x0004680000000100 */
[----:B------:R-:W1:Y:S04]  /*2230*/  LDSM.16.M88.2 R154, [R222+0x6080] ;  /* 0x00608000de9a783b */ /* 0x000e680000000100 */
[----:B------:R-:W1:Y:S04]  /*2240*/  LDSM.16.M88.2 R156, [R222+0x7080] ;  /* 0x00708000de9c783b */ /* 0x000e680000000100 */
[----:B------:R-:W1:Y:S04]  /*2250*/  LDSM.16.M88.2 R158, [R222+0x8080] ;  /* 0x00808000de9e783b */ /* 0x000e680000000100 */
[----:B------:R-:W1:Y:S04]  /*2260*/  LDSM.16.M88.2 R160, [R224+0x6080] ;  /* 0x00608000e0a0783b */ /* 0x000e680000000100 */
[----:B------:R-:W1:Y:S01]  /*2270*/  LDSM.16.M88.2 R162, [R224+0x7080] ;  /* 0x00708000e0a2783b */ /* 0x000e620000000100 */
[----:B--2---:R-:W-:-:S03]  /*2280*/  SHF.R.S32.HI R0, RZ, 0x1f, R19 ;  /* 0x0000001fff007819 */ /* 0x004fc60000011413 */
[----:B------:R-:W2:Y:S01]  /*2290*/  LDSM.16.M88.2 R164, [R224+0x8080] ;  /* 0x00808000e0a4783b */ /* 0x000ea20000000100 */
[----:B------:R-:W-:-:S03]  /*22a0*/  LEA.HI R0, R0, R7, RZ, 0x3 ;  /* 0x0000000700007211 */ /* 0x000fc600078f18ff */
[----:B------:R-:W1:Y:S01]  /*22b0*/  LDSM.16.M88.2 R178, [R222+0x9080] ;  /* 0x00908000deb2783b */ /* 0x000e620000000100 */
[----:B------:R-:W-:-:S03]  /*22c0*/  LOP3.LUT R0, R0, 0xfffffff8, RZ, 0xc0, !PT ;  /* 0xfffffff800007812 */ /* 0x000fc600078ec0ff */
[----:B------:R-:W1:Y:S04]  /*22d0*/  LDSM.16.M88.2 R180, [R222+0xa080] ;  /* 0x00a08000deb4783b */ /* 0x000e680000000100 */
[----:B------:R-:W1:Y:S01]  /*22e0*/  LDSM.16.M88.2 R182, [R222+0xb080] ;  /* 0x00b08000deb6783b */ /* 0x000e620000000100 */
[----:B------:R-:W-:Y:S02]  /*22f0*/  IMAD.IADD R3, R7, 0x1, -R0 ;  /* 0x0000000107037824 */ /* 0x000fe400078e0a00 */
[----:B------:R-:W-:Y:S01]  /*2300*/  IMAD.IADD R7, R21, 0x1, R29 ;  /* 0x0000000115077824 */ /* 0x000fe200078e021d */
        /* <DEDUP_REMOVED lines=14> */
[----:B------:R-:W-:-:S03]  /*23f0*/  ISETP.GE.AND P2, PT, R16, c[0x0][0x1fc], PT ;  /* 0x00007f0010007a0c */ /* 0x000fc60003f46270 */
[----:B------:R1:W-:Y:S01]  /*2400*/  LDGSTS.E.BYPASS.LTC128B.128 [R240+0x8080], [R12.64+0x80], !P1 ;  /* 0x080800800cf07fae */ /* 0x0003e2000c901d52 */
[----:B------:R-:W-:Y:S02]  /*2410*/  ISETP.GE.AND P1, PT, R16, c[0x0][0x1fc], PT ;  /* 0x00007f0010007a0c */ /* 0x000fe40003f26270 */
[----:B------:R-:W-:Y:S01]  /*2420*/  SHF.R.S32.HI R16, RZ, 0x1f, R23 ;  /* 0x0000001fff107819 */ /* 0x000fe20000011417 */
[----:B------:R1:W-:Y:S01]  /*2430*/  LDGSTS.E.BYPASS.LTC128B.128 [R240+0x7080], [R8.64], !P3 ;  /* 0x0708000008f07fae */ /* 0x0003e2000d901d52 */
[C---:B------:R-:W-:Y:S02]  /*2440*/  ISETP.GT.AND P3, PT, R82.reuse, 0xf, PT ;  /* 0x0000000f5200780c */ /* 0x040fe40003f64270 */
[----:B------:R-:W-:Y:S01]  /*2450*/  SEL R244, RZ, 0x1, P2 ;  /* 0x00000001fff47807 */ /* 0x000fe20001000000 */
[----:B------:R1:W-:Y:S10]  /*2460*/  LDGSTS.E.BYPASS.LTC128B.128 [R240+0x9080], [R8.64+0x80], !P0 ;  /* 0x0908008008f07fae */ /* 0x0003f4000c101d52 */
[----:B------:R-:W-:-:S02]  /*2470*/  @!P3 IMAD.SHL.U32 R21, R82, 0x10, RZ ;  /* 0x000000105215b824 */ /* 0x000fc400078e00ff */
[----:B-1----:R-:W-:-:S05]  /*2480*/  IMAD.U32 R8, RZ, RZ, UR8 ;  /* 0x00000008ff087e24 */ /* 0x002fca000f8e00ff */
[----:B------:R-:W-:-:S04]  /*2490*/  LEA R8, P0, R8, R14, 0x1 ;  /* 0x0000000e08087211 */ /* 0x000fc800078008ff */
[----:B------:R-:W-:Y:S01]  /*24a0*/  LEA.HI.X R9, R5, R15, R4, 0x1, P0 ;  /* 0x0000000f05097211 */ /* 0x000fe200000f0c04 */
[----:B------:R-:W-:Y:S01]  /*24b0*/  IMAD.IADD R5, R25, 0x1, R30 ;  /* 0x0000000119057824 */ /* 0x000fe200078e021e */
[----:B------:R-:W-:Y:S01]  /*24c0*/  @!P3 IADD3 R0, P0, R34, UR20, RZ ;  /* 0x000000142200bc10 */ /* 0x000fe2000ff1e0ff */
[----:B------:R-:W-:Y:S01]  /*24d0*/  IMAD.MOV.U32 R4, RZ, RZ, R24 ;  /* 0x000000ffff047224 */ /* 0x000fe200078e0018 */
[----:B------:R-:W-:Y:S02]  /*24e0*/  CS2R R34, SRZ ;  /* 0x0000000000227805 */ /* 0x000fe4000001ff00 */
[----:B------:R-:W-:Y:S01]  /*24f0*/  @!P3 IADD3.X R2, R33, UR21, RZ, P0, !PT ;  /* 0x000000152102bc10 */ /* 0x000fe200087fe4ff */
[----:B------:R-:W-:Y:S01]  /*2500*/  IMAD.WIDE.U32 R80, R26, c[0x0][0x240], R4 ;  /* 0x000090001a507a25 */ /* 0x000fe200078e0004 */
[----:B------:R-:W-:-:S03]  /*2510*/  @!P3 LEA R12, P0, R0, c[0x0][0x258], 0x2 ;  /* 0x00009600000cba11 */ /* 0x000fc600078010ff */
[----:B------:R-:W-:Y:S01]  /*2520*/  IMAD.WIDE.U32 R32, R26, c[0x0][0x290], R6 ;  /* 0x0000a4001a207a25 */ /* 0x000fe200078e0006 */
[----:B------:R-:W-:Y:S02]  /*2530*/  @!P3 LEA.HI.X R13, R0, c[0x0][0x25c], R2, 0x2, P0 ;  /* 0x00009700000dba11 */ /* 0x000fe400000f1402 */
[----:B------:R-:W-:Y:S01]  /*2540*/  IADD3 R0, -R17, UR16, -R252 ;  /* 0x0000001011007c10 */ /* 0x000fe2000fffe9fc */
[----:B------:R-:W-:Y:S01]  /*2550*/  IMAD.SHL.U32 R7, R3, 0x20, RZ ;  /* 0x0000002003077824 */ /* 0x000fe200078e00ff */
[----:B------:R-:W-:Y:S01]  /*2560*/  LEA.HI R2, R16, R23, RZ, 0x2 ;  /* 0x0000001710027211 */ /* 0x000fe200078f10ff */
[----:B------:R1:W-:Y:S01]  /*2570*/  @!P3 LDGSTS.E.BYPASS.LTC128B.128 [R21+0x12080], [R12.64] ;  /* 0x120800000c15bfae */ /* 0x0003e2000b901d52 */
[----:B------:R-:W-:Y:S01]  /*2580*/  ISETP.LT.OR P2, PT, R0, 0x1, P1 ;  /* 0x000000010000780c */ /* 0x000fe20000f41670 */
[----:B------:R-:W-:Y:S01]  /*2590*/  IMAD.SHL.U32 R6, R10, 0x20, RZ ;  /* 0x000000200a067824 */ /* 0x000fe200078e00ff */
[----:B------:R-:W-:Y:S01]  /*25a0*/  LOP3.LUT R17, R28, 0xffffffe0, RZ, 0xc0, !PT ;  /* 0xffffffe01c117812 */ /* 0x000fe200078ec0ff */
[----:B------:R-:W0:Y:S01]  /*25b0*/  LDGDEPBAR ;  /* 0x00000000000079af */ /* 0x000e220000000000 */
[----:B------:R-:W-:-:S02]  /*25c0*/  ISETP.GE.AND P0, PT, R31, c[0x0][0x1fc], PT ;  /* 0x00007f001f007a0c */ /* 0x000fc40003f06270 */
[----:B------:R-:W-:Y:S01]  /*25d0*/  LOP3.LUT R16, R2, 0x1ffffffc, RZ, 0xc0, !PT ;  /* 0x1ffffffc02107812 */ /* 0x000fe200078ec0ff */
[----:B------:R-:W-:Y:S01]  /*25e0*/  IMAD.IADD R2, R82, 0x1, -R17 ;  /* 0x0000000152027824 */ /* 0x000fe200078e0a11 */
[----:B------:R-:W-:Y:S01]  /*25f0*/  SEL R20, RZ, 0xffffffff, P0 ;  /* 0xffffffffff147807 */ /* 0x000fe20000000000 */
[----:B------:R1:W-:Y:S01]  /*2600*/  STL.64 [R1], R32 ;  /* 0x0000002001007387 */ /* 0x0003e20000100a00 */
[----:B------:R-:W-:Y:S01]  /*2610*/  ISETP.GE.AND P0, PT, R31, c[0x0][0x1fc], PT ;  /* 0x00007f001f007a0c */ /* 0x000fe20003f06270 */
[C---:B------:R-:W-:Y:S01]  /*2620*/  IMAD.IADD R16, R23.reuse, 0x1, -R16 ;  /* 0x0000000117107824 */ /* 0x040fe200078e0a10 */
[----:B------:R-:W-:Y:S01]  /*2630*/  SHF.R.S32.HI R238, RZ, 0x1f, R2 ;  /* 0x0000001fffee7819 */ /* 0x000fe20000011402 */
[----:B------:R2:W-:Y:S01]  /*2640*/  LDGSTS.E.BYPASS.LTC128B.128 [R240+0xe080], [R14.64], !P2 ;  /* 0x0e0800000ef07fae */ /* 0x0005e2000d101d52 */
[----:B------:R-:W-:Y:S01]  /*2650*/  ISETP.LT.OR P2, PT, R0, 0x1, P0 ;  /* 0x000000010000780c */ /* 0x000fe20000741670 */
[----:B------:R-:W-:Y:S01]  /*2660*/  IMAD.SHL.U32 R23, R23, 0x8, RZ ;  /* 0x0000000817177824 */ /* 0x000fe200078e00ff */
[----:B------:R-:W-:Y:S01]  /*2670*/  LEA.HI R238, R238, R2, RZ, 0x2 ;  /* 0x00000002eeee7211 */ /* 0x000fe200078f10ff */
[----:B------:R2:W-:Y:S01]  /*2680*/  STL.64 [R1+0x18], R80 ;  /* 0x0000185001007387 */ /* 0x0005e20000100a00 */
[----:B------:R-:W-:-:S02]  /*2690*/  ISETP.LT.OR P1, PT, R0, 0x21, P1 ;  /* 0x000000210000780c */ /* 0x000fc40000f21670 */
[----:B------:R-:W-:Y:S02]  /*26a0*/  LOP3.LUT R5, R238, 0x7ffffffc, RZ, 0xc0, !PT ;  /* 0x7ffffffcee057812 */ /* 0x000fe400078ec0ff */
[----:B------:R-:W-:Y:S01]  /*26b0*/  ISETP.LT.OR P0, PT, R0, 0x21, P0 ;  /* 0x000000210000780c */ /* 0x000fe20000701670 */
[----:B------:R-:W-:Y:S01]  /*26c0*/  IMAD.SHL.U32 R0, R11, 0x10, RZ ;  /* 0x000000100b007824 */ /* 0x000fe200078e00ff */
[----:B------:R-:W-:Y:S01]  /*26d0*/  LOP3.LUT R4, R23, 0x18, RZ, 0xc0, !PT ;  /* 0x0000001817047812 */ /* 0x000fe200078ec0ff */
[----:B------:R-:W-:Y:S01]  /*26e0*/  IMAD.IADD R5, R2, 0x1, -R5 ;  /* 0x0000000102057824 */ /* 0x000fe200078e0a05 */
[----:B------:R-:W-:Y:S01]  /*26f0*/  LOP3.LUT R2, R19, 0x3ffffffc, RZ, 0xc0, !PT ;  /* 0x3ffffffc13027812 */ /* 0x000fe200078ec0ff */
[----:B------:R2:W-:Y:S01]  /*2700*/  LDGSTS.E.BYPASS.LTC128B.128 [R240+0x10080], [R14.64+0x80], !P2 ;  /* 0x100800800ef07fae */ /* 0x0005e2000d101d52 */
[C---:B------:R-:W-:Y:S01]  /*2710*/  LOP3.LUT P2, RZ, R3.reuse, 0x1, RZ, 0xc0, !PT ;  /* 0x0000000103ff7812 */ /* 0x040fe2000784c0ff */
[----:B------:R-:W-:Y:S01]  /*2720*/  IMAD.SHL.U32 R3, R3, 0x4, RZ ;  /* 0x0000000403037824 */ /* 0x000fe200078e00ff */
[----:B------:R-:W-:Y:S01]  /*2730*/  LOP3.LUT R7, R4, 0xe0, R7, 0xf8, !PT ;  /* 0x000000e004077812 */ /* 0x000fe200078ef807 */
[----:B------:R-:W-:Y:S01]  /*2740*/  IMAD.IADD R2, R82, 0x1, -R2 ;  /* 0x0000000152027824 */ /* 0x000fe200078e0a02 */
[----:B------:R-:W-:Y:S01]  /*2750*/  LEA.HI.SX32 R238, R238, R0, 0x1e ;  /* 0x00000000eeee7211 */ /* 0x000fe200078ff2ff */
[----:B------:R-:W-:Y:S01]  /*2760*/  IMAD R16, R16, 0x4, R5 ;  /* 0x0000000410107824 */ /* 0x000fe200078e0205 */
[----:B------:R-:W-:Y:S01]  /*2770*/  LOP3.LUT R0, R0, 0x10, RZ, 0xc0, !PT ;  /* 0x0000001000007812 */ /* 0x000fe200078ec0ff */
[----:B------:R-:W-:Y:S01]  /*2780*/  IMAD.SHL.U32 R5, R10, 0x100, RZ ;  /* 0x000001000a057824 */ /* 0x000fe200078e00ff */
[----:B-1----:R-:W-:Y:S01]  /*2790*/  LOP3.LUT R12, R4, 0x20, R6, 0xf8, !PT ;  /* 0x00000020040c7812 */ /* 0x002fe200078ef806 */
[----:B------:R-:W-:Y:S01]  /*27a0*/  IMAD.SHL.U32 R6, R20, 0x2, RZ ;  /* 0x0000000214067824 */ /* 0x000fe200078e00ff */
[----:B------:R-:W-:Y:S01]  /*27b0*/  LOP3.LUT R4, R7, 0x18, R3, 0x78, !PT ;  /* 0x0000001807047812 */ /* 0x000fe200078e7803 */
[----:B------:R1:W-:Y:S01]  /*27c0*/  LDGSTS.E.BYPASS.LTC128B.128 [R240+0xf080], [R8.64], !P1 ;  /* 0x0f08000008f07fae */ /* 0x0003e2000c901d52 */
[----:B------:R-:W-:Y:S01]  /*27d0*/  LOP3.LUT R3, R0, 0xe0, R22, 0xf8, !PT ;  /* 0x000000e000037812 */ /* 0x000fe200078ef816 */
[----:B------:R-:W-:Y:S01]  /*27e0*/  IMAD R0, R2, 0x2, R225 ;  /* 0x0000000202007824 */ /* 0x000fe200078e02e1 */
[----:B------:R-:W-:Y:S01]  /*27f0*/  LOP3.LUT R2, R18, 0xfffffff0, RZ, 0xc0, !PT ;  /* 0xfffffff012027812 */ /* 0x000fe200078ec0ff */
[----:B------:R1:W-:Y:S01]  /*2800*/  LDGSTS.E.BYPASS.LTC128B.128 [R240+0x11080], [R8.64+0x80], !P0 ;  /* 0x1108008008f07fae */ /* 0x0003e2000c101d52 */
[----:B------:R-:W-:Y:S01]  /*2810*/  LOP3.LUT R244, R6, 0x2, R244, 0xe2, !PT ;  /* 0x0000000206f47812 */ /* 0x000fe200078ee2f4 */
[----:B------:R-:W-:Y:S01]  /*2820*/  IMAD.IADD R236, R0, 0x1, R4 ;  /* 0x0000000100ec7824 */ /* 0x000fe200078e0204 */
[----:B------:R-:W-:Y:S01]  /*2830*/  LOP3.LUT R5, R3, 0x100, R5, 0xf8, !PT ;  /* 0x0000010003057812 */ /* 0x000fe200078ef805 */
[----:B------:R-:W-:Y:S01]  /*2840*/  IMAD.IADD R0, R82, 0x1, -R2 ;  /* 0x0000000152007824 */ /* 0x000fe200078e0a02 */
[----:B------:R-:W-:Y:S01]  /*2850*/  IADD3 R27, R33, UR6, RZ ;  /* 0x00000006211b7c10 */ /* 0x000fe2000fffe0ff */
[----:B------:R-:W-:Y:S01]  /*2860*/  ULDC.64 UR6, c[0x0][0x240] ;  /* 0x0000900000067ab9 */ /* 0x000fe20000000a00 */
[----:B------:R-:W-:Y:S01]  /*2870*/  IADD3 R3, P1, R32, UR20, RZ ;  /* 0x0000001420037c10 */ /* 0x000fe2000ff3e0ff */
[C---:B------:R-:W-:Y:S01]  /*2880*/  IMAD.SHL.U32 R6, R0.reuse, 0x20, RZ ;  /* 0x0000002000067824 */ /* 0x040fe200078e00ff */
[----:B------:R-:W-:Y:S01]  /*2890*/  SHF.R.S32.HI R4, RZ, 0x1f, R0 ;  /* 0x0000001fff047819 */ /* 0x000fe20000011400 */
[C---:B------:R-:W-:Y:S01]  /*28a0*/  IMAD.SHL.U32 R7, R0.reuse, 0x4, RZ ;  /* 0x0000000400077824 */ /* 0x040fe200078e00ff */
[----:B------:R-:W-:Y:S01]  /*28b0*/  LOP3.LUT P0, RZ, R0, 0x4, RZ, 0xc0, !PT ;  /* 0x0000000400ff7812 */ /* 0x000fe2000780c0ff */
[----:B------:R-:W-:Y:S01]  /*28c0*/  UIMAD UR10, UR10, UR6, URZ ;  /* 0x000000060a0a72a4 */ /* 0x000fe2000f8e023f */
[----:B------:R-:W-:Y:S01]  /*28d0*/  LEA.HI R4, R4, R0, RZ, 0x3 ;  /* 0x0000000004047211 */ /* 0x000fe200078f18ff */
[----:B------:R-:W-:Y:S01]  /*28e0*/  IMAD.SHL.U32 R236, R236, 0x2, RZ ;  /* 0x00000002ecec7824 */ /* 0x000fe200078e00ff */
[----:B------:R2:W-:Y:S01]  /*28f0*/  STL [R1+0x10], R27 ;  /* 0x0000101b01007387 */ /* 0x0005e20000100800 */
[----:B------:R-:W-:Y:S01]  /*2900*/  UIMAD UR10, UR11, UR7, UR10 ;  /* 0x000000070b0a72a4 */ /* 0x000fe2000f8e020a */
[C---:B------:R-:W-:Y:S01]  /*2910*/  LOP3.LUT R2, R4.reuse, 0xfffffff8, RZ, 0xc0, !PT ;  /* 0xfffffff804027812 */ /* 0x040fe200078ec0ff */
[----:B------:R-:W-:Y:S01]  /*2920*/  IMAD.SHL.U32 R4, R4, 0x40, RZ ;  /* 0x0000004004047824 */ /* 0x000fe200078e00ff */
[----:B------:R-:W-:Y:S01]  /*2930*/  IADD3 R237, R236, 0x126c0, RZ ;  /* 0x000126c0eced7810 */ /* 0x000fe20007ffe0ff */
[----:B------:R-:W-:Y:S01]  /*2940*/  UIADD3 UR7, UR15, -UR16, URZ ;  /* 0x800000100f077290 */ /* 0x000fe2000fffe03f */
[----:B------:R-:W-:Y:S01]  /*2950*/  LOP3.LUT R202, R5, 0x8, R202, 0xf8, !PT ;  /* 0x0000000805ca7812 */ /* 0x000fe200078ef8ca */
[----:B------:R-:W-:Y:S01]  /*2960*/  IMAD.IADD R229, R0, 0x1, -R2 ;  /* 0x0000000100e57824 */ /* 0x000fe200078e0a02 */
[----:B------:R-:W-:Y:S01]  /*2970*/  LOP3.LUT R2, R221, 0x1e0, R6, 0xf8, !PT ;  /* 0x000001e0dd027812 */ /* 0x000fe200078ef806 */
[----:B------:R-:W-:Y:S01]  /*2980*/  UIADD3 UR15, UR12, UR15, URZ ;  /* 0x0000000f0c0f7290 */ /* 0x000fe2000fffe03f */
[----:B------:R-:W-:Y:S01]  /*2990*/  IADD3.X R0, R27, UR21, RZ, P1, !PT ;  /* 0x000000151b007c10 */ /* 0x000fe20008ffe4ff */
[----:B------:R-:W-:Y:S01]  /*29a0*/  USHF.L.U64.HI UR20, UR4, 0x5, UR5 ;  /* 0x0000000504147899 */ /* 0x000fe20008010205 */
[----:B------:R-:W-:Y:S01]  /*29b0*/  LEA R6, P1, R3, c[0x0][0x280], 0x2 ;  /* 0x0000a00003067a11 */ /* 0x000fe200078210ff */
[----:B-1----:R-:W-:Y:S01]  /*29c0*/  IMAD.SHL.U32 R8, R229, 0x40, RZ ;  /* 0x00000040e5087824 */ /* 0x002fe200078e00ff */
[----:B------:R-:W-:Y:S01]  /*29d0*/  LOP3.LUT R9, R2, 0x38, R7, 0x78, !PT ;  /* 0x0000003802097812 */ /* 0x000fe200078e7807 */
[----:B------:R-:W-:Y:S01]  /*29e0*/  UIADD3 UR5, -UR16, 0x1, UR15 ;  /* 0x0000000110057890 */ /* 0x000fe2000fffe10f */
[----:B------:R-:W-:Y:S01]  /*29f0*/  LEA.HI.X R7, R3, c[0x0][0x284], R0, 0x2, P1 ;  /* 0x0000a10003077a11 */ /* 0x000fe200008f1400 */
[----:B------:R-:W-:Y:S01]  /*2a00*/  IMAD.SHL.U32 R243, R16, 0x2, RZ ;  /* 0x0000000210f37824 */ /* 0x000fe200078e00ff */
[----:B------:R-:W-:Y:S01]  /*2a10*/  LOP3.LUT R3, R8, 0x1c0, RZ, 0xc0, !PT ;  /* 0x000001c008037812 */ /* 0x000fe200078ec0ff */
[----:B------:R-:W-:Y:S01]  /*2a20*/  USHF.L.U32 UR6, UR4, 0x5, URZ ;  /* 0x0000000504067899 */ /* 0x000fe2000800063f */
[----:B------:R-:W-:Y:S01]  /*2a30*/  ISETP.GE.AND P1, PT, R82, 0x10, PT ;  /* 0x000000105200780c */ /* 0x000fe20003f26270 */
[----:B------:R-:W-:Y:S01]  /*2a40*/  CS2R R32, SRZ ;  /* 0x0000000000207805 */ /* 0x000fe2000001ff00 */
[----:B------:R-:W-:Y:S01]  /*2a50*/  LOP3.LUT R0, R4, 0xfffffe00, RZ, 0xc0, !PT ;  /* 0xfffffe0004007812 */ /* 0x000fe200078ec0ff */
[----:B------:R-:W-:Y:S01]  /*2a60*/  ULDC UR4, c[0x0][0x2a0] ;  /* 0x0000a80000047ab9 */ /* 0x000fe20000000800 */
[----:B------:R-:W-:Y:S01]  /*2a70*/  SHF.R.U32.HI R4, RZ, 0x3, R3 ;  /* 0x00000003ff047819 */ /* 0x000fe20000011603 */
[----:B------:R-:W-:Y:S01]  /*2a80*/  ULOP3.LUT UR4, URZ, UR4, URZ, 0x33, !UPT ;  /* 0x000000043f047292 */ /* 0x000fe2000f8e333f */
[----:B------:R-:W-:Y:S01]  /*2a90*/  LOP3.LUT R5, R5, 0x1c0, RZ, 0xc0, !PT ;  /* 0x000001c005057812 */ /* 0x000fe200078ec0ff */
[----:B------:R-:W-:Y:S01]  /*2aa0*/  IMAD R2, R11, 0x400, R0 ;  /* 0x000004000b027824 */ /* 0x000fe200078e0200 */
[C---:B------:R-:W-:Y:S01]  /*2ab0*/  LOP3.LUT R221, R4.reuse, R3, R221, 0x1e, !PT ;  /* 0x0000000304dd7212 */ /* 0x040fe200078e1edd */
[----:B------:R-:W-:Y:S01]  /*2ac0*/  UMOV UR11, 0x1 ;  /* 0x00000001000b7882 */ /* 0x000fe20000000000 */
[----:B------:R-:W-:-:S02]  /*2ad0*/  LOP3.LUT R3, R4, R12, R3, 0x1e, !PT ;  /* 0x0000000c04037212 */ /* 0x000fc400078e1e03 */
[----:B------:R-:W-:Y:S01]  /*2ae0*/  SHF.R.U32.HI R5, RZ, 0x3, R5 ;  /* 0x00000003ff057819 */ /* 0x000fe20000011605 */
[----:B------:R-:W-:Y:S01]  /*2af0*/  IMAD.IADD R221, R2, 0x1, R221 ;  /* 0x0000000102dd7824 */ /* 0x000fe200078e02dd */
[----:B------:R-:W-:Y:S01]  /*2b00*/  LOP3.LUT R230, R3, R0, RZ, 0xfc, !PT ;  /* 0x0000000003e67212 */ /* 0x000fe200078efcff */
[----:B------:R-:W-:Y:S01]  /*2b10*/  @!P1 IMAD.SHL.U32 R2, R82, 0x10, RZ ;  /* 0x0000001052029824 */ /* 0x000fe200078e00ff */
[----:B------:R-:W-:Y:S02]  /*2b20*/  IADD3 R0, R236, 0x12480, RZ ;  /* 0x00012480ec007810 */ /* 0x000fe40007ffe0ff */
[----:B------:R-:W-:Y:S02]  /*2b30*/  LOP3.LUT R225, R9, R225, RZ, 0xfc, !PT ;  /* 0x000000e109e17212 */ /* 0x000fe400078efcff */
[----:B------:R1:W-:Y:S01]  /*2b40*/  @!P1 LDGSTS.E.BYPASS.LTC128B.128 [R2+0x12280], [R6.64] ;  /* 0x1228000006029fae */ /* 0x0003e2000b901d52 */
[----:B------:R-:W-:Y:S02]  /*2b50*/  @P2 IADD3 R237, R0, 0x1c0, RZ ;  /* 0x000001c000ed2810 */ /* 0x000fe40007ffe0ff */
[----:B------:R-:W-:Y:S01]  /*2b60*/  IADD3 R0, R240, 0x6080, RZ ;  /* 0x00006080f0007810 */ /* 0x000fe20007ffe0ff */
[----:B------:R-:W0:Y:S01]  /*2b70*/  LDGDEPBAR ;  /* 0x00000000000079af */ /* 0x000e220000000000 */
[----:B------:R-:W-:-:S02]  /*2b80*/  R2P PR, R229, 0x6 ;  /* 0x00000006e5007804 */ /* 0x000fc40000000000 */
[----:B------:R-:W-:Y:S01]  /*2b90*/  SEL R227, R231, 0xfffffff0, !P0 ;  /* 0xfffffff0e7e37807 */ /* 0x000fe20004000000 */
[----:B------:R-:W0:Y:S01]  /*2ba0*/  LDGDEPBAR ;  /* 0x00000000000079af */ /* 0x000e220000000000 */
[----:B------:R-:W-:Y:S02]  /*2bb0*/  LOP3.LUT R202, R5, R202, RZ, 0x3c, !PT ;  /* 0x000000ca05ca7212 */ /* 0x000fe400078e3cff */
[----:B------:R-:W-:Y:S02]  /*2bc0*/  SEL R228, R228, 0xffffffe0, !P2 ;  /* 0xffffffe0e4e47807 */ /* 0x000fe40005000000 */
[----:B------:R-:W-:Y:S01]  /*2bd0*/  SEL R231, R231, 0xfffffff0, !P1 ;  /* 0xfffffff0e7e77807 */ /* 0x000fe20004800000 */
[----:B------:R-:W-:Y:S01]  /*2be0*/  IMAD.SHL.U32 R202, R202, 0x2, RZ ;  /* 0x00000002caca7824 */ /* 0x000fe200078e00ff */
[----:B------:R-:W-:Y:S01]  /*2bf0*/  IADD3 R241, -R243, UR5, RZ ;  /* 0x00000005f3f17c10 */ /* 0x000fe2000fffe1ff */
[--C-:B------:R-:W-:Y:S01]  /*2c00*/  IMAD.IADD R232, R221, 0x1, R228.reuse ;  /* 0x00000001dde87824 */ /* 0x100fe200078e02e4 */
[----:B------:R-:W-:Y:S01]  /*2c10*/  LEA R225, R225, 0x15480, 0x1 ;  /* 0x00015480e1e17811 */ /* 0x000fe200078e08ff */
[----:B------:R-:W-:Y:S01]  /*2c20*/  IMAD.IADD R235, R231, 0x1, R228 ;  /* 0x00000001e7eb7824 */ /* 0x000fe200078e02e4 */
[----:B------:R-:W-:Y:S01]  /*2c30*/  IADD3 R242, -R243, UR15, RZ ;  /* 0x0000000ff3f27c10 */ /* 0x000fe2000fffe1ff */
[----:B------:R-:W-:Y:S01]  /*2c40*/  IMAD.IADD R234, R221, 0x1, R231 ;  /* 0x00000001ddea7824 */ /* 0x000fe200078e02e7 */
[----:B------:R-:W-:Y:S01]  /*2c50*/  IADD3 R239, R241, c[0x0][0x2a4], RZ ;  /* 0x0000a900f1ef7a10 */ /* 0x000fe20007ffe0ff */
[----:B------:R-:W-:Y:S01]  /*2c60*/  IMAD R227, R227, 0x2, R225 ;  /* 0x00000002e3e37824 */ /* 0x000fe200078e02e1 */
[----:B------:R-:W-:Y:S01]  /*2c70*/  IADD3 R243, -R243, UR12, RZ ;  /* 0x0000000cf3f37c10 */ /* 0x000fe2000fffe1ff */
[----:B------:R-:W-:Y:S01]  /*2c80*/  IMAD.IADD R233, R231, 0x1, R232 ;  /* 0x00000001e7e97824 */ /* 0x000fe200078e02e8 */
[----:B------:R-:W-:-:S02]  /*2c90*/  IADD3 R241, R241, UR4, RZ ;  /* 0x00000004f1f17c10 */ /* 0x000fc4000fffe0ff */
[----:B-1----:R-:W-:-:S05]  /*2ca0*/  IADD3 R2, R81, UR10, RZ ;  /* 0x0000000a51027c10 */ /* 0x002fca000fffe0ff */
[----:B------:R1:W-:Y:S04]  /*2cb0*/  STL [R1+0x20], R2 ;  /* 0x0000200201007387 */ /* 0x0003e80000100800 */
[----:B--234-:R1:W-:Y:S02]  /*2cc0*/  STL [R1+0x24], R0 ;  /* 0x0000240001007387 */ /* 0x01c3e40000100800 */
.L_x_467:
[----:B------:R-:W-:Y:S04]  /*2cd0*/  DEPBAR.LE SB0, 0x1 ;  /* 0x000080400000791a */ /* 0x000fe80000000000 */
[----:B------:R-:W-:Y:S01]  /*2ce0*/  BAR.SYNC.DEFER_BLOCKING 0x0 ;  /* 0x0000000000007b1d */ /* 0x000fe20000010000 */
[C---:B-1----:R-:W-:Y:S02]  /*2cf0*/  IMAD R0, R220.reuse, 0x2000, R221 ;  /* 0x00002000dc007824 */ /* 0x042fe400078e02dd */
[----:B------:R-:W-:Y:S03]  /*2d00*/  IMAD R148, R220, 0x2000, R231 ;  /* 0x00002000dc947824 */ /* 0x000fe600078e02e7 */
[----:B------:R-:W-:Y:S02]  /*2d10*/  SHF.L.U32 R0, R0, 0x1, RZ ;  /* 0x0000000100007819 */ /* 0x000fe400000006ff */
[CC--:B------:R-:W-:Y:S02]  /*2d20*/  IADD3 R203, R221.reuse, R148.reuse, RZ ;  /* 0x00000094ddcb7210 */ /* 0x0c0fe40007ffe0ff */
[----:B------:R-:W-:Y:S03]  /*2d30*/  IADD3 R148, R221, R148, R228 ;  /* 0x00000094dd947210 */ /* 0x000fe60007ffe0e4 */
        /* <DEDUP_REMOVED lines=13> */
[----:B------:R-:W-:Y:S04]  /*2e10*/  LDSM.16.M88.2 R146, [R223+0x2080] ;  /* 0x00208000df92783b */ /* 0x000fe80000000100 */
[----:B------:R-:W-:Y:S01]  /*2e20*/  LDSM.16.M88.2 R152, [R226+0x1080] ;  /* 0x00108000e298783b */ /* 0x000fe20000000100 */
[C---:B--2---:R-:W-:Y:S03]  /*2e30*/  HMMA.16816.F32 R8, R24.reuse, R2, RZ ;  /* 0x000000021808723c */ /* 0x044fe600000018ff */
[----:B------:R-:W1:Y:S05]  /*2e40*/  LDSM.16.M88.2 R2, [R224+0x2080] ;  /* 0x00208000e002783b */ /* 0x000e6a0000000100 */
[-C--:B---3--:R-:W-:Y:S08]  /*2e50*/  HMMA.16816.F32 R12, R24, R16.reuse, RZ ;  /* 0x00000010180c723c */ /* 0x088ff000000018ff */
[C---:B------:R-:W-:Y:S08]  /*2e60*/  HMMA.16816.F32 R16, R20.reuse, R16, RZ ;  /* 0x000000101410723c */ /* 0x040ff000000018ff */
[-C--:B----4-:R-:W-:Y:S08]  /*2e70*/  HMMA.16816.F32 R20, R20, R28.reuse, RZ ;  /* 0x0000001c1414723c */ /* 0x090ff000000018ff */
[----:B------:R-:W-:Y:S07]  /*2e80*/  HMMA.16816.F32 R24, R24, R28, RZ ;  /* 0x0000001c1818723c */ /* 0x000fee00000018ff */
[----:B------:R-:W-:Y:S01]  /*2e90*/  LEA R28, R220, R228, 0xd ;  /* 0x000000e4dc1c7211 */ /* 0x000fe200078e68ff */
[-C--:B-----5:R-:W-:Y:S05]  /*2ea0*/  HMMA.16816.F32 R4, R80, R30.reuse, R4 ;  /* 0x0000001e5004723c */ /* 0x0a0fea0000001804 */
[C---:B------:R-:W-:Y:S03]  /*2eb0*/  IMAD.IADD R28, R221.reuse, 0x1, R28 ;  /* 0x00000001dd1c7824 */ /* 0x040fe600078e021c */
[C---:B------:R-:W-:Y:S04]  /*2ec0*/  HMMA.16816.F32 R8, R132.reuse, R30, R8 ;  /* 0x0000001e8408723c */ /* 0x040fe80000001808 */
[----:B------:R-:W-:Y:S04]  /*2ed0*/  SHF.L.U32 R204, R28, 0x1, RZ ;  /* 0x000000011ccc7819 */ /* 0x000fe800000006ff */
[-C--:B------:R-:W-:Y:S01]  /*2ee0*/  HMMA.16816.F32 R12, R132, R136.reuse, R12 ;  /* 0x00000088840c723c */ /* 0x080fe2000000180c */
[----:B------:R-:W2:Y:S04]  /*2ef0*/  LDSM.16.M88.4 R28, [R204+0x6080] ;  /* 0x00608000cc1c783b */ /* 0x000ea80000000200 */
[----:B------:R-:W3:Y:S03]  /*2f00*/  LDSM.16.M88.4 R140, [R204+0x7080] ;  /* 0x00708000cc8c783b */ /* 0x000ee60000000200 */
[C---:B------:R-:W-:Y:S07]  /*2f10*/  HMMA.16816.F32 R16, R80.reuse, R136, R16 ;  /* 0x000000885010723c */ /* 0x040fee0000001810 */
[----:B------:R-:W-:Y:S01]  /*2f20*/  IMAD R136, R220, 0x2000, R235 ;  /* 0x00002000dc887824 */ /* 0x000fe200078e02eb */
[-C--:B-1----:R-:W-:Y:S04]  /*2f30*/  HMMA.16816.F32 R20, R80, R2.reuse, R20 ;  /* 0x000000025014723c */ /* 0x082fe80000001814 */
[----:B------:R-:W-:Y:S03]  /*2f40*/  IADD3 R136, R221, R136, RZ ;  /* 0x00000088dd887210 */ /* 0x000fe60007ffe0ff */
[----:B------:R-:W-:Y:S01]  /*2f50*/  IMAD.SHL.U32 R80, R148, 0x2, RZ ;  /* 0x0000000294507824 */ /* 0x000fe200078e00ff */
[----:B------:R-:W-:Y:S01]  /*2f60*/  HMMA.16816.F32 R24, R132, R2, R24 ;  /* 0x000000028418723c */ /* 0x000fe20000001818 */
[----:B------:R-:W-:Y:S03]  /*2f70*/  LDSM.16.M88.2 R2, [R226+0x2080] ;  /* 0x00208000e202783b */ /* 0x000fe60000000100 */
[----:B------:R-:W-:Y:S01]  /*2f80*/  SHF.L.U32 R205, R136, 0x1, RZ ;  /* 0x0000000188cd7819 */ /* 0x000fe200000006ff */
[----:B------:R-:W-:Y:S04]  /*2f90*/  LDSM.16.M88.4 R80, [R80+0x6080] ;  /* 0x006080005050783b */ /* 0x000fe80000000200 */
[----:B------:R-:W1:Y:S04]  /*2fa0*/  LDSM.16.M88.2 R136, [R226+0x80] ;  /* 0x00008000e288783b */ /* 0x000e680000000100 */
[----:B------:R-:W4:Y:S01]  /*2fb0*/  LDSM.16.M88.4 R148, [R205+0x7080] ;  /* 0x00708000cd94783b */ /* 0x000f220000000200 */
[-C--:B--2---:R-:W-:Y:S03]  /*2fc0*/  HMMA.16816.F32 R4, R28, R138.reuse, R4 ;  /* 0x0000008a1c04723c */ /* 0x084fe60000001804 */
[----:B------:R-:W-:Y:S04]  /*2fd0*/  LDSM.16.M88.2 R132, [R222+0x3080] ;  /* 0x00308000de84783b */ /* 0x000fe80000000100 */
[----:B------:R-:W-:Y:S01]  /*2fe0*/  LDSM.16.M88.2 R134, [R222+0x4080] ;  /* 0x00408000de86783b */ /* 0x000fe20000000100 */
[C---:B---3--:R-:W-:Y:S03]  /*2ff0*/  HMMA.16816.F32 R8, R140.reuse, R138, R8 ;  /* 0x0000008a8c08723c */ /* 0x048fe60000001808 */
[----:B------:R-:W-:Y:S05]  /*3000*/  LDSM.16.M88.2 R138, [R222+0x5080] ;  /* 0x00508000de8a783b */ /* 0x000fea0000000100 */
[-C--:B------:R-:W-:Y:S08]  /*3010*/  HMMA.16816.F32 R12, R140, R144.reuse, R12 ;  /* 0x000000908c0c723c */ /* 0x080ff0000000180c */
[C---:B------:R-:W-:Y:S08]  /*3020*/  HMMA.16816.F32 R16, R28.reuse, R144, R16 ;  /* 0x000000901c10723c */ /* 0x040ff00000001810 */
[-C--:B------:R-:W-:Y:S01]  /*3030*/  HMMA.16816.F32 R20, R28, R146.reuse, R20 ;  /* 0x000000921c14723c */ /* 0x080fe20000001814 */
[----:B------:R-:W2:Y:S07]  /*3040*/  LDSM.16.M88.4 R28, [R0+0x8080] ;  /* 0x00808000001c783b */ /* 0x000eae0000000200 */
[----:B------:R-:W-:Y:S01]  /*3050*/  HMMA.16816.F32 R24, R140, R146, R24 ;  /* 0x000000928c18723c */ /* 0x000fe20000001818 */
[----:B------:R3:W5:Y:S04]  /*3060*/  LDSM.16.M88.4 R140, [R0+0x9080] ;  /* 0x00908000008c783b */ /* 0x0007680000000200 */
[----:B------:R-:W-:Y:S03]  /*3070*/  LDSM.16.M88.4 R144, [R203+0x9080] ;  /* 0x00908000cb90783b */ /* 0x000fe60000000200 */
[-C--:B-1----:R-:W-:Y:S08]  /*3080*/  HMMA.16816.F32 R4, R80, R136.reuse, R4 ;  /* 0x000000885004723c */ /* 0x082ff00000001804 */
[C---:B----4-:R-:W-:Y:S01]  /*3090*/  HMMA.16816.F32 R8, R148.reuse, R136, R8 ;  /* 0x000000889408723c */ /* 0x050fe20000001808 */
[----:B------:R-:W-:Y:S07]  /*30a0*/  LDSM.16.M88.2 R136, [R224+0x4080] ;  /* 0x00408000e088783b */ /* 0x000fee0000000100 */
[-C--:B------:R-:W-:Y:S04]  /*30b0*/  HMMA.16816.F32 R12, R148, R152.reuse, R12 ;  /* 0x00000098940c723c */ /* 0x080fe8000000180c */
[----:B---3--:R-:W-:Y:S04]  /*30c0*/  IMAD R0, R220, 0x2000, R234 ;  /* 0x00002000dc007824 */ /* 0x008fe800078e02ea */
[C---:B------:R-:W-:Y:S04]  /*30d0*/  HMMA.16816.F32 R16, R80.reuse, R152, R16 ;  /* 0x000000985010723c */ /* 0x040fe80000001810 */
[----:B------:R-:W-:Y:S04]  /*30e0*/  SHF.L.U32 R0, R0, 0x1, RZ ;  /* 0x0000000100007819 */ /* 0x000fe800000006ff */
[-C--:B------:R-:W-:Y:S01]  /*30f0*/  HMMA.16816.F32 R20, R80, R2.reuse, R20 ;  /* 0x000000025014723c */ /* 0x080fe20000001814 */
[----:B------:R1:W-:Y:S07]  /*3100*/  LDSM.16.M88.4 R80, [R0+0x8080] ;  /* 0x008080000050783b */ /* 0x0003ee0000000200 */
[----:B------:R-:W-:Y:S01]  /*3110*/  HMMA.16816.F32 R24, R148, R2, R24 ;  /* 0x000000029418723c */ /* 0x000fe20000001818 */
[----:B------:R-:W3:Y:S04]  /*3120*/  LDSM.16.M88.2 R2, [R224+0x3080] ;  /* 0x00308000e002783b */ /* 0x000ee80000000100 */
[----:B------:R-:W4:Y:S03]  /*3130*/  LDSM.16.M88.2 R148, [R224+0x5080] ;  /* 0x00508000e094783b */ /* 0x000f260000000100 */
[-C--:B--2---:R-:W-:Y:S08]  /*3140*/  HMMA.16816.F32 R4, R28, R132.reuse, R4 ;  /* 0x000000841c04723c */ /* 0x084ff00000001804 */
[C---:B-----5:R-:W-:Y:S01]  /*3150*/  HMMA.16816.F32 R8, R140.reuse, R132, R8 ;  /* 0x000000848c08723c */ /* 0x060fe20000001808 */
[----:B------:R-:W-:Y:S03]  /*3160*/  LDSM.16.M88.2 R132, [R223+0x3080] ;  /* 0x00308000df84783b */ /* 0x000fe60000000100 */
[----:B-1----:R-:W-:Y:S04]  /*3170*/  IMAD R0, R220, 0x2000, R232 ;  /* 0x00002000dc007824 */ /* 0x002fe800078e02e8 */
[-C--:B------:R-:W-:Y:S04]  /*3180*/  HMMA.16816.F32 R12, R140, R134.reuse, R12 ;  /* 0x000000868c0c723c */ /* 0x080fe8000000180c */
[----:B------:R-:W-:Y:S04]  /*3190*/  SHF.L.U32 R0, R0, 0x1, RZ ;  /* 0x0000000100007819 */ /* 0x000fe800000006ff */
[C---:B------:R-:W-:Y:S01]  /*31a0*/  HMMA.16816.F32 R16, R28.reuse, R134, R16 ;  /* 0x000000861c10723c */ /* 0x040fe20000001810 */
[----:B------:R-:W-:Y:S07]  /*31b0*/  LDSM.16.M88.2 R134, [R223+0x4080] ;  /* 0x00408000df86783b */ /* 0x000fee0000000100 */
[-C--:B------:R-:W-:Y:S01]  /*31c0*/  HMMA.16816.F32 R20, R28, R138.reuse, R20 ;  /* 0x0000008a1c14723c */ /* 0x080fe20000001814 */
[----:B------:R1:W2:Y:S07]  /*31d0*/  LDSM.16.M88.4 R28, [R0+0x8080] ;  /* 0x00808000001c783b */ /* 0x0002ae0000000200 */
[----:B------:R-:W-:Y:S01]  /*31e0*/  HMMA.16816.F32 R24, R140, R138, R24 ;  /* 0x0000008a8c18723c */ /* 0x000fe20000001818 */
[----:B------:R-:W5:Y:S04]  /*31f0*/  LDSM.16.M88.4 R140, [R204+0x9080] ;  /* 0x00908000cc8c783b */ /* 0x000f680000000200 */
[----:B------:R-:W2:Y:S03]  /*3200*/  LDSM.16.M88.2 R138, [R223+0x5080] ;  /* 0x00508000df8a783b */ /* 0x000ea60000000100 */
[-C--:B---3--:R-:W-:Y:S08]  /*3210*/  HMMA.16816.F32 R4, R80, R2.reuse, R4 ;  /* 0x000000025004723c */ /* 0x088ff00000001804 */
[C---:B------:R-:W-:Y:S01]  /*3220*/  HMMA.16816.F32 R8, R144.reuse, R2, R8 ;  /* 0x000000029008723c */ /* 0x040fe20000001808 */
[----:B------:R-:W-:Y:S03]  /*3230*/  LDSM.16.M88.2 R2, [R226+0x3080] ;  /* 0x00308000e202783b */ /* 0x000fe60000000100 */
[----:B-1----:R-:W-:Y:S04]  /*3240*/  IMAD R0, R220, 0x2000, R233 ;  /* 0x00002000dc007824 */ /* 0x002fe800078e02e9 */
[-C--:B------:R-:W-:Y:S04]  /*3250*/  HMMA.16816.F32 R12, R144, R136.reuse, R12 ;  /* 0x00000088900c723c */ /* 0x080fe8000000180c */
[----:B------:R-:W-:Y:S04]  /*3260*/  SHF.L.U32 R0, R0, 0x1, RZ ;  /* 0x0000000100007819 */ /* 0x000fe800000006ff */
[C---:B------:R-:W-:Y:S01]  /*3270*/  HMMA.16816.F32 R16, R80.reuse, R136, R16 ;  /* 0x000000885010723c */ /* 0x040fe20000001810 */
[----:B------:R-:W-:Y:S07]  /*3280*/  LDSM.16.M88.2 R136, [R226+0x4080] ;  /* 0x00408000e288783b */ /* 0x000fee0000000100 */
[-C--:B----4-:R-:W-:Y:S01]  /*3290*/  HMMA.16816.F32 R20, R80, R148.reuse, R20 ;  /* 0x000000945014723c */ /* 0x090fe20000001814 */
[----:B------:R1:W3:Y:S07]  /*32a0*/  LDSM.16.M88.4 R80, [R0+0x8080] ;  /* 0x008080000050783b */ /* 0x0002ee0000000200 */
[----:B------:R-:W-:Y:S01]  /*32b0*/  HMMA.16816.F32 R24, R144, R148, R24 ;  /* 0x000000949018723c */ /* 0x000fe20000001818 */
[----:B------:R-:W4:Y:S04]  /*32c0*/  LDSM.16.M88.4 R144, [R205+0x9080] ;  /* 0x00908000cd90783b */ /* 0x000f280000000200 */
[----:B------:R-:W3:Y:S03]  /*32d0*/  LDSM.16.M88.2 R148, [R226+0x5080] ;  /* 0x00508000e294783b */ /* 0x000ee60000000100 */
[-C--:B--2---:R-:W-:Y:S08]  /*32e0*/  HMMA.16816.F32 R4, R28, R132.reuse, R4 ;  /* 0x000000841c04723c */ /* 0x084ff00000001804 */
[C---:B-----5:R-:W-:Y:S04]  /*32f0*/  HMMA.16816.F32 R8, R140.reuse, R132, R8 ;  /* 0x000000848c08723c */ /* 0x060fe80000001808 */
[--C-:B-1----:R-:W-:Y:S04]  /*3300*/  IMAD R0, R220, 0x40, R238.reuse ;  /* 0x00000040dc007824 */ /* 0x102fe800078e02ee */
[-C--:B------:R-:W-:Y:S01]  /*3310*/  HMMA.16816.F32 R12, R140, R134.reuse, R12 ;  /* 0x000000868c0c723c */ /* 0x080fe2000000180c */
[----:B------:R-:W1:Y:S04]  /*3320*/  LDS R150, [R0.X4+0x12080] ;  /* 0x0120800000967984 */ /* 0x000e680000004800 */
[----:B------:R-:W2:Y:S03]  /*3330*/  LDS R151, [R0.X4+0x120a0] ;  /* 0x0120a00000977984 */ /* 0x000ea60000004800 */
[C---:B------:R-:W-:Y:S01]  /*3340*/  HMMA.16816.F32 R16, R28.reuse, R134, R16 ;  /* 0x000000861c10723c */ /* 0x040fe20000001810 */
[----:B------:R-:W1:Y:S04]  /*3350*/  LDS R152, [R0.X4+0x12100] ;  /* 0x0121000000987984 */ /* 0x000e680000004800 */
[----:B------:R5:W1:Y:S03]  /*3360*/  LDS R153, [R0.X4+0x12120] ;  /* 0x0121200000997984 */ /* 0x000a660000004800 */
[-C--:B------:R-:W-:Y:S08]  /*3370*/  HMMA.16816.F32 R20, R28, R138.reuse, R20 ;  /* 0x0000008a1c14723c */ /* 0x080ff00000001814 */
[----:B------:R-:W-:Y:S08]  /*3380*/  HMMA.16816.F32 R24, R140, R138, R24 ;  /* 0x0000008a8c18723c */ /* 0x000ff00000001818 */
[-C--:B---3--:R-:W-:Y:S01]  /*3390*/  HMMA.16816.F32 R4, R80, R2.reuse, R4 ;  /* 0x000000025004723c */ /* 0x088fe20000001804 */
[----:B-----5:R-:W-:Y:S07]  /*33a0*/  MOV R0, UR13 ;  /* 0x0000000d00007c02 */ /* 0x020fee0008000f00 */
[C---:B----4-:R-:W-:Y:S04]  /*33b0*/  HMMA.16816.F32 R8, R144.reuse, R2, R8 ;  /* 0x000000029008723c */ /* 0x050fe80000001808 */
[----:B------:R-:W-:Y:S04]  /*33c0*/  IMAD R0, R0, 0x40, R238 ;  /* 0x0000004000007824 */ /* 0x000fe800078e02ee */
[-C--:B------:R-:W-:Y:S08]  /*33d0*/  HMMA.16816.F32 R12, R144, R136.reuse, R12 ;  /* 0x00000088900c723c */ /* 0x080ff0000000180c */
[C---:B------:R-:W-:Y:S08]  /*33e0*/  HMMA.16816.F32 R16, R80.reuse, R136, R16 ;  /* 0x000000885010723c */ /* 0x040ff00000001810 */
[-C--:B------:R-:W-:Y:S08]  /*33f0*/  HMMA.16816.F32 R20, R80, R148.reuse, R20 ;  /* 0x000000945014723c */ /* 0x080ff00000001814 */
[----:B------:R-:W-:Y:S07]  /*3400*/  HMMA.16816.F32 R24, R144, R148, R24 ;  /* 0x000000949018723c */ /* 0x000fee0000001818 */
[----:B------:R-:W-:Y:S01]  /*3410*/  IADD3 R145, R239, R0, RZ ;  /* 0x00000000ef917210 */ /* 0x000fe20007ffe0ff */
[----:B------:R-:W-:Y:S04]  /*3420*/  IMAD.IADD R144, R241, 0x1, R0 ;  /* 0x00000001f1907824 */ /* 0x000fe800078e0200 */
[----:B------:R-:W-:Y:S01]  /*3430*/  IMNMX R145, R242, R145, PT ;  /* 0x00000091f2917217 */ /* 0x000fe20003800200 */
[----:B------:R-:W-:-:S05]  /*3440*/  @!P4 BRA `(.L_x_449) ;  /* 0x000001a00000c947 */ /* 0x000fca0003800000 */
[----:B-12---:R-:W-:Y:S01]  /*3450*/  IADD3 R2, R0, UR7, RZ ;  /* 0x0000000700027c10 */ /* 0x006fe2000fffe0ff */
[----:B------:R-:W-:Y:S03]  /*3460*/  BSSY B0, `(.L_x_450) ;  /* 0x0000011000007945 */ /* 0x000fe60003800000 */
        /* <DEDUP_REMOVED lines=11> */
.L_x_451:
[----:B------:R-:W-:Y:S04]  /*3520*/  MOV R3, 0x1 ;  /* 0x0000000100037802 */ /* 0x000fe80000000f00 */
[----:B------:R-:W-:Y:S11]  /*3530*/  ISETP.NE.AND P0, PT, R3, c[0x0][0x2a8], PT ;  /* 0x0000aa0003007a0c */ /* 0x000ff60003f05270 */
[----:B------:R-:W-:Y:S02]  /*3540*/  @!UPT UIADD3 URZ, URZ, URZ, URZ ;  /* 0x0000003f3f3ff290 */ /* 0x000fe4000fffe03f */
[----:B------:R-:W-:Y:S05]  /*3550*/  @P0 IMAD.HI.U32 R3, R2, c[0x0][0x2ac], RZ ;  /* 0x0000ab0002030a27 */ /* 0x000fea00078e00ff */
[----:B------:R-:W-:Y:S02]  /*3560*/  @P0 SHF.R.U32.HI R2, RZ, c[0x0][0x2b0], R3 ;  /* 0x0000ac00ff020a19 */ /* 0x000fe40000011603 */
.L_x_452:
[----:B------:R-:W-:Y:S05]  /*3570*/  BSYNC B0 ;  /* 0x0000000000007941 */ /* 0x000fea0003800000 */
.L_x_450:
[----:B------:R-:W-:Y:S02]  /*3580*/  IMAD R2, R2, c[0x0][0x2a8], R243 ;  /* 0x0000aa0002027a24 */ /* 0x000fe400078e02f3 */
[--C-:B------:R-:W-:Y:S02]  /*3590*/  IMAD.IADD R3, R239, 0x1, R0.reuse ;  /* 0x00000001ef037824 */ /* 0x100fe400078e0200 */
[----:B------:R-:W-:Y:S01]  /*35a0*/  IMAD.IADD R144, R241, 0x1, R0 ;  /* 0x00000001f1907824 */ /* 0x000fe200078e0200 */
[----:B------:R-:W-:Y:S02]  /*35b0*/  IADD3 R145, R2, c[0x0][0x2a8], RZ ;  /* 0x0000aa0002917a10 */ /* 0x000fe40007ffe0ff */
[----:B------:R-:W-:Y:S02]  /*35c0*/  IMNMX R3, R242, R3, PT ;  /* 0x00000003f2037217 */ /* 0x000fe40003800200 */
[----:B------:R-:W-:Y:S02]  /*35d0*/  IMNMX R144, R144, R2, !PT ;  /* 0x0000000290907217 */ /* 0x000fe40007800200 */
[----:B------:R-:W-:Y:S02]  /*35e0*/  IMNMX R145, R3, R145, PT ;  /* 0x0000009103917217 */ /* 0x000fe40003800200 */
.L_x_449:
[----:B-12---:R-:W-:Y:S05]  /*35f0*/  IADD3 R28, R0, 0x8, RZ ;  /* 0x00000008001c7810 */ /* 0x006fea0007ffe0ff */
[--C-:B------:R-:W-:Y:S02]  /*3600*/  IMAD.IADD R3, R239, 0x1, R28.reuse ;  /* 0x00000001ef037824 */ /* 0x100fe400078e021c */
[----:B------:R-:W-:Y:S03]  /*3610*/  IMAD.IADD R2, R241, 0x1, R28 ;  /* 0x00000001f1027824 */ /* 0x000fe600078e021c */
[----:B------:R-:W-:Y:S01]  /*3620*/  IMNMX R3, R242, R3, PT ;  /* 0x00000003f2037217 */ /* 0x000fe20003800200 */
[----:B------:R-:W-:-:S05]  /*3630*/  @!P4 BRA `(.L_x_453) ;  /* 0x000001700000c947 */ /* 0x000fca0003800000 */
[----:B------:R-:W-:Y:S01]  /*3640*/  IADD3 R28, R28, UR7, RZ ;  /* 0x000000071c1c7c10 */ /* 0x000fe2000fffe0ff */
        /* <DEDUP_REMOVED lines=12> */
.L_x_455:
[----:B------:R-:W-:Y:S04]  /*3710*/  MOV R29, 0x1 ;  /* 0x00000001001d7802 */ /* 0x000fe80000000f00 */
[----:B------:R-:W-:Y:S11]  /*3720*/  ISETP.NE.AND P0, PT, R29, c[0x0][0x2a8], PT ;  /* 0x0000aa001d007a0c */ /* 0x000ff60003f05270 */
[----:B------:R-:W-:Y:S02]  /*3730*/  @!UPT UIADD3 URZ, URZ, URZ, URZ ;  /* 0x0000003f3f3ff290 */ /* 0x000fe4000fffe03f */
[----:B------:R-:W-:Y:S05]  /*3740*/  @P0 IMAD.HI.U32 R29, R28, c[0x0][0x2ac], RZ ;  /* 0x0000ab001c1d0a27 */ /* 0x000fea00078e00ff */
[----:B------:R-:W-:Y:S02]  /*3750*/  @P0 SHF.R.U32.HI R28, RZ, c[0x0][0x2b0], R29 ;  /* 0x0000ac00ff1c0a19 */ /* 0x000fe4000001161d */
.L_x_456:
[----:B------:R-:W-:Y:S05]  /*3760*/  BSYNC B0 ;  /* 0x0000000000007941 */ /* 0x000fea0003800000 */
.L_x_454:
[----:B------:R-:W-:Y:S05]  /*3770*/  IMAD R28, R28, c[0x0][0x2a8], R243 ;  /* 0x0000aa001c1c7a24 */ /* 0x000fea00078e02f3 */
[----:B------:R-:W-:Y:S02]  /*3780*/  IADD3 R29, R28, c[0x0][0x2a8], RZ ;  /* 0x0000aa001c1d7a10 */ /* 0x000fe40007ffe0ff */
[----:B------:R-:W-:Y:S02]  /*3790*/  IMNMX R2, R2, R28, !PT ;  /* 0x0000001c02027217 */ /* 0x000fe40007800200 */
[----:B------:R-:W-:Y:S02]  /*37a0*/  IMNMX R3, R3, R29, PT ;  /* 0x0000001d03037217 */ /* 0x000fe40003800200 */
.L_x_453:
[----:B------:R-:W-:Y:S05]  /*37b0*/  IADD3 R28, R0, 0x20, RZ ;  /* 0x00000020001c7810 */ /* 0x000fea0007ffe0ff */
        /* <DEDUP_REMOVED lines=17> */
.L_x_459:
[----:B------:R-:W-:Y:S04]  /*38d0*/  MOV R29, 0x1 ;  /* 0x00000001001d7802 */ /* 0x000fe80000000f00 */
[----:B------:R-:W-:Y:S11]  /*38e0*/  ISETP.NE.AND P0, PT, R29, c[0x0][0x2a8], PT ;  /* 0x0000aa001d007a0c */ /* 0x000ff60003f05270 */
[----:B------:R-:W-:Y:S02]  /*38f0*/  @!UPT UIADD3 URZ, URZ, URZ, URZ ;  /* 0x0000003f3f3ff290 */ /* 0x000fe4000fffe03f */
[----:B------:R-:W-:Y:S05]  /*3900*/  @P0 IMAD.HI.U32 R29, R28, c[0x0][0x2ac], RZ ;  /* 0x0000ab001c1d0a27 */ /* 0x000fea00078e00ff */
[----:B------:R-:W-:Y:S02]  /*3910*/  @P0 SHF.R.U32.HI R28, RZ, c[0x0][0x2b0], R29 ;  /* 0x0000ac00ff1c0a19 */ /* 0x000fe4000001161d */
.L_x_460:
[----:B------:R-:W-:Y:S05]  /*3920*/  BSYNC B0 ;  /* 0x0000000000007941 */ /* 0x000fea0003800000 */
.L_x_458:
[----:B------:R-:W-:Y:S05]  /*3930*/  IMAD R28, R28, c[0x0][0x2a8], R243 ;  /* 0x0000aa001c1c7a24 */ /* 0x000fea00078e02f3 */
[----:B------:R-:W-:Y:S02]  /*3940*/  IADD3 R29, R28, c[0x0][0x2a8], RZ ;  /* 0x0000aa001c1d7a10 */ /* 0x000fe40007ffe0ff */
[----:B------:R-:W-:Y:S02]  /*3950*/  IMNMX R141, R141, R28, !PT ;  /* 0x0000001c8d8d7217 */ /* 0x000fe40007800200 */
[----:B------:R-:W-:Y:S02]  /*3960*/  IMNMX R142, R142, R29, PT ;  /* 0x0000001d8e8e7217 */ /* 0x000fe40003800200 */
.L_x_457:
        /* <DEDUP_REMOVED lines=18> */
.L_x_463:
[----:B------:R-:W-:Y:S04]  /*3a90*/  MOV R28, 0x1 ;  /* 0x00000001001c7802 */ /* 0x000fe80000000f00 */
[----:B------:R-:W-:Y:S11]  /*3aa0*/  ISETP.NE.AND P0, PT, R28, c[0x0][0x2a8], PT ;  /* 0x0000aa001c007a0c */ /* 0x000ff60003f05270 */
[----:B------:R-:W-:Y:S02]  /*3ab0*/  @!UPT UIADD3 URZ, URZ, URZ, URZ ;  /* 0x0000003f3f3ff290 */ /* 0x000fe4000fffe03f */
[----:B------:R-:W-:Y:S05]  /*3ac0*/  @P0 IMAD.HI.U32 R28, R0, c[0x0][0x2ac], RZ ;  /* 0x0000ab00001c0a27 */ /* 0x000fea00078e00ff */
[----:B------:R-:W-:Y:S02]  /*3ad0*/  @P0 SHF.R.U32.HI R0, RZ, c[0x0][0x2b0], R28 ;  /* 0x0000ac00ff000a19 */ /* 0x000fe4000001161c */
.L_x_464:
[----:B------:R-:W-:Y:S05]  /*3ae0*/  BSYNC B0 ;  /* 0x0000000000007941 */ /* 0x000fea0003800000 */
.L_x_462:
[----:B------:R-:W-:Y:S05]  /*3af0*/  IMAD R0, R0, c[0x0][0x2a8], R243 ;  /* 0x0000aa0000007a24 */ /* 0x000fea00078e02f3 */
[----:B------:R-:W-:Y:S02]  /*3b00*/  IADD3 R28, R0, c[0x0][0x2a8], RZ ;  /* 0x0000aa00001c7a10 */ /* 0x000fe40007ffe0ff */
[----:B------:R-:W-:Y:S02]  /*3b10*/  IMNMX R140, R140, R0, !PT ;  /* 0x000000008c8c7217 */ /* 0x000fe40007800200 */
[----:B------:R-:W-:Y:S02]  /*3b20*/  IMNMX R143, R143, R28, PT ;  /* 0x0000001c8f8f7217 */ /* 0x000fe40003800200 */
.L_x_461:
        /* <DEDUP_REMOVED lines=11> */
[----:B------:R-:W3:Y:S04]  /*3be0*/  LDSM.16.M88.4 R80, [R80+0xf080] ;  /* 0x00f080005050783b */ /* 0x000ee80000000200 */
[----:B------:R1:W4:Y:S04]  /*3bf0*/  LDSM.16.M88.4 R132, [R0+0xe080] ;  /* 0x00e080000084783b */ /* 0x0003280000000200 */
[----:B------:R1:W1:Y:S01]  /*3c00*/  LDSM.16.M88.4 R136, [R0+0xf080] ;  /* 0x00f080000088783b */ /* 0x0002620000000200 */
[----:B------:R-:W-:-:S05]  /*3c10*/  @P0 BRA `(.L_x_465) ;  /* 0x0000030000000947 */ /* 0x000fca0003800000 */
[----:B------:R-:W5:Y:S01]  /*3c20*/  LDL R206, [R1+0x24] ;  /* 0x0000240001ce7983 */ /* 0x000f620000100800 */
[----:B------:R-:W-:Y:S01]  /*3c30*/  USHF.R.S32.HI UR12, URZ, 0x1f, UR10 ;  /* 0x0000001f3f0c7899 */ /* 0x000fe2000801140a */
[----:B------:R-:W-:Y:S01]  /*3c40*/  IMAD.U32 R204, RZ, RZ, UR11 ;  /* 0x0000000bffcc7e24 */ /* 0x000fe2000f8e00ff */
[----:B------:R-:W-:Y:S01]  /*3c50*/  ULDC.64 UR4, c[0x0][0x178] ;  /* 0x00005e0000047ab9 */ /* 0x000fe20000000a00 */
[----:B----4-:R-:W4:Y:S01]  /*3c60*/  LDL.64 R208, [R1+0x8] ;  /* 0x0000080001d07983 */ /* 0x010f220000100a00 */
[----:B------:R-:W-:Y:S01]  /*3c70*/  UIMAD UR12, UR12, UR4, URZ ;  /* 0x000000040c0c72a4 */ /* 0x000fe2000f8e023f */
[----:B------:R-:W-:Y:S01]  /*3c80*/  IMAD.U32 R203, RZ, RZ, UR13 ;  /* 0x0000000dffcb7e24 */ /* 0x000fe2000f8e00ff */
[----:B------:R-:W-:Y:S01]  /*3c90*/  UIMAD.WIDE.U32 UR22, UR10, UR4, URZ ;  /* 0x000000040a1672a5 */ /* 0x000fe2000f8e003f */
[----:B---3--:R-:W3:Y:S01]  /*3ca0*/  LDL R207, [R1+0x14] ;  /* 0x0000140001cf7983 */ /* 0x008ee20000100800 */
[----:B------:R-:W-:Y:S02]  /*3cb0*/  UIMAD UR12, UR10, UR5, UR12 ;  /* 0x000000050a0c72a4 */ /* 0x000fe4000f8e020c */
[----:B------:R-:W-:Y:S01]  /*3cc0*/  @!P3 LEA R205, R203, 0x40, 0x6 ;  /* 0x00000040cbcdb811 */ /* 0x000fe200078e30ff */
[----:B------:R-:W-:Y:S02]  /*3cd0*/  UIMAD UR5, UR10, -0x40, UR16 ;  /* 0xffffffc00a0578a4 */ /* 0x000fe4000f8e0210 */
[----:B------:R-:W-:Y:S02]  /*3ce0*/  USHF.L.U32 UR4, UR22, 0x6, URZ ;  /* 0x0000000616047899 */ /* 0x000fe4000800063f */
[----:B------:R-:W-:Y:S02]  /*3cf0*/  UIADD3 UR12, UR23, UR12, URZ ;  /* 0x0000000c170c7290 */ /* 0x000fe4000fffe03f */
[----:B------:R-:W-:Y:S02]  /*3d00*/  IADD3 R147, -R252, UR5, RZ ;  /* 0x00000005fc937c10 */ /* 0x000fe4000fffe1ff */
[----:B------:R-:W-:Y:S01]  /*3d10*/  IADD3 R146, P0, R248, UR4, RZ ;  /* 0x00000004f8927c10 */ /* 0x000fe2000ff1e0ff */
[----:B------:R-:W-:Y:S01]  /*3d20*/  USHF.L.U64.HI UR12, UR22, 0x6, UR12 ;  /* 0x00000006160c7899 */ /* 0x000fe2000801020c */
[C---:B------:R-:W-:Y:S02]  /*3d30*/  ISETP.LT.OR P2, PT, R147.reuse, 0x1, P6 ;  /* 0x000000019300780c */ /* 0x040fe40003741670 */
[----:B------:R-:W-:Y:S03]  /*3d40*/  ISETP.LT.OR P1, PT, R147, 0x1, P5 ;  /* 0x000000019300780c */ /* 0x000fe60002f21670 */
[----:B------:R-:W-:Y:S02]  /*3d50*/  IADD3.X R149, R245, UR12, RZ, P0, !PT ;  /* 0x0000000cf5957c10 */ /* 0x000fe400087fe4ff */
[C---:B------:R-:W-:Y:S04]  /*3d60*/  LEA R148, P0, R146.reuse, c[0x0][0x160], 0x1 ;  /* 0x0000580092947a11 */ /* 0x040fe800078008ff */
[----:B------:R-:W-:Y:S01]  /*3d70*/  LEA.HI.X R149, R146, c[0x0][0x164], R149, 0x1, P0 ;  /* 0x0000590092957a11 */ /* 0x000fe200000f0c95 */
[----:B-----5:R-:W-:Y:S02]  /*3d80*/  IMAD R146, R204, 0x4000, R206 ;  /* 0x00004000cc927824 */ /* 0x020fe400078e02ce */
[----:B------:R-:W-:Y:S01]  /*3d90*/  IMAD.U32 R204, RZ, RZ, UR6 ;  /* 0x00000006ffcc7e24 */ /* 0x000fe2000f8e00ff */
[C---:B----4-:R-:W-:Y:S02]  /*3da0*/  @!P3 IADD3 R203, P0, R205.reuse, R208, RZ ;  /* 0x000000d0cdcbb210 */ /* 0x050fe40007f1e0ff */
[----:B------:R-:W-:Y:S01]  /*3db0*/  @!PT LDS RZ, [RZ] ;  /* 0x00000000fffff984 */ /* 0x000fe20000000800 */
[----:B------:R-:W-:Y:S01]  /*3dc0*/  @!PT LDS RZ, [RZ] ;  /* 0x00000000fffff984 */ /* 0x000fe20000000800 */
[----:B------:R-:W-:Y:S01]  /*3dd0*/  @!PT LDS RZ, [RZ] ;  /* 0x00000000fffff984 */ /* 0x000fe20000000800 */
[----:B------:R3:W-:Y:S01]  /*3de0*/  LDGSTS.E.BYPASS.LTC128B.128 [R146], [R148.64], !P2 ;  /* 0x0000000094927fae */ /* 0x0007e2000d101d52 */
[----:B------:R-:W-:Y:S03]  /*3df0*/  IMAD.U32 R206, RZ, RZ, UR20 ;  /* 0x00000014ffce7e24 */ /* 0x000fe6000f8e00ff */
[----:B------:R3:W-:Y:S02]  /*3e00*/  LDGSTS.E.BYPASS.LTC128B.128 [R146+0x2000], [R148.64+0x80], !P1 ;  /* 0x0200008094927fae */ /* 0x0007e4000c901d52 */
[----:B---3--:R-:W-:Y:S02]  /*3e10*/  @!P3 LEA.HI.X.SX32 R148, R205, R207, 0x1, P0 ;  /* 0x000000cfcd94b211 */ /* 0x008fe400000f0eff */
[----:B------:R-:W3:Y:S01]  /*3e20*/  S2R R207, SR_TID.X ;  /* 0x0000000000cf7919 */ /* 0x000ee20000002100 */
[----:B------:R-:W-:Y:S02]  /*3e30*/  IADD3 R149, P2, P1, R248, UR4, R204 ;  /* 0x00000004f8957c10 */ /* 0x000fe4000f95e0cc */
[----:B------:R-:W-:Y:S02]  /*3e40*/  @!P3 LEA R204, P0, R203, c[0x0][0x258], 0x2 ;  /* 0x00009600cbccba11 */ /* 0x000fe400078010ff */
[----:B------:R-:W-:Y:S02]  /*3e50*/  IADD3.X R206, R245, UR12, R206, P2, P1 ;  /* 0x0000000cf5ce7c10 */ /* 0x000fe400097e24ce */
[C---:B------:R-:W-:Y:S02]  /*3e60*/  ISETP.LT.OR P2, PT, R147.reuse, 0x21, P6 ;  /* 0x000000219300780c */ /* 0x040fe40003741670 */
[----:B------:R-:W-:Y:S01]  /*3e70*/  ISETP.LT.OR P1, PT, R147, 0x21, P5 ;  /* 0x000000219300780c */ /* 0x000fe20002f21670 */
[----:B------:R-:W-:Y:S01]  /*3e80*/  IMAD.U32 R147, RZ, RZ, UR11 ;  /* 0x0000000bff937e24 */ /* 0x000fe2000f8e00ff */
[----:B------:R-:W-:Y:S02]  /*3e90*/  @!P3 LEA.HI.X R205, R203, c[0x0][0x25c], R148, 0x2, P0 ;  /* 0x00009700cbcdba11 */ /* 0x000fe400000f1494 */
[C---:B------:R-:W-:Y:S04]  /*3ea0*/  LEA R148, P0, R149.reuse, c[0x0][0x160], 0x1 ;  /* 0x0000580095947a11 */ /* 0x040fe800078008ff */
[----:B------:R-:W-:Y:S05]  /*3eb0*/  LEA.HI.X R149, R149, c[0x0][0x164], R206, 0x1, P0 ;  /* 0x0000590095957a11 */ /* 0x000fea00000f0cce */
[----:B------:R4:W-:Y:S01]  /*3ec0*/  LDGSTS.E.BYPASS.LTC128B.128 [R146+0x1000], [R148.64], !P2 ;  /* 0x0100000094927fae */ /* 0x0009e2000d101d52 */
[----:B---3--:R-:W-:Y:S03]  /*3ed0*/  IMAD.SHL.U32 R207, R207, 0x4, RZ ;  /* 0x00000004cfcf7824 */ /* 0x008fe600078e00ff */
[----:B------:R4:W-:Y:S01]  /*3ee0*/  LDGSTS.E.BYPASS.LTC128B.128 [R146+0x3000], [R148.64+0x80], !P1 ;  /* 0x0300008094927fae */ /* 0x0009e2000c901d52 */
[----:B------:R-:W-:Y:S04]  /*3ef0*/  @!P3 IMAD R147, R147, 0x40, R207 ;  /* 0x000000409393b824 */ /* 0x000fe800078e02cf */
[----:B------:R-:W-:Y:S05]  /*3f00*/  @!P3 IMAD.SHL.U32 R147, R147, 0x4, RZ ;  /* 0x000000049393b824 */ /* 0x000fea00078e00ff */
[----:B------:R4:W-:Y:S02]  /*3f10*/  @!P3 LDGSTS.E.BYPASS.LTC128B.128 [R147+0x12080], [R204.64] ;  /* 0x12080000cc93bfae */ /* 0x0009e4000b901d52 */
.L_x_465:
[----:B------:R-:W-:Y:S01]  /*3f20*/  PLOP3.LUT P1, PT, PT, PT, UP6, 0x40, 0x0 ;  /* 0x000000000000781c */ /* 0x000fe20003f2e868 */
[----:B------:R-:W0:Y:S01]  /*3f30*/  LDGDEPBAR ;  /* 0x00000000000079af */ /* 0x000e220000000000 */
[----:B------:R-:W-:Y:S02]  /*3f40*/  PLOP3.LUT P0, PT, PT, PT, UP5, 0x40, 0x0 ;  /* 0x000000000000781c */ /* 0x000fe40003f0e858 */
[C---:B------:R-:W-:Y:S02]  /*3f50*/  ISETP.GT.AND P1, PT, R144.reuse, RZ, P1 ;  /* 0x000000ff9000720c */ /* 0x040fe40000f24270 */
[----:B------:R-:W-:Y:S02]  /*3f60*/  ISETP.GT.AND P0, PT, R144, 0x1, P0 ;  /* 0x000000019000780c */ /* 0x000fe40000704270 */
[C---:B------:R-:W-:Y:S02]  /*3f70*/  ISETP.LT.OR P1, PT, R145.reuse, 0x1, P1 ;  /* 0x000000019100780c */ /* 0x040fe40000f21670 */
[----:B------:R-:W-:Y:S02]  /*3f80*/  ISETP.LT.OR P0, PT, R145, 0x2, P0 ;  /* 0x000000029100780c */ /* 0x000fe40000701670 */
[----:B----4-:R-:W-:Y:S02]  /*3f90*/  FSEL R147, R4, -INF , !P1 ;  /* 0xff80000004937808 */ /* 0x010fe40004800000 */
[----:B------:R-:W-:Y:S02]  /*3fa0*/  FSEL R146, R5, -INF , !P0 ;  /* 0xff80000005927808 */ /* 0x000fe40004000000 */
[----:B------:R-:W-:Y:S01]  /*3fb0*/  PLOP3.LUT P2, PT, PT, PT, UP6, 0x40, 0x0 ;  /* 0x000000000000781c */ /* 0x000fe20003f4e868 */
[--C-:B------:R-:W-:Y:S01]  /*3fc0*/  FFMA.FTZ R215, R147, c[0x0][0x29c], -R150.reuse ;  /* 0x0000a70093d77a23 */ /* 0x100fe20000010896 */
[----:B------:R-:W-:Y:S01]  /*3fd0*/  PLOP3.LUT P1, PT, PT, PT, UP5, 0x40, 0x0 ;  /* 0x000000000000781c */ /* 0x000fe20003f2e858 */
[--C-:B------:R-:W-:Y:S01]  /*3fe0*/  FFMA.FTZ R214, R146, c[0x0][0x29c], -R150.reuse ;  /* 0x0000a70092d67a23 */ /* 0x100fe20000010896 */
[----:B------:R-:W-:Y:S02]  /*3ff0*/  PLOP3.LUT P0, PT, PT, PT, UP4, 0x40, 0x0 ;  /* 0x000000000000781c */ /* 0x000fe40003f0e848 */
[C---:B------:R-:W-:Y:S02]  /*4000*/  ISETP.GT.AND P2, PT, R2.reuse, RZ, P2 ;  /* 0x000000ff0200720c */ /* 0x040fe40001744270 */
[----:B------:R-:W-:Y:S02]  /*4010*/  ISETP.GT.AND P1, PT, R2, 0x1, P1 ;  /* 0x000000010200780c */ /* 0x000fe40000f24270 */
[----:B------:R-:W-:Y:S02]  /*4020*/  ISETP.GT.AND P0, PT, R144, 0x20, P0 ;  /* 0x000000209000780c */ /* 0x000fe40000704270 */
[C---:B------:R-:W-:Y:S02]  /*4030*/  ISETP.LT.OR P2, PT, R3.reuse, 0x1, P2 ;  /* 0x000000010300780c */ /* 0x040fe40001741670 */
[----:B------:R-:W-:Y:S02]  /*4040*/  ISETP.LT.OR P1, PT, R3, 0x2, P1 ;  /* 0x000000020300780c */ /* 0x000fe40000f21670 */
[----:B------:R-:W-:Y:S02]  /*4050*/  ISETP.LT.OR P0, PT, R145, 0x21, P0 ;  /* 0x000000219100780c */ /* 0x000fe40000701670 */
[----:B------:R-:W-:Y:S02]  /*4060*/  FSEL R208, R6, -INF , !P2 ;  /* 0xff80000006d07808 */ /* 0x000fe40005000000 */
[----:B------:R-:W-:Y:S02]  /*4070*/  FSEL R207, R7, -INF , !P1 ;  /* 0xff80000007cf7808 */ /* 0x000fe40004800000 */
[-C--:B--2---:R-:W-:Y:S01]  /*4080*/  HMMA.16816.F32 R4, R28, R154.reuse, RZ ;  /* 0x0000009a1c04723c */ /* 0x084fe200000018ff */
[----:B------:R-:W-:Y:S02]  /*4090*/  PLOP3.LUT P1, PT, PT, PT, UP4, 0x40, 0x0 ;  /* 0x000000000000781c */ /* 0x000fe40003f2e848 */
[----:B------:R-:W-:Y:S01]  /*40a0*/  FSEL R16, R16, -INF , !P0 ;  /* 0xff80000010107808 */ /* 0x000fe20004000000 */
[--C-:B------:R-:W-:Y:S01]  /*40b0*/  FFMA.FTZ R207, R207, c[0x0][0x29c], -R151.reuse ;  /* 0x0000a700cfcf7a23 */ /* 0x100fe20000010897 */
[----:B------:R-:W-:Y:S02]  /*40c0*/  PLOP3.LUT P0, PT, PT, PT, UP3, 0x40, 0x0 ;  /* 0x000000000000781c */ /* 0x000fe40003f0e838 */
[----:B------:R-:W-:Y:S01]  /*40d0*/  PLOP3.LUT P2, PT, PT, PT, UP3, 0x40, 0x0 ;  /* 0x000000000000781c */ /* 0x000fe20003f4e838 */
[--C-:B------:R-:W-:Y:S01]  /*40e0*/  FFMA.FTZ R213, R16, c[0x0][0x29c], -R150.reuse ;  /* 0x0000a70010d57a23 */ /* 0x100fe20000010896 */
[C---:B------:R-:W-:Y:S02]  /*40f0*/  ISETP.GT.AND P1, PT, R2.reuse, 0x20, P1 ;  /* 0x000000200200780c */ /* 0x040fe40000f24270 */
[----:B------:R-:W-:Y:S02]  /*4100*/  ISETP.GT.AND P0, PT, R2, 0x21, P0 ;  /* 0x000000210200780c */ /* 0x000fe40000704270 */
[----:B------:R-:W-:Y:S02]  /*4110*/  ISETP.GT.AND P2, PT, R144, 0x21, P2 ;  /* 0x000000219000780c */ /* 0x000fe40001744270 */
[----:B------:R-:W-:Y:S02]  /*4120*/  ISETP.LT.OR P1, PT, R3, 0x21, P1 ;  /* 0x000000210300780c */ /* 0x000fe40000f21670 */
[----:B------:R-:W-:Y:S02]  /*4130*/  ISETP.LT.OR P2, PT, R145, 0x22, P2 ;  /* 0x000000229100780c */ /* 0x000fe40001741670 */
[----:B------:R-:W-:Y:S02]  /*4140*/  ISETP.LT.OR P0, PT, R3, 0x22, P0 ;  /* 0x000000220300780c */ /* 0x000fe40000701670 */
[----:B------:R-:W-:Y:S02]  /*4150*/  FSEL R17, R17, -INF , !P2 ;  /* 0xff80000011117808 */ /* 0x000fe40005000000 */
[----:B------:R-:W-:Y:S02]  /*4160*/  FSEL R204, R18, -INF , !P1 ;  /* 0xff80000012cc7808 */ /* 0x000fe40004800000 */
[----:B------:R-:W-:Y:S01]  /*4170*/  FSEL R203, R19, -INF , !P0 ;  /* 0xff80000013cb7808 */ /* 0x000fe20004000000 */
[--C-:B------:R-:W-:Y:S01]  /*4180*/  FFMA.FTZ R212, R17, c[0x0][0x29c], -R150.reuse ;  /* 0x0000a70011d47a23 */ /* 0x100fe20000010896 */
[----:B------:R-:W-:Y:S01]  /*4190*/  PLOP3.LUT P0, PT, PT, PT, UP2, 0x40, 0x0 ;  /* 0x000000000000781c */ /* 0x000fe20003f0e828 */
[--C-:B------:R-:W-:Y:S01]  /*41a0*/  FFMA.FTZ R204, R204, c[0x0][0x29c], -R151.reuse ;  /* 0x0000a700cccc7a23 */ /* 0x100fe20000010897 */
[----:B------:R-:W-:Y:S01]  /*41b0*/  PLOP3.LUT P2, PT, PT, PT, UP2, 0x40, 0x0 ;  /* 0x000000000000781c */ /* 0x000fe20003f4e828 */
[--C-:B------:R-:W-:Y:S01]  /*41c0*/  FFMA.FTZ R146, R203, c[0x0][0x29c], -R151.reuse ;  /* 0x0000a700cb927a23 */ /* 0x100fe20000010897 */
[----:B------:R-:W-:Y:S02]  /*41d0*/  PLOP3.LUT P1, PT, PT, PT, UP1, 0x40, 0x0 ;  /* 0x000000000000781c */ /* 0x000fe40003f2e818 */
[----:B------:R-:W-:Y:S02]  /*41e0*/  ISETP.GT.AND P0, PT, R2, 0x40, P0 ;  /* 0x000000400200780c */ /* 0x000fe40000704270 */
[C---:B------:R-:W-:Y:S01]  /*41f0*/  ISETP.GT.AND P2, PT, R144.reuse, 0x40, P2 ;  /* 0x000000409000780c */ /* 0x040fe20001744270 */
[----:B------:R-:W-:Y:S01]  /*4200*/  MUFU.EX2 R146, R146 ;  /* 0x0000009200927308 */ /* 0x000fe20000000800 */
[----:B------:R-:W-:Y:S02]  /*4210*/  ISETP.GT.AND P1, PT, R144, 0x41, P1 ;  /* 0x000000419000780c */ /* 0x000fe40000f24270 */
[C---:B------:R-:W-:Y:S02]  /*4220*/  ISETP.LT.OR P2, PT, R145.reuse, 0x41, P2 ;  /* 0x000000419100780c */ /* 0x040fe40001741670 */
[----:B------:R-:W-:Y:S02]  /*4230*/  ISETP.LT.OR P1, PT, R145, 0x42, P1 ;  /* 0x000000429100780c */ /* 0x000fe40000f21670 */
[----:B------:R-:W-:Y:S02]  /*4240*/  ISETP.LT.OR P0, PT, R3, 0x41, P0 ;  /* 0x000000410300780c */ /* 0x000fe40000701670 */
[----:B------:R-:W-:Y:S02]  /*4250*/  FSEL R20, R20, -INF , !P2 ;  /* 0xff80000014147808 */ /* 0x000fe40005000000 */
[----:B------:R-:W-:Y:S02]  /*4260*/  FSEL R21, R21, -INF , !P1 ;  /* 0xff80000015157808 */ /* 0x000fe40004800000 */
[----:B------:R-:W-:Y:S01]  /*4270*/  FSEL R144, R22, -INF , !P0 ;  /* 0xff80000016907808 */ /* 0x000fe20004000000 */
[--C-:B------:R-:W-:Y:S01]  /*4280*/  FFMA.FTZ R211, R20, c[0x0][0x29c], -R150.reuse ;  /* 0x0000a70014d37a23 */ /* 0x100fe20000010896 */
[----:B------:R-:W-:Y:S01]  /*4290*/  PLOP3.LUT P2, PT, PT, PT, UP1, 0x40, 0x0 ;  /* 0x000000000000781c */ /* 0x000fe20003f4e818 */
[----:B------:R-:W-:Y:S01]  /*42a0*/  FFMA.FTZ R150, R21, c[0x0][0x29c], -R150 ;  /* 0x0000a70015967a23 */ /* 0x000fe20000010896 */
[----:B------:R-:W-:Y:S01]  /*42b0*/  PLOP3.LUT P1, PT, PT, PT, UP6, 0x40, 0x0 ;  /* 0x000000000000781c */ /* 0x000fe20003f2e868 */
[----:B------:R-:W-:Y:S01]  /*42c0*/  FFMA.FTZ R144, R144, c[0x0][0x29c], -R151 ;  /* 0x0000a70090907a23 */ /* 0x000fe20000010897 */
[----:B------:R-:W-:Y:S02]  /*42d0*/  PLOP3.LUT P0, PT, PT, PT, UP5, 0x40, 0x0 ;  /* 0x000000000000781c */ /* 0x000fe40003f0e858 */
[----:B------:R-:W-:Y:S01]  /*42e0*/  ISETP.GT.AND P2, PT, R2, 0x41, P2 ;  /* 0x000000410200780c */ /* 0x000fe20001744270 */
[----:B------:R-:W-:Y:S01]  /*42f0*/  MUFU.EX2 R150, R150 ;  /* 0x0000009600967308 */ /* 0x000fe20000000800 */
[C---:B------:R-:W-:Y:S02]  /*4300*/  ISETP.GT.AND P1, PT, R141.reuse, RZ, P1 ;  /* 0x000000ff8d00720c */ /* 0x040fe40000f24270 */
[----:B------:R-:W-:Y:S02]  /*4310*/  ISETP.GT.AND P0, PT, R141, 0x1, P0 ;  /* 0x000000018d00780c */ /* 0x000fe40000704270 */
[----:B------:R-:W-:Y:S02]  /*4320*/  ISETP.LT.OR P2, PT, R3, 0x42, P2 ;  /* 0x000000420300780c */ /* 0x000fe40001741670 */
[C---:B------:R-:W-:Y:S02]  /*4330*/  ISETP.LT.OR P1, PT, R142.reuse, 0x1, P1 ;  /* 0x000000018e00780c */ /* 0x040fe40000f21670 */
[----:B------:R-:W-:Y:S02]  /*4340*/  ISETP.LT.OR P0, PT, R142, 0x2, P0 ;  /* 0x000000028e00780c */ /* 0x000fe40000701670 */
[----:B------:R-:W-:Y:S02]  /*4350*/  FSEL R148, R23, -INF , !P2 ;  /* 0xff80000017947808 */ /* 0x000fe40005000000 */
[----:B------:R-:W-:Y:S02]  /*4360*/  FSEL R149, R8, -INF , !P1 ;  /* 0xff80000008957808 */ /* 0x000fe40004800000 */
[----:B------:R-:W-:Y:S02]  /*4370*/  FSEL R145, R9, -INF , !P0 ;  /* 0xff80000009917808 */ /* 0x000fe40004000000 */
[----:B------:R-:W-:Y:S01]  /*4380*/  PLOP3.LUT P2, PT, PT, PT, UP6, 0x40, 0x0 ;  /* 0x000000000000781c */ /* 0x000fe20003f4e868 */
[--C-:B------:R-:W-:Y:S01]  /*4390*/  FFMA.FTZ R147, R149, c[0x0][0x29c], -R152.reuse ;  /* 0x0000a70095937a23 */ /* 0x100fe20000010898 */
[----:B------:R-:W-:Y:S02]  /*43a0*/  PLOP3.LUT P0, PT, PT, PT, UP4, 0x40, 0x0 ;  /* 0x000000000000781c */ /* 0x000fe40003f0e848 */
[----:B------:R-:W-:Y:S02]  /*43b0*/  PLOP3.LUT P1, PT, PT, PT, UP5, 0x40, 0x0 ;  /* 0x000000000000781c */ /* 0x000fe40003f2e858 */
[C---:B------:R-:W-:Y:S01]  /*43c0*/  ISETP.GT.AND P2, PT, R140.reuse, RZ, P2 ;  /* 0x000000ff8c00720c */ /* 0x040fe20001744270 */
[----:B------:R-:W-:Y:S01]  /*43d0*/  MUFU.EX2 R147, R147 ;  /* 0x0000009300937308 */ /* 0x000fe20000000800 */
[----:B------:R-:W-:Y:S02]  /*43e0*/  ISETP.GT.AND P0, PT, R141, 0x20, P0 ;  /* 0x000000208d00780c */ /* 0x000fe40000704270 */
[----:B------:R-:W-:Y:S02]  /*43f0*/  ISETP.GT.AND P1, PT, R140, 0x1, P1 ;  /* 0x000000018c00780c */ /* 0x000fe40000f24270 */
[C---:B------:R-:W-:Y:S02]  /*4400*/  ISETP.LT.OR P2, PT, R143.reuse, 0x1, P2 ;  /* 0x000000018f00780c */ /* 0x040fe40001741670 */
[----:B------:R-:W-:Y:S02]  /*4410*/  ISETP.LT.OR P1, PT, R143, 0x2, P1 ;  /* 0x000000028f00780c */ /* 0x000fe40000f21670 */
[----:B------:R-:W-:Y:S02]  /*4420*/  ISETP.LT.OR P0, PT, R142, 0x21, P0 ;  /* 0x000000218e00780c */ /* 0x000fe40000701670 */
[----:B------:R-:W-:Y:S02]  /*4430*/  FSEL R210, R10, -INF , !P2 ;  /* 0xff8000000ad27808 */ /* 0x000fe40005000000 */
[----:B------:R-:W-:Y:S02]  /*4440*/  FSEL R209, R11, -INF , !P1 ;  /* 0xff8000000bd17808 */ /* 0x000fe40004800000 */
[C---:B---3--:R-:W-:Y:S01]  /*4450*/  HMMA.16816.F32 R8, R80.reuse, R154, RZ ;  /* 0x0000009a5008723c */ /* 0x048fe200000018ff */
[----:B------:R-:W-:Y:S01]  /*4460*/  PLOP3.LUT P2, PT, PT, PT, UP3, 0x40, 0x0 ;  /* 0x000000000000781c */ /* 0x000fe20003f4e838 */
[--C-:B------:R-:W-:Y:S01]  /*4470*/  FFMA.FTZ R149, R210, c[0x0][0x29c], -R153.reuse ;  /* 0x0000a700d2957a23 */ /* 0x100fe20000010899 */
[----:B------:R-:W-:Y:S01]  /*4480*/  FSEL R2, R12, -INF , !P0 ;  /* 0xff8000000c027808 */ /* 0x000fe20004000000 */
[--C-:B------:R-:W-:Y:S01]  /*4490*/  FFMA.FTZ R209, R209, c[0x0][0x29c], -R153.reuse ;  /* 0x0000a700d1d17a23 */ /* 0x100fe20000010899 */
[----:B------:R-:W-:Y:S02]  /*44a0*/  PLOP3.LUT P1, PT, PT, PT, UP4, 0x40, 0x0 ;  /* 0x000000000000781c */ /* 0x000fe40003f2e848 */
[----:B------:R-:W-:Y:S01]  /*44b0*/  PLOP3.LUT P0, PT, PT, PT, UP3, 0x40, 0x0 ;  /* 0x000000000000781c */ /* 0x000fe20003f0e838 */
[--C-:B------:R-:W-:Y:S01]  /*44c0*/  FFMA.FTZ R203, R2, c[0x0][0x29c], -R152.reuse ;  /* 0x0000a70002cb7a23 */ /* 0x100fe20000010898 */
[----:B------:R-:W-:Y:S01]  /*44d0*/  ISETP.GT.AND P2, PT, R141, 0x21, P2 ;  /* 0x000000218d00780c */ /* 0x000fe20001744270 */
[----:B------:R-:W-:Y:S01]  /*44e0*/  MUFU.EX2 R149, R149 ;  /* 0x0000009500957308 */ /* 0x000fe20000000800 */
[C---:B------:R-:W-:Y:S02]  /*44f0*/  ISETP.GT.AND P1, PT, R140.reuse, 0x20, P1 ;  /* 0x000000208c00780c */ /* 0x040fe40000f24270 */
[----:B------:R-:W-:Y:S02]  /*4500*/  ISETP.GT.AND P0, PT, R140, 0x21, P0 ;  /* 0x000000218c00780c */ /* 0x000fe40000704270 */
[----:B------:R-:W-:Y:S02]  /*4510*/  ISETP.LT.OR P2, PT, R142, 0x22, P2 ;  /* 0x000000228e00780c */ /* 0x000fe40001741670 */
[C---:B------:R-:W-:Y:S02]  /*4520*/  ISETP.LT.OR P1, PT, R143.reuse, 0x21, P1 ;  /* 0x000000218f00780c */ /* 0x040fe40000f21670 */
[----:B------:R-:W-:Y:S02]  /*4530*/  ISETP.LT.OR P0, PT, R143, 0x22, P0 ;  /* 0x000000228f00780c */ /* 0x000fe40000701670 */
[----:B------:R-:W-:Y:S02]  /*4540*/  FSEL R3, R13, -INF , !P2 ;  /* 0xff8000000d037808 */ /* 0x000fe40005000000 */
[----:B------:R-:W-:Y:S02]  /*4550*/  FSEL R206, R14, -INF , !P1 ;  /* 0xff8000000ece7808 */ /* 0x000fe40004800000 */
[----:B------:R-:W-:Y:S02]  /*4560*/  FSEL R205, R15, -INF , !P0 ;  /* 0xff8000000fcd7808 */ /* 0x000fe40004000000 */
[-C--:B------:R-:W-:Y:S01]  /*4570*/  HMMA.16816.F32 R12, R80, R156.reuse, RZ ;  /* 0x0000009c500c723c */ /* 0x080fe200000018ff */
[--C-:B------:R-:W-:Y:S01]  /*4580*/  FFMA.FTZ R206, R206, c[0x0][0x29c], -R153.reuse ;  /* 0x0000a700cece7a23 */ /* 0x100fe20000010899 */
[----:B------:R-:W-:Y:S01]  /*4590*/  PLOP3.LUT P2, PT, PT, PT, UP2, 0x40, 0x0 ;  /* 0x000000000000781c */ /* 0x000fe20003f4e828 */
[----:B------:R-:W-:Y:S01]  /*45a0*/  FFMA.FTZ R205, R205, c[0x0][0x29c], -R153 ;  /* 0x0000a700cdcd7a23 */ /* 0x000fe20000010899 */
[----:B------:R-:W-:Y:S02]  /*45b0*/  PLOP3.LUT P0, PT, PT, PT, UP1, 0x40, 0x0 ;  /* 0x000000000000781c */ /* 0x000fe40003f0e818 */
[C---:B------:R-:W-:Y:S02]  /*45c0*/  ISETP.GT.AND P2, PT, R141.reuse, 0x40, P2 ;  /* 0x000000408d00780c */ /* 0x040fe40001744270 */
[C---:B------:R-:W-:Y:S02]  /*45d0*/  HMMA.16816.F32 R16, R28.reuse, R156, RZ ;  /* 0x0000009c1c10723c */ /* 0x040fe400000018ff */
[----:B------:R-:W-:Y:S02]  /*45e0*/  ISETP.LT.OR P1, PT, R142, 0x41, P2 ;  /* 0x000000418e00780c */ /* 0x000fe40001721670 */
[----:B------:R-:W-:Y:S01]  /*45f0*/  ISETP.GT.AND P0, PT, R141, 0x41, P0 ;  /* 0x000000418d00780c */ /* 0x000fe20000704270 */
[--C-:B------:R-:W-:Y:S01]  /*4600*/  FFMA.FTZ R141, R145, c[0x0][0x29c], -R152.reuse ;  /* 0x0000a700918d7a23 */ /* 0x100fe20000010898 */
[----:B------:R-:W-:Y:S02]  /*4610*/  FSEL R24, R24, -INF , !P1 ;  /* 0xff80000018187808 */ /* 0x000fe40004800000 */
[-C--:B------:R-:W-:Y:S01]  /*4620*/  HMMA.16816.F32 R20, R28, R158.reuse, RZ ;  /* 0x0000009e1c14723c */ /* 0x080fe200000018ff */
[----:B------:R-:W-:Y:S02]  /*4630*/  PLOP3.LUT P2, PT, PT, PT, UP2, 0x40, 0x0 ;  /* 0x000000000000781c */ /* 0x000fe40003f4e828 */
[----:B------:R-:W-:Y:S01]  /*4640*/  PLOP3.LUT P1, PT, PT, PT, UP1, 0x40, 0x0 ;  /* 0x000000000000781c */ /* 0x000fe20003f2e818 */
[--C-:B------:R-:W-:Y:S01]  /*4650*/  FFMA.FTZ R145, R24, c[0x0][0x29c], -R152.reuse ;  /* 0x0000a70018917a23 */ /* 0x100fe20000010898 */
[----:B------:R-:W-:Y:S01]  /*4660*/  ISETP.LT.OR P0, PT, R142, 0x42, P0 ;  /* 0x000000428e00780c */ /* 0x000fe20000701670 */
[--C-:B------:R-:W-:Y:S01]  /*4670*/  FFMA.FTZ R142, R208, c[0x0][0x29c], -R151.reuse ;  /* 0x0000a700d08e7a23 */ /* 0x100fe20000010897 */
[C---:B------:R-:W-:Y:S01]  /*4680*/  ISETP.GT.AND P2, PT, R140.reuse, 0x40, P2 ;  /* 0x000000408c00780c */ /* 0x040fe20001744270 */
[----:B------:R-:W-:Y:S02]  /*4690*/  HMMA.16816.F32 R28, R80, R158, RZ ;  /* 0x0000009e501c723c */ /* 0x000fe400000018ff */
[----:B------:R-:W-:Y:S01]  /*46a0*/  ISETP.GT.AND P1, PT, R140, 0x41, P1 ;  /* 0x000000418c00780c */ /* 0x000fe20000f24270 */
[----:B------:R-:W-:Y:S01]  /*46b0*/  MUFU.EX2 R145, R145 ;  /* 0x0000009100917308 */ /* 0x000fe20000000800 */
[----:B------:R-:W-:Y:S01]  /*46c0*/  IMAD.MOV.U32 R140, RZ, RZ, 0x40 ;  /* 0x00000040ff8c7424 */ /* 0x000fe200078e00ff */
[----:B------:R-:W-:Y:S01]  /*46d0*/  FSEL R25, R25, -INF , !P0 ;  /* 0xff80000019197808 */ /* 0x000fe20004000000 */
[----:B------:R-:W-:Y:S01]  /*46e0*/  FFMA.FTZ R151, R148, c[0x0][0x29c], -R151 ;  /* 0x0000a70094977a23 */ /* 0x000fe20000010897 */
[----:B------:R-:W-:Y:S01]  /*46f0*/  LOP3.LUT P0, RZ, R229, 0x4, RZ, 0xc0, !PT ;  /* 0x00000004e5ff7812 */ /* 0x000fe2000780c0ff */
[-C--:B------:R-:W-:Y:S05]  /*4700*/  HMMA.16816.F32 R4, R132, R160.reuse, R4 ;  /* 0x000000a08404723c */ /* 0x080fea0000001804 */
[C---:B------:R-:W-:Y:S01]  /*4710*/  ISETP.LT.OR P2, PT, R143.reuse, 0x41, P2 ;  /* 0x000000418f00780c */ /* 0x040fe20001741670 */
[----:B------:R-:W-:Y:S01]  /*4720*/  MUFU.EX2 R142, R142 ;  /* 0x0000008e008e7308 */ /* 0x000fe20000000800 */
[----:B------:R-:W-:Y:S01]  /*4730*/  ISETP.LT.OR P1, PT, R143, 0x42, P1 ;  /* 0x000000428f00780c */ /* 0x000fe20000f21670 */
[C---:B-1----:R-:W-:Y:S04]  /*4740*/  HMMA.16816.F32 R8, R136.reuse, R160, R8 ;  /* 0x000000a08808723c */ /* 0x042fe80000001808 */
[----:B------:R-:W-:Y:S01]  /*4750*/  SEL R140, R140, 0xffffffc0, !P0 ;  /* 0xffffffc08c8c7807 */ /* 0x000fe20004000000 */
[----:B------:R-:W-:Y:S01]  /*4760*/  FFMA.FTZ R143, R3, c[0x0][0x29c], -R152 ;  /* 0x0000a700038f7a23 */ /* 0x000fe20000010898 */
[----:B------:R-:W-:Y:S01]  /*4770*/  FSEL R26, R26, -INF , !P2 ;  /* 0xff8000001a1a7808 */ /* 0x000fe20005000000 */
[----:B------:R-:W-:Y:S01]  /*4780*/  IMAD.SHL.U32 R3, R221, 0x2, RZ ;  /* 0x00000002dd037824 */ /* 0x000fe200078e00ff */
[-C--:B------:R-:W-:Y:S01]  /*4790*/  HMMA.16816.F32 R12, R136, R162.reuse, R12 ;  /* 0x000000a2880c723c */ /* 0x080fe2000000180c */
[----:B------:R-:W-:Y:S01]  /*47a0*/  MUFU.EX2 R148, R144 ;  /* 0x0000009000947308 */ /* 0x000fe20000000800 */
[----:B------:R-:W-:Y:S02]  /*47b0*/  PLOP3.LUT P0, PT, PT, PT, UP0, 0x80, 0x0 ;  /* 0x000000000000781c */ /* 0x000fe40003f0f008 */
[----:B------:R-:W-:Y:S01]  /*47c0*/  FSEL R27, R27, -INF , !P1 ;  /* 0xff8000001b1b7808 */ /* 0x000fe20004800000 */
[----:B------:R-:W-:Y:S02]  /*47d0*/  IMAD.IADD R2, R3, 0x1, R140 ;  /* 0x0000000103027824 */ /* 0x000fe400078e028c */
[----:B------:R-:W-:Y:S01]  /*47e0*/  FFMA.FTZ R152, R25, c[0x0][0x29c], -R152 ;  /* 0x0000a70019987a23 */ /* 0x000fe20000010898 */
[C---:B------:R-:W-:Y:S02]  /*47f0*/  HMMA.16816.F32 R16, R132.reuse, R162, R16 ;  /* 0x000000a28410723c */ /* 0x040fe40000001810 */
[----:B------:R-:W-:Y:S01]  /*4800*/  LDSM.16.M88.4 R80, [R2+0xf080] ;  /* 0x00f080000250783b */ /* 0x000fe20000000200 */
[----:B------:R-:W-:Y:S01]  /*4810*/  MUFU.EX2 R144, R141 ;  /* 0x0000008d00907308 */ /* 0x000fe20000000800 */
[--C-:B------:R-:W-:Y:S02]  /*4820*/  FFMA.FTZ R208, R26, c[0x0][0x29c], -R153.reuse ;  /* 0x0000a7001ad07a23 */ /* 0x100fe40000010899 */
[----:B------:R-:W-:Y:S02]  /*4830*/  FFMA.FTZ R153, R27, c[0x0][0x29c], -R153 ;  /* 0x0000a7001b997a23 */ /* 0x000fe40000010899 */
[-C--:B------:R-:W-:Y:S02]  /*4840*/  HMMA.16816.F32 R20, R132, R164.reuse, R20 ;  /* 0x000000a48414723c */ /* 0x080fe40000001814 */
[----:B------:R-:W1:Y:S03]  /*4850*/  LDSM.16.M88.4 R24, [R2+0xe080] ;  /* 0x00e080000218783b */ /* 0x000e660000000200 */
[----:B------:R-:W-:Y:S02]  /*4860*/  MUFU.EX2 R141, R203 ;  /* 0x000000cb008d7308 */ /* 0x000fe40000000800 */
[----:B------:R-:W-:Y:S01]  /*4870*/  IMAD.IADD R132, R140, 0x1, R0 ;  /* 0x000000018c847824 */ /* 0x000fe200078e0200 */
[----:B------:R-:W-:Y:S07]  /*4880*/  HMMA.16816.F32 R28, R136, R164, R28 ;  /* 0x000000a4881c723c */ /* 0x000fee000000181c */
[----:B------:R-:W-:Y:S10]  /*4890*/  MUFU.EX2 R136, R215 ;  /* 0x000000d700887308 */ /* 0x000ff40000000800 */
[----:B------:R-:W2:Y:S10]  /*48a0*/  MUFU.EX2 R137, R214 ;  /* 0x000000d600897308 */ /* 0x000eb40000000800 */
[----:B------:R-:W-:Y:S01]  /*48b0*/  MUFU.EX2 R140, R211 ;  /* 0x000000d3008c7308 */ /* 0x000fe20000000800 */
[-C--:B-1----:R-:W-:Y:S09]  /*48c0*/  HMMA.16816.F32 R4, R24, R166.reuse, R4 ;  /* 0x000000a61804723c */ /* 0x082ff20000001804 */
[----:B------:R-:W-:Y:S01]  /*48d0*/  MUFU.EX2 R143, R143 ;  /* 0x0000008f008f7308 */ /* 0x000fe20000000800 */
[C---:B------:R-:W-:Y:S09]  /*48e0*/  HMMA.16816.F32 R8, R80.reuse, R166, R8 ;  /* 0x000000a65008723c */ /* 0x040ff20000001808 */
[----:B------:R-:W-:Y:S01]  /*48f0*/  MUFU.EX2 R138, R213 ;  /* 0x000000d5008a7308 */ /* 0x000fe20000000800 */
[-C--:B------:R-:W-:Y:S09]  /*4900*/  HMMA.16816.F32 R12, R80, R168.reuse, R12 ;  /* 0x000000a8500c723c */ /* 0x080ff2000000180c */
[----:B------:R-:W1:Y:S01]  /*4910*/  MUFU.EX2 R139, R212 ;  /* 0x000000d4008b7308 */ /* 0x000e620000000800 */
[C---:B------:R-:W-:Y:S08]  /*4920*/  HMMA.16816.F32 R16, R24.reuse, R168, R16 ;  /* 0x000000a81810723c */ /* 0x040ff00000001810 */
[-C--:B------:R-:W-:Y:S01]  /*4930*/  HMMA.16816.F32 R20, R24, R170.reuse, R20 ;  /* 0x000000aa1814723c */ /* 0x080fe20000001814 */
[----:B------:R-:W3:Y:S01]  /*4940*/  LDSM.16.M88.4 R24, [R132+0xe080] ;  /* 0x00e080008418783b */ /* 0x000ee20000000200 */
[----:B------:R-:W-:Y:S06]  /*4950*/  MUFU.EX2 R151, R151 ;  /* 0x0000009700977308 */ /* 0x000fec0000000800 */
[----:B------:R-:W-:Y:S01]  /*4960*/  HMMA.16816.F32 R28, R80, R170, R28 ;  /* 0x000000aa501c723c */ /* 0x000fe2000000181c */
[----:B------:R-:W4:Y:S03]  /*4970*/  LDSM.16.M88.4 R80, [R132+0xf080] ;  /* 0x00f080008450783b */ /* 0x000f260000000200 */
[----:B------:R-:W-:Y:S10]  /*4980*/  MUFU.EX2 R152, R152 ;  /* 0x0000009800987308 */ /* 0x000ff40000000800 */
[----:B------:R-:W-:Y:S01]  /*4990*/  MUFU.EX2 R153, R153 ;  /* 0x0000009900997308 */ /* 0x000fe20000000800 */
[-C--:B---3--:R-:W-:Y:S08]  /*49a0*/  HMMA.16816.F32 R4, R24, R172.reuse, R4 ;  /* 0x000000ac1804723c */ /* 0x088ff00000001804 */
[C---:B----4-:R-:W-:Y:S08]  /*49b0*/  HMMA.16816.F32 R8, R80.reuse, R172, R8 ;  /* 0x000000ac5008723c */ /* 0x050ff00000001808 */
[-C--:B------:R-:W-:Y:S08]  /*49c0*/  HMMA.16816.F32 R12, R80, R174.reuse, R12 ;  /* 0x000000ae500c723c */ /* 0x080ff0000000180c */
[C---:B------:R-:W-:Y:S08]  /*49d0*/  HMMA.16816.F32 R16, R24.reuse, R174, R16 ;  /* 0x000000ae1810723c */ /* 0x040ff00000001810 */
[-C--:B------:R-:W-:Y:S01]  /*49e0*/  HMMA.16816.F32 R20, R24, R176.reuse, R20 ;  /* 0x000000b01814723c */ /* 0x080fe20000001814 */
[----:B------:R-:W3:Y:S07]  /*49f0*/  LDSM.16.M88.4 R24, [R3+0x10080] ;  /* 0x010080000318783b */ /* 0x000eee0000000200 */
[----:B------:R-:W-:Y:S01]  /*4a00*/  HMMA.16816.F32 R28, R80, R176, R28 ;  /* 0x000000b0501c723c */ /* 0x000fe2000000181c */
[----:B------:R-:W4:Y:S08]  /*4a10*/  LDSM.16.M88.4 R80, [R3+0x11080] ;  /* 0x011080000350783b */ /* 0x000f300000000200 */
[----:B------:R-:W-:Y:S01]  /*4a20*/  LDS R3, [R238.X4+0x12280] ;  /* 0x01228000ee037984 */ /* 0x000fe20000004800 */
        /* <DEDUP_REMOVED lines=25> */
[----:B------:R-:W4:Y:S01]  /*4bc0*/  LDSM.16.M88.4 R132, [R132+0x11080] ;  /* 0x011080008484783b */ /* 0x000f220000000200 */
[----:B------:R-:W5:Y:S05]  /*4bd0*/  MUFU.EX2 R82, R207 ;  /* 0x000000cf00527308 */ /* 0x000f6a0000000800 */
[----:B--2---:R-:W-:Y:S02]  /*4be0*/  F2FP.PACK_AB R81, R137, R136 ;  /* 0x000000888951723e */ /* 0x004fe400000000ff */
[----:B-1----:R-:W-:Y:S03]  /*4bf0*/  F2FP.PACK_AB R80, R139, R138 ;  /* 0x0000008a8b50723e */ /* 0x002fe600000000ff */
[----:B------:R-:W1:Y:S01]  /*4c00*/  MUFU.EX2 R83, R204 ;  /* 0x000000cc00537308 */ /* 0x000e620000000800 */
[-C--:B---3--:R-:W-:Y:S08]  /*4c10*/  HMMA.16816.F32 R4, R24, R196.reuse, R4 ;  /* 0x000000c41804723c */ /* 0x088ff00000001804 */
[C---:B----4-:R-:W-:Y:S08]  /*4c20*/  HMMA.16816.F32 R8, R132.reuse, R196, R8 ;  /* 0x000000c48408723c */ /* 0x050ff00000001808 */
        /* <DEDUP_REMOVED lines=117> */
[----:B------:R-:W2:Y:S01]  /*5380*/  LDSM.16.MT88.4 R136, [R0+0x10880] ;  /* 0x010880000088783b */ /* 0x000ea20000004200 */
[-C--:B------:R-:W-:Y:S07]  /*5390*/  HMMA.16816.F32 R44, R16, R10.reuse, R44 ;  /* 0x0000000a102c723c */ /* 0x080fee000000182c */
[----:B------:R-:W-:Y:S01]  /*53a0*/  LDSM.16.MT88.4 R140, [R0+0xf880] ;  /* 0x00f88000008c783b */ /* 0x000fe20000004200 */
[-C--:B------:R-:W-:Y:S07]  /*53b0*/  HMMA.16816.F32 R48, R12, R10.reuse, R48 ;  /* 0x0000000a0c30723c */ /* 0x080fee0000001830 */
[----:B------:R-:W-:Y:S01]  /*53c0*/  LDSM.16.MT88.4 R144, [R202+0x14080] ;  /* 0x01408000ca90783b */ /* 0x000fe20000004200 */
[C---:B------:R-:W-:Y:S07]  /*53d0*/  HMMA.16816.F32 R52, R4.reuse, R10, R52 ;  /* 0x0000000a0434723c */ /* 0x040fee0000001834 */
[----:B------:R-:W-:Y:S01]  /*53e0*/  LDSM.16.MT88.4 R8, [R0+0xf080] ;  /* 0x00f080000008783b */ /* 0x000fe20000004200 */
[-C--:B---3--:R-:W-:Y:S07]  /*53f0*/  HMMA.16816.F32 R56, R4, R20.reuse, R56 ;  /* 0x000000140438723c */ /* 0x088fee0000001838 */
[----:B------:R-:W-:Y:S01]  /*5400*/  LDSM.16.MT88.4 R148, [R202+0x15080] ;  /* 0x01508000ca94783b */ /* 0x000fe20000004200 */
        /* <DEDUP_REMOVED lines=30> */
[-C--:B----4-:R-:W-:Y:S08]  /*55f0*/  HMMA.16816.F32 R56, R4, R20.reuse, R56 ;  /* 0x000000140438723c */ /* 0x090ff00000001838 */
[-C--:B------:R-:W-:Y:S01]  /*5600*/  HMMA.16816.F32 R60, R12, R20.reuse, R60 ;  /* 0x000000140c3c723c */ /* 0x080fe2000000183c */
[----:B------:R3:W4:Y:S07]  /*5610*/  LDSM.16.M88.4 R80, [R225] ;  /* 0x00000000e150783b */ /* 0x00072e0000000200 */
[C---:B------:R-:W-:Y:S01]  /*5620*/  HMMA.16816.F32 R64, R16.reuse, R20, R64 ;  /* 0x000000141040723c */ /* 0x040fe20000001840 */
[----:B------:R3:W2:Y:S07]  /*5630*/  LDSM.16.M88.4 R132, [R225+0x800] ;  /* 0x00080000e184783b */ /* 0x0006ae0000000200 */
[-C--:B------:R-:W-:Y:S01]  /*5640*/  HMMA.16816.F32 R68, R16, R22.reuse, R68 ;  /* 0x000000161044723c */ /* 0x080fe20000001844 */
[----:B------:R3:W2:Y:S07]  /*5650*/  LDSM.16.MT88.4 R16, [R0+0x80] ;  /* 0x000080000010783b */ /* 0x0006ae0000004200 */
[-C--:B------:R-:W-:Y:S01]  /*5660*/  HMMA.16816.F32 R72, R12, R22.reuse, R72 ;  /* 0x000000160c48723c */ /* 0x080fe20000001848 */
[----:B------:R3:W2:Y:S07]  /*5670*/  LDSM.16.MT88.4 R136, [R0+0x3080] ;  /* 0x003080000088783b */ /* 0x0006ae0000004200 */
[----:B------:R-:W-:Y:S01]  /*5680*/  HMMA.16816.F32 R76, R4, R22, R76 ;  /* 0x00000016044c723c */ /* 0x000fe2000000184c */
[----:B------:R3:W2:Y:S07]  /*5690*/  LDSM.16.M88.4 R204, [R227] ;  /* 0x00000000e3cc783b */ /* 0x0006ae0000000200 */
        /* <DEDUP_REMOVED lines=16> */
[----:B-1-34-:R-:W2:Y:S01]  /*57a0*/  LDL.64 R152, [R1] ;  /* 0x0000000001987983 */ /* 0x01aea20000100a00 */
[----:B------:R-:W-:Y:S01]  /*57b0*/  USHF.R.S32.HI UR12, URZ, 0x1f, UR10 ;  /* 0x0000001f3f0c7899 */ /* 0x000fe2000801140a */
[----:B------:R-:W-:Y:S01]  /*57c0*/  IMAD.U32 R5, RZ, RZ, UR8 ;  /* 0x00000008ff057e24 */ /* 0x000fe2000f8e00ff */
[----:B------:R-:W-:Y:S01]  /*57d0*/  ULDC.64 UR4, c[0x0][0x208] ;  /* 0x0000820000047ab9 */ /* 0x000fe20000000a00 */
[----:B------:R-:W3:Y:S01]  /*57e0*/  LDL R203, [R1+0x10] ;  /* 0x0000100001cb7983 */ /* 0x000ee20000100800 */
[----:B------:R-:W-:Y:S01]  /*57f0*/  UIMAD UR12, UR12, UR4, URZ ;  /* 0x000000040c0c72a4 */ /* 0x000fe2000f8e023f */
[----:B------:R-:W-:Y:S01]  /*5800*/  IMAD.U32 R10, RZ, RZ, UR9 ;  /* 0x00000009ff0a7e24 */ /* 0x000fe2000f8e00ff */
[----:B------:R-:W-:Y:S02]  /*5810*/  UIMAD.WIDE.U32 UR22, UR10, UR4, URZ ;  /* 0x000000040a1672a5 */ /* 0x000fe4000f8e003f */
[----:B------:R-:W-:Y:S02]  /*5820*/  UIMAD UR12, UR10, UR5, UR12 ;  /* 0x000000050a0c72a4 */ /* 0x000fe4000f8e020c */
[----:B------:R-:W-:Y:S02]  /*5830*/  USHF.L.U32 UR15, UR10, 0x6, URZ ;  /* 0x000000060a0f7899 */ /* 0x000fe4000800063f */
[----:B------:R-:W-:Y:S02]  /*5840*/  USHF.L.U32 UR4, UR22, 0x6, URZ ;  /* 0x0000000616047899 */ /* 0x000fe4000800063f */
[----:B------:R-:W-:Y:S02]  /*5850*/  UIADD3 UR12, UR23, UR12, URZ ;  /* 0x0000000c170c7290 */ /* 0x000fe4000fffe03f */
[----:B------:R-:W-:Y:S02]  /*5860*/  IMAD.U32 R6, RZ, RZ, UR15 ;  /* 0x0000000fff067e24 */ /* 0x000fe4000f8e00ff */
[----:B------:R-:W-:Y:S01]  /*5870*/  IADD3 R5, P2, P1, R250, UR4, R5 ;  /* 0x00000004fa057c10 */ /* 0x000fe2000f95e005 */
[----:B------:R-:W-:Y:S01]  /*5880*/  USHF.L.U64.HI UR12, UR22, 0x6, UR12 ;  /* 0x00000006160c7899 */ /* 0x000fe2000801020c */
[----:B------:R-:W-:Y:S05]  /*5890*/  IMAD.U32 R2, RZ, RZ, UR15 ;  /* 0x0000000fff027e24 */ /* 0x000fea000f8e00ff */
[----:B------:R-:W-:Y:S02]  /*58a0*/  IADD3.X R10, R247, UR12, R10, P2, P1 ;  /* 0x0000000cf70a7c10 */ /* 0x000fe400097e240a */
[----:B------:R-:W-:Y:S02]  /*58b0*/  IADD3 R2, -R252, UR16, -R2 ;  /* 0x00000010fc027c10 */ /* 0x000fe4000fffe902 */
[----:B------:R-:W-:Y:S02]  /*58c0*/  IADD3 R4, P2, R250, UR4, RZ ;  /* 0x00000004fa047c10 */ /* 0x000fe4000ff5e0ff */
[----:B--2---:R-:W-:Y:S04]  /*58d0*/  IADD3 R3, P0, R152, UR15, RZ ;  /* 0x0000000f98037c10 */ /* 0x004fe8000ff1e0ff */
[----:B---3--:R-:W-:Y:S02]  /*58e0*/  LEA.HI.X.SX32 R6, R6, R203, 0x1, P0 ;  /* 0x000000cb06067211 */ /* 0x008fe400000f0eff */
[----:B------:R-:W-:Y:S01]  /*58f0*/  LOP3.LUT P0, RZ, R244, 0x1, RZ, 0xc0, !PT ;  /* 0x00000001f4ff7812 */ /* 0x000fe2000780c0ff */
[----:B------:R-:W1:Y:S01]  /*5900*/  S2R R203, SR_TID.X ;  /* 0x0000000000cb7919 */ /* 0x000e620000002100 */
[C---:B------:R-:W-:Y:S04]  /*5910*/  LEA R8, P1, R3.reuse, c[0x0][0x280], 0x2 ;  /* 0x0000a00003087a11 */ /* 0x040fe800078210ff */
[----:B------:R-:W-:Y:S02]  /*5920*/  LEA.HI.X R9, R3, c[0x0][0x284], R6, 0x2, P1 ;  /* 0x0000a10003097a11 */ /* 0x000fe400008f1406 */
[----:B------:R-:W-:Y:S02]  /*5930*/  ISETP.LT.OR P1, PT, R2, 0x1, !P0 ;  /* 0x000000010200780c */ /* 0x000fe40004721670 */
[----:B------:R-:W-:Y:S02]  /*5940*/  IADD3.X R3, R247, UR12, RZ, P2, !PT ;  /* 0x0000000cf7037c10 */ /* 0x000fe400097fe4ff */
[----:B------:R-:W-:Y:S02]  /*5950*/  LEA R6, P2, R4, c[0x0][0x1f0], 0x1 ;  /* 0x00007c0004067a11 */ /* 0x000fe400078408ff */
[----:B------:R-:W-:Y:S02]  /*5960*/  ISETP.LT.OR P0, PT, R2, 0x21, !P0 ;  /* 0x000000210200780c */ /* 0x000fe40004701670 */
[----:B------:R-:W-:Y:S02]  /*5970*/  LEA.HI.X R7, R4, c[0x0][0x1f4], R3, 0x1, P2 ;  /* 0x00007d0004077a11 */ /* 0x000fe400010f0c03 */
[C---:B------:R-:W-:Y:S03]  /*5980*/  LEA R4, P2, R5.reuse, c[0x0][0x1f0], 0x1 ;  /* 0x00007c0005047a11 */ /* 0x040fe600078408ff */
[----:B------:R-:W-:Y:S01]  /*5990*/  @!PT LDS RZ, [RZ] ;  /* 0x00000000fffff984 */ /* 0x000fe20000000800 */
[----:B------:R-:W-:Y:S01]  /*59a0*/  @!PT LDS RZ, [RZ] ;  /* 0x00000000fffff984 */ /* 0x000fe20000000800 */
[----:B------:R-:W-:Y:S01]  /*59b0*/  @!PT LDS RZ, [RZ] ;  /* 0x00000000fffff984 */ /* 0x000fe20000000800 */
[----:B------:R2:W-:Y:S01]  /*59c0*/  LDGSTS.E.BYPASS.LTC128B.128 [R240+0xe080], [R6.64], !P1 ;  /* 0x0e08000006f07fae */ /* 0x0005e2000c901d52 */
[----:B------:R-:W-:Y:S02]  /*59d0*/  LEA.HI.X R5, R5, c[0x0][0x1f4], R10, 0x1, P2 ;  /* 0x00007d0005057a11 */ /* 0x000fe400010f0c0a */
[----:B------:R-:W-:Y:S04]  /*59e0*/  LOP3.LUT P2, RZ, R244, 0x2, RZ, 0xc0, !PT ;  /* 0x00000002f4ff7812 */ /* 0x000fe8000784c0ff */
[C---:B------:R-:W-:Y:S02]  /*59f0*/  ISETP.LT.OR P1, PT, R2.reuse, 0x1, !P2 ;  /* 0x000000010200780c */ /* 0x040fe40005721670 */
[----:B------:R-:W-:Y:S01]  /*5a00*/  ISETP.LT.OR P2, PT, R2, 0x21, !P2 ;  /* 0x000000210200780c */ /* 0x000fe20005741670 */
[----:B-1----:R-:W-:Y:S10]  /*5a10*/  @!P3 IMAD.SHL.U32 R2, R203, 0x10, RZ ;  /* 0x00000010cb02b824 */ /* 0x002ff400078e00ff */
[----:B------:R2:W-:Y:S04]  /*5a20*/  LDGSTS.E.BYPASS.LTC128B.128 [R240+0x10080], [R6.64+0x80], !P1 ;  /* 0x1008008006f07fae */ /* 0x0005e8000c901d52 */
[----:B------:R2:W-:Y:S04]  /*5a30*/  LDGSTS.E.BYPASS.LTC128B.128 [R240+0xf080], [R4.64], !P0 ;  /* 0x0f08000004f07fae */ /* 0x0005e8000c101d52 */
[----:B------:R2:W-:Y:S04]  /*5a40*/  LDGSTS.E.BYPASS.LTC128B.128 [R240+0x11080], [R4.64+0x80], !P2 ;  /* 0x1108008004f07fae */ /* 0x0005e8000d101d52 */
[----:B------:R2:W-:Y:S02]  /*5a50*/  @!P3 LDGSTS.E.BYPASS.LTC128B.128 [R2+0x12280], [R8.64] ;  /* 0x122800000802bfae */ /* 0x0005e4000b901d52 */
.L_x_466:
[-C--:B-1234-:R-:W-:Y:S01]  /*5a60*/  HMMA.16816.F32 R4, R80, R16.reuse, RZ ;  /* 0x000000105004723c */ /* 0x09efe200000018ff */
[----:B------:R-:W2:Y:S01]  /*5a70*/  LDL.64 R152, [R1+0x18] ;  /* 0x0000180001987983 */ /* 0x000ea20000100a00 */
[----:B------:R-:W-:Y:S01]  /*5a80*/  USHF.L.U32 UR13, UR13, 0xd, URZ ;  /* 0x0000000d0d0d7899 */ /* 0x000fe2000800063f */
[----:B------:R-:W-:Y:S01]  /*5a90*/  ISETP.GE.AND P1, PT, R220, 0x1, PT ;  /* 0x00000001dc00780c */ /* 0x000fe20003f26270 */
[----:B------:R-:W-:Y:S01]  /*5aa0*/  UISETP.GE.AND UP0, UPT, UR10, UR14, UPT ;  /* 0x0000000e0a00728c */ /* 0x000fe2000bf06270 */
[----:B------:R-:W3:Y:S01]  /*5ab0*/  LDL R2, [R1+0x20] ;  /* 0x0000200001027983 */ /* 0x000ee20000100800 */
[----:B------:R-:W-:Y:S02]  /*5ac0*/  UIADD3 UR4, UR11, 0x1, URZ ;  /* 0x000000010b047890 */ /* 0x000fe4000fffe03f */
[C---:B------:R-:W-:Y:S01]  /*5ad0*/  HMMA.16816.F32 R8, R132.reuse, R16, RZ ;  /* 0x000000108408723c */ /* 0x040fe200000018ff */
[----:B------:R-:W-:Y:S03]  /*5ae0*/  LDSM.16.M88.4 R140, [R225+0x1800] ;  /* 0x00180000e18c783b */ /* 0x000fe60000000200 */
[----:B------:R-:W-:Y:S01]  /*5af0*/  IMAD.U32 R3, RZ, RZ, UR13 ;  /* 0x0000000dff037e24 */ /* 0x000fe2000f8e00ff */
[----:B------:R-:W-:Y:S03]  /*5b00*/  LDSM.16.MT88.4 R144, [R0+0x4080] ;  /* 0x004080000090783b */ /* 0x000fe60000004200 */
[-C--:B------:R-:W-:Y:S01]  /*5b10*/  HMMA.16816.F32 R12, R132, R18.reuse, RZ ;  /* 0x00000012840c723c */ /* 0x080fe200000018ff */
[----:B------:R-:W-:Y:S04]  /*5b20*/  LDSM.16.M88.4 R148, [R227+0x1000] ;  /* 0x00100000e394783b */ /* 0x000fe80000000200 */
[----:B------:R-:W0:Y:S03]  /*5b30*/  LDGDEPBAR ;  /* 0x00000000000079af */ /* 0x000e260000000000 */
        /* <DEDUP_REMOVED lines=16> */
[----:B------:R-:W4:Y:S07]  /*5c40*/  LDSM.16.MT88.4 R204, [R0+0x1880] ;  /* 0x0018800000cc783b */ /* 0x000f2e0000004200 */
        /* <DEDUP_REMOVED lines=10> */
[----:B------:R-:W5:Y:S04]  /*5cf0*/  LDSM.16.M88.4 R132, [R225+0x2000] ;  /* 0x00200000e184783b */ /* 0x000f680000000200 */
[----:B------:R-:W5:Y:S03]  /*5d00*/  LDSM.16.M88.4 R144, [R225+0x2800] ;  /* 0x00280000e190783b */ /* 0x000f660000000200 */
[-C--:B----4-:R-:W-:Y:S08]  /*5d10*/  HMMA.16816.F32 R4, R148, R204.reuse, R4 ;  /* 0x000000cc9404723c */ /* 0x090ff00000001804 */
[C---:B------:R-:W-:Y:S08]  /*5d20*/  HMMA.16816.F32 R8, R208.reuse, R204, R8 ;  /* 0x000000ccd008723c */ /* 0x040ff00000001808 */
[-C--:B------:R-:W-:Y:S08]  /*5d30*/  HMMA.16816.F32 R12, R208, R206.reuse, R12 ;  /* 0x000000ced00c723c */ /* 0x080ff0000000180c */
[C---:B------:R-:W-:Y:S01]  /*5d40*/  HMMA.16816.F32 R16, R148.reuse, R206, R16 ;  /* 0x000000ce9410723c */ /* 0x040fe20000001810 */
[----:B------:R-:W-:Y:S07]  /*5d50*/  LDSM.16.MT88.4 R204, [R0+0x2880] ;  /* 0x0028800000cc783b */ /* 0x000fee0000004200 */
[-C--:B-1----:R-:W-:Y:S08]  /*5d60*/  HMMA.16816.F32 R20, R148, R136.reuse, R20 ;  /* 0x000000889414723c */ /* 0x082ff00000001814 */
[C---:B------:R-:W-:Y:S08]  /*5d70*/  HMMA.16816.F32 R24, R208.reuse, R136, R24 ;  /* 0x00000088d018723c */ /* 0x040ff00000001818 */
[-C--:B------:R-:W-:Y:S01]  /*5d80*/  HMMA.16816.F32 R28, R208, R138.reuse, R28 ;  /* 0x0000008ad01c723c */ /* 0x080fe2000000181c */
[----:B------:R-:W-:Y:S07]  /*5d90*/  LDSM.16.M88.4 R208, [R227+0x2800] ;  /* 0x00280000e3d0783b */ /* 0x000fee0000000200 */
[----:B------:R-:W-:Y:S01]  /*5da0*/  HMMA.16816.F32 R80, R148, R138, R80 ;  /* 0x0000008a9450723c */ /* 0x000fe20000001850 */
[----:B------:R-:W1:Y:S04]  /*5db0*/  LDSM.16.MT88.4 R136, [R0+0x5080] ;  /* 0x005080000088783b */ /* 0x000e680000004200 */
[----:B------:R-:W4:Y:S03]  /*5dc0*/  LDSM.16.M88.4 R148, [R227+0x2000] ;  /* 0x00200000e394783b */ /* 0x000f260000000200 */
[-C--:B-----5:R-:W-:Y:S08]  /*5dd0*/  HMMA.16816.F32 R4, R132, R140.reuse, R4 ;  /* 0x0000008c8404723c */ /* 0x0a0ff00000001804 */
[C---:B------:R-:W-:Y:S08]  /*5de0*/  HMMA.16816.F32 R8, R144.reuse, R140, R8 ;  /* 0x0000008c9008723c */ /* 0x040ff00000001808 */
[-C--:B------:R-:W-:Y:S08]  /*5df0*/  HMMA.16816.F32 R12, R144, R142.reuse, R12 ;  /* 0x0000008e900c723c */ /* 0x080ff0000000180c */
[C---:B------:R-:W-:Y:S01]  /*5e00*/  HMMA.16816.F32 R16, R132.reuse, R142, R16 ;  /* 0x0000008e8410723c */ /* 0x040fe20000001810 */
[----:B------:R2:W5:Y:S07]  /*5e10*/  LDSM.16.MT88.4 R140, [R0+0x5880] ;  /* 0x00588000008c783b */ /* 0x00056e0000004200 */
[-C--:B-1----:R-:W-:Y:S08]  /*5e20*/  HMMA.16816.F32 R20, R132, R136.reuse, R20 ;  /* 0x000000888414723c */ /* 0x082ff00000001814 */
[C---:B------:R-:W-:Y:S04]  /*5e30*/  HMMA.16816.F32 R24, R144.reuse, R136, R24 ;  /* 0x000000889018723c */ /* 0x040fe80000001818 */
[----:B--2---:R-:W-:Y:S04]  /*5e40*/  IADD3 R0, P0, R152, UR13, RZ ;  /* 0x0000000d98007c10 */ /* 0x004fe8000ff1e0ff */
[-C--:B------:R-:W-:Y:S01]  /*5e50*/  HMMA.16816.F32 R28, R144, R138.reuse, R28 ;  /* 0x0000008a901c723c */ /* 0x080fe2000000181c */
[----:B------:R-:W-:Y:S03]  /*5e60*/  UMOV UR13, UR10 ;  /* 0x0000000a000d7c82 */ /* 0x000fe60008000000 */
[----:B---3--:R-:W-:Y:S02]  /*5e70*/  LEA.HI.X.SX32 R3, R3, R2, 0x1, P0 ;  /* 0x0000000203037211 */ /* 0x008fe400000f0eff */
[C---:B------:R-:W-:Y:S02]  /*5e80*/  LEA R2, P0, R0.reuse, c[0x0][0x220], 0x2 ;  /* 0x0000880000027a11 */ /* 0x040fe400078010ff */
[----:B------:R-:W-:Y:S01]  /*5e90*/  HMMA.16816.F32 R80, R132, R138, R80 ;  /* 0x0000008a8450723c */ /* 0x000fe20000001850 */
[----:B------:R-:W-:Y:S03]  /*5ea0*/  LDSM.16.MT88.4 R132, [R202+0x17880] ;  /* 0x01788000ca84783b */ /* 0x000fe60000004200 */
[----:B------:R-:W-:Y:S01]  /*5eb0*/  LEA.HI.X R3, R0, c[0x0][0x224], R3, 0x2, P0 ;  /* 0x0000890000037a11 */ /* 0x000fe200000f1403 */
[----:B------:R-:W-:Y:S01]  /*5ec0*/  IMAD R0, R220, 0x2000, R230 ;  /* 0x00002000dc007824 */ /* 0x000fe200078e02e6 */
[----:B------:R-:W-:Y:S01]  /*5ed0*/  PLOP3.LUT P0, PT, PT, PT, UP0, 0x80, 0x0 ;  /* 0x000000000000781c */ /* 0x000fe20003f0f008 */
[----:B------:R-:W-:Y:S01]  /*5ee0*/  UISETP.GE.AND UP0, UPT, UR11, 0x1, UPT ;  /* 0x000000010b00788c */ /* 0x000fe2000bf06270 */
[-C--:B----4-:R-:W-:Y:S03]  /*5ef0*/  HMMA.16816.F32 R4, R148, R204.reuse, R4 ;  /* 0x000000cc9404723c */ /* 0x090fe60000001804 */
[----:B------:R-:W-:Y:S02]  /*5f00*/  USEL UR11, UR4, URZ, !UP0 ;  /* 0x0000003f040b7287 */ /* 0x000fe4000c000000 */
[----:B------:R-:W-:Y:S01]  /*5f10*/  IMAD.SHL.U32 R0, R0, 0x2, RZ ;  /* 0x0000000200007824 */ /* 0x000fe200078e00ff */
[----:B------:R-:W-:Y:S02]  /*5f20*/  IADD3 R220, R220, 0x1, RZ ;  /* 0x00000001dcdc7810 */ /* 0x000fe40007ffe0ff */
[C---:B------:R-:W-:Y:S02]  /*5f30*/  HMMA.16816.F32 R8, R208.reuse, R204, R8 ;  /* 0x000000ccd008723c */ /* 0x040fe40000001808 */
[----:B------:R-:W-:Y:S02]  /*5f40*/  LDSM.16.MT88.4 R136, [R0+0x8880] ;  /* 0x008880000088783b */ /* 0x000fe40000004200 */
[----:B------:R-:W-:Y:S04]  /*5f50*/  SEL R220, R220, RZ, !P1 ;  /* 0x000000ffdcdc7207 */ /* 0x000fe80004800000 */
[-C--:B------:R-:W-:Y:S07]  /*5f60*/  HMMA.16816.F32 R12, R208, R206.reuse, R12 ;  /* 0x000000ced00c723c */ /* 0x080fee000000180c */
        /* <DEDUP_REMOVED lines=153> */
.L_x_448:
[----:B------:R-:W-:Y:S05]  /*6900*/  @P1 BRA `(.L_x_468) ;  /* 0x0000193000001947 */ /* 0x000fea0003800000 */
[----:B------:R-:W1:Y:S01]  /*6910*/  S2R R28, SR_TID.X ;  /* 0x00000000001c7919 */ /* 0x000e620000002100 */
[----:B------:R-:W-:Y:S01]  /*6920*/  F2FP.PACK_AB R32, R33, R32 ;  /* 0x000000202120723e */ /* 0x000fe200000000ff */
[----:B------:R-:W-:Y:S01]  /*6930*/  ULDC.64 UR4, c[0x0][0x358] ;  /* 0x0000d60000047ab9 */ /* 0x000fe20000000a00 */
[----:B------:R-:W-:Y:S01]  /*6940*/  F2FP.PACK_AB R34, R35, R34 ;  /* 0x000000222322723e */ /* 0x000fe200000000ff */
[----:B------:R-:W-:Y:S01]  /*6950*/  UISETP.NE.U32.AND UP1, UPT, URZ, UR4, UPT ;  /* 0x000000043f00728c */ /* 0x000fe2000bf25070 */
[----:B------:R-:W-:Y:S01]  /*6960*/  F2FP.PACK_AB R52, R53, R52 ;  /* 0x000000343534723e */ /* 0x000fe200000000ff */
[----:B------:R-:W-:Y:S01]  /*6970*/  UMOV UR6, 0x4 ;  /* 0x0000000400067882 */ /* 0x000fe20000000000 */
[----:B------:R-:W-:Y:S01]  /*6980*/  F2FP.PACK_AB R54, R55, R54 ;  /* 0x000000363736723e */ /* 0x000fe200000000ff */
[----:B------:R-:W-:Y:S01]  /*6990*/  UISETP.NE.AND.EX UP1, UPT, URZ, UR5, UPT, UP1 ;  /* 0x000000053f00728c */ /* 0x000fe2000bf25310 */
[----:B------:R-:W-:-:S02]  /*69a0*/  F2FP.PACK_AB R36, R37, R36 ;  /* 0x000000242524723e */ /* 0x000fc400000000ff */
[----:B------:R-:W-:Y:S01]  /*69b0*/  F2FP.PACK_AB R38, R39, R38 ;  /* 0x000000262726723e */ /* 0x000fe200000000ff */
[----:B------:R-:W-:Y:S01]  /*69c0*/  ULDC.64 UR4, c[0x0][0x358] ;  /* 0x0000d60000047ab9 */ /* 0x000fe20000000a00 */
[----:B------:R-:W-:Y:S01]  /*69d0*/  F2FP.PACK_AB R48, R49, R48 ;  /* 0x000000303130723e */ /* 0x000fe200000000ff */
[----:B------:R-:W-:Y:S01]  /*69e0*/  UIMAD.WIDE UR4, UR17, UR6, UR4 ;  /* 0x00000006110472a5 */ /* 0x000fe2000f8e0204 */
[----:B------:R-:W-:Y:S02]  /*69f0*/  F2FP.PACK_AB R50, R51, R50 ;  /* 0x000000323332723e */ /* 0x000fe400000000ff */
[----:B------:R-:W-:Y:S02]  /*6a00*/  F2FP.PACK_AB R40, R41, R40 ;  /* 0x000000282928723e */ /* 0x000fe400000000ff */
[----:B------:R-:W-:Y:S02]  /*6a10*/  F2FP.PACK_AB R42, R43, R42 ;  /* 0x0000002a2b2a723e */ /* 0x000fe400000000ff */
[----:B------:R-:W-:-:S02]  /*6a20*/  F2FP.PACK_AB R44, R45, R44 ;  /* 0x0000002c2d2c723e */ /* 0x000fc400000000ff */
[----:B------:R-:W-:Y:S02]  /*6a30*/  F2FP.PACK_AB R46, R47, R46 ;  /* 0x0000002e2f2e723e */ /* 0x000fe400000000ff */
[----:B-1----:R-:W-:Y:S02]  /*6a40*/  SHF.R.S32.HI R27, RZ, 0x1f, R28 ;  /* 0x0000001fff1b7819 */ /* 0x002fe4000001141c */
[----:B------:R-:W-:Y:S02]  /*6a50*/  F2FP.PACK_AB R56, R57, R56 ;  /* 0x000000383938723e */ /* 0x000fe400000000ff */
[CC--:B------:R-:W-:Y:S02]  /*6a60*/  LEA.HI R4, R27.reuse, R28.reuse, RZ, 0x2 ;  /* 0x0000001c1b047211 */ /* 0x0c0fe400078f10ff */
[----:B------:R-:W-:Y:S02]  /*6a70*/  LEA.HI R2, R27, R28, RZ, 0x5 ;  /* 0x0000001c1b027211 */ /* 0x000fe400078f28ff */
[----:B------:R-:W-:-:S02]  /*6a80*/  SHF.R.S32.HI R6, RZ, 0x2, R4 ;  /* 0x00000002ff067819 */ /* 0x000fc40000011404 */
[----:B------:R-:W-:Y:S02]  /*6a90*/  SHF.R.S32.HI R0, RZ, 0x1f, R4 ;  /* 0x0000001fff007819 */ /* 0x000fe40000011404 */
[----:B------:R-:W-:Y:S02]  /*6aa0*/  SHF.R.S32.HI R3, RZ, 0x5, R2 ;  /* 0x00000005ff037819 */ /* 0x000fe40000011402 */
[----:B------:R-:W-:Y:S02]  /*6ab0*/  LEA.HI R0, R0, R6, RZ, 0x3 ;  /* 0x0000000600007211 */ /* 0x000fe400078f18ff */
[----:B-----5:R-:W-:Y:S02]  /*6ac0*/  LEA.HI R5, R27, R28, RZ, 0x6 ;  /* 0x0000001c1b057211 */ /* 0x020fe400078f30ff */
[----:B------:R-:W-:Y:S02]  /*6ad0*/  LOP3.LUT R0, R0, 0xfffffff8, RZ, 0xc0, !PT ;  /* 0xfffffff800007812 */ /* 0x000fe400078ec0ff */
[----:B------:R-:W-:-:S02]  /*6ae0*/  LOP3.LUT R4, R4, 0x3ffffffc, RZ, 0xc0, !PT ;  /* 0x3ffffffc04047812 */ /* 0x000fc400078ec0ff */
[----:B------:R-:W-:Y:S01]  /*6af0*/  SHF.R.U32.HI R5, RZ, 0x3, R5 ;  /* 0x00000003ff057819 */ /* 0x000fe20000011605 */
[----:B------:R-:W-:Y:S01]  /*6b00*/  IMAD.IADD R6, R6, 0x1, -R0 ;  /* 0x0000000106067824 */ /* 0x000fe200078e0a00 */
[----:B------:R-:W-:Y:S02]  /*6b10*/  LEA.HI R0, R2, R3, RZ, 0x1 ;  /* 0x0000000302007211 */ /* 0x000fe400078f08ff */
        /* <DEDUP_REMOVED lines=60> */
[----:B------:R-:W-:-:S03]  /*6ee0*/  PLOP3.LUT P1, PT, PT, PT, UP1, 0x80, 0x0 ;  /* 0x000000000000781c */ /* 0x000fc60003f2f018 */
        /* <DEDUP_REMOVED lines=33> */
[----:B------:R-:W-:Y:S04]  /*7100*/  STS [R2+0x4480], R5 ;  /* 0x0044800502007388 */ /* 0x000fe80000000800 */
[----:B------:R-:W-:Y:S04]  /*7110*/  STS [R0+0x5080], R10 ;  /* 0x0050800a00007388 */ /* 0x000fe80000000800 */
[----:B------:R3:W-:Y:S01]  /*7120*/  STS [R0+0x5480], R9 ;  /* 0x0054800900007388 */ /* 0x0007e20000000800 */
[----:B-1----:R-:W-:-:S03]  /*7130*/  IMAD.U32 R7, RZ, RZ, UR5 ;  /* 0x00000005ff077e24 */ /* 0x002fc6000f8e00ff */
[----:B------:R-:W-:Y:S04]  /*7140*/  STS [R2+0x5080], R4 ;  /* 0x0050800402007388 */ /* 0x000fe80000000800 */
[----:B------:R1:W-:Y:S01]  /*7150*/  STS [R2+0x5480], R3 ;  /* 0x0054800302007388 */ /* 0x0003e20000000800 */
[----:B--2---:R-:W-:-:S03]  /*7160*/  IMAD.U32 R6, RZ, RZ, UR4 ;  /* 0x00000004ff067e24 */ /* 0x004fc6000f8e00ff */
[----:B------:R-:W-:Y:S06]  /*7170*/  BAR.SYNC.DEFER_BLOCKING 0x1, 0x100 ;  /* 0x0044000000007b1d */ /* 0x000fec0000010000 */
[----:B------:R-:W-:Y:S02]  /*7180*/  ULDC.64 UR4, c[0x0][0x360] ;  /* 0x0000d80000047ab9 */ /* 0x000fe40000000a00 */
[----:B------:R-:W-:Y:S01]  /*7190*/  UISETP.NE.U32.AND UP0, UPT, URZ, UR4, UPT ;  /* 0x000000043f00728c */ /* 0x000fe2000bf05070 */
[----:B---3--:R-:W2:Y:S03]  /*71a0*/  @P1 LDG.E R0, [R6.64] ;  /* 0x0000001206001981 */ /* 0x008ea6000c1e1900 */
[----:B------:R-:W-:Y:S01]  /*71b0*/  UISETP.NE.AND.EX UP0, UPT, URZ, UR5, UPT, UP0 ;  /* 0x000000053f00728c */ /* 0x000fe2000bf05300 */
[----:B------:R-:W-:-:S02]  /*71c0*/  IMAD.MOV.U32 R5, RZ, RZ, c[0x0][0x2f0] ;  /* 0x0000bc00ff057624 */ /* 0x000fc400078e00ff */
[----:B------:R-:W-:-:S03]  /*71d0*/  ULDC.64 UR4, c[0x0][0x360] ;  /* 0x0000d80000047ab9 */ /* 0x000fc60000000a00 */
[----:B------:R-:W-:-:S05]  /*71e0*/  PLOP3.LUT P0, PT, PT, PT, UP0, 0x80, 0x0 ;  /* 0x000000000000781c */ /* 0x000fca0003f0f008 */
[----:B------:R-:W-:-:S06]  /*71f0*/  @UP0 UIMAD.WIDE UR4, UR17, UR6, UR4 ;  /* 0x00000006110402a5 */ /* 0x000fcc000f8e0204 */
[----:B-1----:R-:W-:Y:S02]  /*7200*/  IMAD.U32 R2, RZ, RZ, UR4 ;  /* 0x00000004ff027e24 */ /* 0x002fe4000f8e00ff */
[----:B------:R-:W-:-:S05]  /*7210*/  IMAD.U32 R3, RZ, RZ, UR5 ;  /* 0x00000005ff037e24 */ /* 0x000fca000f8e00ff */
[----:B------:R1:W5:Y:S01]  /*7220*/  @P0 LDG.E R5, [R2.64] ;  /* 0x0000001202050981 */ /* 0x000362000c1e1900 */
[----:B------:R-:W-:Y:S02]  /*7230*/  UMOV UR8, URZ ;  /* 0x0000003f00087c82 */ /* 0x000fe40008000000 */
[----:B------:R-:W-:Y:S01]  /*7240*/  UMOV UR9, URZ ;  /* 0x0000003f00097c82 */ /* 0x000fe20008000000 */
[----:B--2---:R-:W2:Y:S02]  /*7250*/  @P1 R2UR UR5, R0 ;  /* 0x00000000000513c2 */ /* 0x004ea400000e0000 */
[----:B--2---:R-:W-:Y:S02]  /*7260*/  @UP1 USHF.R.S32.HI UR4, URZ, 0x1f, UR5 ;  /* 0x0000001f3f041899 */ /* 0x004fe40008011405 */
[----:B------:R-:W-:-:S05]  /*7270*/  @UP1 UMOV UR8, UR5 ;  /* 0x0000000500081c82 */ /* 0x000fca0008000000 */
[----:B------:R-:W-:Y:S01]  /*7280*/  @UP1 UMOV UR9, UR4 ;  /* 0x0000000400091c82 */ /* 0x000fe20008000000 */
[----:B------:R-:W-:Y:S05]  /*7290*/  @P0 BRA `(.L_x_469) ;  /* 0x0000004000000947 */ /* 0x000fea0003800000 */
[----:B-1----:R-:W-:Y:S05]  /*72a0*/  @!P1 BRA `(.L_x_469) ;  /* 0x0000003000009947 */ /* 0x002fea0003800000 */
[----:B------:R-:W2:Y:S04]  /*72b0*/  LDG.E R0, [R6.64] ;  /* 0x0000001206007981 */ /* 0x000ea8000c1e1900 */
[----:B------:R-:W2:Y:S02]  /*72c0*/  LDG.E R2, [R6.64+0x4] ;  /* 0x0000041206027981 */ /* 0x000ea4000c1e1900 */
[----:B--2--5:R-:W-:Y:S02]  /*72d0*/  IADD3 R5, -R0, R2, RZ ;  /* 0x0000000200057210 */ /* 0x024fe40007ffe1ff */
.L_x_469:
[CC--:B-1----:R-:W-:Y:S01]  /*72e0*/  LEA.HI R2, R27.reuse, R28.reuse, RZ, 0x4 ;  /* 0x0000001c1b027211 */ /* 0x0c2fe200078f20ff */
[----:B------:R-:W1:Y:S01]  /*72f0*/  S2R R8, SR_CTAID.X ;  /* 0x0000000000087919 */ /* 0x000e620000002500 */
[----:B------:R-:W-:Y:S01]  /*7300*/  USHF.R.S32.HI UR6, URZ, 0x1f, UR17 ;  /* 0x0000001f3f067899 */ /* 0x000fe20008011411 */
[----:B------:R-:W-:Y:S01]  /*7310*/  BSSY B0, `(.L_x_470) ;  /* 0x000003e000007945 */ /* 0x000fe20003800000 */
[----:B------:R-:W-:Y:S01]  /*7320*/  LOP3.LUT R0, R2, 0xfffffff0, RZ, 0xc0, !PT ;  /* 0xfffffff002007812 */ /* 0x000fe200078ec0ff */
[----:B------:R-:W2:Y:S01]  /*7330*/  S2R R37, SR_CTAID.Y ;  /* 0x0000000000257919 */ /* 0x000ea20000002600 */
[----:B------:R-:W-:Y:S01]  /*7340*/  SHF.R.S32.HI R14, RZ, 0x4, R2 ;  /* 0x00000004ff0e7819 */ /* 0x000fe20000011402 */
[----:B------:R-:W-:Y:S01]  /*7350*/  USEL UR17, UR17, URZ, !UP1 ;  /* 0x0000003f11117287 */ /* 0x000fe2000c800000 */
[----:B------:R-:W-:Y:S01]  /*7360*/  LEA.HI R2, R27, R28, RZ, 0x7 ;  /* 0x0000001c1b027211 */ /* 0x000fe200078f38ff */
[----:B------:R-:W-:Y:S01]  /*7370*/  IMAD.IADD R0, R28, 0x1, -R0 ;  /* 0x000000011c007824 */ /* 0x000fe200078e0a00 */
[----:B------:R-:W-:Y:S01]  /*7380*/  USEL UR6, UR6, URZ, !UP1 ;  /* 0x0000003f06067287 */ /* 0x000fe2000c800000 */
[----:B------:R-:W-:Y:S01]  /*7390*/  IMAD.SHL.U32 R6, R14, 0x40, RZ ;  /* 0x000000400e067824 */ /* 0x000fe200078e00ff */
[----:B------:R-:W-:Y:S01]  /*73a0*/  ULDC.64 UR4, c[0x0][0x340] ;  /* 0x0000d00000047ab9 */ /* 0x000fe20000000a00 */
[----:B------:R-:W-:Y:S01]  /*73b0*/  IMAD.SHL.U32 R3, R2, 0x4, RZ ;  /* 0x0000000402037824 */ /* 0x000fe200078e00ff */
[----:B------:R-:W-:Y:S01]  /*73c0*/  SHF.R.S32.HI R4, RZ, 0x1f, R0 ;  /* 0x0000001fff047819 */ /* 0x000fe20000011400 */
[----:B------:R-:W-:Y:S01]  /*73d0*/  IMAD.SHL.U32 R12, R0, 0x8, RZ ;  /* 0x00000008000c7824 */ /* 0x000fe200078e00ff */
[----:B------:R-:W-:Y:S01]  /*73e0*/  UIMAD UR4, UR6, UR4, URZ ;  /* 0x00000004060472a4 */ /* 0x000fe2000f8e023f */
[----:B------:R-:W-:Y:S01]  /*73f0*/  IMAD.U32 R36, RZ, RZ, UR17 ;  /* 0x00000011ff247e24 */ /* 0x000fe2000f8e00ff */
[----:B------:R-:W-:-:S02]  /*7400*/  LEA.HI R2, R4, R0, RZ, 0x3 ;  /* 0x0000000004027211 */ /* 0x000fc400078f18ff */
[----:B------:R-:W-:Y:S01]  /*7410*/  LOP3.LUT R0, R6, 0x1c0, RZ, 0xc0, !PT ;  /* 0x000001c006007812 */ /* 0x000fe200078ec0ff */
[----:B------:R-:W-:Y:S01]  /*7420*/  UIMAD UR4, UR17, UR5, UR4 ;  /* 0x00000005110472a4 */ /* 0x000fe2000f8e0204 */
[----:B------:R-:W-:Y:S02]  /*7430*/  LOP3.LUT R3, R3, 0xfffffe00, RZ, 0xc0, !PT ;  /* 0xfffffe0003037812 */ /* 0x000fe400078ec0ff */
[----:B------:R-:W-:Y:S01]  /*7440*/  LOP3.LUT R4, R0, 0x38, R12, 0xf8, !PT ;  /* 0x0000003800047812 */ /* 0x000fe200078ef80c */
[----:B-1---5:R-:W-:Y:S01]  /*7450*/  IMAD R5, R8, -0x60, R5 ;  /* 0xffffffa008057824 */ /* 0x022fe200078e0205 */
[----:B------:R-:W-:Y:S02]  /*7460*/  SHF.R.S32.HI R2, RZ, 0x3, R2 ;  /* 0x00000003ff027819 */ /* 0x000fe40000011402 */
[----:B------:R-:W-:Y:S02]  /*7470*/  SHF.R.U32.HI R0, RZ, 0x3, R0 ;  /* 0x00000003ff007819 */ /* 0x000fe40000011600 */
[----:B--2---:R-:W-:Y:S01]  /*7480*/  SHF.R.S32.HI R38, RZ, 0x1f, R37 ;  /* 0x0000001fff267819 */ /* 0x004fe20000011425 */
[----:B------:R-:W-:Y:S01]  /*7490*/  IMAD R2, R2, 0x1800, R3 ;  /* 0x0000180002027824 */ /* 0x000fe200078e0203 */
[----:B------:R-:W-:-:S02]  /*74a0*/  LOP3.LUT R0, R4, R0, RZ, 0x3c, !PT ;  /* 0x0000000004007212 */ /* 0x000fc400078e3cff */
[----:B------:R-:W-:Y:S01]  /*74b0*/  IMNMX R15, R5, 0x60, PT ;  /* 0x00000060050f7817 */ /* 0x000fe20003800200 */
[----:B------:R-:W-:Y:S01]  /*74c0*/  IMAD R4, R38, c[0x0][0x338], RZ ;  /* 0x0000ce0026047a24 */ /* 0x000fe200078e02ff */
[----:B------:R-:W-:Y:S01]  /*74d0*/  SHF.R.S32.HI R13, RZ, 0x1f, R12 ;  /* 0x0000001fff0d7819 */ /* 0x000fe2000001140c */
[----:B------:R-:W-:Y:S01]  /*74e0*/  IMAD.IADD R0, R2, 0x1, R0 ;  /* 0x0000000102007824 */ /* 0x000fe200078e0200 */
[C---:B------:R-:W-:Y:S01]  /*74f0*/  IADD3 R6, P0, R14.reuse, UR8, RZ ;  /* 0x000000080e067c10 */ /* 0x040fe2000ff1e0ff */
[C---:B------:R-:W-:Y:S01]  /*7500*/  IMAD R4, R37.reuse, c[0x0][0x33c], R4 ;  /* 0x0000cf0025047a24 */ /* 0x040fe200078e0204 */
[----:B------:R-:W-:Y:S01]  /*7510*/  ISETP.GE.AND P5, PT, R14, R15, PT ;  /* 0x0000000f0e00720c */ /* 0x000fe20003fa6270 */
[----:B------:R-:W-:Y:S01]  /*7520*/  IMAD.SHL.U32 R0, R0, 0x2, RZ ;  /* 0x0000000200007824 */ /* 0x000fe200078e00ff */
[----:B------:R-:W-:Y:S01]  /*7530*/  LEA.HI.X.SX32 R7, R14, UR9, 0x1, P0 ;  /* 0x000000090e077c11 */ /* 0x000fe200080f0eff */
[----:B------:R-:W-:Y:S01]  /*7540*/  IMAD.WIDE.U32 R2, R37, c[0x0][0x338], R12 ;  /* 0x0000ce0025027a25 */ /* 0x000fe200078e000c */
[----:B------:R-:W-:-:S02]  /*7550*/  ISETP.GE.OR P0, PT, R12, c[0x0][0x324], P5 ;  /* 0x0000c9000c007a0c */ /* 0x000fc40002f06670 */
[----:B------:R1:W2:Y:S01]  /*7560*/  LDS.128 R20, [R0+0x6880] ;  /* 0x0068800000147984 */ /* 0x0002a20000000c00 */
[----:B------:R-:W-:Y:S02]  /*7570*/  IMAD.IADD R3, R3, 0x1, R4 ;  /* 0x0000000103037824 */ /* 0x000fe400078e0204 */
[----:B------:R-:W-:Y:S01]  /*7580*/  IMAD.WIDE R6, R8, 0x60, R6 ;  /* 0x0000006008067825 */ /* 0x000fe200078e0206 */
[----:B------:R1:W3:Y:S03]  /*7590*/  LDS.128 R24, [R0+0x7080] ;  /* 0x0070800000187984 */ /* 0x0002e60000000c00 */
[----:B------:R-:W-:Y:S01]  /*75a0*/  IMAD.WIDE.U32 R10, R36, c[0x0][0x340], R2 ;  /* 0x0000d000240a7a25 */ /* 0x000fe200078e0002 */
[----:B------:R1:W4:Y:S04]  /*75b0*/  LDS.128 R28, [R0+0x7880] ;  /* 0x00788000001c7984 */ /* 0x0003280000000c00 */
[----:B------:R1:W1:Y:S01]  /*75c0*/  LDS.128 R32, [R0+0x8080] ;  /* 0x0080800000207984 */ /* 0x0002620000000c00 */
[----:B------:R-:W-:-:S03]  /*75d0*/  IADD3 R9, R11, UR4, RZ ;  /* 0x000000040b097c10 */ /* 0x000fc6000fffe0ff */
        /* <DEDUP_REMOVED lines=17> */
.L_x_471:
[----:B--2---:R-:W-:Y:S05]  /*76f0*/  BSYNC B0 ;  /* 0x0000000000007941 */ /* 0x004fea0003800000 */
.L_x_470:
        /* <DEDUP_REMOVED lines=16> */
.L_x_473:
[----:B------:R-:W-:Y:S05]  /*7800*/  BSYNC B0 ;  /* 0x0000000000007941 */ /* 0x000fea0003800000 */
.L_x_472:
        /* <DEDUP_REMOVED lines=16> */
.L_x_475:
[----:B------:R-:W-:Y:S05]  /*7910*/  BSYNC B0 ;  /* 0x0000000000007941 */ /* 0x000fea0003800000 */
.L_x_474:
        /* <DEDUP_REMOVED lines=16> */
.L_x_477:
[----:B------:R-:W-:Y:S05]  /*7a20*/  BSYNC B0 ;  /* 0x0000000000007941 */ /* 0x000fea0003800000 */
.L_x_476:
        /* <DEDUP_REMOVED lines=16> */
.L_x_479:
[----:B------:R-:W-:Y:S05]  /*7b30*/  BSYNC B0 ;  /* 0x0000000000007941 */ /* 0x000fea0003800000 */
.L_x_478:
        /* <DEDUP_REMOVED lines=16> */
.L_x_481:
[----:B------:R-:W-:Y:S05]  /*7c40*/  BSYNC B0 ;  /* 0x0000000000007941 */ /* 0x000fea0003800000 */
.L_x_480:
[----:B------:R-:W-:Y:S01]  /*7c50*/  IMAD R0, R38, c[0x0][0x308], RZ ;  /* 0x0000c20026007a24 */ /* 0x000fe200078e02ff */
[----:B------:R-:W-:Y:S01]  /*7c60*/  ULDC.64 UR4, c[0x0][0x310] ;  /* 0x0000c40000047ab9 */ /* 0x000fe20000000a00 */
[C---:B-1----:R-:W-:Y:S01]  /*7c70*/  IMAD.WIDE.U32 R2, R37.reuse, c[0x0][0x308], R12 ;  /* 0x0000c20025027a25 */ /* 0x042fe200078e000c */
[----:B------:R-:W-:Y:S01]  /*7c80*/  ISETP.GE.OR P5, PT, R12, c[0x0][0x2f4], P5 ;  /* 0x0000bd000c007a0c */ /* 0x000fe20002fa6670 */
[----:B------:R-:W-:Y:S01]  /*7c90*/  UIMAD UR4, UR6, UR4, URZ ;  /* 0x00000004060472a4 */ /* 0x000fe2000f8e023f */
[----:B------:R-:W-:Y:S01]  /*7ca0*/  BSSY B0, `(.L_x_482) ;  /* 0x000000f000007945 */ /* 0x000fe20003800000 */
[----:B------:R-:W-:Y:S02]  /*7cb0*/  IMAD R0, R37, c[0x0][0x30c], R0 ;  /* 0x0000c30025007a24 */ /* 0x000fe400078e0200 */
[----:B------:R-:W-:-:S03]  /*7cc0*/  UIMAD UR4, UR17, UR5, UR4 ;  /* 0x00000005110472a4 */ /* 0x000fc6000f8e0204 */
[----:B------:R-:W-:-:S05]  /*7cd0*/  IADD3 R3, R3, R0, RZ ;  /* 0x0000000003037210 */ /* 0x000fca0007ffe0ff */
[----:B------:R-:W-:-:S05]  /*7ce0*/  IMAD.WIDE.U32 R10, R36, c[0x0][0x310], R2 ;  /* 0x0000c400240a7a25 */ /* 0x000fca00078e0002 */
[----:B------:R-:W-:Y:S01]  /*7cf0*/  IADD3 R9, R11, UR4, RZ ;  /* 0x000000040b097c10 */ /* 0x000fe2000fffe0ff */
        /* <DEDUP_REMOVED lines=9> */
.L_x_483:
[----:B------:R-:W-:Y:S05]  /*7d90*/  BSYNC B0 ;  /* 0x0000000000007941 */ /* 0x000fea0003800000 */
.L_x_482:
        /* <DEDUP_REMOVED lines=14> */
.L_x_485:
[----:B------:R-:W-:Y:S05]  /*7e80*/  BSYNC B0 ;  /* 0x0000000000007941 */ /* 0x000fea0003800000 */
.L_x_484:
        /* <DEDUP_REMOVED lines=14> */
.L_x_487:
[----:B------:R-:W-:Y:S05]  /*7f70*/  BSYNC B0 ;  /* 0x0000000000007941 */ /* 0x000fea0003800000 */
.L_x_486:
        /* <DEDUP_REMOVED lines=14> */
.L_x_489:
[----:B------:R-:W-:Y:S05]  /*8060*/  BSYNC B0 ;  /* 0x0000000000007941 */ /* 0x000fea0003800000 */
.L_x_488:
        /* <DEDUP_REMOVED lines=14> */
.L_x_491:
[----:B------:R-:W-:Y:S05]  /*8150*/  BSYNC B0 ;  /* 0x0000000000007941 */ /* 0x000fea0003800000 */
.L_x_490:
        /* <DEDUP_REMOVED lines=14> */
.L_x_468:
[----:B------:R-:W-:Y:S02]  /*8240*/  ULDC.64 UR4, c[0x0][0x358] ;  /* 0x0000d60000047ab9 */ /* 0x000fe40000000a00 */
[----:B------:R-:W-:Y:S02]  /*8250*/  UISETP.NE.U32.AND UP1, UPT, URZ, UR4, UPT ;  /* 0x000000043f00728c */ /* 0x000fe4000bf25070 */
[----:B------:R-:W-:Y:S02]  /*8260*/  UMOV UR6, 0x4 ;  /* 0x0000000400067882 */ /* 0x000fe40000000000 */
[----:B------:R-:W-:-:S03]  /*8270*/  UISETP.NE.AND.EX UP1, UPT, URZ, UR5, UPT, UP1 ;  /* 0x000000053f00728c */ /* 0x000fc6000bf25310 */
[----:B------:R-:W-:Y:S02]  /*8280*/  ULDC.64 UR4, c[0x0][0x358] ;  /* 0x0000d60000047ab9 */ /* 0x000fe40000000a00 */
[----:B------:R-:W-:Y:S01]  /*8290*/  UIMAD.WIDE UR4, UR17, UR6, UR4 ;  /* 0x00000006110472a5 */ /* 0x000fe2000f8e0204 */
[----:B------:R-:W-:-:S05]  /*82a0*/  PLOP3.LUT P1, PT, PT, PT, UP1, 0x80, 0x0 ;  /* 0x000000000000781c */ /* 0x000fca0003f2f018 */
[----:B------:R-:W-:Y:S01]  /*82b0*/  IMAD.U32 R4, RZ, RZ, UR4 ;  /* 0x00000004ff047e24 */ /* 0x000fe2000f8e00ff */
[----:B-----5:R-:W-:Y:S01]  /*82c0*/  MOV R5, UR5 ;  /* 0x0000000500057c02 */ /* 0x020fe20008000f00 */
[----:B------:R-:W-:-:S06]  /*82d0*/  ULDC.64 UR4, c[0x0][0x360] ;  /* 0x0000d80000047ab9 */ /* 0x000fcc0000000a00 */
[----:B------:R-:W2:Y:S01]  /*82e0*/  @P1 LDG.E R0, [R4.64] ;  /* 0x0000001204001981 */ /* 0x000ea2000c1e1900 */
[----:B------:R-:W-:Y:S01]  /*82f0*/  UISETP.NE.U32.AND UP0, UPT, URZ, UR4, UPT ;  /* 0x000000043f00728c */ /* 0x000fe2000bf05070 */
[----:B------:R-:W-:-:S03]  /*8300*/  IMAD.MOV.U32 R6, RZ, RZ, c[0x0][0x2f0] ;  /* 0x0000bc00ff067624 */ /* 0x000fc600078e00ff */
[----:B------:R-:W-:-:S03]  /*8310*/  UISETP.NE.AND.EX UP0, UPT, URZ, UR5, UPT, UP0 ;  /* 0x000000053f00728c */ /* 0x000fc6000bf05300 */
[----:B------:R-:W-:-:S03]  /*8320*/  ULDC.64 UR4, c[0x0][0x360] ;  /* 0x0000d80000047ab9 */ /* 0x000fc60000000a00 */
[----:B------:R-:W-:-:S05]  /*8330*/  PLOP3.LUT P0, PT, PT, PT, UP0, 0x80, 0x0 ;  /* 0x000000000000781c */ /* 0x000fca0003f0f008 */
[----:B------:R-:W-:-:S06]  /*8340*/  @UP0 UIMAD.WIDE UR4, UR17, UR6, UR4 ;  /* 0x00000006110402a5 */ /* 0x000fcc000f8e0204 */
[----:B------:R-:W-:Y:S01]  /*8350*/  MOV R2, UR4 ;  /* 0x0000000400027c02 */ /* 0x000fe20008000f00 */
        /* <DEDUP_REMOVED lines=13> */
.L_x_492:
[----:B-1----:R-:W1:Y:S01]  /*8430*/  S2R R0, SR_TID.X ;  /* 0x0000000000007919 */ /* 0x002e620000002100 */
[----:B------:R-:W-:Y:S01]  /*8440*/  USHF.R.S32.HI UR6, URZ, 0x1f, UR17 ;  /* 0x0000001f3f067899 */ /* 0x000fe20008011411 */
[----:B------:R-:W-:Y:S01]  /*8450*/  BSSY B0, `(.L_x_493) ;  /* 0x0000026000007945 */ /* 0x000fe20003800000 */
[----:B------:R-:W-:Y:S01]  /*8460*/  USEL UR17, UR17, URZ, !UP1 ;  /* 0x0000003f11117287 */ /* 0x000fe2000c800000 */
[----:B------:R-:W2:Y:S01]  /*8470*/  S2R R17, SR_CTAID.Y ;  /* 0x0000000000117919 */ /* 0x000ea20000002600 */
[----:B------:R-:W-:-:S02]  /*8480*/  USEL UR6, UR6, URZ, !UP1 ;  /* 0x0000003f06067287 */ /* 0x000fc4000c800000 */
[----:B------:R-:W-:Y:S01]  /*8490*/  ULDC.64 UR4, c[0x0][0x310] ;  /* 0x0000c40000047ab9 */ /* 0x000fe20000000a00 */
[----:B------:R-:W3:Y:S01]  /*84a0*/  S2R R10, SR_CTAID.X ;  /* 0x00000000000a7919 */ /* 0x000ee20000002500 */
[----:B------:R-:W-:Y:S01]  /*84b0*/  UIMAD UR4, UR6, UR4, URZ ;  /* 0x00000004060472a4 */ /* 0x000fe2000f8e023f */
[----:B------:R-:W-:-:S03]  /*84c0*/  IMAD.U32 R16, RZ, RZ, UR17 ;  /* 0x00000011ff107e24 */ /* 0x000fc6000f8e00ff */
[----:B------:R-:W-:Y:S01]  /*84d0*/  UIMAD UR4, UR17, UR5, UR4 ;  /* 0x00000005110472a4 */ /* 0x000fe2000f8e0204 */
[----:B-1----:R-:W-:-:S04]  /*84e0*/  SHF.R.S32.HI R14, RZ, 0x1f, R0 ;  /* 0x0000001fff0e7819 */ /* 0x002fc80000011400 */
[----:B------:R-:W-:Y:S02]  /*84f0*/  LEA.HI R14, R14, R0, RZ, 0x4 ;  /* 0x000000000e0e7211 */ /* 0x000fe400078f20ff */
[----:B--2---:R-:W-:Y:S02]  /*8500*/  SHF.R.S32.HI R18, RZ, 0x1f, R17 ;  /* 0x0000001fff127819 */ /* 0x004fe40000011411 */
[----:B------:R-:W-:Y:S01]  /*8510*/  LOP3.LUT R4, R14, 0x1ffffff0, RZ, 0xc0, !PT ;  /* 0x1ffffff00e047812 */ /* 0x000fe200078ec0ff */
[----:B---3-5:R-:W-:Y:S01]  /*8520*/  IMAD R15, R10, -0x60, R6 ;  /* 0xffffffa00a0f7824 */ /* 0x028fe200078e0206 */
[----:B------:R-:W-:-:S03]  /*8530*/  SHF.R.S32.HI R14, RZ, 0x4, R14 ;  /* 0x00000004ff0e7819 */ /* 0x000fc6000001140e */
[----:B------:R-:W-:Y:S01]  /*8540*/  IMAD.IADD R4, R0, 0x1, -R4 ;  /* 0x0000000100047824 */ /* 0x000fe200078e0a04 */
[----:B------:R-:W-:Y:S01]  /*8550*/  IADD3 R6, P0, R14, UR8, RZ ;  /* 0x000000080e067c10 */ /* 0x000fe2000ff1e0ff */
[----:B------:R-:W-:Y:S01]  /*8560*/  IMAD R0, R18, c[0x0][0x308], RZ ;  /* 0x0000c20012007a24 */ /* 0x000fe200078e02ff */
[----:B------:R-:W-:Y:S01]  /*8570*/  ISETP.GE.AND P5, PT, R14, R15, PT ;  /* 0x0000000f0e00720c */ /* 0x000fe20003fa6270 */
[----:B------:R-:W-:Y:S01]  /*8580*/  IMAD.SHL.U32 R4, R4, 0x8, RZ ;  /* 0x0000000804047824 */ /* 0x000fe200078e00ff */
[----:B------:R-:W-:Y:S01]  /*8590*/  LEA.HI.X.SX32 R7, R14, UR9, 0x1, P0 ;  /* 0x000000090e077c11 */ /* 0x000fe200080f0eff */
[----:B------:R-:W-:-:S03]  /*85a0*/  IMAD R0, R17, c[0x0][0x30c], R0 ;  /* 0x0000c30011007a24 */ /* 0x000fc600078e0200 */
[----:B------:R-:W-:Y:S02]  /*85b0*/  SHF.R.S32.HI R5, RZ, 0x1f, R4 ;  /* 0x0000001fff057819 */ /* 0x000fe40000011404 */
[----:B------:R-:W-:-:S03]  /*85c0*/  ISETP.GE.OR P0, PT, R4, c[0x0][0x2f4], P5 ;  /* 0x0000bd0004007a0c */ /* 0x000fc60002f06670 */
[----:B------:R-:W-:-:S04]  /*85d0*/  IMAD.WIDE.U32 R2, R17, c[0x0][0x308], R4 ;  /* 0x0000c20011027a25 */ /* 0x000fc800078e0004 */
[----:B------:R-:W-:-:S04]  /*85e0*/  IMAD.IADD R3, R0, 0x1, R3 ;  /* 0x0000000100037824 */ /* 0x000fc800078e0203 */
[----:B------:R-:W-:-:S04]  /*85f0*/  IMAD.WIDE.U32 R8, R16, c[0x0][0x310], R2 ;  /* 0x0000c40010087a25 */ /* 0x000fc800078e0002 */
[----:B------:R-:W-:Y:S01]  /*8600*/  IMAD.WIDE R2, R10, 0x60, R6 ;  /* 0x000000600a027825 */ /* 0x000fe200078e0206 */
        /* <DEDUP_REMOVED lines=10> */
.L_x_494:
[----:B------:R-:W-:Y:S05]  /*86b0*/  BSYNC B0 ;  /* 0x0000000000007941 */ /* 0x000fea0003800000 */
.L_x_493:
        /* <DEDUP_REMOVED lines=16> */
.L_x_496:
[----:B------:R-:W-:Y:S05]  /*87c0*/  BSYNC B0 ;  /* 0x0000000000007941 */ /* 0x000fea0003800000 */
.L_x_495:
        /* <DEDUP_REMOVED lines=16> */
.L_x_498:
[----:B------:R-:W-:Y:S05]  /*88d0*/  BSYNC B0 ;  /* 0x0000000000007941 */ /* 0x000fea0003800000 */
.L_x_497:
        /* <DEDUP_REMOVED lines=16> */
.L_x_500:
[----:B------:R-:W-:Y:S05]  /*89e0*/  BSYNC B0 ;  /* 0x0000000000007941 */ /* 0x000fea0003800000 */
.L_x_499:
        /* <DEDUP_REMOVED lines=16> */
.L_x_502:
[----:B------:R-:W-:Y:S05]  /*8af0*/  BSYNC B0 ;  /* 0x0000000000007941 */ /* 0x000fea0003800000 */
.L_x_501:
        /* <DEDUP_REMOVED lines=15> */
.L_x_504:
[----:B------:R-:W-:Y:S05]  /*8bf0*/  BSYNC B0 ;  /* 0x0000000000007941 */ /* 0x000fea0003800000 */
.L_x_503:
        /* <DEDUP_REMOVED lines=8> */
[----:B------:R-:W-:-:S05]  /*8c80*/  IADD3 R9, R0, R9, RZ ;  /* 0x0000000900097210 */ /* 0x000fca0007ffe0ff */
        /* <DEDUP_REMOVED lines=11> */
.L_x_506:
[----:B------:R-:W-:Y:S05]  /*8d40*/  BSYNC B0 ;  /* 0x0000000000007941 */ /* 0x000fea0003800000 */
.L_x_505:
        /* <DEDUP_REMOVED lines=14> */
.L_x_508:
[----:B------:R-:W-:Y:S05]  /*8e30*/  BSYNC B0 ;  /* 0x0000000000007941 */ /* 0x000fea0003800000 */
.L_x_507:
        /* <DEDUP_REMOVED lines=14> */
.L_x_510:
[----:B------:R-:W-:Y:S05]  /*8f20*/  BSYNC B0 ;  /* 0x0000000000007941 */ /* 0x000fea0003800000 */
.L_x_509:
        /* <DEDUP_REMOVED lines=14> */
.L_x_512:
[----:B------:R-:W-:Y:S05]  /*9010*/  BSYNC B0 ;  /* 0x0000000000007941 */ /* 0x000fea0003800000 */
.L_x_511:
        /* <DEDUP_REMOVED lines=14> */
.L_x_514:
[----:B------:R-:W-:Y:S05]  /*9100*/  BSYNC B0 ;  /* 0x0000000000007941 */ /* 0x000fea0003800000 */
.L_x_513:
        /* <DEDUP_REMOVED lines=13> */
.L_x_515:
        /* <DEDUP_REMOVED lines=10> */
.L_x_2300:


//--------------------- .text._ZN7cutlass13device_kernelIN5flash19enable_sm80_to_sm89INS1_16FlashAttnBwdSm80INS1_25CollectiveMainloopBwdSm80ILi2ELi1EN4cute5tupleIJNS5_1CILi64EEENS7_ILi96EEENS7_ILi128EEEEEENS_6half_tEfNS_4arch4Sm80ELb0ELb1ELb0ELb1ELb1ELb0ELb0ELb0ELi2ELi2ELi2ELi2ELb1EEENS1_21CollectiveEpilogueBwdISB_SC_SE_Li256ELb1ELb0ELi4EEENS1_19SingleTileSchedulerILb1ELb0ELb0ELi96EEEEEEEEEvNT_6ParamsE --------------------------
	.section	.text._ZN7cutlass13device_kernelIN5flash19enable_sm80_to_sm89INS1_16FlashAttnBwdSm80INS1_25CollectiveMainloopBwdSm80ILi2ELi1EN4cute5tupleIJNS5_1CILi64EEENS7_ILi96EEENS7_ILi128EEEEEENS_6half_tEfNS_4arch4Sm80ELb0ELb1ELb0ELb1ELb1ELb0ELb0ELb0ELi2ELi2ELi2ELi2ELb1EEENS1_21CollectiveEpilogueBwdISB_SC_SE_Li256ELb1ELb0ELi4EEENS1_19SingleTileSchedulerILb1ELb0ELb0ELi96EEEEEEEEEvNT_6ParamsE,"ax",@progbits
	.sectioninfo	@"SHI_REGISTERS=255"
	.align	128
.text._ZN7cutlass13device_kernelIN5flash19enable_sm80_to_sm89INS1_16FlashAttnBwdSm80INS1_25CollectiveMainloopBwdSm80ILi2ELi1EN4cute5tupleIJNS5_1CILi64EEENS7_ILi96EEENS7_ILi128EEEEEENS_6half_tEfNS_4arch4Sm80ELb0ELb1ELb0ELb1ELb1ELb0ELb0ELb0ELi2ELi2ELi2ELi2ELb1EEENS1_21CollectiveEpilogueBwdISB_SC_SE_Li256ELb1ELb0ELi4EEENS1_19SingleTileSchedulerILb1ELb0ELb0ELi96EEEEEEEEEvNT_6ParamsE:
        .type           _ZN7cutlass13device_kernelIN5flash19enable_sm80_to_sm89INS1_16FlashAttnBwdSm80INS1_25CollectiveMainloopBwdSm80ILi2ELi1EN4cute5tupleIJNS5_1CILi64EEENS7_ILi96EEENS7_ILi128EEEEEENS_6half_tEfNS_4arch4Sm80ELb0ELb1ELb0ELb1ELb1ELb0ELb0ELb0ELi2ELi2ELi2ELi2ELb1EEENS1_21CollectiveEpilogueBwdISB_SC_SE_Li256ELb1ELb0ELi4EEENS1_19SingleTileSchedulerILb1ELb0ELb0ELi96EEEEEEEEEvNT_6ParamsE,@function
        .size           _ZN7cutlass13device_kernelIN5flash19enable_sm80_to_sm89INS1_16FlashAttnBwdSm80INS1_25CollectiveMainloopBwdSm80ILi2ELi1EN4cute5tupleIJNS5_1CILi64EEENS7_ILi96EEENS7_ILi128EEEEEENS_6half_tEfNS_4arch4Sm80ELb0ELb1ELb0ELb1ELb1ELb0ELb0ELb0ELi2ELi2ELi2ELi2ELb1EEENS1_21CollectiveEpilogueBwdISB_SC_SE_Li256ELb1ELb0ELi4EEENS1_19SingleTileSchedulerILb1ELb0ELb0ELi96EEEEEEEEEvNT_6ParamsE,(.L_x_2301 - _ZN7cutlass13device_kernelIN5flash19enable_sm80_to_sm89INS1_16FlashAttnBwdSm80INS1_25CollectiveMainloopBwdSm80ILi2ELi1EN4cute5tupleIJNS5_1CILi64EEENS7_ILi96EEENS7_ILi128EEEEEENS_6half_tEfNS_4arch4Sm80ELb0ELb1ELb0ELb1ELb1ELb0ELb0ELb0ELi2ELi2ELi2ELi2ELb1EEENS1_21CollectiveEpilogueBwdISB_SC_SE_Li256ELb1ELb0ELi4EEENS1_19SingleTileSchedulerILb1ELb0ELb0ELi96EEEEEEEEEvNT_6ParamsE)
        .other          _ZN7cutlass13device_kernelIN5flash19enable_sm80_to_sm89INS1_16FlashAttnBwdSm80INS1_25CollectiveMainloopBwdSm80ILi2ELi1EN4cute5tupleIJNS5_1CILi64EEENS7_ILi96EEENS7_ILi128EEEEEENS_6half_tEfNS_4arch4Sm80ELb0ELb1ELb0ELb1ELb1ELb0ELb0ELb0ELi2ELi2ELi2ELi2ELb1EEENS1_21CollectiveEpilogueBwdISB_SC_SE_Li256ELb1ELb0ELi4EEENS1_19SingleTileSchedulerILb1ELb0ELb0ELi96EEEEEEEEEvNT_6ParamsE,@"STO_CUDA_ENTRY STV_DEFAULT"
_ZN7cutlass13device_kernelIN5flash19enable_sm80_to_sm89INS1_16FlashAttnBwdSm80INS1_25CollectiveMainloopBwdSm80ILi2ELi1EN4cute5tupleIJNS5_1CILi64EEENS7_ILi96EEENS7_ILi128EEEEEENS_6half_tEfNS_4arch4Sm80ELb0ELb1ELb0ELb1ELb1ELb0ELb0ELb0ELi2ELi2ELi2ELi2ELb1EEENS1_21CollectiveEpilogueBwdISB_SC_SE_Li256ELb1ELb0ELi4EEENS1_19SingleTileSchedulerILb1ELb0ELb0ELi96EEEEEEEEEvNT_6ParamsE:
        /* <DEDUP_REMOVED lines=22> */
.L_x_517:
        /* <DEDUP_REMOVED lines=13> */
.L_x_519:
[----:B------:R-:W-:Y:S02]  /*0230*/  ULDC UR5, c[0x0][0x3a4] ;  /* 0x0000e90000057ab9 */ /* 0x000fe40000000800 */
.L_x_518:
[----:B------:R-:W-:-:S04]  /*0240*/  UIMAD UR4, UR12, 0x60, URZ ;  /* 0x000000600c0478a4 */ /* 0x000fc8000f8e023f */
[----:B------:R-:W-:-:S04]  /*0250*/  UISETP.GE.AND UP0, UPT, UR4, UR5, UPT ;  /* 0x000000050400728c */ /* 0x000fc8000bf06270 */
[----:B------:R-:W-:Y:S01]  /*0260*/  USEL UR17, UR17, 0xffffffff, !UP0 ;  /* 0xffffffff11117887 */ /* 0x000fe2000c000000 */
[----:B------:R-:W-:Y:S05]  /*0270*/  BRA `(.L_x_520) ;  /* 0x0000019000007947 */ /* 0x000fea0003800000 */
.L_x_516:
        /* <DEDUP_REMOVED lines=8> */
.L_x_521:
        /* <DEDUP_REMOVED lines=13> */
.L_x_523:
[----:B------:R-:W-:Y:S02]  /*03d0*/  ULDC UR5, c[0x0][0x3a4] ;  /* 0x0000e90000057ab9 */ /* 0x000fe40000000800 */
.L_x_522:
[----:B------:R-:W-:-:S04]  /*03e0*/  UIMAD UR4, UR12, 0x60, URZ ;  /* 0x000000600c0478a4 */ /* 0x000fc8000f8e023f */
[----:B------:R-:W-:-:S04]  /*03f0*/  UISETP.GE.AND UP0, UPT, UR4, UR5, UPT ;  /* 0x000000050400728c */ /* 0x000fc8000bf06270 */
[----:B------:R-:W-:-:S06]  /*0400*/  USEL UR17, UR17, 0xffffffff, !UP0 ;  /* 0xffffffff11117887 */ /* 0x000fcc000c000000 */
.L_x_520:
        /* <DEDUP_REMOVED lines=48> */
.L_x_524:
        /* <DEDUP_REMOVED lines=10> */
.L_x_525:
[----:B------:R-:W-:Y:S05]  /*07b0*/  @!P1 BRA `(.L_x_526) ;  /* 0x0000005000009947 */ /* 0x000fea0003800000 */
[----:B----4-:R2:W3:Y:S04]  /*07c0*/  LDG.E R0, [R2.64] ;  /* 0x0000001202007981 */ /* 0x0104e8000c1e1900 */
[----:B--2---:R-:W2:Y:S01]  /*07d0*/  LDG.E R2, [R2.64+0x4] ;  /* 0x0000041202027981 */ /* 0x004ea2000c1e1900 */
[----:B---3--:R-:W3:Y:S08]  /*07e0*/  R2UR UR15, R0 ;  /* 0x00000000000f73c2 */ /* 0x008ef000000e0000 */
[----:B--2---:R-:W3:Y:S02]  /*07f0*/  R2UR UR4, R2 ;  /* 0x00000000020473c2 */ /* 0x004ee400000e0000 */
[----:B---3--:R-:W-:-:S06]  /*0800*/  UIADD3 UR15, -UR15, UR4, URZ ;  /* 0x000000040f0f7290 */ /* 0x008fcc000fffe13f */
.L_x_526:
        /* <DEDUP_REMOVED lines=15> */
.L_x_527:
        /* <DEDUP_REMOVED lines=573> */
.L_x_547:
        /* <DEDUP_REMOVED lines=133> */
.L_x_531:
[----:B------:R-:W-:Y:S04]  /*3520*/  MOV R3, 0x1 ;  /* 0x0000000100037802 */ /* 0x000fe80000000f00 */
[----:B------:R-:W-:Y:S11]  /*3530*/  ISETP.NE.AND P0, PT, R3, c[0x0][0x2a8], PT ;  /* 0x0000aa0003007a0c */ /* 0x000ff60003f05270 */
[----:B------:R-:W-:Y:S02]  /*3540*/  @!UPT UIADD3 URZ, URZ, URZ, URZ ;  /* 0x0000003f3f3ff290 */ /* 0x000fe4000fffe03f */
[----:B------:R-:W-:Y:S05]  /*3550*/  @P0 IMAD.HI.U32 R3, R2, c[0x0][0x2ac], RZ ;  /* 0x0000ab0002030a27 */ /* 0x000fea00078e00ff */
[----:B------:R-:W-:Y:S02]  /*3560*/  @P0 SHF.R.U32.HI R2, RZ, c[0x0][0x2b0], R3 ;  /* 0x0000ac00ff020a19 */ /* 0x000fe40000011603 */
.L_x_532:
[----:B------:R-:W-:Y:S05]  /*3570*/  BSYNC B0 ;  /* 0x0000000000007941 */ /* 0x000fea0003800000 */
.L_x_530:
[----:B------:R-:W-:Y:S02]  /*3580*/  IMAD R2, R2, c[0x0][0x2a8], R243 ;  /* 0x0000aa0002027a24 */ /* 0x000fe400078e02f3 */
[--C-:B------:R-:W-:Y:S02]  /*3590*/  IMAD.IADD R3, R239, 0x1, R0.reuse ;  /* 0x00000001ef037824 */ /* 0x100fe400078e0200 */
[----:B------:R-:W-:Y:S01]  /*35a0*/  IMAD.IADD R144, R241, 0x1, R0 ;  /* 0x00000001f1907824 */ /* 0x000fe200078e0200 */
[----:B------:R-:W-:Y:S02]  /*35b0*/  IADD3 R145, R2, c[0x0][0x2a8], RZ ;  /* 0x0000aa0002917a10 */ /* 0x000fe40007ffe0ff */
[----:B------:R-:W-:Y:S02]  /*35c0*/  IMNMX R3, R242, R3, PT ;  /* 0x00000003f2037217 */ /* 0x000fe40003800200 */
[----:B------:R-:W-:Y:S02]  /*35d0*/  IMNMX R144, R144, R2, !PT ;  /* 0x0000000290907217 */ /* 0x000fe40007800200 */
[----:B------:R-:W-:Y:S02]  /*35e0*/  IMNMX R145, R3, R145, PT ;  /* 0x0000009103917217 */ /* 0x000fe40003800200 */
.L_x_529:
        /* <DEDUP_REMOVED lines=18> */
.L_x_535:
[----:B------:R-:W-:Y:S04]  /*3710*/  MOV R29, 0x1 ;  /* 0x00000001001d7802 */ /* 0x000fe80000000f00 */
[----:B------:R-:W-:Y:S11]  /*3720*/  ISETP.NE.AND P0, PT, R29, c[0x0][0x2a8], PT ;  /* 0x0000aa001d007a0c */ /* 0x000ff60003f05270 */
[----:B------:R-:W-:Y:S02]  /*3730*/  @!UPT UIADD3 URZ, URZ, URZ, URZ ;  /* 0x0000003f3f3ff290 */ /* 0x000fe4000fffe03f */
[----:B------:R-:W-:Y:S05]  /*3740*/  @P0 IMAD.HI.U32 R29, R28, c[0x0][0x2ac], RZ ;  /* 0x0000ab001c1d0a27 */ /* 0x000fea00078e00ff */
[----:B------:R-:W-:Y:S02]  /*3750*/  @P0 SHF.R.U32.HI R28, RZ, c[0x0][0x2b0], R29 ;  /* 0x0000ac00ff1c0a19 */ /* 0x000fe4000001161d */
.L_x_536:
[----:B------:R-:W-:Y:S05]  /*3760*/  BSYNC B0 ;  /* 0x0000000000007941 */ /* 0x000fea0003800000 */
.L_x_534:
[----:B------:R-:W-:Y:S05]  /*3770*/  IMAD R28, R28, c[0x0][0x2a8], R243 ;  /* 0x0000aa001c1c7a24 */ /* 0x000fea00078e02f3 */
[----:B------:R-:W-:Y:S02]  /*3780*/  IADD3 R29, R28, c[0x0][0x2a8], RZ ;  /* 0x0000aa001c1d7a10 */ /* 0x000fe40007ffe0ff */
[----:B------:R-:W-:Y:S02]  /*3790*/  IMNMX R2, R2, R28, !PT ;  /* 0x0000001c02027217 */ /* 0x000fe40007800200 */
[----:B------:R-:W-:Y:S02]  /*37a0*/  IMNMX R3, R3, R29, PT ;  /* 0x0000001d03037217 */ /* 0x000fe40003800200 */
.L_x_533:
        /* <DEDUP_REMOVED lines=18> */
.L_x_539:
[----:B------:R-:W-:Y:S04]  /*38d0*/  MOV R29, 0x1 ;  /* 0x00000001001d7802 */ /* 0x000fe80000000f00 */
[----:B------:R-:W-:Y:S11]  /*38e0*/  ISETP.NE.AND P0, PT, R29, c[0x0][0x2a8], PT ;  /* 0x0000aa001d007a0c */ /* 0x000ff60003f05270 */
[----:B------:R-:W-:Y:S02]  /*38f0*/  @!UPT UIADD3 URZ, URZ, URZ, URZ ;  /* 0x0000003f3f3ff290 */ /* 0x000fe4000fffe03f */
[----:B------:R-:W-:Y:S05]  /*3900*/  @P0 IMAD.HI.U32 R29, R28, c[0x0][0x2ac], RZ ;  /* 0x0000ab001c1d0a27 */ /* 0x000fea00078e00ff */
[----:B------:R-:W-:Y:S02]  /*3910*/  @P0 SHF.R.U32.HI R28, RZ, c[0x0][0x2b0], R29 ;  /* 0x0000ac00ff1c0a19 */ /* 0x000fe4000001161d */
.L_x_540:
[----:B------:R-:W-:Y:S05]  /*3920*/  BSYNC B0 ;  /* 0x0000000000007941 */ /* 0x000fea0003800000 */
.L_x_538:
[----:B------:R-:W-:Y:S05]  /*3930*/  IMAD R28, R28, c[0x0][0x2a8], R243 ;  /* 0x0000aa001c1c7a24 */ /* 0x000fea00078e02f3 */
[----:B------:R-:W-:Y:S02]  /*3940*/  IADD3 R29, R28, c[0x0][0x2a8], RZ ;  /* 0x0000aa001c1d7a10 */ /* 0x000fe40007ffe0ff */
[----:B------:R-:W-:Y:S02]  /*3950*/  IMNMX R141, R141, R28, !PT ;  /* 0x0000001c8d8d7217 */ /* 0x000fe40007800200 */
[----:B------:R-:W-:Y:S02]  /*3960*/  IMNMX R142, R142, R29, PT ;  /* 0x0000001d8e8e7217 */ /* 0x000fe40003800200 */
.L_x_537:
        /* <DEDUP_REMOVED lines=18> */
.L_x_543:
[----:B------:R-:W-:Y:S04]  /*3a90*/  MOV R28, 0x1 ;  /* 0x00000001001c7802 */ /* 0x000fe80000000f00 */
[----:B------:R-:W-:Y:S11]  /*3aa0*/  ISETP.NE.AND P0, PT, R28, c[0x0][0x2a8], PT ;  /* 0x0000aa001c007a0c */ /* 0x000ff60003f05270 */
[----:B------:R-:W-:Y:S02]  /*3ab0*/  @!UPT UIADD3 URZ, URZ, URZ, URZ ;  /* 0x0000003f3f3ff290 */ /* 0x000fe4000fffe03f */
[----:B------:R-:W-:Y:S05]  /*3ac0*/  @P0 IMAD.HI.U32 R28, R0, c[0x0][0x2ac], RZ ;  /* 0x0000ab00001c0a27 */ /* 0x000fea00078e00ff */
[----:B------:R-:W-:Y:S02]  /*3ad0*/  @P0 SHF.R.U32.HI R0, RZ, c[0x0][0x2b0], R28 ;  /* 0x0000ac00ff000a19 */ /* 0x000fe4000001161c */
.L_x_544:
[----:B------:R-:W-:Y:S05]  /*3ae0*/  BSYNC B0 ;  /* 0x0000000000007941 */ /* 0x000fea0003800000 */
.L_x_542:
[----:B------:R-:W-:Y:S05]  /*3af0*/  IMAD R0, R0, c[0x0][0x2a8], R243 ;  /* 0x0000aa0000007a24 */ /* 0x000fea00078e02f3 */
[----:B------:R-:W-:Y:S02]  /*3b00*/  IADD3 R28, R0, c[0x0][0x2a8], RZ ;  /* 0x0000aa00001c7a10 */ /* 0x000fe40007ffe0ff */
[----:B------:R-:W-:Y:S02]  /*3b10*/  IMNMX R140, R140, R0, !PT ;  /* 0x000000008c8c7217 */ /* 0x000fe40007800200 */
[----:B------:R-:W-:Y:S02]  /*3b20*/  IMNMX R143, R143, R28, PT ;  /* 0x0000001c8f8f7217 */ /* 0x000fe40003800200 */
.L_x_541:
        /* <DEDUP_REMOVED lines=63> */
.L_x_545:
        /* <DEDUP_REMOVED lines=436> */
.L_x_546:
        /* <DEDUP_REMOVED lines=234> */
.L_x_528:
        /* <DEDUP_REMOVED lines=158> */
.L_x_549:
        /* <DEDUP_REMOVED lines=65> */
.L_x_551:
[----:B--2---:R-:W-:Y:S05]  /*76f0*/  BSYNC B0 ;  /* 0x0000000000007941 */ /* 0x004fea0003800000 */
.L_x_550:
        /* <DEDUP_REMOVED lines=16> */
.L_x_553:
[----:B------:R-:W-:Y:S05]  /*7800*/  BSYNC B0 ;  /* 0x0000000000007941 */ /* 0x000fea0003800000 */
.L_x_552:
        /* <DEDUP_REMOVED lines=16> */
.L_x_555:
[----:B------:R-:W-:Y:S05]  /*7910*/  BSYNC B0 ;  /* 0x0000000000007941 */ /* 0x000fea0003800000 */
.L_x_554:
        /* <DEDUP_REMOVED lines=16> */
.L_x_557:
[----:B------:R-:W-:Y:S05]  /*7a20*/  BSYNC B0 ;  /* 0x0000000000007941 */ /* 0x000fea0003800000 */
.L_x_556:
        /* <DEDUP_REMOVED lines=16> */
.L_x_559:
[----:B------:R-:W-:Y:S05]  /*7b30*/  BSYNC B0 ;  /* 0x0000000000007941 */ /* 0x000fea0003800000 */
.L_x_558:
        /* <DEDUP_REMOVED lines=16> */
.L_x_561:
[----:B------:R-:W-:Y:S05]  /*7c40*/  BSYNC B0 ;  /* 0x0000000000007941 */ /* 0x000fea0003800000 */
.L_x_560:
        /* <DEDUP_REMOVED lines=20> */
.L_x_563:
[----:B------:R-:W-:Y:S05]  /*7d90*/  BSYNC B0 ;  /* 0x0000000000007941 */ /* 0x000fea0003800000 */
.L_x_562:
        /* <DEDUP_REMOVED lines=14> */
.L_x_565:
[----:B------:R-:W-:Y:S05]  /*7e80*/  BSYNC B0 ;  /* 0x0000000000007941 */ /* 0x000fea0003800000 */
.L_x_564:
        /* <DEDUP_REMOVED lines=14> */
.L_x_567:
[----:B------:R-:W-:Y:S05]  /*7f70*/  BSYNC B0 ;  /* 0x0000000000007941 */ /* 0x000fea0003800000 */
.L_x_566:
        /* <DEDUP_REMOVED lines=14> */
.L_x_569:
[----:B------:R-:W-:Y:S05]  /*8060*/  BSYNC B0 ;  /* 0x0000000000007941 */ /* 0x000fea0003800000 */
.L_x_568:
        /* <DEDUP_REMOVED lines=14> */
.L_x_571:
[----:B------:R-:W-:Y:S05]  /*8150*/  BSYNC B0 ;  /* 0x0000000000007941 */ /* 0x000fea0003800000 */
.L_x_570:
        /* <DEDUP_REMOVED lines=14> */
.L_x_548:
        /* <DEDUP_REMOVED lines=31> */
.L_x_572:
        /* <DEDUP_REMOVED lines=40> */
.L_x_574:
[----:B------:R-:W-:Y:S05]  /*86b0*/  BSYNC B0 ;  /* 0x0000000000007941 */ /* 0x000fea0003800000 */
.L_x_573:
        /* <DEDUP_REMOVED lines=16> */
.L_x_576:
[----:B------:R-:W-:Y:S05]  /*87c0*/  BSYNC B0 ;  /* 0x0000000000007941 */ /* 0x000fea0003800000 */
.L_x_575:
        /* <DEDUP_REMOVED lines=16> */
.L_x_578:
[----:B------:R-:W-:Y:S05]  /*88d0*/  BSYNC B0 ;  /* 0x0000000000007941 */ /* 0x000fea0003800000 */
.L_x_577:
        /* <DEDUP_REMOVED lines=16> */
.L_x_580:
[----:B------:R-:W-:Y:S05]  /*89e0*/  BSYNC B0 ;  /* 0x0000000000007941 */ /* 0x000fea0003800000 */
.L_x_579:
        /* <DEDUP_REMOVED lines=16> */
.L_x_582:
[----:B------:R-:W-:Y:S05]  /*8af0*/  BSYNC B0 ;  /* 0x0000000000007941 */ /* 0x000fea0003800000 */
.L_x_581:
        /* <DEDUP_REMOVED lines=15> */
.L_x_584:
[----:B------:R-:W-:Y:S05]  /*8bf0*/  BSYNC B0 ;  /* 0x0000000000007941 */ /* 0x000fea0003800000 */
.L_x_583:
        /* <DEDUP_REMOVED lines=20> */
.L_x_586:
[----:B------:R-:W-:Y:S05]  /*8d40*/  BSYNC B0 ;  /* 0x0000000000007941 */ /* 0x000fea0003800000 */
.L_x_585:
        /* <DEDUP_REMOVED lines=14> */
.L_x_588:
[----:B------:R-:W-:Y:S05]  /*8e30*/  BSYNC B0 ;  /* 0x0000000000007941 */ /* 0x000fea0003800000 */
.L_x_587:
        /* <DEDUP_REMOVED lines=14> */
.L_x_590:
[----:B------:R-:W-:Y:S05]  /*8f20*/  BSYNC B0 ;  /* 0x0000000000007941 */ /* 0x000fea0003800000 */
.L_x_589:
        /* <DEDUP_REMOVED lines=14> */
.L_x_592:
[----:B------:R-:W-:Y:S05]  /*9010*/  BSYNC B0 ;  /* 0x0000000000007941 */ /* 0x000fea0003800000 */
.L_x_591:
        /* <DEDUP_REMOVED lines=14> */
.L_x_594:
[----:B------:R-:W-:Y:S05]  /*9100*/  BSYNC B0 ;  /* 0x0000000000007941 */ /* 0x000fea0003800000 */
.L_x_593:
        /* <DEDUP_REMOVED lines=13> */
.L_x_595:
        /* <DEDUP_REMOVED lines=10> */
.L_x_2301:


//--------------------- .text._ZN7cutlass13device_kernelIN5flash19enable_sm80_to_sm89INS1_16FlashAttnBwdSm80INS1_25CollectiveMainloopBwdSm80ILi2ELi1EN4cute5tupleIJNS5_1CILi64EEENS7_ILi96EEENS7_ILi128EEEEEENS_6half_tEfNS_4arch4Sm80ELb0ELb1ELb0ELb1ELb0ELb0ELb0ELb0ELi2ELi2ELi2ELi2ELb1EEENS1_24CollectiveEpilogueBwdGQAISB_fSE_Li256ELb1ELb0EEENS1_19SingleTileSchedulerILb1ELb0ELb0ELi96EEEEEEEEEvNT_6ParamsE --------------------------
	.section	.text._ZN7cutlass13device_kernelIN5flash19enable_sm80_to_sm89INS1_16FlashAttnBwdSm80INS1_25CollectiveMainloopBwdSm80ILi2ELi1EN4cute5tupleIJNS5_1CILi64EEENS7_ILi96EEENS7_ILi128EEEEEENS_6half_tEfNS_4arch4Sm80ELb0ELb1ELb0ELb1ELb0ELb0ELb0ELb0ELi2ELi2ELi2ELi2ELb1EEENS1_24CollectiveEpilogueBwdGQAISB_fSE_Li256ELb1ELb0EEENS1_19SingleTileSchedulerILb1ELb0ELb0ELi96EEEEEEEEEvNT_6ParamsE,"ax",@progbits
	.sectioninfo	@"SHI_REGISTERS=255"
	.align	128
.text._ZN7cutlass13device_kernelIN5flash19enable_sm80_to_sm89INS1_16FlashAttnBwdSm80INS1_25CollectiveMainloopBwdSm80ILi2ELi1EN4cute5tupleIJNS5_1CILi64EEENS7_ILi96EEENS7_ILi128EEEEEENS_6half_tEfNS_4arch4Sm80ELb0ELb1ELb0ELb1ELb0ELb0ELb0ELb0ELi2ELi2ELi2ELi2ELb1EEENS1_24CollectiveEpilogueBwdGQAISB_fSE_Li256ELb1ELb0EEENS1_19SingleTileSchedulerILb1ELb0ELb0ELi96EEEEEEEEEvNT_6ParamsE:
        .type           _ZN7cutlass13device_kernelIN5flash19enable_sm80_to_sm89INS1_16FlashAttnBwdSm80INS1_25CollectiveMainloopBwdSm80ILi2ELi1EN4cute5tupleIJNS5_1CILi64EEENS7_ILi96EEENS7_ILi128EEEEEENS_6half_tEfNS_4arch4Sm80ELb0ELb1ELb0ELb1ELb0ELb0ELb0ELb0ELi2ELi2ELi2ELi2ELb1EEENS1_24CollectiveEpilogueBwdGQAISB_fSE_Li256ELb1ELb0EEENS1_19SingleTileSchedulerILb1ELb0ELb0ELi96EEEEEEEEEvNT_6ParamsE,@function
        .size           _ZN7cutlass13device_kernelIN5flash19enable_sm80_to_sm89INS1_16FlashAttnBwdSm80INS1_25CollectiveMainloopBwdSm80ILi2ELi1EN4cute5tupleIJNS5_1CILi64EEENS7_ILi96EEENS7_ILi128EEEEEENS_6half_tEfNS_4arch4Sm80ELb0ELb1ELb0ELb1ELb0ELb0ELb0ELb0ELi2ELi2ELi2ELi2ELb1EEENS1_24CollectiveEpilogueBwdGQAISB_fSE_Li256ELb1ELb0EEENS1_19SingleTileSchedulerILb1ELb0ELb0ELi96EEEEEEEEEvNT_6ParamsE,(.L_x_2302 - _ZN7cutlass13device_kernelIN5flash19enable_sm80_to_sm89INS1_16FlashAttnBwdSm80INS1_25CollectiveMainloopBwdSm80ILi2ELi1EN4cute5tupleIJNS5_1CILi64EEENS7_ILi96EEENS7_ILi128EEEEEENS_6half_tEfNS_4arch4Sm80ELb0ELb1ELb0ELb1ELb0ELb0ELb0ELb0ELi2ELi2ELi2ELi2ELb1EEENS1_24CollectiveEpilogueBwdGQAISB_fSE_Li256ELb1ELb0EEENS1_19SingleTileSchedulerILb1ELb0ELb0ELi96EEEEEEEEEvNT_6ParamsE)
        .other          _ZN7cutlass13device_kernelIN5flash19enable_sm80_to_sm89INS1_16FlashAttnBwdSm80INS1_25CollectiveMainloopBwdSm80ILi2ELi1EN4cute5tupleIJNS5_1CILi64EEENS7_ILi96EEENS7_ILi128EEEEEENS_6half_tEfNS_4arch4Sm80ELb0ELb1ELb0ELb1ELb0ELb0ELb0ELb0ELi2ELi2ELi2ELi2ELb1EEENS1_24CollectiveEpilogueBwdGQAISB_fSE_Li256ELb1ELb0EEENS1_19SingleTileSchedulerILb1ELb0ELb0ELi96EEEEEEEEEvNT_6ParamsE,@"STO_CUDA_ENTRY STV_DEFAULT"
_ZN7cutlass13device_kernelIN5flash19enable_sm80_to_sm89INS1_16FlashAttnBwdSm80INS1_25CollectiveMainloopBwdSm80ILi2ELi1EN4cute5tupleIJNS5_1CILi64EEENS7_ILi96EEENS7_ILi128EEEEEENS_6half_tEfNS_4arch4Sm80ELb0ELb1ELb0ELb1ELb0ELb0ELb0ELb0ELi2ELi2ELi2ELi2ELb1EEENS1_24CollectiveEpilogueBwdGQAISB_fSE_Li256ELb1ELb0EEENS1_19SingleTileSchedulerILb1ELb0ELb0ELi96EEEEEEEEEvNT_6ParamsE:
        /* <DEDUP_REMOVED lines=22> */
.L_x_597:
        /* <DEDUP_REMOVED lines=13> */
.L_x_599:
[----:B------:R-:W-:Y:S02]  /*0230*/  ULDC UR5, c[0x0][0x3ac] ;  /* 0x0000eb0000057ab9 */ /* 0x000fe40000000800 */
.L_x_598:
[----:B------:R-:W-:-:S04]  /*0240*/  UIMAD UR4, UR10, 0x60, URZ ;  /* 0x000000600a0478a4 */ /* 0x000fc8000f8e023f */
[----:B------:R-:W-:-:S04]  /*0250*/  UISETP.GE.AND UP0, UPT, UR4, UR5, UPT ;  /* 0x000000050400728c */ /* 0x000fc8000bf06270 */
[----:B------:R-:W-:Y:S01]  /*0260*/  USEL UR15, UR15, 0xffffffff, !UP0 ;  /* 0xffffffff0f0f7887 */ /* 0x000fe2000c000000 */
[----:B------:R-:W-:Y:S05]  /*0270*/  BRA `(.L_x_600) ;  /* 0x0000019000007947 */ /* 0x000fea0003800000 */
.L_x_596:
        /* <DEDUP_REMOVED lines=8> */
.L_x_601:
        /* <DEDUP_REMOVED lines=13> */
.L_x_603:
[----:B------:R-:W-:Y:S02]  /*03d0*/  ULDC UR5, c[0x0][0x3ac] ;  /* 0x0000eb0000057ab9 */ /* 0x000fe40000000800 */
.L_x_602:
[----:B------:R-:W-:-:S04]  /*03e0*/  UIMAD UR4, UR10, 0x60, URZ ;  /* 0x000000600a0478a4 */ /* 0x000fc8000f8e023f */
[----:B------:R-:W-:-:S04]  /*03f0*/  UISETP.GE.AND UP0, UPT, UR4, UR5, UPT ;  /* 0x000000050400728c */ /* 0x000fc8000bf06270 */
[----:B------:R-:W-:-:S06]  /*0400*/  USEL UR15, UR15, 0xffffffff, !UP0 ;  /* 0xffffffff0f0f7887 */ /* 0x000fcc000c000000 */
.L_x_600:
        /* <DEDUP_REMOVED lines=8> */
[----:B------:R-:W-:Y:S01]  /*0490*/  UISETP.NE.U32.AND UP1, UPT, URZ, UR4, UPT ;  /* 0x000000043f00728c */ /* 0x000fe2000bf25070 */
[----:B------:R-:W-:Y:S01]  /*04a0*/  PLOP3.LUT P2, PT, PT, PT, UP2, 0x80, 0x0 ;  /* 0x000000000000781c */ /* 0x000fe20003f4f028 */
[----:B------:R-:W-:Y:S01]  /*04b0*/  IMAD.U32 R8, RZ, RZ, UR8 ;  /* 0x00000008ff087e24 */ /* 0x000fe2000f8e00ff */
[----:B------:R-:W-:Y:S01]  /*04c0*/  ULDC.64 UR12, c[0x0][0x2d0] ;  /* 0x0000b400000c7ab9 */ /* 0x000fe20000000a00 */
[----:B------:R-:W-:Y:S01]  /*04d0*/  IMAD.U32 R9, RZ, RZ, UR9 ;  /* 0x00000009ff097e24 */ /* 0x000fe2000f8e00ff */
[----:B------:R-:W-:Y:S02]  /*04e0*/  UISETP.NE.AND.EX UP1, UPT, URZ, UR5, UPT, UP1 ;  /* 0x000000053f00728c */ /* 0x000fe4000bf25310 */
[----:B------:R-:W-:Y:S02]  /*04f0*/  UIMAD.WIDE UR12, UR15, UR6, UR12 ;  /* 0x000000060f0c72a5 */ /* 0x000fe4000f8e020c */
[----:B------:R-:W-:Y:S02]  /*0500*/  ULDC.64 UR4, c[0x0][0x2d8] ;  /* 0x0000b60000047ab9 */ /* 0x000fe40000000a00 */
[----:B------:R-:W-:Y:S01]  /*0510*/  PLOP3.LUT P1, PT, PT, PT, UP1, 0x80, 0x0 ;  /* 0x000000000000781c */ /* 0x000fe20003f2f018 */
[----:B------:R-:W-:-:S02]  /*0520*/  UISETP.NE.U32.AND UP0, UPT, URZ, UR4, UPT ;  /* 0x000000043f00728c */ /* 0x000fc4000bf05070 */
[----:B------:R-:W2:Y:S01]  /*0530*/  @P2 LDG.E R0, [R8.64] ;  /* 0x0000001208002981 */ /* 0x000ea2000c1e1900 */
[----:B------:R-:W-:Y:S01]  /*0540*/  MOV R2, UR12 ;  /* 0x0000000c00027c02 */ /* 0x000fe20008000f00 */
[----:B------:R-:W-:Y:S01]  /*0550*/  IMAD.U32 R3, RZ, RZ, UR13 ;  /* 0x0000000dff037e24 */ /* 0x000fe2000f8e00ff */
[----:B------:R-:W-:Y:S01]  /*0560*/  UISETP.NE.AND.EX UP0, UPT, URZ, UR5, UPT, UP0 ;  /* 0x000000053f00728c */ /* 0x000fe2000bf05300 */
[----:B------:R-:W3:Y:S02]  /*0570*/  @P2 LDG.E R5, [R8.64] ;  /* 0x0000001208052981 */ /* 0x000ee4000c1e1900 */
[----:B------:R-:W-:-:S03]  /*0580*/  ULDC.64 UR4, c[0x0][0x2d8] ;  /* 0x0000b60000047ab9 */ /* 0x000fc60000000a00 */
[----:B------:R-:W-:Y:S01]  /*0590*/  PLOP3.LUT P0, PT, PT, PT, UP0, 0x80, 0x0 ;  /* 0x000000000000781c */ /* 0x000fe20003f0f008 */
[----:B------:R-:W4:Y:S04]  /*05a0*/  @P1 LDG.E R4, [R2.64] ;  /* 0x0000001202041981 */ /* 0x000f28000c1e1900 */
[----:B------:R-:W-:-:S06]  /*05b0*/  @UP0 UIMAD.WIDE UR4, UR15, UR6, UR4 ;  /* 0x000000060f0402a5 */ /* 0x000fcc000f8e0204 */
[----:B------:R-:W-:Y:S01]  /*05c0*/  MOV R6, UR4 ;  /* 0x0000000400067c02 */ /* 0x000fe20008000f00 */
[----:B------:R-:W-:-:S05]  /*05d0*/  IMAD.U32 R7, RZ, RZ, UR5 ;  /* 0x00000005ff077e24 */ /* 0x000fca000f8e00ff */
[----:B------:R-:W5:Y:S01]  /*05e0*/  @P0 LDG.E R6, [R6.64] ;  /* 0x0000001206060981 */ /* 0x000f62000c1e1900 */
[----:B------:R-:W-:Y:S02]  /*05f0*/  ULDC UR14, c[0x0][0x168] ;  /* 0x00005a00000e7ab9 */ /* 0x000fe40000000800 */
[----:B------:R-:W-:Y:S02]  /*0600*/  UMOV UR20, URZ ;  /* 0x0000003f00147c82 */ /* 0x000fe40008000000 */
[----:B------:R-:W-:Y:S02]  /*0610*/  UMOV UR16, URZ ;  /* 0x0000003f00107c82 */ /* 0x000fe40008000000 */
[----:B------:R-:W-:Y:S02]  /*0620*/  UMOV UR17, URZ ;  /* 0x0000003f00117c82 */ /* 0x000fe40008000000 */
[----:B------:R-:W-:Y:S01]  /*0630*/  ULDC UR13, c[0x0][0x198] ;  /* 0x00006600000d7ab9 */ /* 0x000fe20000000800 */
[----:B--2---:R-:W1:Y:S08]  /*0640*/  @P2 R2UR UR5, R0 ;  /* 0x00000000000523c2 */ /* 0x004e7000000e0000 */
[----:B---3--:R-:W2:Y:S08]  /*0650*/  @P2 R2UR UR11, R5 ;  /* 0x00000000050b23c2 */ /* 0x008eb000000e0000 */
[----:B----4-:R-:W3:Y:S01]  /*0660*/  @P1 R2UR UR9, R4 ;  /* 0x00000000040913c2 */ /* 0x010ee200000e0000 */
[----:B-1----:R-:W-:-:S04]  /*0670*/  @UP2 ULEA UR5, UR15, UR5, 0x6 ;  /* 0x000000050f052291 */ /* 0x002fc8000f8e303f */
[----:B------:R-:W-:-:S04]  /*0680*/  @UP2 USHF.R.S32.HI UR4, URZ, 0x1f, UR5 ;  /* 0x0000001f3f042899 */ /* 0x000fc80008011405 */
[----:B------:R-:W-:Y:S02]  /*0690*/  @UP2 ULEA.HI UR4, UR4, UR5, URZ, 0x6 ;  /* 0x0000000504042291 */ /* 0x000fe4000f8f303f */
[----:B--2---:R-:W-:Y:S02]  /*06a0*/  @UP2 USHF.R.S32.HI UR8, URZ, 0x1f, UR11 ;  /* 0x0000001f3f082899 */ /* 0x004fe4000801140b */
[----:B---3--:R-:W-:Y:S02]  /*06b0*/  @UP1 USHF.R.S32.HI UR7, URZ, 0x1f, UR9 ;  /* 0x0000001f3f071899 */ /* 0x008fe40008011409 */
[----:B------:R-:W-:Y:S01]  /*06c0*/  @UP2 ULOP3.LUT UR20, UR4, 0xffffffc0, URZ, 0xc0, !UPT ;  /* 0xffffffc004142892 */ /* 0x000fe2000f8ec03f */
[----:B-----5:R1:W2:Y:S01]  /*06d0*/  @P0 R2UR UR14, R6 ;  /* 0x00000000060e03c2 */ /* 0x0202a200000e0000 */
[----:B------:R-:W-:Y:S02]  /*06e0*/  UMOV UR5, URZ ;  /* 0x0000003f00057c82 */ /* 0x000fe40008000000 */
[----:B------:R-:W-:-:S02]  /*06f0*/  UMOV UR4, URZ ;  /* 0x0000003f00047c82 */ /* 0x000fc40008000000 */
[----:B------:R-:W-:Y:S02]  /*0700*/  @UP2 UMOV UR4, UR11 ;  /* 0x0000000b00042c82 */ /* 0x000fe40008000000 */
[----:B------:R-:W-:Y:S02]  /*0710*/  @UP2 UMOV UR5, UR8 ;  /* 0x0000000800052c82 */ /* 0x000fe40008000000 */
[----:B------:R-:W-:Y:S02]  /*0720*/  @UP1 UMOV UR16, UR9 ;  /* 0x0000000900101c82 */ /* 0x000fe40008000000 */
[----:B------:R-:W-:Y:S01]  /*0730*/  @UP1 UMOV UR17, UR7 ;  /* 0x0000000700111c82 */ /* 0x000fe20008000000 */
[----:B------:R-:W-:Y:S05]  /*0740*/  @P0 BRA `(.L_x_604) ;  /* 0x0000006000000947 */ /* 0x000fea0003800000 */
[----:B------:R-:W-:Y:S05]  /*0750*/  @!P2 BRA `(.L_x_604) ;  /* 0x000000500000a947 */ /* 0x000fea0003800000 */
[----:B------:R-:W3:Y:S04]  /*0760*/  LDG.E R4, [R8.64] ;  /* 0x0000001208047981 */ /* 0x000ee8000c1e1900 */
[----:B------:R-:W4:Y:S01]  /*0770*/  LDG.E R0, [R8.64+0x4] ;  /* 0x0000041208007981 */ /* 0x000f22000c1e1900 */
[----:B--23--:R-:W2:Y:S08]  /*0780*/  R2UR UR14, R4 ;  /* 0x00000000040e73c2 */ /* 0x00ceb000000e0000 */
[----:B----4-:R-:W2:Y:S02]  /*0790*/  R2UR UR7, R0 ;  /* 0x00000000000773c2 */ /* 0x010ea400000e0000 */
[----:B--2---:R-:W-:-:S06]  /*07a0*/  UIADD3 UR14, -UR14, UR7, URZ ;  /* 0x000000070e0e7290 */ /* 0x004fcc000fffe13f */
.L_x_604:
[----:B------:R-:W-:-:S04]  /*07b0*/  ISETP.NE.U32.AND P0, PT, RZ, c[0x0][0x2e0], PT ;  /* 0x0000b800ff007a0c */ /* 0x000fc80003f05070 */
[----:B------:R-:W-:-:S13]  /*07c0*/  ISETP.NE.AND.EX P0, PT, RZ, c[0x0][0x2e4], PT, P0 ;  /* 0x0000b900ff007a0c */ /* 0x000fda0003f05300 */
[----:B------:R-:W-:Y:S05]  /*07d0*/  @!P0 BRA `(.L_x_605) ;  /* 0x0000007000008947 */ /* 0x000fea0003800000 */
[----:B------:R-:W-:Y:S02]  /*07e0*/  ULDC.64 UR8, c[0x0][0x2e0] ;  /* 0x0000b80000087ab9 */ /* 0x000fe40000000a00 */
[----:B------:R-:W-:-:S06]  /*07f0*/  UIMAD.WIDE UR8, UR15, UR6, UR8 ;  /* 0x000000060f0872a5 */ /* 0x000fcc000f8e0208 */
[----:B------:R-:W-:Y:S02]  /*0800*/  MOV R2, UR8 ;  /* 0x0000000800027c02 */ /* 0x000fe40008000f00 */
[----:B------:R-:W-:-:S05]  /*0810*/  MOV R3, UR9 ;  /* 0x0000000900037c02 */ /* 0x000fca0008000f00 */
[----:B------:R-:W3:Y:S02]  /*0820*/  LDG.E R0, [R2.64] ;  /* 0x0000001202007981 */ /* 0x000ee4000c1e1900 */
[----:B---3--:R3:W4:Y:S02]  /*0830*/  R2UR UR13, R0 ;  /* 0x00000000000d73c2 */ /* 0x00872400000e0000 */
[----:B---34-:R-:W-:Y:S05]  /*0840*/  BRA `(.L_x_606) ;  /* 0x0000006000007947 */ /* 0x018fea0003800000 */
.L_x_605:
[----:B------:R-:W-:Y:S05]  /*0850*/  @!P1 BRA `(.L_x_606) ;  /* 0x0000005000009947 */ /* 0x000fea0003800000 */
[----:B------:R3:W4:Y:S04]  /*0860*/  LDG.E R0, [R2.64] ;  /* 0x0000001202007981 */ /* 0x000728000c1e1900 */
[----:B---3--:R-:W3:Y:S01]  /*0870*/  LDG.E R2, [R2.64+0x4] ;  /* 0x0000041202027981 */ /* 0x008ee2000c1e1900 */
[----:B----4-:R-:W4:Y:S08]  /*0880*/  R2UR UR13, R0 ;  /* 0x00000000000d73c2 */ /* 0x010f3000000e0000 */
[----:B---3--:R-:W4:Y:S02]  /*0890*/  R2UR UR6, R2 ;  /* 0x00000000020673c2 */ /* 0x008f2400000e0000 */
[----:B----4-:R-:W-:-:S06]  /*08a0*/  UIADD3 UR13, -UR13, UR6, URZ ;  /* 0x000000060d0d7290 */ /* 0x010fcc000fffe13f */
.L_x_606:
[----:B--2---:R-:W-:Y:S01]  /*08b0*/  UIADD3 UR7, UR14, 0x3f, URZ ;  /* 0x0000003f0e077890 */ /* 0x004fe2000fffe03f */
        /* <DEDUP_REMOVED lines=14> */
.L_x_607:
        /* <DEDUP_REMOVED lines=9> */
[----:B------:R-:W-:Y:S01]  /*0a30*/  CS2R R130, SRZ ;  /* 0x0000000000827805 */ /* 0x000fe2000001ff00 */
[----:B------:R-:W-:Y:S01]  /*0a40*/  CS2R R128, SRZ ;  /* 0x0000000000807805 */ /* 0x000fe2000001ff00 */
        /* <DEDUP_REMOVED lines=50> */
[----:B------:R-:W2:Y:S01]  /*0d70*/  S2R R14, SR_CTAID.X ;  /* 0x00000000000e7919 */ /* 0x000ea20000002500 */
[----:B------:R-:W-:Y:S01]  /*0d80*/  IMAD.MOV.U32 R0, RZ, RZ, c[0x0][0x248] ;  /* 0x00009200ff007624 */ /* 0x000fe200078e00ff */
[----:B------:R-:W-:Y:S01]  /*0d90*/  USHF.L.U32 UR6, UR20, 0x7, URZ ;  /* 0x0000000714067899 */ /* 0x000fe2000800063f */
[--C-:B------:R-:W-:Y:S01]  /*0da0*/  SHF.R.S32.HI R32, RZ, 0x1f, R34.reuse ;  /* 0x0000001fff207819 */ /* 0x100fe20000011422 */
[----:B------:R-:W-:Y:S01]  /*0db0*/  IMAD.MOV.U32 R3, RZ, RZ, 0x1 ;  /* 0x00000001ff037424 */ /* 0x000fe200078e00ff */
[----:B------:R-:W-:Y:S01]  /*0dc0*/  SHF.R.S32.HI R2, RZ, 0x1f, R34 ;  /* 0x0000001fff027819 */ /* 0x000fe20000011422 */
[----:B-1----:R-:W-:Y:S01]  /*0dd0*/  IMAD.MOV.U32 R6, RZ, RZ, R28 ;  /* 0x000000ffff067224 */ /* 0x002fe200078e001c */
[----:B------:R-:W-:Y:S01]  /*0de0*/  ISETP.NE.AND P1, PT, R0, 0x1, PT ;  /* 0x000000010000780c */ /* 0x000fe20003f25270 */
[----:B------:R-:W-:Y:S01]  /*0df0*/  IMAD.U32 R0, RZ, RZ, UR6 ;  /* 0x00000006ff007e24 */ /* 0x000fe2000f8e00ff */
[----:B------:R-:W-:Y:S01]  /*0e00*/  LEA.HI R216, R32, R34, RZ, 0x3 ;  /* 0x0000002220d87211 */ /* 0x000fe200078f18ff */
[----:B------:R-:W-:Y:S01]  /*0e10*/  USEL UR9, UR15, URZ, !UP1 ;  /* 0x0000003f0f097287 */ /* 0x000fe2000c800000 */
[----:B------:R-:W-:Y:S01]  /*0e20*/  IADD3 R20, P0, R34, UR6, RZ ;  /* 0x0000000622147c10 */ /* 0x000fe2000ff1e0ff */
[----:B------:R-:W-:Y:S01]  /*0e30*/  ULDC.64 UR6, c[0x0][0x218] ;  /* 0x0000860000067ab9 */ /* 0x000fe20000000a00 */
[----:B------:R-:W-:Y:S01]  /*0e40*/  SHF.R.S32.HI R248, RZ, 0x3, R216 ;  /* 0x00000003fff87819 */ /* 0x000fe200000114d8 */
[----:B------:R-:W-:Y:S01]  /*0e50*/  UIMAD UR10, UR10, -0x60, URZ ;  /* 0xffffffa00a0a78a4 */ /* 0x000fe2000f8e023f */
[----:B------:R-:W-:Y:S01]  /*0e60*/  LEA.HI.X.SX32 R21, R0, R2, 0x1, P0 ;  /* 0x0000000200157211 */ /* 0x000fe200000f0eff */
[----:B------:R-:W-:Y:S01]  /*0e70*/  UMOV UR22, 0x6 ;  /* 0x0000000600167882 */ /* 0x000fe20000000000 */
[----:B------:R-:W-:Y:S01]  /*0e80*/  LOP3.LUT R0, R216, 0xfffffff8, RZ, 0xc0, !PT ;  /* 0xfffffff8d8007812 */ /* 0x000fe200078ec0ff */
[----:B------:R-:W-:Y:S01]  /*0e90*/  IMAD.SHL.U32 R19, R34, 0x4, RZ ;  /* 0x0000000422137824 */ /* 0x000fe200078e00ff */
[----:B------:R-:W-:Y:S01]  /*0ea0*/  SHF.R.S32.HI R7, RZ, 0x1f, R248 ;  /* 0x0000001fff077819 */ /* 0x000fe200000114f8 */
[----:B------:R-:W-:Y:S01]  /*0eb0*/  @P1 IMAD.HI.U32 R5, R28, c[0x0][0x24c], RZ ;  /* 0x000093001c051a27 */ /* 0x000fe200078e00ff */
[----:B------:R-:W-:Y:S01]  /*0ec0*/  IADD3 R2, P0, R248, UR16, RZ ;  /* 0x00000010f8027c10 */ /* 0x000fe2000ff1e0ff */
[----:B------:R-:W-:Y:S01]  /*0ed0*/  USHF.R.S32.HI UR16, URZ, 0x1f, UR15 ;  /* 0x0000001f3f107899 */ /* 0x000fe2000801140f */
[----:B------:R-:W-:Y:S01]  /*0ee0*/  ISETP.LE.AND P4, PT, R3, c[0x0][0x2a8], PT ;  /* 0x0000aa0003007a0c */ /* 0x000fe20003f83270 */
[----:B------:R-:W-:Y:S01]  /*0ef0*/  IMAD.IADD R22, R34, 0x1, -R0 ;  /* 0x0000000122167824 */ /* 0x000fe200078e0a00 */
[----:B------:R-:W-:Y:S01]  /*0f00*/  LEA.HI R4, R32, R34, RZ, 0x6 ;  /* 0x0000002220047211 */ /* 0x000fe200078f30ff */
[----:B------:R-:W-:Y:S01]  /*0f10*/  IMAD.SHL.U32 R0, R248, 0x40, RZ ;  /* 0x00000040f8007824 */ /* 0x000fe200078e00ff */
[----:B------:R-:W-:Y:S01]  /*0f20*/  IADD3.X R3, R7, UR17, RZ, P0, !PT ;  /* 0x0000001107037c10 */ /* 0x000fe200087fe4ff */
[----:B------:R-:W-:Y:S01]  /*0f30*/  IMAD.SHL.U32 R16, R22, 0x8, RZ ;  /* 0x0000000816107824 */ /* 0x000fe200078e00ff */
[----:B------:R-:W-:Y:S01]  /*0f40*/  SHF.R.S32.HI R23, RZ, 0x6, R4 ;  /* 0x00000006ff177819 */ /* 0x000fe20000011404 */
[----:B------:R-:W-:Y:S01]  /*0f50*/  USEL UR8, UR16, URZ, !UP1 ;  /* 0x0000003f10087287 */ /* 0x000fe2000c800000 */
[----:B------:R-:W-:Y:S01]  /*0f60*/  LOP3.LUT R0, R0, 0x1c0, RZ, 0xc0, !PT ;  /* 0x000001c000007812 */ /* 0x000fe200078ec0ff */
[----:B--2---:R-:W-:Y:S01]  /*0f70*/  IMAD.WIDE R14, R14, 0x60, R2 ;  /* 0x000000600e0e7825 */ /* 0x004fe200078e0202 */
[----:B------:R-:W-:Y:S01]  /*0f80*/  IADD3 R2, P0, R248, UR4, RZ ;  /* 0x00000004f8027c10 */ /* 0x000fe2000ff1e0ff */
[----:B------:R-:W-:Y:S01]  /*0f90*/  USEL UR17, UR15, URZ, !UP2 ;  /* 0x0000003f0f117287 */ /* 0x000fe2000d000000 */
[----:B------:R-:W-:Y:S01]  /*0fa0*/  LOP3.LUT R4, R0, 0x38, R16, 0xf8, !PT ;  /* 0x0000003800047812 */ /* 0x000fe200078ef810 */
[----:B------:R-:W-:Y:S01]  /*0fb0*/  IMAD.SHL.U32 R26, R23, 0x200, RZ ;  /* 0x00000200171a7824 */ /* 0x000fe200078e00ff */
[----:B------:R-:W-:Y:S01]  /*0fc0*/  SHF.R.U32.HI R3, RZ, 0x3, R0 ;  /* 0x00000003ff037819 */ /* 0x000fe20000011600 */
[----:B------:R-:W-:Y:S01]  /*0fd0*/  USEL UR16, UR16, URZ, !UP2 ;  /* 0x0000003f10107287 */ /* 0x000fe2000d000000 */
[----:B------:R-:W-:Y:S01]  /*0fe0*/  IADD3.X R0, R7, UR5, RZ, P0, !PT ;  /* 0x0000000507007c10 */ /* 0x000fe200087fe4ff */
[----:B------:R-:W-:Y:S01]  /*0ff0*/  ULDC.64 UR4, c[0x0][0x1e8] ;  /* 0x00007a0000047ab9 */ /* 0x000fe20000000a00 */
[----:B------:R-:W-:Y:S01]  /*1000*/  @P1 SHF.R.U32.HI R6, RZ, c[0x0][0x250], R5 ;  /* 0x00009400ff061a19 */ /* 0x000fe20000011605 */
[----:B------:R-:W-:Y:S01]  /*1010*/  UIMAD UR4, UR8, UR4, URZ ;  /* 0x00000004080472a4 */ /* 0x000fe2000f8e023f */
[----:B------:R-:W-:Y:S01]  /*1020*/  LOP3.LUT R236, R26, R4, R3, 0xf6, !PT ;  /* 0x000000041aec7212 */ /* 0x000fe200078ef603 */
[C---:B------:R-:W-:Y:S01]  /*1030*/  IMAD R3, R0.reuse, c[0x0][0x178], RZ ;  /* 0x00005e0000037a24 */ /* 0x040fe200078e02ff */
[----:B------:R-:W-:Y:S01]  /*1040*/  SHF.R.S32.HI R17, RZ, 0x1f, R16 ;  /* 0x0000001fff117819 */ /* 0x000fe20000011410 */
[----:B------:R-:W-:Y:S01]  /*1050*/  IMAD R0, R0, c[0x0][0x208], RZ ;  /* 0x0000820000007a24 */ /* 0x000fe200078e02ff */
[----:B------:R-:W-:Y:S01]  /*1060*/  SHF.R.S32.HI R7, RZ, 0x1f, R6 ;  /* 0x0000001fff077819 */ /* 0x000fe20000011406 */
[C---:B------:R-:W-:Y:S01]  /*1070*/  IMAD R8, R2.reuse, c[0x0][0x17c], R3 ;  /* 0x00005f0002087a24 */ /* 0x040fe200078e0203 */
[----:B------:R-:W-:Y:S01]  /*1080*/  UIMAD UR21, UR9, UR5, UR4 ;  /* 0x00000005091572a4 */ /* 0x000fe2000f8e0204 */
[C---:B------:R-:W-:Y:S01]  /*1090*/  IMAD R10, R2.reuse, c[0x0][0x20c], R0 ;  /* 0x00008300020a7a24 */ /* 0x040fe200078e0200 */
[----:B------:R-:W-:Y:S01]  /*10a0*/  UIMAD UR6, UR16, UR6, URZ ;  /* 0x00000006100672a4 */ /* 0x000fe2000f8e023f */
[--C-:B------:R-:W-:Y:S01]  /*10b0*/  IMAD.WIDE.U32 R4, R2, c[0x0][0x178], R16.reuse ;  /* 0x00005e0002047a25 */ /* 0x100fe200078e0010 */
[----:B------:R-:W-:Y:S01]  /*10c0*/  ULDC.64 UR4, c[0x0][0x1b8] ;  /* 0x00006e0000047ab9 */ /* 0x000fe20000000a00 */
[----:B------:R-:W-:Y:S01]  /*10d0*/  ISETP.GE.AND P3, PT, R16, c[0x0][0x1cc], PT ;  /* 0x0000730010007a0c */ /* 0x000fe20003f66270 */
[----:B------:R-:W-:Y:S01]  /*10e0*/  UIMAD UR4, UR8, UR4, URZ ;  /* 0x00000004080472a4 */ /* 0x000fe2000f8e023f */
[----:B------:R-:W-:Y:S01]  /*10f0*/  IMAD.WIDE.U32 R2, R2, c[0x0][0x208], R16 ;  /* 0x0000820002027a25 */ /* 0x000fe200078e0010 */
[----:B------:R-:W-:Y:S01]  /*1100*/  UIMAD UR7, UR17, UR7, UR6 ;  /* 0x00000007110772a4 */ /* 0x000fe2000f8e0206 */
[----:B------:R-:W-:Y:S01]  /*1110*/  IADD3 R31, R16, 0x40, RZ ;  /* 0x00000040101f7810 */ /* 0x000fe20007ffe0ff */
[----:B------:R-:W-:Y:S01]  /*1120*/  UIMAD UR5, UR9, UR5, UR4 ;  /* 0x00000005090572a4 */ /* 0x000fe2000f8e0204 */
[C---:B------:R-:W-:Y:S01]  /*1130*/  IMAD R9, R7.reuse, c[0x0][0x1e0], RZ ;  /* 0x0000780007097a24 */ /* 0x040fe200078e02ff */
[----:B------:R-:W-:Y:S01]  /*1140*/  CS2R R130, SRZ ;  /* 0x0000000000827805 */ /* 0x000fe2000001ff00 */
[----:B------:R-:W-:Y:S01]  /*1150*/  IMAD R0, R7, c[0x0][0x1b0], RZ ;  /* 0x00006c0007007a24 */ /* 0x000fe200078e02ff */
[----:B------:R-:W-:Y:S01]  /*1160*/  ISETP.GE.AND P2, PT, R31, c[0x0][0x1cc], PT ;  /* 0x000073001f007a0c */ /* 0x000fe20003f46270 */
[----:B------:R-:W-:Y:S01]  /*1170*/  IMAD.IADD R7, R3, 0x1, R10 ;  /* 0x0000000103077824 */ /* 0x000fe200078e020a */
[----:B------:R-:W-:Y:S01]  /*1180*/  CS2R R128, SRZ ;  /* 0x0000000000807805 */ /* 0x000fe2000001ff00 */
[C---:B------:R-:W-:Y:S01]  /*1190*/  IMAD R18, R6.reuse, c[0x0][0x1e4], R9 ;  /* 0x0000790006127a24 */ /* 0x040fe200078e0209 */
        /* <DEDUP_REMOVED lines=15> */
[----:B------:R-:W-:Y:S01]  /*1290*/  IMAD.MOV.U32 R8, RZ, RZ, R4 ;  /* 0x000000ffff087224 */ /* 0x000fe200078e0004 */
[----:B------:R-:W-:Y:S01]  /*12a0*/  CS2R R108, SRZ ;  /* 0x00000000006c7805 */ /* 0x000fe2000001ff00 */
[----:B------:R-:W-:Y:S01]  /*12b0*/  IMAD.MOV.U32 R4, RZ, RZ, R10 ;  /* 0x000000ffff047224 */ /* 0x000fe200078e000a */
[----:B------:R-:W-:Y:S01]  /*12c0*/  CS2R R106, SRZ ;  /* 0x00000000006a7805 */ /* 0x000fe2000001ff00 */
[----:B------:R-:W-:Y:S01]  /*12d0*/  IMAD.IADD R3, R13, 0x1, R0 ;  /* 0x000000010d037824 */ /* 0x000fe200078e0200 */
[----:B------:R-:W-:Y:S01]  /*12e0*/  CS2R R104, SRZ ;  /* 0x0000000000687805 */ /* 0x000fe2000001ff00 */
[C---:B------:R-:W-:Y:S01]  /*12f0*/  IMAD R10, R18.reuse, c[0x0][0x180], RZ ;  /* 0x00006000120a7a24 */ /* 0x040fe200078e02ff */
[----:B------:R-:W-:Y:S01]  /*1300*/  CS2R R102, SRZ ;  /* 0x0000000000667805 */ /* 0x000fe2000001ff00 */
[----:B------:R-:W-:Y:S01]  /*1310*/  IMAD.MOV.U32 R6, RZ, RZ, R2 ;  /* 0x000000ffff067224 */ /* 0x000fe200078e0002 */
[----:B------:R-:W-:Y:S01]  /*1320*/  CS2R R100, SRZ ;  /* 0x0000000000647805 */ /* 0x000fe2000001ff00 */
[----:B------:R-:W-:Y:S01]  /*1330*/  IMAD.U32 R0, RZ, RZ, UR9 ;  /* 0x00000009ff007e24 */ /* 0x000fe2000f8e00ff */
[----:B------:R-:W-:Y:S01]  /*1340*/  ULDC.64 UR8, c[0x0][0x208] ;  /* 0x0000820000087ab9 */ /* 0x000fe20000000a00 */
[----:B------:R-:W-:Y:S01]  /*1350*/  IMAD.MOV.U32 R2, RZ, RZ, R12 ;  /* 0x000000ffff027224 */ /* 0x000fe200078e000c */
[----:B------:R-:W-:Y:S01]  /*1360*/  USHF.L.U32 UR4, UR8, 0x6, URZ ;  /* 0x0000000608047899 */ /* 0x000fe2000800063f */
[----:B------:R-:W-:Y:S01]  /*1370*/  IMAD R12, R18, c[0x0][0x210], RZ ;  /* 0x00008400120c7a24 */ /* 0x000fe200078e02ff */
[----:B------:R-:W-:Y:S01]  /*1380*/  USHF.L.U64.HI UR6, UR8, UR22, UR9 ;  /* 0x0000001608067299 */ /* 0x000fe20008010209 */
[C---:B------:R-:W-:Y:S01]  /*1390*/  IMAD R10, R28.reuse, c[0x0][0x184], R10 ;  /* 0x000061001c0a7a24 */ /* 0x040fe200078e020a */
[----:B------:R-:W-:Y:S01]  /*13a0*/  CS2R R98, SRZ ;  /* 0x0000000000627805 */ /* 0x000fe2000001ff00 */
[----:B------:R-:W-:Y:S01]  /*13b0*/  IMAD.WIDE.U32 R8, R28, c[0x0][0x180], R8 ;  /* 0x000060001c087a25 */ /* 0x000fe200078e0008 */
[----:B------:R-:W-:Y:S01]  /*13c0*/  UIMAD UR6, UR6, UR11, URZ ;  /* 0x0000000b060672a4 */ /* 0x000fe2000f8e023f */
[----:B------:R-:W-:Y:S01]  /*13d0*/  CS2R R96, SRZ ;  /* 0x0000000000607805 */ /* 0x000fe2000001ff00 */
[----:B------:R-:W-:Y:S01]  /*13e0*/  CS2R R94, SRZ ;  /* 0x00000000005e7805 */ /* 0x000fe2000001ff00 */
[C---:B------:R-:W-:Y:S01]  /*13f0*/  IMAD.WIDE.U32 R4, R0.reuse, c[0x0][0x1e8], R4 ;  /* 0x00007a0000047a25 */ /* 0x040fe200078e0004 */
[----:B------:R-:W-:Y:S01]  /*1400*/  CS2R R92, SRZ ;  /* 0x00000000005c7805 */ /* 0x000fe2000001ff00 */
        /* <DEDUP_REMOVED lines=16> */
[C---:B------:R-:W-:Y:S01]  /*1510*/  IMAD R9, R15.reuse, c[0x0][0x1d8], RZ ;  /* 0x000076000f097a24 */ /* 0x040fe200078e02ff */
[----:B------:R-:W-:Y:S01]  /*1520*/  CS2R R76, SRZ ;  /* 0x00000000004c7805 */ /* 0x000fe2000001ff00 */
[----:B------:R-:W-:Y:S01]  /*1530*/  IMAD R8, R15, c[0x0][0x1a8], RZ ;  /* 0x00006a000f087a24 */ /* 0x000fe200078e02ff */
[----:B------:R-:W-:Y:S01]  /*1540*/  CS2R R74, SRZ ;  /* 0x00000000004a7805 */ /* 0x000fe2000001ff00 */
[----:B------:R-:W-:Y:S01]  /*1550*/  IMAD.IADD R7, R7, 0x1, R12 ;  /* 0x0000000107077824 */ /* 0x000fe200078e020c */
[----:B------:R-:W-:Y:S01]  /*1560*/  CS2R R72, SRZ ;  /* 0x0000000000487805 */ /* 0x000fe2000001ff00 */
[----:B------:R-:W-:Y:S01]  /*1570*/  IMAD.U32 R17, RZ, RZ, UR17 ;  /* 0x00000011ff117e24 */ /* 0x000fe2000f8e00ff */
[----:B------:R-:W-:Y:S01]  /*1580*/  CS2R R70, SRZ ;  /* 0x0000000000467805 */ /* 0x000fe2000001ff00 */
[----:B------:R-:W-:Y:S01]  /*1590*/  IMAD.U32 R0, RZ, RZ, UR13 ;  /* 0x0000000dff007e24 */ /* 0x000fe2000f8e00ff */
[----:B------:R-:W-:Y:S01]  /*15a0*/  CS2R R68, SRZ ;  /* 0x0000000000447805 */ /* 0x000fe2000001ff00 */
[C---:B------:R-:W-:Y:S01]  /*15b0*/  IMAD R15, R14.reuse, c[0x0][0x1dc], R9 ;  /* 0x000077000e0f7a24 */ /* 0x040fe200078e0209 */
[----:B------:R-:W-:Y:S01]  /*15c0*/  CS2R R66, SRZ ;  /* 0x0000000000427805 */ /* 0x000fe2000001ff00 */
[----:B------:R-:W-:Y:S01]  /*15d0*/  IMAD R13, R14, c[0x0][0x1ac], R8 ;  /* 0x00006b000e0d7a24 */ /* 0x000fe200078e0208 */
[----:B------:R-:W-:Y:S01]  /*15e0*/  IADD3 R0, R0, UR10, -R248 ;  /* 0x0000000a00007c10 */ /* 0x000fe2000fffe8f8 */
[----:B------:R-:W-:Y:S01]  /*15f0*/  IMAD.WIDE.U32 R8, R14, c[0x0][0x1d8], R4 ;  /* 0x000076000e087a25 */ /* 0x000fe200078e0004 */
[----:B------:R-:W-:Y:S01]  /*1600*/  CS2R R64, SRZ ;  /* 0x0000000000407805 */ /* 0x000fe2000001ff00 */
[----:B------:R-:W-:Y:S01]  /*1610*/  CS2R R62, SRZ ;  /* 0x00000000003e7805 */ /* 0x000fe2000001ff00 */
        /* <DEDUP_REMOVED lines=35> */
[----:B------:R-:W-:Y:S01]  /*1850*/  ULDC.64 UR6, c[0x0][0x1a8] ;  /* 0x00006a0000067ab9 */ /* 0x000fe20000000a00 */
[----:B------:R-:W-:Y:S01]  /*1860*/  ISETP.LT.OR P5, PT, R0, 0x21, P2 ;  /* 0x000000210000780c */ /* 0x000fe200017a1670 */
[----:B------:R-:W-:Y:S01]  /*1870*/  USHF.L.U64.HI UR7, UR6, UR22, UR7 ;  /* 0x0000001606077299 */ /* 0x000fe20008010207 */
[----:B------:R-:W-:Y:S01]  /*1880*/  IADD3.X R5, R3, UR24, RZ, P0, !PT ;  /* 0x0000001803057c10 */ /* 0x000fe200087fe4ff */
[----:B------:R-:W-:Y:S01]  /*1890*/  UIMAD UR22, UR17, UR5, UR4 ;  /* 0x00000005111672a4 */ /* 0x000fe2000f8e0204 */
[----:B------:R-:W-:Y:S01]  /*18a0*/  IADD3 R8, P1, P0, R8, 0x80, R2 ;  /* 0x0000008008087810 */ /* 0x000fe2000783e002 */
[----:B------:R-:W-:Y:S01]  /*18b0*/  USHF.L.U32 UR6, UR6, 0x6, URZ ;  /* 0x0000000606067899 */ /* 0x000fe2000800063f */
[C---:B------:R-:W-:Y:S01]  /*18c0*/  ISETP.LT.OR P3, PT, R0.reuse, 0x41, P3 ;  /* 0x000000410000780c */ /* 0x040fe20001f61670 */
[----:B------:R2:W-:Y:S01]  /*18d0*/  LDGSTS.E.BYPASS.LTC128B.128 [R236+0x7080], [R4.64], !P6 ;  /* 0x0708000004ec7fae */ /* 0x0005e2000f101d52 */
[----:B------:R-:W-:Y:S01]  /*18e0*/  ISETP.LT.OR P2, PT, R0, 0x41, P2 ;  /* 0x000000410000780c */ /* 0x000fe20001741670 */
[----:B------:R-:W-:Y:S01]  /*18f0*/  ULDC.64 UR4, c[0x0][0x178] ;  /* 0x00005e0000047ab9 */ /* 0x000fe20000000a00 */
[----:B------:R-:W-:Y:S01]  /*1900*/  IADD3.X R9, RZ, UR24, R3, P1, P0 ;  /* 0x00000018ff097c10 */ /* 0x000fe20008fe0403 */
[----:B------:R-:W-:Y:S01]  /*1910*/  UIMAD UR21, UR21, UR4, URZ ;  /* 0x00000004151572a4 */ /* 0x000fe2000f8e023f */
[----:B------:R-:W-:Y:S01]  /*1920*/  IMAD.WIDE.U32 R244, R17, c[0x0][0x188], R10 ;  /* 0x0000620011f47a25 */ /* 0x000fe200078e000a */
[----:B------:R-:W-:Y:S01]  /*1930*/  CS2R R52, SRZ ;  /* 0x0000000000347805 */ /* 0x000fe2000001ff00 */
        /* <DEDUP_REMOVED lines=27> */
[----:B------:R-:W0:Y:S01]  /*1af0*/  LDGDEPBAR ;  /* 0x00000000000079af */ /* 0x000e220000000000 */
[----:B------:R-:W-:Y:S01]  /*1b00*/  ISETP.GE.AND P2, PT, R31, c[0x0][0x19c], PT ;  /* 0x000067001f007a0c */ /* 0x000fe20003f46270 */
[----:B---3--:R-:W-:Y:S01]  /*1b10*/  IMAD.U32 R8, RZ, RZ, UR24 ;  /* 0x00000018ff087e24 */ /* 0x008fe2000f8e00ff */
[C---:B------:R-:W-:Y:S01]  /*1b20*/  ISETP.LT.OR P6, PT, R0.reuse, 0x1, P0 ;  /* 0x000000010000780c */ /* 0x040fe200007c1670 */
[----:B------:R-:W-:Y:S01]  /*1b30*/  IMAD.U32 R9, RZ, RZ, UR25 ;  /* 0x00000019ff097e24 */ /* 0x000fe2000f8e00ff */
[----:B------:R-:W-:Y:S01]  /*1b40*/  ISETP.LT.OR P5, PT, R0, 0x1, P2 ;  /* 0x000000010000780c */ /* 0x000fe200017a1670 */
[----:B------:R-:W-:Y:S01]  /*1b50*/  IMAD.U32 R9, RZ, RZ, UR21 ;  /* 0x00000015ff097e24 */ /* 0x000fe2000f8e00ff */
[----:B------:R-:W-:Y:S01]  /*1b60*/  LEA R10, P3, R8, R244, 0x6 ;  /* 0x000000f4080a7211 */ /* 0x000fe200078630ff */
[----:B------:R-:W-:Y:S01]  /*1b70*/  IMAD.WIDE.U32 R18, R28, c[0x0][0x270], R4 ;  /* 0x00009c001c127a25 */ /* 0x000fe200078e0004 */
[----:B------:R-:W-:Y:S01]  /*1b80*/  USHF.R.S32.HI UR21, URZ, 0x1f, UR20 ;  /* 0x0000001f3f157899 */ /* 0x000fe20008011414 */
[----:B------:R-:W-:Y:S01]  /*1b90*/  CS2R R40, SRZ ;  /* 0x0000000000287805 */ /* 0x000fe2000001ff00 */
[----:B------:R-:W-:Y:S01]  /*1ba0*/  LEA.HI.X R11, R8, R241, R9, 0x6, P3 ;  /* 0x000000f1080b7211 */ /* 0x000fe200018f3409 */
[----:B------:R-:W-:Y:S01]  /*1bb0*/  IMAD.WIDE.U32 R20, R28, c[0x0][0x288], R4 ;  /* 0x0000a2001c147a25 */ /* 0x000fe200078e0004 */
[----:B------:R-:W-:Y:S01]  /*1bc0*/  CS2R R38, SRZ ;  /* 0x0000000000267805 */ /* 0x000fe2000001ff00 */
[----:B------:R-:W-:-:S02]  /*1bd0*/  UISETP.GE.AND UP6, UPT, UR10, 0x1, UPT ;  /* 0x000000010a00788c */ /* 0x000fc4000bfc6270 */
[----:B------:R-:W-:Y:S01]  /*1be0*/  IMAD.U32 R4, RZ, RZ, UR6 ;  /* 0x00000006ff047e24 */ /* 0x000fe2000f8e00ff */
[----:B------:R2:W-:Y:S01]  /*1bf0*/  LDGSTS.E.BYPASS.LTC128B.128 [R236+0x80], [R6.64], !P6 ;  /* 0x0008000006ec7fae */ /* 0x0005e2000f101d52 */
[----:B------:R-:W-:Y:S01]  /*1c00*/  IMAD.SHL.U32 R8, R22, 0x40, RZ ;  /* 0x0000004016087824 */ /* 0x000fe200078e00ff */
[----:B------:R-:W-:Y:S01]  /*1c10*/  ISETP.GE.AND P6, PT, R16, c[0x0][0x16c], PT ;  /* 0x00005b0010007a0c */ /* 0x000fe20003fc6270 */
[----:B------:R-:W-:Y:S01]  /*1c20*/  IMAD R30, R28, c[0x0][0x23c], R30 ;  /* 0x00008f001c1e7a24 */ /* 0x000fe200078e021e */
[----:B------:R2:W-:Y:S01]  /*1c30*/  LDGSTS.E.BYPASS.LTC128B.128 [R236+0x3080], [R6.64+0x80], !P5 ;  /* 0x0308008006ec7fae */ /* 0x0005e2000e901d52 */
[----:B------:R-:W-:Y:S01]  /*1c40*/  LEA.HI R28, R32, R34, RZ, 0x5 ;  /* 0x00000022201c7211 */ /* 0x000fe200078f28ff */
[----:B------:R-:W-:Y:S01]  /*1c50*/  IMAD.MOV.U32 R227, RZ, RZ, 0x10 ;  /* 0x00000010ffe37424 */ /* 0x000fe200078e00ff */
[----:B-1----:R-:W-:Y:S01]  /*1c60*/  IADD3 R2, P1, R6, UR6, RZ ;  /* 0x0000000606027c10 */ /* 0x002fe2000ff3e0ff */
[----:B------:R-:W-:Y:S01]  /*1c70*/  UISETP.GE.AND UP5, UPT, UR10, 0x2, UPT ;  /* 0x000000020a00788c */ /* 0x000fe2000bfa6270 */
[----:B------:R-:W-:Y:S01]  /*1c80*/  LOP3.LUT R8, R8, 0x1c0, RZ, 0xc0, !PT ;  /* 0x000001c008087812 */ /* 0x000fe200078ec0ff */
[----:B------:R-:W-:Y:S01]  /*1c90*/  UISETP.GE.AND UP4, UPT, UR10, 0x21, UPT ;  /* 0x000000210a00788c */ /* 0x000fe2000bf86270 */
[----:B------:R-:W-:Y:S01]  /*1ca0*/  IADD3.X R3, R7, UR7, RZ, P1, !PT ;  /* 0x0000000707037c10 */ /* 0x000fe20008ffe4ff */
[----:B------:R-:W-:Y:S01]  /*1cb0*/  UISETP.GE.AND UP3, UPT, UR10, 0x22, UPT ;  /* 0x000000220a00788c */ /* 0x000fe2000bf66270 */
[C---:B------:R-:W-:Y:S01]  /*1cc0*/  ISETP.LT.OR P1, PT, R0.reuse, 0x21, P0 ;  /* 0x000000210000780c */ /* 0x040fe20000721670 */
[----:B------:R-:W-:Y:S01]  /*1cd0*/  UISETP.GE.AND UP2, UPT, UR10, 0x41, UPT ;  /* 0x000000410a00788c */ /* 0x000fe2000bf46270 */
[----:B------:R-:W-:Y:S01]  /*1ce0*/  ISETP.LT.OR P0, PT, R0, 0x41, P0 ;  /* 0x000000410000780c */ /* 0x000fe20000701670 */
[----:B------:R-:W-:Y:S01]  /*1cf0*/  UISETP.GE.AND UP1, UPT, UR10, 0x42, UPT ;  /* 0x000000420a00788c */ /* 0x000fe2000bf26270 */
[----:B------:R-:W-:-:S09]  /*1d00*/  LOP3.LUT R9, R8, 0x8, R216, 0xf8, !PT ;  /* 0x0000000808097812 */ /* 0x000fd200078ef8d8 */
[----:B------:R1:W-:Y:S01]  /*1d10*/  LDGSTS.E.BYPASS.LTC128B.128 [R236+0x1080], [R2.64], !P1 ;  /* 0x0108000002ec7fae */ /* 0x0003e2000c901d52 */
[----:B--2---:R-:W-:Y:S02]  /*1d20*/  IADD3 R6, P5, P3, R4, 0x80, R6 ;  /* 0x0000008004067810 */ /* 0x004fe40007bbe006 */
[----:B------:R-:W-:Y:S01]  /*1d30*/  IADD3 R4, P1, R2, UR6, RZ ;  /* 0x0000000602047c10 */ /* 0x000fe2000ff3e0ff */
[----:B------:R-:W-:Y:S01]  /*1d40*/  UMOV UR6, 0x5 ;  /* 0x0000000500067882 */ /* 0x000fe20000000000 */
[----:B------:R-:W-:Y:S01]  /*1d50*/  IADD3.X R7, RZ, UR7, R7, P5, P3 ;  /* 0x00000007ff077c10 */ /* 0x000fe2000afe6407 */
[----:B------:R-:W-:Y:S01]  /*1d60*/  USHF.L.U64.HI UR9, UR8, UR6, UR9 ;  /* 0x0000000608097299 */ /* 0x000fe20008010209 */
[C---:B------:R-:W-:Y:S01]  /*1d70*/  ISETP.LT.OR P3, PT, R0.reuse, 0x21, P2 ;  /* 0x000000210000780c */ /* 0x040fe20001761670 */
[----:B------:R-:W-:Y:S01]  /*1d80*/  USHF.L.U32 UR8, UR8, 0x5, URZ ;  /* 0x0000000508087899 */ /* 0x000fe2000800063f */
[----:B------:R-:W-:Y:S02]  /*1d90*/  ISETP.LT.OR P2, PT, R0, 0x41, P2 ;  /* 0x000000410000780c */ /* 0x000fe40001741670 */
[----:B------:R-:W-:Y:S01]  /*1da0*/  IADD3.X R5, R3, UR7, RZ, P1, !PT ;  /* 0x0000000703057c10 */ /* 0x000fe20008ffe4ff */
[----:B------:R-:W-:Y:S01]  /*1db0*/  ULDC.64 UR6, c[0x0][0x278] ;  /* 0x00009e0000067ab9 */ /* 0x000fe20000000a00 */
[----:B------:R-:W-:Y:S01]  /*1dc0*/  ISETP.GE.AND P5, PT, R31, c[0x0][0x16c], PT ;  /* 0x00005b001f007a0c */ /* 0x000fe20003fa6270 */
[----:B------:R-:W-:Y:S01]  /*1dd0*/  UIMAD UR6, UR16, UR6, URZ ;  /* 0x00000006100672a4 */ /* 0x000fe2000f8e023f */
[----:B------:R-:W-:-:S03]  /*1de0*/  LEA R12, P1, R10, c[0x0][0x160], 0x1 ;  /* 0x000058000a0c7a11 */ /* 0x000fc600078208ff */
[----:B------:R-:W-:Y:S01]  /*1df0*/  UIMAD UR7, UR17, UR7, UR6 ;  /* 0x00000007110772a4 */ /* 0x000fe2000f8e0206 */
[----:B------:R-:W-:Y:S01]  /*1e00*/  LEA.HI.X R13, R10, c[0x0][0x164], R11, 0x1, P1 ;  /* 0x000059000a0d7a11 */ /* 0x000fe200008f0c0b */
[----:B------:R2:W-:Y:S01]  /*1e10*/  LDGSTS.E.BYPASS.LTC128B.128 [R236+0x4080], [R6.64], !P3 ;  /* 0x0408000006ec7fae */ /* 0x0005e2000d901d52 */
[----:B-1----:R-:W-:-:S03]  /*1e20*/  SHF.R.U32.HI R2, RZ, 0x3, R8 ;  /* 0x00000003ff027819 */ /* 0x002fc60000011608 */
[----:B------:R1:W-:Y:S01]  /*1e30*/  LDGSTS.E.BYPASS.LTC128B.128 [R236+0x2080], [R4.64], !P0 ;  /* 0x0208000004ec7fae */ /* 0x0003e2000c101d52 */
[----:B------:R-:W-:Y:S02]  /*1e40*/  SEL R3, RZ, 0x1, P6 ;  /* 0x00000001ff037807 */ /* 0x000fe40003000000 */
[----:B------:R-:W-:Y:S01]  /*1e50*/  SEL R8, RZ, 0x2, P5 ;  /* 0x00000002ff087807 */ /* 0x000fe20002800000 */
[----:B------:R1:W-:Y:S01]  /*1e60*/  LDGSTS.E.BYPASS.LTC128B.128 [R236+0x5080], [R4.64+0x80], !P2 ;  /* 0x0508008004ec7fae */ /* 0x0003e2000d101d52 */
[----:B------:R-:W-:Y:S01]  /*1e70*/  LOP3.LUT R2, R26, R9, R2, 0xf6, !PT ;  /* 0x000000091a027212 */ /* 0x000fe200078ef602 */
[----:B------:R-:W-:Y:S01]  /*1e80*/  IMAD.U32 R26, RZ, RZ, UR20 ;  /* 0x00000014ff1a7e24 */ /* 0x000fe2000f8e00ff */
[----:B------:R-:W-:Y:S01]  /*1e90*/  LOP3.LUT P2, RZ, R22, 0x2, RZ, 0xc0, !PT ;  /* 0x0000000216ff7812 */ /* 0x000fe2000784c0ff */
[----:B------:R-:W0:Y:S01]  /*1ea0*/  LDGDEPBAR ;  /* 0x00000000000079af */ /* 0x000e220000000000 */
[----:B------:R-:W-:Y:S02]  /*1eb0*/  IMAD.IADD R0, R8, 0x1, R3 ;  /* 0x0000000108007824 */ /* 0x000fe400078e0203 */
[----:B------:R-:W-:-:S02]  /*1ec0*/  IMAD.U32 R8, RZ, RZ, UR4 ;  /* 0x00000004ff087e24 */ /* 0x000fc4000f8e00ff */
[----:B------:R-:W-:Y:S01]  /*1ed0*/  IMAD.U32 R3, RZ, RZ, UR5 ;  /* 0x00000005ff037e24 */ /* 0x000fe2000f8e00ff */
[----:B------:R-:W-:Y:S01]  /*1ee0*/  LOP3.LUT P3, RZ, R0, 0x1, RZ, 0xc0, !PT ;  /* 0x0000000100ff7812 */ /* 0x000fe2000786c0ff */
[----:B------:R-:W-:Y:S01]  /*1ef0*/  IMAD.SHL.U32 R217, R2, 0x2, RZ ;  /* 0x0000000202d97824 */ /* 0x000fe200078e00ff */
[----:B------:R-:W-:Y:S01]  /*1f00*/  LOP3.LUT P0, RZ, R0, 0x2, RZ, 0xc0, !PT ;  /* 0x0000000200ff7812 */ /* 0x000fe2000780c0ff */
[----:B------:R-:W-:Y:S01]  /*1f10*/  USHF.L.U64.HI UR5, UR4, 0x5, UR5 ;  /* 0x0000000504057899 */ /* 0x000fe20008010205 */
[----:B------:R-:W-:Y:S02]  /*1f20*/  SEL R0, R224, 0xffffffe0, !P2 ;  /* 0xffffffe0e0007807 */ /* 0x000fe40005000000 */
[----:B--2---:R-:W-:-:S03]  /*1f30*/  LEA R6, P1, R8, R12, 0x6 ;  /* 0x0000000c08067211 */ /* 0x004fc600078230ff */
[----:B------:R-:W-:Y:S01]  /*1f40*/  IMAD.IADD R219, R217, 0x1, R0 ;  /* 0x00000001d9db7824 */ /* 0x000fe200078e0200 */
[----:B------:R-:W-:Y:S02]  /*1f50*/  LEA.HI.X R7, R8, R13, R3, 0x6, P1 ;  /* 0x0000000d08077211 */ /* 0x000fe400008f3403 */
[C---:B------:R-:W-:Y:S01]  /*1f60*/  LOP3.LUT P1, RZ, R22.reuse, 0x4, RZ, 0xc0, !PT ;  /* 0x0000000416ff7812 */ /* 0x040fe2000782c0ff */
[----:B------:R-:W-:Y:S01]  /*1f70*/  IMAD.SHL.U32 R22, R22, 0x20, RZ ;  /* 0x0000002016167824 */ /* 0x000fe200078e00ff */
[----:B------:R-:W-:Y:S01]  /*1f80*/  IADD3 R3, -R248, UR14, -R26 ;  /* 0x0000000ef8037c10 */ /* 0x000fe2000fffe91a */
[----:B------:R-:W-:-:S04]  /*1f90*/  DEPBAR.LE SB0, 0x1 ;  /* 0x000080400000791a */ /* 0x000fc80000000000 */
[----:B------:R-:W-:Y:S01]  /*1fa0*/  BAR.SYNC.DEFER_BLOCKING 0x0 ;  /* 0x0000000000007b1d */ /* 0x000fe20000010000 */
[----:B------:R-:W-:Y:S02]  /*1fb0*/  SEL R222, R222, 0xffffffc0, !P1 ;  /* 0xffffffc0dede7807 */ /* 0x000fe40004800000 */
[C---:B------:R-:W-:Y:S02]  /*1fc0*/  ISETP.LT.OR P2, PT, R3.reuse, 0x1, !P3 ;  /* 0x000000010300780c */ /* 0x040fe40005f41670 */
[----:B------:R-:W-:Y:S01]  /*1fd0*/  ISETP.LT.OR P1, PT, R3, 0x1, !P0 ;  /* 0x000000010300780c */ /* 0x000fe20004721670 */
[----:B------:R-:W-:Y:S01]  /*1fe0*/  IMAD.IADD R218, R217, 0x1, R222 ;  /* 0x00000001d9da7824 */ /* 0x000fe200078e02de */
[C---:B------:R-:W-:Y:S01]  /*1ff0*/  ISETP.LT.OR P3, PT, R3.reuse, 0x21, !P3 ;  /* 0x000000210300780c */ /* 0x040fe20005f61670 */
[----:B------:R-:W-:Y:S01]  /*2000*/  IMAD.IADD R222, R222, 0x1, R219 ;  /* 0x00000001dede7824 */ /* 0x000fe200078e02db */
[----:B------:R-:W-:Y:S01]  /*2010*/  ISETP.LT.OR P0, PT, R3, 0x21, !P0 ;  /* 0x000000210300780c */ /* 0x000fe20004701670 */
[----:B------:R-:W-:Y:S01]  /*2020*/  IMAD.IADD R0, R0, 0x1, R218 ;  /* 0x0000000100007824 */ /* 0x000fe200078e02da */
[----:B-1----:R-:W-:Y:S01]  /*2030*/  SHF.R.S32.HI R4, RZ, 0x5, R28 ;  /* 0x00000005ff047819 */ /* 0x002fe2000001141c */
[----:B------:R-:W-:-:S03]  /*2040*/  IMAD.IADD R3, R19, 0x1, R27 ;  /* 0x0000000113037824 */ /* 0x000fc600078e021b */
        /* <DEDUP_REMOVED lines=12> */
[----:B-----5:R-:W-:-:S03]  /*2110*/  IMAD.U32 R0, RZ, RZ, UR9 ;  /* 0x00000009ff007e24 */ /* 0x020fc6000f8e00ff */
        /* <DEDUP_REMOVED lines=21> */
[----:B------:R-:W-:Y:S01]  /*2270*/  LEA.HI R16, R32, R34, RZ, 0x4 ;  /* 0x0000002220107211 */ /* 0x000fe200078f20ff */
[----:B------:R1:W-:Y:S01]  /*2280*/  LDGSTS.E.BYPASS.LTC128B.128 [R236+0x7080], [R6.64], !P3 ;  /* 0x0708000006ec7fae */ /* 0x0003e2000d901d52 */
[----:B------:R-:W-:Y:S02]  /*2290*/  ISETP.GT.AND P3, PT, R34, 0xf, PT ;  /* 0x0000000f2200780c */ /* 0x000fe40003f64270 */
[----:B------:R-:W-:Y:S01]  /*22a0*/  SHF.R.S32.HI R11, RZ, 0x4, R16 ;  /* 0x00000004ff0b7819 */ /* 0x000fe20000011410 */
[----:B------:R1:W-:Y:S01]  /*22b0*/  LDGSTS.E.BYPASS.LTC128B.128 [R236+0x9080], [R6.64+0x80], !P0 ;  /* 0x0908008006ec7fae */ /* 0x0003e2000c101d52 */
[----:B------:R-:W-:Y:S02]  /*22c0*/  SEL R240, RZ, 0x1, P2 ;  /* 0x00000001fff07807 */ /* 0x000fe40001000000 */
[----:B------:R-:W-:-:S04]  /*22d0*/  LEA.HI R9, R16, R11, RZ, 0x1 ;  /* 0x0000000b10097211 */ /* 0x000fc800078f08ff */
[----:B------:R-:W-:-:S05]  /*22e0*/  LOP3.LUT R9, R9, 0xfffffffe, RZ, 0xc0, !PT ;  /* 0xfffffffe09097812 */ /* 0x000fca00078ec0ff */
[----:B------:R-:W-:-:S04]  /*22f0*/  IMAD.IADD R9, R11, 0x1, -R9 ;  /* 0x000000010b097824 */ /* 0x000fc800078e0a09 */
[----:B------:R-:W-:Y:S01]  /*2300*/  IMAD.SHL.U32 R220, R9, 0x8, RZ ;  /* 0x0000000809dc7824 */ /* 0x000fe200078e00ff */
[----:B-----5:R-:W-:Y:S01]  /*2310*/  LOP3.LUT R12, R2, 0xfffffffe, RZ, 0xc0, !PT ;  /* 0xfffffffe020c7812 */ /* 0x020fe200078ec0ff */
[----:B------:R-:W-:Y:S01]  /*2320*/  IMAD.MOV.U32 R2, RZ, RZ, R18 ;  /* 0x000000ffff027224 */ /* 0x000fe200078e0012 */
[----:B------:R-:W-:Y:S02]  /*2330*/  LEA.HI R18, R32, R34, RZ, 0x2 ;  /* 0x0000002220127211 */ /* 0x000fe400078f10ff */
[----:B------:R-:W-:Y:S01]  /*2340*/  SHF.R.S32.HI R13, RZ, 0x1f, R23 ;  /* 0x0000001fff0d7819 */ /* 0x000fe20000011417 */
[----:B------:R-:W-:Y:S01]  /*2350*/  IMAD.IADD R12, R4, 0x1, -R12 ;  /* 0x00000001040c7824 */ /* 0x000fe200078e0a0c */
[--C-:B------:R-:W-:Y:S01]  /*2360*/  SHF.R.S32.HI R8, RZ, 0x2, R18.reuse ;  /* 0x00000002ff087819 */ /* 0x100fe20000011412 */
[----:B------:R-:W-:Y:S01]  /*2370*/  IMAD.U32 R4, RZ, RZ, UR8 ;  /* 0x00000008ff047e24 */ /* 0x000fe2000f8e00ff */
[----:B------:R-:W-:Y:S01]  /*2380*/  SHF.R.S32.HI R5, RZ, 0x1f, R18 ;  /* 0x0000001fff057819 */ /* 0x000fe20000011412 */
[----:B-1----:R-:W-:Y:S01]  /*2390*/  IMAD.U32 R6, RZ, RZ, UR8 ;  /* 0x00000008ff067e24 */ /* 0x002fe2000f8e00ff */
[----:B------:R-:W-:Y:S01]  /*23a0*/  LEA.HI R13, R13, R23, RZ, 0x2 ;  /* 0x000000170d0d7211 */ /* 0x000fe200078f10ff */
[----:B------:R-:W-:Y:S01]  /*23b0*/  IMAD.WIDE.U32 R36, R17, c[0x0][0x278], R2 ;  /* 0x00009e0011247a25 */ /* 0x000fe200078e0002 */
[----:B------:R-:W-:-:S02]  /*23c0*/  LEA.HI R2, R5, R8, RZ, 0x3 ;  /* 0x0000000805027211 */ /* 0x000fc400078f18ff */
[----:B------:R-:W-:Y:S01]  /*23d0*/  LEA R6, P0, R6, R14, 0x1 ;  /* 0x0000000e06067211 */ /* 0x000fe200078008ff */
[----:B------:R-:W-:Y:S01]  /*23e0*/  IMAD.IADD R5, R21, 0x1, R29 ;  /* 0x0000000115057824 */ /* 0x000fe200078e021d */
[----:B------:R-:W-:Y:S01]  /*23f0*/  IADD3 R252, R37, UR7, RZ ;  /* 0x0000000725fc7c10 */ /* 0x000fe2000fffe0ff */
[----:B------:R-:W-:Y:S01]  /*2400*/  IMAD.SHL.U32 R221, R12, 0x200, RZ ;  /* 0x000002000cdd7824 */ /* 0x000fe200078e00ff */
[----:B------:R-:W-:Y:S01]  /*2410*/  LEA.HI.X R7, R4, R15, R0, 0x1, P0 ;  /* 0x0000000f04077211 */ /* 0x000fe200000f0c00 */
[----:B------:R-:W-:Y:S01]  /*2420*/  IMAD.MOV.U32 R4, RZ, RZ, R20 ;  /* 0x000000ffff047224 */ /* 0x000fe200078e0014 */
[----:B------:R-:W-:Y:S01]  /*2430*/  @!P3 IADD3 R0, P0, R36, UR20, RZ ;  /* 0x000000142400bc10 */ /* 0x000fe2000ff1e0ff */
[----:B------:R-:W-:Y:S01]  /*2440*/  @!P3 IMAD.SHL.U32 R20, R34, 0x10, RZ ;  /* 0x000000102214b824 */ /* 0x000fe200078e00ff */
[----:B------:R-:W-:Y:S01]  /*2450*/  LOP3.LUT R2, R2, 0xfffffff8, RZ, 0xc0, !PT ;  /* 0xfffffff802027812 */ /* 0x000fe200078ec0ff */
[----:B------:R-:W-:Y:S01]  /*2460*/  IMAD.WIDE.U32 R250, R17, c[0x0][0x290], R4 ;  /* 0x0000a40011fa7a25 */ /* 0x000fe200078e0004 */
[----:B------:R-:W-:Y:S01]  /*2470*/  @!P3 IADD3.X R3, R252, UR21, RZ, P0, !PT ;  /* 0x00000015fc03bc10 */ /* 0x000fe200087fe4ff */
[----:B------:R-:W-:Y:S01]  /*2480*/  ULDC.64 UR6, c[0x0][0x290] ;  /* 0x0000a40000067ab9 */ /* 0x000fe20000000a00 */
[----:B------:R-:W-:Y:S01]  /*2490*/  @!P3 LEA R10, P0, R0, c[0x0][0x258], 0x2 ;  /* 0x00009600000aba11 */ /* 0x000fe200078010ff */
[----:B------:R-:W-:Y:S01]  /*24a0*/  IMAD.IADD R8, R8, 0x1, -R2 ;  /* 0x0000000108087824 */ /* 0x000fe200078e0a02 */
[----:B------:R-:W-:Y:S01]  /*24b0*/  LOP3.LUT R13, R13, 0x1ffffffc, RZ, 0xc0, !PT ;  /* 0x1ffffffc0d0d7812 */ /* 0x000fe200078ec0ff */
[----:B------:R-:W-:Y:S01]  /*24c0*/  IMAD.MOV.U32 R2, RZ, RZ, R24 ;  /* 0x000000ffff027224 */ /* 0x000fe200078e0018 */
[----:B------:R-:W-:Y:S01]  /*24d0*/  @!P3 LEA.HI.X R11, R0, c[0x0][0x25c], R3, 0x2, P0 ;  /* 0x00009700000bba11 */ /* 0x000fe200000f1403 */
[----:B------:R-:W-:Y:S01]  /*24e0*/  IMAD.IADD R3, R25, 0x1, R30 ;  /* 0x0000000119037824 */ /* 0x000fe200078e021e */
[----:B------:R-:W-:Y:S01]  /*24f0*/  IADD3 R0, -R26, UR14, -R248 ;  /* 0x0000000e1a007c10 */ /* 0x000fe2000fffe9f8 */
[----:B------:R-:W-:Y:S01]  /*2500*/  IMAD.IADD R13, R23, 0x1, -R13 ;  /* 0x00000001170d7824 */ /* 0x000fe200078e0a0d */
[----:B------:R-:W-:Y:S01]  /*2510*/  ISETP.GE.AND P0, PT, R31, c[0x0][0x1fc], PT ;  /* 0x00007f001f007a0c */ /* 0x000fe20003f06270 */
[----:B------:R1:W-:Y:S01]  /*2520*/  @!P3 LDGSTS.E.BYPASS.LTC128B.128 [R20+0x12080], [R10.64] ;  /* 0x120800000a14bfae */ /* 0x0003e2000b901d52 */
[C---:B------:R-:W-:Y:S01]  /*2530*/  ISETP.LT.OR P2, PT, R0.reuse, 0x1, P1 ;  /* 0x000000010000780c */ /* 0x040fe20000f41670 */
[----:B------:R-:W-:Y:S01]  /*2540*/  IMAD.WIDE.U32 R32, R17, c[0x0][0x240], R2 ;  /* 0x0000900011207a25 */ /* 0x000fe200078e0002 */
[----:B------:R-:W-:Y:S01]  /*2550*/  SEL R19, RZ, 0xffffffff, P0 ;  /* 0xffffffffff137807 */ /* 0x000fe20000000000 */
[----:B------:R-:W0:Y:S01]  /*2560*/  LDGDEPBAR ;  /* 0x00000000000079af */ /* 0x000e220000000000 */
[----:B------:R-:W-:Y:S01]  /*2570*/  ISETP.GE.AND P0, PT, R31, c[0x0][0x1fc], PT ;  /* 0x00007f001f007a0c */ /* 0x000fe20003f06270 */
[----:B------:R-:W-:Y:S01]  /*2580*/  IMAD.SHL.U32 R23, R23, 0x8, RZ ;  /* 0x0000000817177824 */ /* 0x000fe200078e00ff */
[----:B------:R-:W-:Y:S01]  /*2590*/  ISETP.LT.OR P1, PT, R0, 0x21, P1 ;  /* 0x000000210000780c */ /* 0x000fe20000f21670 */
[----:B------:R-:W-:Y:S01]  /*25a0*/  IMAD.SHL.U32 R5, R8, 0x20, RZ ;  /* 0x0000002008057824 */ /* 0x000fe200078e00ff */
[----:B------:R-:W-:Y:S01]  /*25b0*/  UIMAD UR6, UR16, UR6, URZ ;  /* 0x00000006100672a4 */ /* 0x000fe2000f8e023f */
[----:B------:R-:W-:Y:S01]  /*25c0*/  IMAD.SHL.U32 R4, R9, 0x20, RZ ;  /* 0x0000002009047824 */ /* 0x000fe200078e00ff */
[----:B------:R-:W-:Y:S01]  /*25d0*/  LOP3.LUT R3, R23, 0x18, RZ, 0xc0, !PT ;  /* 0x0000001817037812 */ /* 0x000fe200078ec0ff */
[----:B------:R5:W-:Y:S01]  /*25e0*/  STL.64 [R1], R36 ;  /* 0x0000002401007387 */ /* 0x000be20000100a00 */
[----:B------:R-:W-:Y:S01]  /*25f0*/  UIMAD UR6, UR17, UR7, UR6 ;  /* 0x00000007110672a4 */ /* 0x000fe2000f8e0206 */
[----:B------:R-:W-:-:S02]  /*2600*/  LOP3.LUT R220, R220, 0x8, RZ, 0xc0, !PT ;  /* 0x00000008dcdc7812 */ /* 0x000fc400078ec0ff */
[----:B------:R2:W-:Y:S01]  /*2610*/  LDGSTS.E.BYPASS.LTC128B.128 [R236+0xe080], [R14.64], !P2 ;  /* 0x0e0800000eec7fae */ /* 0x0005e2000d101d52 */
[C---:B------:R-:W-:Y:S02]  /*2620*/  ISETP.LT.OR P2, PT, R0.reuse, 0x1, P0 ;  /* 0x000000010000780c */ /* 0x040fe40000741670 */
[----:B------:R-:W-:Y:S01]  /*2630*/  ISETP.LT.OR P0, PT, R0, 0x21, P0 ;  /* 0x000000210000780c */ /* 0x000fe20000701670 */
[----:B------:R-:W-:Y:S01]  /*2640*/  IMAD.SHL.U32 R0, R12, 0x10, RZ ;  /* 0x000000100c007824 */ /* 0x000fe200078e00ff */
[----:B------:R-:W-:Y:S01]  /*2650*/  LOP3.LUT R5, R3, 0xe0, R5, 0xf8, !PT ;  /* 0x000000e003057812 */ /* 0x000fe200078ef805 */
[----:B------:R2:W-:Y:S01]  /*2660*/  STL.64 [R1+0x8], R32 ;  /* 0x0000082001007387 */ /* 0x0005e20000100a00 */
[----:B------:R-:W-:Y:S01]  /*2670*/  IADD3 R249, R251, UR6, RZ ;  /* 0x00000006fbf97c10 */ /* 0x000fe2000fffe0ff */
[----:B------:R-:W-:Y:S02]  /*2680*/  ULDC.64 UR6, c[0x0][0x240] ;  /* 0x0000900000067ab9 */ /* 0x000fe40000000a00 */
[----:B------:R-:W-:Y:S01]  /*2690*/  UIMAD UR6, UR16, UR6, URZ ;  /* 0x00000006100672a4 */ /* 0x000fe2000f8e023f */
[----:B-1----:R-:W-:Y:S01]  /*26a0*/  LOP3.LUT R10, R28, 0xffffffe0, RZ, 0xc0, !PT ;  /* 0xffffffe01c0a7812 */ /* 0x002fe200078ec0ff */
[----:B------:R-:W-:-:S02]  /*26b0*/  USHF.L.U32 UR16, UR4, 0x5, URZ ;  /* 0x0000000504107899 */ /* 0x000fc4000800063f */
[----:B------:R1:W-:Y:S01]  /*26c0*/  LDGSTS.E.BYPASS.LTC128B.128 [R236+0x10080], [R14.64+0x80], !P2 ;  /* 0x100800800eec7fae */ /* 0x0003e2000d101d52 */
[----:B------:R-:W-:Y:S01]  /*26d0*/  LOP3.LUT P2, RZ, R8, 0x1, RZ, 0xc0, !PT ;  /* 0x0000000108ff7812 */ /* 0x000fe2000784c0ff */
[----:B------:R-:W-:Y:S01]  /*26e0*/  IMAD.IADD R2, R34, 0x1, -R10 ;  /* 0x0000000122027824 */ /* 0x000fe200078e0a0a */
[----:B------:R-:W-:Y:S01]  /*26f0*/  LOP3.LUT R10, R3, 0x20, R4, 0xf8, !PT ;  /* 0x00000020030a7812 */ /* 0x000fe200078ef804 */
[----:B------:R-:W-:Y:S01]  /*2700*/  IMAD.SHL.U32 R8, R8, 0x4, RZ ;  /* 0x0000000408087824 */ /* 0x000fe200078e00ff */
[----:B------:R-:W-:Y:S01]  /*2710*/  LOP3.LUT R3, R0, 0x10, RZ, 0xc0, !PT ;  /* 0x0000001000037812 */ /* 0x000fe200078ec0ff */
[----:B------:R1:W-:Y:S01]  /*2720*/  LDGSTS.E.BYPASS.LTC128B.128 [R236+0xf080], [R6.64], !P1 ;  /* 0x0f08000006ec7fae */ /* 0x0003e2000c901d52 */
[----:B------:R-:W-:Y:S01]  /*2730*/  SHF.R.S32.HI R234, RZ, 0x1f, R2 ;  /* 0x0000001fffea7819 */ /* 0x000fe20000011402 */
[----:B------:R-:W-:Y:S01]  /*2740*/  UIMAD UR7, UR17, UR7, UR6 ;  /* 0x00000007110772a4 */ /* 0x000fe2000f8e0206 */
[----:B------:R-:W-:Y:S01]  /*2750*/  LOP3.LUT R22, R3, 0xe0, R22, 0xf8, !PT ;  /* 0x000000e003167812 */ /* 0x000fe200078ef816 */
[----:B------:R1:W-:Y:S01]  /*2760*/  LDGSTS.E.BYPASS.LTC128B.128 [R236+0x11080], [R6.64+0x80], !P0 ;  /* 0x1108008006ec7fae */ /* 0x0003e2000c101d52 */
[----:B------:R-:W-:Y:S01]  /*2770*/  LEA.HI R234, R234, R2, RZ, 0x2 ;  /* 0x00000002eaea7211 */ /* 0x000fe200078f10ff */
[----:B------:R-:W-:Y:S01]  /*2780*/  UIADD3 UR17, UR13, -UR14, URZ ;  /* 0x8000000e0d117290 */ /* 0x000fe2000fffe03f */
[----:B------:R-:W-:Y:S01]  /*2790*/  LOP3.LUT R3, R16, 0xfffffff0, RZ, 0xc0, !PT ;  /* 0xfffffff010037812 */ /* 0x000fe200078ec0ff */
[----:B------:R-:W-:Y:S01]  /*27a0*/  UIADD3 UR13, UR10, UR13, URZ ;  /* 0x0000000d0a0d7290 */ /* 0x000fe2000fffe03f */
[C---:B------:R-:W-:Y:S01]  /*27b0*/  LOP3.LUT R4, R234.reuse, 0x7ffffffc, RZ, 0xc0, !PT ;  /* 0x7ffffffcea047812 */ /* 0x040fe200078ec0ff */
[----:B------:R-:W-:Y:S01]  /*27c0*/  ULDC UR6, c[0x0][0x2a0] ;  /* 0x0000a80000067ab9 */ /* 0x000fe20000000800 */
[----:B------:R-:W-:Y:S01]  /*27d0*/  LEA.HI.SX32 R234, R234, R0, 0x1e ;  /* 0x00000000eaea7211 */ /* 0x000fe200078ff2ff */
[----:B------:R-:W-:Y:S01]  /*27e0*/  ULOP3.LUT UR6, URZ, UR6, URZ, 0x33, !UPT ;  /* 0x000000063f067292 */ /* 0x000fe2000f8e333f */
[----:B------:R-:W-:Y:S01]  /*27f0*/  LOP3.LUT R0, R18, 0x3ffffffc, RZ, 0xc0, !PT ;  /* 0x3ffffffc12007812 */ /* 0x000fe200078ec0ff */
[----:B------:R-:W-:Y:S01]  /*2800*/  IMAD.IADD R4, R2, 0x1, -R4 ;  /* 0x0000000102047824 */ /* 0x000fe200078e0a04 */
[----:B------:R-:W-:Y:S01]  /*2810*/  LOP3.LUT R8, R5, 0x18, R8, 0x78, !PT ;  /* 0x0000001805087812 */ /* 0x000fe200078e7808 */
[----:B------:R-:W-:Y:S01]  /*2820*/  IMAD.SHL.U32 R5, R19, 0x2, RZ ;  /* 0x0000000213057824 */ /* 0x000fe200078e00ff */
[----:B-----5:R-:W-:Y:S01]  /*2830*/  CS2R R36, SRZ ;  /* 0x0000000000247805 */ /* 0x020fe2000001ff00 */
[C---:B------:R-:W-:Y:S01]  /*2840*/  IMAD.IADD R2, R34.reuse, 0x1, -R0 ;  /* 0x0000000122027824 */ /* 0x040fe200078e0a00 */
[----:B------:R-:W-:Y:S01]  /*2850*/  UMOV UR4, URZ ;  /* 0x0000003f00047c82 */ /* 0x000fe20008000000 */
[----:B------:R-:W-:Y:S01]  /*2860*/  IMAD.IADD R0, R34, 0x1, -R3 ;  /* 0x0000000122007824 */ /* 0x000fe200078e0a03 */
[----:B------:R-:W-:Y:S01]  /*2870*/  LOP3.LUT R240, R5, 0x2, R240, 0xe2, !PT ;  /* 0x0000000205f07812 */ /* 0x000fe200078ee2f0 */
[----:B------:R-:W-:-:S02]  /*2880*/  IMAD R2, R2, 0x2, R221 ;  /* 0x0000000202027824 */ /* 0x000fc400078e02dd */
[----:B------:R-:W-:Y:S01]  /*2890*/  IMAD R13, R13, 0x4, R4 ;  /* 0x000000040d0d7824 */ /* 0x000fe200078e0204 */
[----:B------:R-:W-:Y:S01]  /*28a0*/  SHF.R.S32.HI R3, RZ, 0x1f, R0 ;  /* 0x0000001fff037819 */ /* 0x000fe20000011400 */
[----:B------:R-:W-:Y:S01]  /*28b0*/  IMAD.IADD R8, R2, 0x1, R8 ;  /* 0x0000000102087824 */ /* 0x000fe200078e0208 */
[C---:B------:R-:W-:Y:S01]  /*28c0*/  LOP3.LUT P0, RZ, R0.reuse, 0x4, RZ, 0xc0, !PT ;  /* 0x0000000400ff7812 */ /* 0x040fe2000780c0ff */
[C---:B------:R-:W-:Y:S01]  /*28d0*/  IMAD.SHL.U32 R4, R0.reuse, 0x20, RZ ;  /* 0x0000002000047824 */ /* 0x040fe200078e00ff */
[----:B------:R-:W-:Y:S01]  /*28e0*/  LEA.HI R3, R3, R0, RZ, 0x3 ;  /* 0x0000000003037211 */ /* 0x000fe200078f18ff */
[----:B------:R-:W-:Y:S01]  /*28f0*/  IMAD.SHL.U32 R5, R0, 0x4, RZ ;  /* 0x0000000400057824 */ /* 0x000fe200078e00ff */
[----:B------:R-:W-:Y:S01]  /*2900*/  SEL R223, R227, 0xfffffff0, !P0 ;  /* 0xfffffff0e3df7807 */ /* 0x000fe20004000000 */
[----:B------:R-:W-:Y:S01]  /*2910*/  IMAD.SHL.U32 R232, R8, 0x2, RZ ;  /* 0x0000000208e87824 */ /* 0x000fe200078e00ff */
[----:B------:R-:W-:Y:S01]  /*2920*/  LOP3.LUT R2, R3, 0xfffffff8, RZ, 0xc0, !PT ;  /* 0xfffffff803027812 */ /* 0x000fe200078ec0ff */
[----:B------:R-:W-:Y:S01]  /*2930*/  IMAD.SHL.U32 R239, R13, 0x2, RZ ;  /* 0x000000020def7824 */ /* 0x000fe200078e00ff */
[----:B------:R-:W-:-:S02]  /*2940*/  LOP3.LUT R4, R220, 0x1e0, R4, 0xf8, !PT ;  /* 0x000001e0dc047812 */ /* 0x000fc400078ef804 */
[----:B------:R-:W-:Y:S01]  /*2950*/  IADD3 R233, R232, 0x126c0, RZ ;  /* 0x000126c0e8e97810 */ /* 0x000fe20007ffe0ff */
[----:B------:R-:W-:Y:S01]  /*2960*/  IMAD.IADD R225, R0, 0x1, -R2 ;  /* 0x0000000100e17824 */ /* 0x000fe200078e0a02 */
[----:B------:R-:W-:Y:S01]  /*2970*/  IADD3 R2, P1, R250, UR20, RZ ;  /* 0x00000014fa027c10 */ /* 0x000fe2000ff3e0ff */
[----:B------:R-:W-:Y:S01]  /*2980*/  IMAD.SHL.U32 R0, R9, 0x100, RZ ;  /* 0x0000010009007824 */ /* 0x000fe200078e00ff */
[----:B------:R-:W-:Y:S01]  /*2990*/  LOP3.LUT R4, R4, 0x38, R5, 0x78, !PT ;  /* 0x0000003804047812 */ /* 0x000fe200078e7805 */
[----:B------:R-:W-:Y:S01]  /*29a0*/  IMAD.SHL.U32 R5, R225, 0x40, RZ ;  /* 0x00000040e1057824 */ /* 0x000fe200078e00ff */
[----:B-1----:R-:W-:Y:S01]  /*29b0*/  IADD3.X R7, R249, UR21, RZ, P1, !PT ;  /* 0x00000015f9077c10 */ /* 0x002fe20008ffe4ff */
[----:B------:R-:W-:Y:S01]  /*29c0*/  UIADD3 UR20, -UR14, 0x1, UR13 ;  /* 0x000000010e147890 */ /* 0x000fe2000fffe10d */
[----:B------:R-:W-:Y:S02]  /*29d0*/  LEA R6, P1, R2, c[0x0][0x280], 0x2 ;  /* 0x0000a00002067a11 */ /* 0x000fe400078210ff */
[----:B------:R-:W-:-:S02]  /*29e0*/  LOP3.LUT R0, R22, 0x100, R0, 0xf8, !PT ;  /* 0x0000010016007812 */ /* 0x000fc400078ef800 */
[----:B------:R-:W-:Y:S01]  /*29f0*/  LEA.HI.X R7, R2, c[0x0][0x284], R7, 0x2, P1 ;  /* 0x0000a10002077a11 */ /* 0x000fe200008f1407 */
[----:B------:R-:W-:Y:S01]  /*2a00*/  IMAD.SHL.U32 R2, R3, 0x40, RZ ;  /* 0x0000004003027824 */ /* 0x000fe200078e00ff */
[----:B------:R-:W-:Y:S02]  /*2a10*/  LOP3.LUT R3, R5, 0x1c0, RZ, 0xc0, !PT ;  /* 0x000001c005037812 */ /* 0x000fe400078ec0ff */
[----:B------:R-:W-:Y:S02]  /*2a20*/  ISETP.GE.AND P1, PT, R34, 0x10, PT ;  /* 0x000000102200780c */ /* 0x000fe40003f26270 */
[----:B------:R-:W-:Y:S02]  /*2a30*/  LOP3.LUT R221, R4, R221, RZ, 0xfc, !PT ;  /* 0x000000dd04dd7212 */ /* 0x000fe400078efcff */
[C---:B------:R-:W-:Y:S02]  /*2a40*/  LOP3.LUT R216, R0.reuse, 0x8, R216, 0xf8, !PT ;  /* 0x0000000800d87812 */ /* 0x040fe400078ef8d8 */
[----:B------:R-:W-:-:S02]  /*2a50*/  LOP3.LUT R5, R0, 0x1c0, RZ, 0xc0, !PT ;  /* 0x000001c000057812 */ /* 0x000fc400078ec0ff */
[----:B------:R-:W-:Y:S02]  /*2a60*/  LOP3.LUT R0, R2, 0xfffffe00, RZ, 0xc0, !PT ;  /* 0xfffffe0002007812 */ /* 0x000fe400078ec0ff */
[----:B------:R-:W-:Y:S02]  /*2a70*/  SHF.R.U32.HI R4, RZ, 0x3, R3 ;  /* 0x00000003ff047819 */ /* 0x000fe40000011603 */
[----:B------:R-:W-:Y:S01]  /*2a80*/  SHF.R.U32.HI R5, RZ, 0x3, R5 ;  /* 0x00000003ff057819 */ /* 0x000fe20000011605 */
[----:B------:R-:W-:Y:S01]  /*2a90*/  IMAD R2, R12, 0x400, R0 ;  /* 0x000004000c027824 */ /* 0x000fe200078e0200 */
[C---:B------:R-:W-:Y:S02]  /*2aa0*/  LOP3.LUT R220, R4.reuse, R3, R220, 0x1e, !PT ;  /* 0x0000000304dc7212 */ /* 0x040fe400078e1edc */
[----:B------:R-:W-:Y:S02]  /*2ab0*/  LOP3.LUT R3, R4, R10, R3, 0x1e, !PT ;  /* 0x0000000a04037212 */ /* 0x000fe400078e1e03 */
[----:B------:R-:W-:Y:S01]  /*2ac0*/  LOP3.LUT R216, R5, R216, RZ, 0x3c, !PT ;  /* 0x000000d805d87212 */ /* 0x000fe200078e3cff */
[----:B------:R-:W-:Y:S01]  /*2ad0*/  IMAD.IADD R220, R2, 0x1, R220 ;  /* 0x0000000102dc7824 */ /* 0x000fe200078e02dc */
[----:B------:R-:W-:Y:S01]  /*2ae0*/  LOP3.LUT R226, R3, R0, RZ, 0xfc, !PT ;  /* 0x0000000003e27212 */ /* 0x000fe200078efcff */
[----:B------:R-:W-:Y:S01]  /*2af0*/  @!P1 IMAD.SHL.U32 R2, R34, 0x10, RZ ;  /* 0x0000001022029824 */ /* 0x000fe200078e00ff */
[----:B------:R-:W-:Y:S01]  /*2b00*/  IADD3 R0, R232, 0x12480, RZ ;  /* 0x00012480e8007810 */ /* 0x000fe20007ffe0ff */
[----:B------:R-:W-:Y:S01]  /*2b10*/  IMAD.SHL.U32 R216, R216, 0x2, RZ ;  /* 0x00000002d8d87824 */ /* 0x000fe200078e00ff */
[----:B------:R-:W-:-:S02]  /*2b20*/  IADD3 R237, -R239, UR20, RZ ;  /* 0x00000014efed7c10 */ /* 0x000fc4000fffe1ff */
[----:B------:R1:W-:Y:S01]  /*2b30*/  @!P1 LDGSTS.E.BYPASS.LTC128B.128 [R2+0x12280], [R6.64] ;  /* 0x1228000006029fae */ /* 0x0003e2000b901d52 */
[----:B------:R-:W-:Y:S02]  /*2b40*/  @P2 IADD3 R233, R0, 0x1c0, RZ ;  /* 0x000001c000e92810 */ /* 0x000fe40007ffe0ff */
[----:B------:R-:W-:Y:S01]  /*2b50*/  IADD3 R0, R236, 0x6080, RZ ;  /* 0x00006080ec007810 */ /* 0x000fe20007ffe0ff */
[----:B------:R-:W0:Y:S01]  /*2b60*/  LDGDEPBAR ;  /* 0x00000000000079af */ /* 0x000e220000000000 */
[----:B------:R-:W-:Y:S02]  /*2b70*/  R2P PR, R225, 0x6 ;  /* 0x00000006e1007804 */ /* 0x000fe40000000000 */
[----:B------:R-:W-:Y:S01]  /*2b80*/  LEA R221, R221, 0x15480, 0x1 ;  /* 0x00015480dddd7811 */ /* 0x000fe200078e08ff */
[----:B------:R-:W0:Y:S01]  /*2b90*/  LDGDEPBAR ;  /* 0x00000000000079af */ /* 0x000e220000000000 */
[----:B------:R-:W-:Y:S01]  /*2ba0*/  IADD3 R238, -R239, UR13, RZ ;  /* 0x0000000defee7c10 */ /* 0x000fe2000fffe1ff */
[----:B------:R-:W-:Y:S01]  /*2bb0*/  UMOV UR13, 0x1 ;  /* 0x00000001000d7882 */ /* 0x000fe20000000000 */
[----:B------:R-:W-:Y:S01]  /*2bc0*/  SEL R224, R224, 0xffffffe0, !P2 ;  /* 0xffffffe0e0e07807 */ /* 0x000fe20005000000 */
[----:B------:R-:W-:Y:S01]  /*2bd0*/  IMAD R223, R223, 0x2, R221 ;  /* 0x00000002dfdf7824 */ /* 0x000fe200078e02dd */
[----:B------:R-:W-:-:S02]  /*2be0*/  SEL R227, R227, 0xfffffff0, !P1 ;  /* 0xfffffff0e3e37807 */ /* 0x000fc40004800000 */
[----:B------:R-:W-:Y:S01]  /*2bf0*/  IADD3 R235, R237, c[0x0][0x2a4], RZ ;  /* 0x0000a900edeb7a10 */ /* 0x000fe20007ffe0ff */
[C-C-:B------:R-:W-:Y:S01]  /*2c00*/  IMAD.IADD R228, R220.reuse, 0x1, R224.reuse ;  /* 0x00000001dce47824 */ /* 0x140fe200078e02e0 */
[----:B------:R-:W-:Y:S01]  /*2c10*/  IADD3 R239, -R239, UR10, RZ ;  /* 0x0000000aefef7c10 */ /* 0x000fe2000fffe1ff */
[----:B------:R-:W-:Y:S01]  /*2c20*/  IMAD.IADD R231, R227, 0x1, R224 ;  /* 0x00000001e3e77824 */ /* 0x000fe200078e02e0 */
[----:B------:R-:W-:Y:S01]  /*2c30*/  IADD3 R237, R237, UR6, RZ ;  /* 0x00000006eded7c10 */ /* 0x000fe2000fffe0ff */
[----:B------:R-:W-:Y:S02]  /*2c40*/  IMAD.IADD R230, R220, 0x1, R227 ;  /* 0x00000001dce67824 */ /* 0x000fe400078e02e3 */
[----:B------:R-:W-:Y:S01]  /*2c50*/  IMAD.IADD R229, R227, 0x1, R228 ;  /* 0x00000001e3e57824 */ /* 0x000fe200078e02e4 */
[----:B-1----:R-:W-:-:S05]  /*2c60*/  IADD3 R2, R33, UR7, RZ ;  /* 0x0000000721027c10 */ /* 0x002fca000fffe0ff */
[----:B------:R1:W-:Y:S04]  /*2c70*/  STL [R1+0x10], R2 ;  /* 0x0000100201007387 */ /* 0x0003e80000100800 */
[----:B--234-:R1:W-:Y:S02]  /*2c80*/  STL [R1+0x14], R0 ;  /* 0x0000140001007387 */ /* 0x01c3e40000100800 */
.L_x_627:
[----:B------:R-:W-:Y:S04]  /*2c90*/  DEPBAR.LE SB0, 0x1 ;  /* 0x000080400000791a */ /* 0x000fe80000000000 */
[----:B------:R-:W-:Y:S01]  /*2ca0*/  BAR.SYNC.DEFER_BLOCKING 0x0 ;  /* 0x0000000000007b1d */ /* 0x000fe20000010000 */
[----:B-1----:R-:W-:Y:S01]  /*2cb0*/  IMAD.U32 R0, RZ, RZ, UR4 ;  /* 0x00000004ff007e24 */ /* 0x002fe2000f8e00ff */
[----:B------:R-:W-:Y:S04]  /*2cc0*/  MOV R146, UR4 ;  /* 0x0000000400927c02 */ /* 0x000fe80008000f00 */
[----:B------:R-:W-:Y:S01]  /*2cd0*/  LEA R0, R0, R220, 0xd ;  /* 0x000000dc00007211 */ /* 0x000fe200078e68ff */
[----:B------:R-:W-:Y:S04]  /*2ce0*/  IMAD R146, R146, 0x2000, R227 ;  /* 0x0000200092927824 */ /* 0x000fe800078e02e3 */
[----:B------:R-:W-:Y:S01]  /*2cf0*/  IMAD.SHL.U32 R0, R0, 0x2, RZ ;  /* 0x0000000200007824 */ /* 0x000fe200078e00ff */
[CC--:B------:R-:W-:Y:S02]  /*2d00*/  IADD3 R147, R220.reuse, R146.reuse, RZ ;  /* 0x00000092dc937210 */ /* 0x0c0fe40007ffe0ff */
[--C-:B------:R-:W-:Y:S03]  /*2d10*/  IADD3 R146, R220, R146, R224.reuse ;  /* 0x00000092dc927210 */ /* 0x100fe60007ffe0e0 */
        /* <DEDUP_REMOVED lines=21> */
[----:B------:R-:W-:Y:S01]  /*2e70*/  MOV R28, UR4 ;  /* 0x00000004001c7c02 */ /* 0x000fe20008000f00 */
[-C--:B-----5:R-:W-:Y:S05]  /*2e80*/  HMMA.16816.F32 R4, R32, R30.reuse, R4 ;  /* 0x0000001e2004723c */ /* 0x0a0fea0000001804 */
[----:B------:R-:W-:Y:S03]  /*2e90*/  IMAD R28, R28, 0x2000, R224 ;  /* 0x000020001c1c7824 */ /* 0x000fe600078e02e0 */
[C---:B------:R-:W-:Y:S04]  /*2ea0*/  HMMA.16816.F32 R8, R132.reuse, R30, R8 ;  /* 0x0000001e8408723c */ /* 0x040fe80000001808 */
[----:B------:R-:W-:Y:S04]  /*2eb0*/  IADD3 R200, R220, R28, RZ ;  /* 0x0000001cdcc87210 */ /* 0x000fe80007ffe0ff */
[-C--:B------:R-:W-:Y:S04]  /*2ec0*/  HMMA.16816.F32 R12, R132, R136.reuse, R12 ;  /* 0x00000088840c723c */ /* 0x080fe8000000180c */
[----:B------:R-:W-:Y:S04]  /*2ed0*/  IMAD.SHL.U32 R200, R200, 0x2, RZ ;  /* 0x00000002c8c87824 */ /* 0x000fe800078e00ff */
[C---:B------:R-:W-:Y:S01]  /*2ee0*/  HMMA.16816.F32 R16, R32.reuse, R136, R16 ;  /* 0x000000882010723c */ /* 0x040fe20000001810 */
[----:B------:R-:W2:Y:S04]  /*2ef0*/  LDSM.16.M88.4 R28, [R200+0x6080] ;  /* 0x00608000c81c783b */ /* 0x000ea80000000200 */
[----:B------:R-:W3:Y:S02]  /*2f00*/  LDSM.16.M88.4 R140, [R200+0x7080] ;  /* 0x00708000c88c783b */ /* 0x000ee40000000200 */
[----:B------:R-:W-:Y:S01]  /*2f10*/  MOV R136, UR4 ;  /* 0x0000000400887c02 */ /* 0x000fe20008000f00 */
[-C--:B-1----:R-:W-:Y:S01]  /*2f20*/  HMMA.16816.F32 R20, R32, R2.reuse, R20 ;  /* 0x000000022014723c */ /* 0x082fe20000001814 */
[----:B------:R-:W1:Y:S03]  /*2f30*/  LDSM.16.M88.2 R32, [R218+0x2080] ;  /* 0x00208000da20783b */ /* 0x000e660000000100 */
[----:B------:R-:W-:Y:S01]  /*2f40*/  IMAD R136, R136, 0x2000, R231 ;  /* 0x0000200088887824 */ /* 0x000fe200078e02e7 */
[----:B------:R-:W4:Y:S03]  /*2f50*/  LDSM.16.M88.2 R34, [R222+0x80] ;  /* 0x00008000de22783b */ /* 0x000f260000000100 */
[----:B------:R-:W-:Y:S01]  /*2f60*/  HMMA.16816.F32 R24, R132, R2, R24 ;  /* 0x000000028418723c */ /* 0x000fe20000001818 */
[----:B------:R-:W-:Y:S03]  /*2f70*/  LDSM.16.M88.2 R2, [R222+0x1080] ;  /* 0x00108000de02783b */ /* 0x000fe60000000100 */
[----:B------:R-:W-:Y:S05]  /*2f80*/  IMAD.IADD R136, R220, 0x1, R136 ;  /* 0x00000001dc887824 */ /* 0x000fea00078e0288 */
[----:B------:R-:W-:Y:S02]  /*2f90*/  SHF.L.U32 R201, R136, 0x1, RZ ;  /* 0x0000000188c97819 */ /* 0x000fe400000006ff */
        /* <DEDUP_REMOVED lines=17> */
[----:B--2---:R-:W-:Y:S07]  /*30b0*/  IMAD.U32 R0, RZ, RZ, UR4 ;  /* 0x00000004ff007e24 */ /* 0x004fee000f8e00ff */
[C---:B------:R-:W-:Y:S01]  /*30c0*/  HMMA.16816.F32 R16, R148.reuse, R2, R16 ;  /* 0x000000029410723c */ /* 0x040fe20000001810 */
[----:B------:R-:W2:Y:S03]  /*30d0*/  LDSM.16.M88.2 R2, [R217+0x5080] ;  /* 0x00508000d902783b */ /* 0x000ea60000000100 */
[----:B------:R-:W-:Y:S04]  /*30e0*/  LEA R0, R0, R230, 0xd ;  /* 0x000000e600007211 */ /* 0x000fe800078e68ff */
[-C--:B------:R-:W-:Y:S01]  /*30f0*/  HMMA.16816.F32 R20, R148, R136.reuse, R20 ;  /* 0x000000889414723c */ /* 0x080fe20000001814 */
[----:B------:R-:W-:Y:S03]  /*3100*/  LDSM.16.M88.2 R148, [R218+0x5080] ;  /* 0x00508000da94783b */ /* 0x000fe60000000100 */
[----:B------:R-:W-:Y:S04]  /*3110*/  IMAD.SHL.U32 R0, R0, 0x2, RZ ;  /* 0x0000000200007824 */ /* 0x000fe800078e00ff */
[----:B------:R-:W-:Y:S01]  /*3120*/  HMMA.16816.F32 R24, R132, R136, R24 ;  /* 0x000000888418723c */ /* 0x000fe20000001818 */
[----:B------:R-:W-:Y:S04]  /*3130*/  LDSM.16.M88.2 R136, [R219+0x3080] ;  /* 0x00308000db88783b */ /* 0x000fe80000000100 */
[----:B------:R5:W2:Y:S03]  /*3140*/  LDSM.16.M88.4 R132, [R0+0x8080] ;  /* 0x008080000084783b */ /* 0x000aa60000000200 */
[-C--:B-1----:R-:W-:Y:S08]  /*3150*/  HMMA.16816.F32 R4, R28, R32.reuse, R4 ;  /* 0x000000201c04723c */ /* 0x082ff00000001804 */
[C---:B---3--:R-:W-:Y:S01]  /*3160*/  HMMA.16816.F32 R8, R140.reuse, R32, R8 ;  /* 0x000000208c08723c */ /* 0x048fe20000001808 */
[----:B------:R-:W1:Y:S07]  /*3170*/  LDSM.16.M88.2 R32, [R219+0x5080] ;  /* 0x00508000db20783b */ /* 0x000e6e0000000100 */
[-C--:B----4-:R-:W-:Y:S01]  /*3180*/  HMMA.16816.F32 R12, R140, R34.reuse, R12 ;  /* 0x000000228c0c723c */ /* 0x090fe2000000180c */
[----:B-----5:R-:W-:Y:S07]  /*3190*/  MOV R0, UR4 ;  /* 0x0000000400007c02 */ /* 0x020fee0008000f00 */
[C---:B------:R-:W-:Y:S01]  /*31a0*/  HMMA.16816.F32 R16, R28.reuse, R34, R16 ;  /* 0x000000221c10723c */ /* 0x040fe20000001810 */
[----:B------:R-:W-:Y:S03]  /*31b0*/  LDSM.16.M88.2 R34, [R218+0x4080] ;  /* 0x00408000da22783b */ /* 0x000fe60000000100 */
[----:B------:R-:W-:Y:S04]  /*31c0*/  IMAD R0, R0, 0x2000, R228 ;  /* 0x0000200000007824 */ /* 0x000fe800078e02e4 */
[-C--:B--2---:R-:W-:Y:S04]  /*31d0*/  HMMA.16816.F32 R20, R28, R2.reuse, R20 ;  /* 0x000000021c14723c */ /* 0x084fe80000001814 */
[----:B------:R-:W-:Y:S04]  /*31e0*/  SHF.L.U32 R0, R0, 0x1, RZ ;  /* 0x0000000100007819 */ /* 0x000fe800000006ff */
[----:B------:R-:W-:Y:S01]  /*31f0*/  HMMA.16816.F32 R24, R140, R2, R24 ;  /* 0x000000028c18723c */ /* 0x000fe20000001818 */
[----:B------:R-:W-:Y:S04]  /*3200*/  LDSM.16.M88.2 R2, [R218+0x3080] ;  /* 0x00308000da02783b */ /* 0x000fe80000000100 */
[----:B------:R2:W3:Y:S03]  /*3210*/  LDSM.16.M88.4 R28, [R0+0x8080] ;  /* 0x00808000001c783b */ /* 0x0004e60000000200 */
[-C--:B------:R-:W-:Y:S01]  /*3220*/  HMMA.16816.F32 R4, R132, R136.reuse, R4 ;  /* 0x000000888404723c */ /* 0x080fe20000001804 */
[----:B------:R-:W4:Y:S07]  /*3230*/  LDSM.16.M88.4 R140, [R200+0x9080] ;  /* 0x00908000c88c783b */ /* 0x000f2e0000000200 */
[C---:B------:R-:W-:Y:S08]  /*3240*/  HMMA.16816.F32 R8, R144.reuse, R136, R8 ;  /* 0x000000889008723c */ /* 0x040ff00000001808 */
[-C--:B------:R-:W-:Y:S01]  /*3250*/  HMMA.16816.F32 R12, R144, R138.reuse, R12 ;  /* 0x0000008a900c723c */ /* 0x080fe2000000180c */
[----:B--2---:R-:W-:Y:S07]  /*3260*/  IMAD.U32 R0, RZ, RZ, UR4 ;  /* 0x00000004ff007e24 */ /* 0x004fee000f8e00ff */
[C---:B------:R-:W-:Y:S01]  /*3270*/  HMMA.16816.F32 R16, R132.reuse, R138, R16 ;  /* 0x0000008a8410723c */ /* 0x040fe20000001810 */
[----:B------:R-:W-:Y:S03]  /*3280*/  LDSM.16.M88.4 R136, [R201+0x9080] ;  /* 0x00908000c988783b */ /* 0x000fe60000000200 */
[----:B------:R-:W-:Y:S04]  /*3290*/  LEA R0, R0, R229, 0xd ;  /* 0x000000e500007211 */ /* 0x000fe800078e68ff */
[-C--:B-1----:R-:W-:Y:S04]  /*32a0*/  HMMA.16816.F32 R20, R132, R32.reuse, R20 ;  /* 0x000000208414723c */ /* 0x082fe80000001814 */
[----:B------:R-:W-:Y:S04]  /*32b0*/  IMAD.SHL.U32 R0, R0, 0x2, RZ ;  /* 0x0000000200007824 */ /* 0x000fe800078e00ff */
        /* <DEDUP_REMOVED lines=8> */
[----:B-1----:R-:W-:Y:S07]  /*3340*/  MOV R0, UR4 ;  /* 0x0000000400007c02 */ /* 0x002fee0008000f00 */
[C---:B------:R-:W-:Y:S04]  /*3350*/  HMMA.16816.F32 R16, R28.reuse, R34, R16 ;  /* 0x000000221c10723c */ /* 0x040fe80000001810 */
[--C-:B------:R-:W-:Y:S04]  /*3360*/  IMAD R0, R0, 0x40, R234.reuse ;  /* 0x0000004000007824 */ /* 0x100fe800078e02ea */
        /* <DEDUP_REMOVED lines=9> */
[----:B-----5:R-:W-:Y:S07]  /*3400*/  MOV R0, UR11 ;  /* 0x0000000b00007c02 */ /* 0x020fee0008000f00 */
[C---:B------:R-:W-:Y:S04]  /*3410*/  HMMA.16816.F32 R16, R132.reuse, R144, R16 ;  /* 0x000000908410723c */ /* 0x040fe80000001810 */
[----:B------:R-:W-:Y:S04]  /*3420*/  IMAD R0, R0, 0x40, R234 ;  /* 0x0000004000007824 */ /* 0x000fe800078e02ea */
[-C--:B------:R-:W-:Y:S04]  /*3430*/  HMMA.16816.F32 R20, R132, R146.reuse, R20 ;  /* 0x000000928414723c */ /* 0x080fe80000001814 */
[----:B------:R-:W-:Y:S04]  /*3440*/  IMAD.IADD R145, R237, 0x1, R0 ;  /* 0x00000001ed917824 */ /* 0x000fe800078e0200 */
[----:B------:R-:W-:Y:S07]  /*3450*/  HMMA.16816.F32 R24, R136, R146, R24 ;  /* 0x000000928818723c */ /* 0x000fee0000001818 */
[----:B------:R-:W-:Y:S05]  /*3460*/  IADD3 R146, R235, R0, RZ ;  /* 0x00000000eb927210 */ /* 0x000fea0007ffe0ff */
[----:B------:R-:W-:Y:S01]  /*3470*/  IMNMX R146, R238, R146, PT ;  /* 0x00000092ee927217 */ /* 0x000fe20003800200 */
[----:B------:R-:W-:-:S05]  /*3480*/  @!P4 BRA `(.L_x_609) ;  /* 0x000001a00000c947 */ /* 0x000fca0003800000 */
[----:B-1--4-:R-:W-:Y:S01]  /*3490*/  IADD3 R2, R0, UR17, RZ ;  /* 0x0000001100027c10 */ /* 0x012fe2000fffe0ff */
        /* <DEDUP_REMOVED lines=12> */
.L_x_611:
[----:B------:R-:W-:Y:S04]  /*3560*/  MOV R3, 0x1 ;  /* 0x0000000100037802 */ /* 0x000fe80000000f00 */
[----:B------:R-:W-:Y:S11]  /*3570*/  ISETP.NE.AND P0, PT, R3, c[0x0][0x2a8], PT ;  /* 0x0000aa0003007a0c */ /* 0x000ff60003f05270 */
[----:B------:R-:W-:Y:S02]  /*3580*/  @!UPT UIADD3 URZ, URZ, URZ, URZ ;  /* 0x0000003f3f3ff290 */ /* 0x000fe4000fffe03f */
[----:B------:R-:W-:Y:S05]  /*3590*/  @P0 IMAD.HI.U32 R3, R2, c[0x0][0x2ac], RZ ;  /* 0x0000ab0002030a27 */ /* 0x000fea00078e00ff */
[----:B------:R-:W-:Y:S02]  /*35a0*/  @P0 SHF.R.U32.HI R2, RZ, c[0x0][0x2b0], R3 ;  /* 0x0000ac00ff020a19 */ /* 0x000fe40000011603 */
.L_x_612:
[----:B------:R-:W-:Y:S05]  /*35b0*/  BSYNC B0 ;  /* 0x0000000000007941 */ /* 0x000fea0003800000 */
.L_x_610:
[----:B------:R-:W-:Y:S02]  /*35c0*/  IMAD R2, R2, c[0x0][0x2a8], R239 ;  /* 0x0000aa0002027a24 */ /* 0x000fe400078e02ef */
[--C-:B------:R-:W-:Y:S02]  /*35d0*/  IMAD.IADD R3, R235, 0x1, R0.reuse ;  /* 0x00000001eb037824 */ /* 0x100fe400078e0200 */
[----:B------:R-:W-:Y:S01]  /*35e0*/  IMAD.IADD R145, R237, 0x1, R0 ;  /* 0x00000001ed917824 */ /* 0x000fe200078e0200 */
[----:B------:R-:W-:Y:S02]  /*35f0*/  IADD3 R146, R2, c[0x0][0x2a8], RZ ;  /* 0x0000aa0002927a10 */ /* 0x000fe40007ffe0ff */
[----:B------:R-:W-:Y:S02]  /*3600*/  IMNMX R3, R238, R3, PT ;  /* 0x00000003ee037217 */ /* 0x000fe40003800200 */
[----:B------:R-:W-:Y:S02]  /*3610*/  IMNMX R145, R145, R2, !PT ;  /* 0x0000000291917217 */ /* 0x000fe40007800200 */
[----:B------:R-:W-:Y:S02]  /*3620*/  IMNMX R146, R3, R146, PT ;  /* 0x0000009203927217 */ /* 0x000fe40003800200 */
.L_x_609:
[----:B-1--4-:R-:W-:Y:S05]  /*3630*/  IADD3 R2, R0, 0x8, RZ ;  /* 0x0000000800027810 */ /* 0x012fea0007ffe0ff */
        /* <DEDUP_REMOVED lines=17> */
.L_x_615:
[----:B------:R-:W-:Y:S04]  /*3750*/  MOV R28, 0x1 ;  /* 0x00000001001c7802 */ /* 0x000fe80000000f00 */
[----:B------:R-:W-:Y:S11]  /*3760*/  ISETP.NE.AND P0, PT, R28, c[0x0][0x2a8], PT ;  /* 0x0000aa001c007a0c */ /* 0x000ff60003f05270 */
[----:B------:R-:W-:Y:S02]  /*3770*/  @!UPT UIADD3 URZ, URZ, URZ, URZ ;  /* 0x0000003f3f3ff290 */ /* 0x000fe4000fffe03f */
[----:B------:R-:W-:Y:S05]  /*3780*/  @P0 IMAD.HI.U32 R28, R2, c[0x0][0x2ac], RZ ;  /* 0x0000ab00021c0a27 */ /* 0x000fea00078e00ff */
[----:B------:R-:W-:Y:S02]  /*3790*/  @P0 SHF.R.U32.HI R2, RZ, c[0x0][0x2b0], R28 ;  /* 0x0000ac00ff020a19 */ /* 0x000fe4000001161c */
.L_x_616:
[----:B------:R-:W-:Y:S05]  /*37a0*/  BSYNC B0 ;  /* 0x0000000000007941 */ /* 0x000fea0003800000 */
.L_x_614:
[----:B------:R-:W-:Y:S05]  /*37b0*/  IMAD R2, R2, c[0x0][0x2a8], R239 ;  /* 0x0000aa0002027a24 */ /* 0x000fea00078e02ef */
[----:B------:R-:W-:Y:S02]  /*37c0*/  IADD3 R28, R2, c[0x0][0x2a8], RZ ;  /* 0x0000aa00021c7a10 */ /* 0x000fe40007ffe0ff */
[----:B------:R-:W-:Y:S02]  /*37d0*/  IMNMX R3, R3, R2, !PT ;  /* 0x0000000203037217 */ /* 0x000fe40007800200 */
[----:B------:R-:W-:Y:S02]  /*37e0*/  IMNMX R140, R140, R28, PT ;  /* 0x0000001c8c8c7217 */ /* 0x000fe40003800200 */
.L_x_613:
        /* <DEDUP_REMOVED lines=18> */
.L_x_619:
[----:B------:R-:W-:Y:S04]  /*3910*/  MOV R28, 0x1 ;  /* 0x00000001001c7802 */ /* 0x000fe80000000f00 */
[----:B------:R-:W-:Y:S11]  /*3920*/  ISETP.NE.AND P0, PT, R28, c[0x0][0x2a8], PT ;  /* 0x0000aa001c007a0c */ /* 0x000ff60003f05270 */
[----:B------:R-:W-:Y:S02]  /*3930*/  @!UPT UIADD3 URZ, URZ, URZ, URZ ;  /* 0x0000003f3f3ff290 */ /* 0x000fe4000fffe03f */
[----:B------:R-:W-:Y:S05]  /*3940*/  @P0 IMAD.HI.U32 R28, R2, c[0x0][0x2ac], RZ ;  /* 0x0000ab00021c0a27 */ /* 0x000fea00078e00ff */
[----:B------:R-:W-:Y:S02]  /*3950*/  @P0 SHF.R.U32.HI R2, RZ, c[0x0][0x2b0], R28 ;  /* 0x0000ac00ff020a19 */ /* 0x000fe4000001161c */
.L_x_620:
[----:B------:R-:W-:Y:S05]  /*3960*/  BSYNC B0 ;  /* 0x0000000000007941 */ /* 0x000fea0003800000 */
.L_x_618:
[----:B------:R-:W-:Y:S05]  /*3970*/  IMAD R2, R2, c[0x0][0x2a8], R239 ;  /* 0x0000aa0002027a24 */ /* 0x000fea00078e02ef */
[----:B------:R-:W-:Y:S02]  /*3980*/  IADD3 R28, R2, c[0x0][0x2a8], RZ ;  /* 0x0000aa00021c7a10 */ /* 0x000fe40007ffe0ff */
[----:B------:R-:W-:Y:S02]  /*3990*/  IMNMX R141, R141, R2, !PT ;  /* 0x000000028d8d7217 */ /* 0x000fe40007800200 */
[----:B------:R-:W-:Y:S02]  /*39a0*/  IMNMX R142, R142, R28, PT ;  /* 0x0000001c8e8e7217 */ /* 0x000fe40003800200 */
.L_x_617:
        /* <DEDUP_REMOVED lines=18> */
.L_x_623:
[----:B------:R-:W-:Y:S04]  /*3ad0*/  MOV R2, 0x1 ;  /* 0x0000000100027802 */ /* 0x000fe80000000f00 */
[----:B------:R-:W-:Y:S11]  /*3ae0*/  ISETP.NE.AND P0, PT, R2, c[0x0][0x2a8], PT ;  /* 0x0000aa0002007a0c */ /* 0x000ff60003f05270 */
[----:B------:R-:W-:Y:S02]  /*3af0*/  @!UPT UIADD3 URZ, URZ, URZ, URZ ;  /* 0x0000003f3f3ff290 */ /* 0x000fe4000fffe03f */
[----:B------:R-:W-:Y:S05]  /*3b00*/  @P0 IMAD.HI.U32 R2, R0, c[0x0][0x2ac], RZ ;  /* 0x0000ab0000020a27 */ /* 0x000fea00078e00ff */
[----:B------:R-:W-:Y:S02]  /*3b10*/  @P0 SHF.R.U32.HI R0, RZ, c[0x0][0x2b0], R2 ;  /* 0x0000ac00ff000a19 */ /* 0x000fe40000011602 */
.L_x_624:
[----:B------:R-:W-:Y:S05]  /*3b20*/  BSYNC B0 ;  /* 0x0000000000007941 */ /* 0x000fea0003800000 */
.L_x_622:
[----:B------:R-:W-:Y:S05]  /*3b30*/  IMAD R0, R0, c[0x0][0x2a8], R239 ;  /* 0x0000aa0000007a24 */ /* 0x000fea00078e02ef */
[----:B------:R-:W-:Y:S02]  /*3b40*/  IADD3 R2, R0, c[0x0][0x2a8], RZ ;  /* 0x0000aa0000027a10 */ /* 0x000fe40007ffe0ff */
[----:B------:R-:W-:Y:S02]  /*3b50*/  IMNMX R143, R143, R0, !PT ;  /* 0x000000008f8f7217 */ /* 0x000fe40007800200 */
[----:B------:R-:W-:Y:S02]  /*3b60*/  IMNMX R144, R144, R2, PT ;  /* 0x0000000290907217 */ /* 0x000fe40003800200 */
.L_x_621:
        /* <DEDUP_REMOVED lines=17> */
[----:B------:R-:W-:Y:S01]  /*3c80*/  IMAD.U32 R203, RZ, RZ, UR13 ;  /* 0x0000000dffcb7e24 */ /* 0x000fe2000f8e00ff */
[----:B------:R-:W-:Y:S01]  /*3c90*/  ULDC.64 UR6, c[0x0][0x178] ;  /* 0x00005e0000067ab9 */ /* 0x000fe20000000a00 */
[----:B----4-:R-:W4:Y:S01]  /*3ca0*/  LDL.64 R206, [R1] ;  /* 0x0000000001ce7983 */ /* 0x010f220000100a00 */
[----:B------:R-:W-:Y:S01]  /*3cb0*/  UIMAD UR20, UR20, UR6, URZ ;  /* 0x00000006141472a4 */ /* 0x000fe2000f8e023f */
[----:B------:R-:W-:Y:S01]  /*3cc0*/  IMAD.U32 R202, RZ, RZ, UR11 ;  /* 0x0000000bffca7e24 */ /* 0x000fe2000f8e00ff */
[----:B------:R-:W-:Y:S02]  /*3cd0*/  UIMAD.WIDE.U32 UR22, UR10, UR6, URZ ;  /* 0x000000060a1672a5 */ /* 0x000fe4000f8e003f */
        /* <DEDUP_REMOVED lines=13> */
[----:B----4-:R-:W4:Y:S01]  /*3db0*/  S2R R207, SR_TID.X ;  /* 0x0000000000cf7919 */ /* 0x010f220000002100 */
[----:B-----5:R-:W-:Y:S01]  /*3dc0*/  IMAD R147, R203, 0x4000, R205 ;  /* 0x00004000cb937824 */ /* 0x020fe200078e02cd */
[----:B------:R-:W-:Y:S01]  /*3dd0*/  @!P3 IADD3 R203, P0, R202, R206, RZ ;  /* 0x000000cecacbb210 */ /* 0x000fe20007f1e0ff */
[----:B------:R-:W-:Y:S02]  /*3de0*/  IMAD.U32 R205, RZ, RZ, UR16 ;  /* 0x00000010ffcd7e24 */ /* 0x000fe4000f8e00ff */
[----:B------:R-:W-:Y:S01]  /*3df0*/  IMAD.U32 R206, RZ, RZ, UR5 ;  /* 0x00000005ffce7e24 */ /* 0x000fe2000f8e00ff */
[----:B------:R-:W-:Y:S01]  /*3e00*/  @!PT LDS RZ, [RZ] ;  /* 0x00000000fffff984 */ /* 0x000fe20000000800 */
[----:B------:R-:W-:Y:S01]  /*3e10*/  @!PT LDS RZ, [RZ] ;  /* 0x00000000fffff984 */ /* 0x000fe20000000800 */
[----:B------:R-:W-:Y:S01]  /*3e20*/  @!PT LDS RZ, [RZ] ;  /* 0x00000000fffff984 */ /* 0x000fe20000000800 */
[----:B------:R5:W-:Y:S04]  /*3e30*/  LDGSTS.E.BYPASS.LTC128B.128 [R147], [R200.64], !P2 ;  /* 0x00000000c8937fae */ /* 0x000be8000d101d52 */
[----:B------:R5:W-:Y:S01]  /*3e40*/  LDGSTS.E.BYPASS.LTC128B.128 [R147+0x2000], [R200.64+0x80], !P1 ;  /* 0x02000080c8937fae */ /* 0x000be2000c901d52 */
[----:B----4-:R-:W-:Y:S01]  /*3e50*/  IMAD.SHL.U32 R207, R207, 0x4, RZ ;  /* 0x00000004cfcf7824 */ /* 0x010fe200078e00ff */
[----:B-----5:R-:W-:Y:S02]  /*3e60*/  IADD3 R201, P2, P1, R244, UR6, R205 ;  /* 0x00000006f4c97c10 */ /* 0x020fe4000f95e0cd */
[----:B------:R-:W-:Y:S02]  /*3e70*/  @!P3 LEA.HI.X.SX32 R200, R202, R252, 0x1, P0 ;  /* 0x000000fccac8b211 */ /* 0x000fe400000f0eff */
[----:B------:R-:W-:Y:S02]  /*3e80*/  @!P3 LEA R202, P0, R203, c[0x0][0x258], 0x2 ;  /* 0x00009600cbcaba11 */ /* 0x000fe400078010ff */
[----:B------:R-:W-:Y:S02]  /*3e90*/  IADD3.X R205, R241, UR20, R206, P2, P1 ;  /* 0x00000014f1cd7c10 */ /* 0x000fe400097e24ce */
[C---:B------:R-:W-:Y:S02]  /*3ea0*/  ISETP.LT.OR P2, PT, R150.reuse, 0x21, P6 ;  /* 0x000000219600780c */ /* 0x040fe40003741670 */
[----:B------:R-:W-:Y:S01]  /*3eb0*/  ISETP.LT.OR P1, PT, R150, 0x21, P5 ;  /* 0x000000219600780c */ /* 0x000fe20002f21670 */
[----:B------:R-:W-:Y:S01]  /*3ec0*/  IMAD.U32 R150, RZ, RZ, UR13 ;  /* 0x0000000dff967e24 */ /* 0x000fe2000f8e00ff */
[----:B------:R-:W-:Y:S02]  /*3ed0*/  @!P3 LEA.HI.X R203, R203, c[0x0][0x25c], R200, 0x2, P0 ;  /* 0x00009700cbcbba11 */ /* 0x000fe400000f14c8 */
[C---:B------:R-:W-:Y:S01]  /*3ee0*/  LEA R200, P0, R201.reuse, c[0x0][0x160], 0x1 ;  /* 0x00005800c9c87a11 */ /* 0x040fe200078008ff */
[----:B------:R-:W-:Y:S03]  /*3ef0*/  @!P3 IMAD R150, R150, 0x40, R207 ;  /* 0x000000409696b824 */ /* 0x000fe600078e02cf */
[----:B------:R-:W-:Y:S01]  /*3f00*/  LEA.HI.X R201, R201, c[0x0][0x164], R205, 0x1, P0 ;  /* 0x00005900c9c97a11 */ /* 0x000fe200000f0ccd */
[----:B------:R-:W-:Y:S04]  /*3f10*/  @!P3 IMAD.SHL.U32 R150, R150, 0x4, RZ ;  /* 0x000000049696b824 */ /* 0x000fe800078e00ff */
[----:B------:R4:W-:Y:S04]  /*3f20*/  LDGSTS.E.BYPASS.LTC128B.128 [R147+0x1000], [R200.64], !P2 ;  /* 0x01000000c8937fae */ /* 0x0009e8000d101d52 */
[----:B------:R4:W-:Y:S04]  /*3f30*/  LDGSTS.E.BYPASS.LTC128B.128 [R147+0x3000], [R200.64+0x80], !P1 ;  /* 0x03000080c8937fae */ /* 0x0009e8000c901d52 */
[----:B------:R4:W-:Y:S02]  /*3f40*/  @!P3 LDGSTS.E.BYPASS.LTC128B.128 [R150+0x12080], [R202.64] ;  /* 0x12080000ca96bfae */ /* 0x0009e4000b901d52 */
.L_x_625:
[----:B------:R-:W-:Y:S01]  /*3f50*/  PLOP3.LUT P0, PT, PT, PT, UP6, 0x40, 0x0 ;  /* 0x000000000000781c */ /* 0x000fe20003f0e868 */
[----:B------:R-:W0:Y:S01]  /*3f60*/  LDGDEPBAR ;  /* 0x00000000000079af */ /* 0x000e220000000000 */
[----:B------:R-:W-:Y:S02]  /*3f70*/  PLOP3.LUT P1, PT, PT, PT, UP6, 0x40, 0x0 ;  /* 0x000000000000781c */ /* 0x000fe40003f2e868 */
[----:B------:R-:W-:Y:S02]  /*3f80*/  ISETP.GT.AND P0, PT, R145, RZ, P0 ;  /* 0x000000ff9100720c */ /* 0x000fe40000704270 */
[----:B------:R-:W-:Y:S02]  /*3f90*/  PLOP3.LUT P2, PT, PT, PT, UP5, 0x40, 0x0 ;  /* 0x000000000000781c */ /* 0x000fe40003f4e858 */
[----:B------:R-:W-:Y:S02]  /*3fa0*/  ISETP.GT.AND P1, PT, R3, RZ, P1 ;  /* 0x000000ff0300720c */ /* 0x000fe40000f24270 */
[----:B------:R-:W-:Y:S02]  /*3fb0*/  ISETP.LT.OR P0, PT, R146, 0x1, P0 ;  /* 0x000000019200780c */ /* 0x000fe40000701670 */
[----:B------:R-:W-:Y:S02]  /*3fc0*/  ISETP.GT.AND P2, PT, R145, 0x1, P2 ;  /* 0x000000019100780c */ /* 0x000fe40001744270 */
[----:B------:R-:W-:Y:S02]  /*3fd0*/  FSEL R205, R4, -INF , !P0 ;  /* 0xff80000004cd7808 */ /* 0x000fe40004000000 */
[----:B------:R-:W-:Y:S02]  /*3fe0*/  PLOP3.LUT P0, PT, PT, PT, UP5, 0x40, 0x0 ;  /* 0x000000000000781c */ /* 0x000fe40003f0e858 */
[----:B------:R-:W-:Y:S01]  /*3ff0*/  ISETP.LT.OR P2, PT, R146, 0x2, P2 ;  /* 0x000000029200780c */ /* 0x000fe20001741670 */
[--C-:B------:R-:W-:Y:S01]  /*4000*/  FFMA.FTZ R210, R205, c[0x0][0x29c], -R149.reuse ;  /* 0x0000a700cdd27a23 */ /* 0x100fe20000010895 */
[----:B------:R-:W-:Y:S02]  /*4010*/  ISETP.LT.OR P1, PT, R140, 0x1, P1 ;  /* 0x000000018c00780c */ /* 0x000fe40000f21670 */
[----:B------:R-:W-:Y:S02]  /*4020*/  ISETP.GT.AND P0, PT, R3, 0x1, P0 ;  /* 0x000000010300780c */ /* 0x000fe40000704270 */
[----:B----4-:R-:W-:Y:S02]  /*4030*/  FSEL R203, R5, -INF , !P2 ;  /* 0xff80000005cb7808 */ /* 0x010fe40005000000 */
[----:B------:R-:W-:Y:S02]  /*4040*/  FSEL R202, R6, -INF , !P1 ;  /* 0xff80000006ca7808 */ /* 0x000fe40004800000 */
[----:B------:R-:W-:Y:S01]  /*4050*/  PLOP3.LUT P2, PT, PT, PT, UP4, 0x40, 0x0 ;  /* 0x000000000000781c */ /* 0x000fe20003f4e848 */
[--C-:B------:R-:W-:Y:S01]  /*4060*/  FFMA.FTZ R209, R203, c[0x0][0x29c], -R149.reuse ;  /* 0x0000a700cbd17a23 */ /* 0x100fe20000010895 */
[----:B------:R-:W-:Y:S01]  /*4070*/  PLOP3.LUT P1, PT, PT, PT, UP3, 0x40, 0x0 ;  /* 0x000000000000781c */ /* 0x000fe20003f2e838 */
[--C-:B------:R-:W-:Y:S01]  /*4080*/  FFMA.FTZ R205, R202, c[0x0][0x29c], -R148.reuse ;  /* 0x0000a700cacd7a23 */ /* 0x100fe20000010894 */
[C---:B------:R-:W-:Y:S02]  /*4090*/  ISETP.GT.AND P2, PT, R145.reuse, 0x20, P2 ;  /* 0x000000209100780c */ /* 0x040fe40001744270 */
[----:B------:R-:W-:Y:S02]  /*40a0*/  ISETP.GT.AND P1, PT, R145, 0x21, P1 ;  /* 0x000000219100780c */ /* 0x000fe40000f24270 */
[----:B------:R-:W-:Y:S02]  /*40b0*/  ISETP.LT.OR P0, PT, R140, 0x2, P0 ;  /* 0x000000028c00780c */ /* 0x000fe40000701670 */
[C---:B------:R-:W-:Y:S02]  /*40c0*/  ISETP.LT.OR P2, PT, R146.reuse, 0x21, P2 ;  /* 0x000000219200780c */ /* 0x040fe40001741670 */
[----:B------:R-:W-:Y:S02]  /*40d0*/  FSEL R201, R7, -INF , !P0 ;  /* 0xff80000007c97808 */ /* 0x000fe40004000000 */
[-C--:B--2---:R-:W-:Y:S01]  /*40e0*/  HMMA.16816.F32 R4, R28, R152.reuse, RZ ;  /* 0x000000981c04723c */ /* 0x084fe200000018ff */
[----:B------:R-:W-:Y:S02]  /*40f0*/  PLOP3.LUT P0, PT, PT, PT, UP4, 0x40, 0x0 ;  /* 0x000000000000781c */ /* 0x000fe40003f0e848 */
[----:B------:R-:W-:Y:S02]  /*4100*/  ISETP.LT.OR P1, PT, R146, 0x22, P1 ;  /* 0x000000229200780c */ /* 0x000fe40000f21670 */
[----:B------:R-:W-:Y:S02]  /*4110*/  ISETP.GT.AND P0, PT, R3, 0x20, P0 ;  /* 0x000000200300780c */ /* 0x000fe40000704270 */
[----:B------:R-:W-:Y:S02]  /*4120*/  FSEL R150, R17, -INF , !P1 ;  /* 0xff80000011967808 */ /* 0x000fe40004800000 */
[----:B------:R-:W-:Y:S02]  /*4130*/  FSEL R200, R16, -INF , !P2 ;  /* 0xff80000010c87808 */ /* 0x000fe40005000000 */
[----:B------:R-:W-:Y:S01]  /*4140*/  PLOP3.LUT P2, PT, PT, PT, UP3, 0x40, 0x0 ;  /* 0x000000000000781c */ /* 0x000fe20003f4e838 */
[--C-:B------:R-:W-:Y:S01]  /*4150*/  FFMA.FTZ R208, R150, c[0x0][0x29c], -R149.reuse ;  /* 0x0000a70096d07a23 */ /* 0x100fe20000010895 */
[----:B------:R-:W-:Y:S01]  /*4160*/  PLOP3.LUT P1, PT, PT, PT, UP2, 0x40, 0x0 ;  /* 0x000000000000781c */ /* 0x000fe20003f2e828 */
[--C-:B------:R-:W-:Y:S01]  /*4170*/  FFMA.FTZ R150, R201, c[0x0][0x29c], -R148.reuse ;  /* 0x0000a700c9967a23 */ /* 0x100fe20000010894 */
[----:B------:R-:W-:Y:S02]  /*4180*/  ISETP.GT.AND P2, PT, R3, 0x21, P2 ;  /* 0x000000210300780c */ /* 0x000fe40001744270 */
[----:B------:R-:W-:Y:S02]  /*4190*/  ISETP.LT.OR P0, PT, R140, 0x21, P0 ;  /* 0x000000218c00780c */ /* 0x000fe40000701670 */
[C---:B------:R-:W-:Y:S01]  /*41a0*/  ISETP.GT.AND P1, PT, R145.reuse, 0x40, P1 ;  /* 0x000000409100780c */ /* 0x040fe20000f24270 */
[----:B------:R-:W-:Y:S01]  /*41b0*/  MUFU.EX2 R150, R150 ;  /* 0x0000009600967308 */ /* 0x000fe20000000800 */
[----:B------:R-:W-:Y:S02]  /*41c0*/  FSEL R147, R18, -INF , !P0 ;  /* 0xff80000012937808 */ /* 0x000fe40004000000 */
[----:B------:R-:W-:Y:S02]  /*41d0*/  ISETP.LT.OR P2, PT, R140, 0x22, P2 ;  /* 0x000000228c00780c */ /* 0x000fe40001741670 */
[----:B------:R-:W-:Y:S02]  /*41e0*/  ISETP.LT.OR P1, PT, R146, 0x41, P1 ;  /* 0x000000419200780c */ /* 0x000fe40000f21670 */
[----:B------:R-:W-:Y:S02]  /*41f0*/  PLOP3.LUT P0, PT, PT, PT, UP1, 0x40, 0x0 ;  /* 0x000000000000781c */ /* 0x000fe40003f0e818 */
[----:B------:R-:W-:Y:S02]  /*4200*/  FSEL R20, R20, -INF , !P1 ;  /* 0xff80000014147808 */ /* 0x000fe40004800000 */
[----:B------:R-:W-:Y:S02]  /*4210*/  ISETP.GT.AND P0, PT, R145, 0x41, P0 ;  /* 0x000000419100780c */ /* 0x000fe40000704270 */
[----:B------:R-:W-:Y:S01]  /*4220*/  FSEL R145, R19, -INF , !P2 ;  /* 0xff80000013917808 */ /* 0x000fe20005000000 */
[----:B------:R-:W-:Y:S01]  /*4230*/  FFMA.FTZ R207, R20, c[0x0][0x29c], -R149 ;  /* 0x0000a70014cf7a23 */ /* 0x000fe20000010895 */
[----:B------:R-:W-:Y:S02]  /*4240*/  PLOP3.LUT P2, PT, PT, PT, UP2, 0x40, 0x0 ;  /* 0x000000000000781c */ /* 0x000fe40003f4e828 */
[----:B------:R-:W-:Y:S01]  /*4250*/  PLOP3.LUT P1, PT, PT, PT, UP1, 0x40, 0x0 ;  /* 0x000000000000781c */ /* 0x000fe20003f2e818 */
[--C-:B------:R-:W-:Y:S01]  /*4260*/  FFMA.FTZ R201, R145, c[0x0][0x29c], -R148.reuse ;  /* 0x0000a70091c97a23 */ /* 0x100fe20000010894 */
[C---:B------:R-:W-:Y:S01]  /*4270*/  ISETP.GT.AND P2, PT, R3.reuse, 0x40, P2 ;  /* 0x000000400300780c */ /* 0x040fe20001744270 */
[----:B------:R-:W-:Y:S01]  /*4280*/  MUFU.EX2 R145, R208 ;  /* 0x000000d000917308 */ /* 0x000fe20000000800 */
[----:B------:R-:W-:Y:S02]  /*4290*/  ISETP.GT.AND P1, PT, R3, 0x41, P1 ;  /* 0x000000410300780c */ /* 0x000fe40000f24270 */
[----:B------:R-:W-:Y:S02]  /*42a0*/  ISETP.LT.OR P0, PT, R146, 0x42, P0 ;  /* 0x000000429200780c */ /* 0x000fe40000701670 */
[C---:B------:R-:W-:Y:S02]  /*42b0*/  ISETP.LT.OR P2, PT, R140.reuse, 0x41, P2 ;  /* 0x000000418c00780c */ /* 0x040fe40001741670 */
[----:B------:R-:W-:Y:S02]  /*42c0*/  FSEL R21, R21, -INF , !P0 ;  /* 0xff80000015157808 */ /* 0x000fe40004000000 */
[----:B------:R-:W-:Y:S01]  /*42d0*/  PLOP3.LUT P0, PT, PT, PT, UP6, 0x40, 0x0 ;  /* 0x000000000000781c */ /* 0x000fe20003f0e868 */
[----:B------:R-:W-:Y:S01]  /*42e0*/  MUFU.EX2 R201, R201 ;  /* 0x000000c900c97308 */ /* 0x000fe20000000800 */
[----:B------:R-:W-:Y:S01]  /*42f0*/  ISETP.LT.OR P1, PT, R140, 0x42, P1 ;  /* 0x000000428c00780c */ /* 0x000fe20000f21670 */
[----:B------:R-:W-:Y:S01]  /*4300*/  IMAD.MOV.U32 R140, RZ, RZ, 0x40 ;  /* 0x00000040ff8c7424 */ /* 0x000fe200078e00ff */
[----:B------:R-:W-:Y:S02]  /*4310*/  ISETP.GT.AND P0, PT, R141, RZ, P0 ;  /* 0x000000ff8d00720c */ /* 0x000fe40000704270 */
[----:B------:R-:W-:Y:S02]  /*4320*/  FSEL R22, R22, -INF , !P2 ;  /* 0xff80000016167808 */ /* 0x000fe40005000000 */
[----:B------:R-:W-:Y:S02]  /*4330*/  PLOP3.LUT P2, PT, PT, PT, UP6, 0x40, 0x0 ;  /* 0x000000000000781c */ /* 0x000fe40003f4e868 */
[----:B------:R-:W-:Y:S01]  /*4340*/  FSEL R23, R23, -INF , !P1 ;  /* 0xff80000017177808 */ /* 0x000fe20004800000 */
[----:B------:R-:W-:Y:S01]  /*4350*/  FFMA.FTZ R211, R22, c[0x0][0x29c], -R148 ;  /* 0x0000a70016d37a23 */ /* 0x000fe20000010894 */
[----:B------:R-:W-:Y:S02]  /*4360*/  PLOP3.LUT P1, PT, PT, PT, UP5, 0x40, 0x0 ;  /* 0x000000000000781c */ /* 0x000fe40003f2e858 */
[----:B------:R-:W-:Y:S02]  /*4370*/  ISETP.LT.OR P0, PT, R142, 0x1, P0 ;  /* 0x000000018e00780c */ /* 0x000fe40000701670 */
[----:B------:R-:W-:Y:S02]  /*4380*/  ISETP.GT.AND P1, PT, R141, 0x1, P1 ;  /* 0x000000018d00780c */ /* 0x000fe40000f24270 */
[C---:B------:R-:W-:Y:S02]  /*4390*/  ISETP.GT.AND P2, PT, R143.reuse, RZ, P2 ;  /* 0x000000ff8f00720c */ /* 0x040fe40001744270 */
[----:B------:R-:W-:Y:S02]  /*43a0*/  FSEL R206, R8, -INF , !P0 ;  /* 0xff80000008ce7808 */ /* 0x000fe40004000000 */
[----:B------:R-:W-:Y:S02]  /*43b0*/  ISETP.LT.OR P1, PT, R142, 0x2, P1 ;  /* 0x000000028e00780c */ /* 0x000fe40000f21670 */
[----:B------:R-:W-:Y:S01]  /*43c0*/  PLOP3.LUT P0, PT, PT, PT, UP5, 0x40, 0x0 ;  /* 0x000000000000781c */ /* 0x000fe20003f0e858 */
[--C-:B------:R-:W-:Y:S01]  /*43d0*/  FFMA.FTZ R202, R206, c[0x0][0x29c], -R151.reuse ;  /* 0x0000a700ceca7a23 */ /* 0x100fe20000010897 */
[----:B------:R-:W-:Y:S02]  /*43e0*/  ISETP.LT.OR P2, PT, R144, 0x1, P2 ;  /* 0x000000019000780c */ /* 0x000fe40001741670 */
[----:B------:R-:W-:Y:S02]  /*43f0*/  ISETP.GT.AND P0, PT, R143, 0x1, P0 ;  /* 0x000000018f00780c */ /* 0x000fe40000704270 */
[----:B------:R-:W-:Y:S01]  /*4400*/  FSEL R213, R10, -INF , !P2 ;  /* 0xff8000000ad57808 */ /* 0x000fe20005000000 */
[----:B------:R-:W-:Y:S01]  /*4410*/  MUFU.EX2 R202, R202 ;  /* 0x000000ca00ca7308 */ /* 0x000fe20000000800 */
[----:B------:R-:W-:Y:S02]  /*4420*/  FSEL R146, R9, -INF , !P1 ;  /* 0xff80000009927808 */ /* 0x000fe40004800000 */
[----:B------:R-:W-:Y:S02]  /*4430*/  PLOP3.LUT P1, PT, PT, PT, UP4, 0x40, 0x0 ;  /* 0x000000000000781c */ /* 0x000fe40003f2e848 */
[----:B------:R-:W-:Y:S01]  /*4440*/  PLOP3.LUT P2, PT, PT, PT, UP3, 0x40, 0x0 ;  /* 0x000000000000781c */ /* 0x000fe20003f4e838 */
[--C-:B------:R-:W-:Y:S01]  /*4450*/  FFMA.FTZ R203, R146, c[0x0][0x29c], -R151.reuse ;  /* 0x0000a70092cb7a23 */ /* 0x100fe20000010897 */
[C---:B------:R-:W-:Y:S02]  /*4460*/  ISETP.GT.AND P1, PT, R141.reuse, 0x20, P1 ;  /* 0x000000208d00780c */ /* 0x040fe40000f24270 */
[----:B------:R-:W-:Y:S01]  /*4470*/  ISETP.GT.AND P2, PT, R141, 0x21, P2 ;  /* 0x000000218d00780c */ /* 0x000fe20001744270 */
[----:B------:R-:W-:Y:S01]  /*4480*/  MUFU.EX2 R146, R207 ;  /* 0x000000cf00927308 */ /* 0x000fe20000000800 */
[----:B------:R-:W-:Y:S02]  /*4490*/  ISETP.LT.OR P0, PT, R144, 0x2, P0 ;  /* 0x000000029000780c */ /* 0x000fe40000701670 */
[C---:B------:R-:W-:Y:S02]  /*44a0*/  ISETP.LT.OR P1, PT, R142.reuse, 0x21, P1 ;  /* 0x000000218e00780c */ /* 0x040fe40000f21670 */
[----:B------:R-:W-:Y:S02]  /*44b0*/  FSEL R214, R11, -INF , !P0 ;  /* 0xff8000000bd67808 */ /* 0x000fe40004000000 */
[C---:B---3--:R-:W-:Y:S02]  /*44c0*/  HMMA.16816.F32 R8, R32.reuse, R152, RZ ;  /* 0x000000982008723c */ /* 0x048fe400000018ff */
[----:B------:R-:W-:Y:S01]  /*44d0*/  ISETP.LT.OR P2, PT, R142, 0x22, P2 ;  /* 0x000000228e00780c */ /* 0x000fe20001741670 */
[----:B------:R-:W-:Y:S01]  /*44e0*/  MUFU.EX2 R203, R203 ;  /* 0x000000cb00cb7308 */ /* 0x000fe20000000800 */
[----:B------:R-:W-:Y:S02]  /*44f0*/  LOP3.LUT P0, RZ, R225, 0x4, RZ, 0xc0, !PT ;  /* 0x00000004e1ff7812 */ /* 0x000fe4000780c0ff */
[----:B------:R-:W-:Y:S02]  /*4500*/  FSEL R12, R12, -INF , !P1 ;  /* 0xff8000000c0c7808 */ /* 0x000fe40004800000 */
[-C--:B------:R-:W-:Y:S01]  /*4510*/  HMMA.16816.F32 R16, R32, R154.reuse, RZ ;  /* 0x0000009a2010723c */ /* 0x080fe200000018ff */
[----:B------:R-:W-:Y:S02]  /*4520*/  SEL R140, R140, 0xffffffc0, !P0 ;  /* 0xffffffc08c8c7807 */ /* 0x000fe40004000000 */
[----:B------:R-:W-:Y:S01]  /*4530*/  PLOP3.LUT P0, PT, PT, PT, UP2, 0x40, 0x0 ;  /* 0x000000000000781c */ /* 0x000fe20003f0e828 */
[--C-:B------:R-:W-:Y:S01]  /*4540*/  FFMA.FTZ R12, R12, c[0x0][0x29c], -R151.reuse ;  /* 0x0000a7000c0c7a23 */ /* 0x100fe20000010897 */
[----:B------:R-:W-:Y:S01]  /*4550*/  PLOP3.LUT P1, PT, PT, PT, UP1, 0x40, 0x0 ;  /* 0x000000000000781c */ /* 0x000fe20003f2e818 */
[----:B------:R-:W-:Y:S01]  /*4560*/  IMAD.IADD R3, R0, 0x1, R140 ;  /* 0x0000000100037824 */ /* 0x000fe200078e028c */
[----:B------:R-:W-:Y:S01]  /*4570*/  FSEL R13, R13, -INF , !P2 ;  /* 0xff8000000d0d7808 */ /* 0x000fe20005000000 */
[----:B------:R-:W-:Y:S01]  /*4580*/  IMAD.IADD R140, R140, 0x1, R2 ;  /* 0x000000018c8c7824 */ /* 0x000fe200078e0202 */
[----:B------:R-:W-:Y:S02]  /*4590*/  PLOP3.LUT P2, PT, PT, PT, UP4, 0x40, 0x0 ;  /* 0x000000000000781c */ /* 0x000fe40003f4e848 */
[----:B------:R-:W-:Y:S01]  /*45a0*/  ISETP.GT.AND P0, PT, R141, 0x40, P0 ;  /* 0x000000408d00780c */ /* 0x000fe20000704270 */
[--C-:B------:R-:W-:Y:S01]  /*45b0*/  FFMA.FTZ R13, R13, c[0x0][0x29c], -R151.reuse ;  /* 0x0000a7000d0d7a23 */ /* 0x100fe20000010897 */
[----:B------:R-:W-:Y:S02]  /*45c0*/  ISETP.GT.AND P1, PT, R141, 0x41, P1 ;  /* 0x000000418d00780c */ /* 0x000fe40000f24270 */
[----:B------:R-:W-:Y:S02]  /*45d0*/  ISETP.GT.AND P2, PT, R143, 0x20, P2 ;  /* 0x000000208f00780c */ /* 0x000fe40001744270 */
[C---:B------:R-:W-:Y:S02]  /*45e0*/  ISETP.LT.OR P0, PT, R142.reuse, 0x41, P0 ;  /* 0x000000418e00780c */ /* 0x040fe40000701670 */
[----:B------:R-:W-:Y:S02]  /*45f0*/  ISETP.LT.OR P1, PT, R142, 0x42, P1 ;  /* 0x000000428e00780c */ /* 0x000fe40000f21670 */
[----:B------:R-:W-:Y:S02]  /*4600*/  ISETP.LT.OR P2, PT, R144, 0x21, P2 ;  /* 0x000000219000780c */ /* 0x000fe40001741670 */
[----:B------:R-:W-:Y:S02]  /*4610*/  FSEL R24, R24, -INF , !P0 ;  /* 0xff80000018187808 */ /* 0x000fe40004000000 */
[----:B------:R-:W-:Y:S02]  /*4620*/  FSEL R212, R14, -INF , !P2 ;  /* 0xff8000000ed47808 */ /* 0x000fe40005000000 */
[----:B------:R-:W-:Y:S01]  /*4630*/  PLOP3.LUT P0, PT, PT, PT, UP3, 0x40, 0x0 ;  /* 0x000000000000781c */ /* 0x000fe20003f0e838 */
[--C-:B------:R-:W-:Y:S01]  /*4640*/  FFMA.FTZ R14, R24, c[0x0][0x29c], -R151.reuse ;  /* 0x0000a700180e7a23 */ /* 0x100fe20000010897 */
[----:B------:R-:W-:Y:S01]  /*4650*/  FSEL R25, R25, -INF , !P1 ;  /* 0xff80000019197808 */ /* 0x000fe20004800000 */
[----:B------:R-:W-:Y:S01]  /*4660*/  MUFU.EX2 R24, R210 ;  /* 0x000000d200187308 */ /* 0x000fe20000000800 */
[----:B------:R-:W-:Y:S02]  /*4670*/  PLOP3.LUT P1, PT, PT, PT, UP2, 0x40, 0x0 ;  /* 0x000000000000781c */ /* 0x000fe40003f2e828 */
[----:B------:R-:W-:Y:S01]  /*4680*/  PLOP3.LUT P2, PT, PT, PT, UP1, 0x40, 0x0 ;  /* 0x000000000000781c */ /* 0x000fe20003f4e818 */
[----:B------:R-:W-:Y:S01]  /*4690*/  FFMA.FTZ R151, R25, c[0x0][0x29c], -R151 ;  /* 0x0000a70019977a23 */ /* 0x000fe20000010897 */
[C---:B------:R-:W-:Y:S02]  /*46a0*/  ISETP.GT.AND P0, PT, R143.reuse, 0x21, P0 ;  /* 0x000000218f00780c */ /* 0x040fe40000704270 */
[C---:B------:R-:W-:Y:S02]  /*46b0*/  ISETP.GT.AND P1, PT, R143.reuse, 0x40, P1 ;  /* 0x000000408f00780c */ /* 0x040fe40000f24270 */
[----:B------:R-:W-:Y:S01]  /*46c0*/  ISETP.GT.AND P2, PT, R143, 0x41, P2 ;  /* 0x000000418f00780c */ /* 0x000fe20001744270 */
[----:B------:R-:W2:Y:S01]  /*46d0*/  MUFU.EX2 R25, R209 ;  /* 0x000000d100197308 */ /* 0x000ea20000000800 */
[C---:B------:R-:W-:Y:S02]  /*46e0*/  ISETP.LT.OR P0, PT, R144.reuse, 0x22, P0 ;  /* 0x000000229000780c */ /* 0x040fe40000701670 */
[C---:B------:R-:W-:Y:S02]  /*46f0*/  ISETP.LT.OR P1, PT, R144.reuse, 0x41, P1 ;  /* 0x000000419000780c */ /* 0x040fe40000f21670 */
[----:B------:R-:W-:Y:S01]  /*4700*/  ISETP.LT.OR P2, PT, R144, 0x42, P2 ;  /* 0x000000429000780c */ /* 0x000fe20001741670 */
[--C-:B------:R-:W-:Y:S01]  /*4710*/  FFMA.FTZ R144, R200, c[0x0][0x29c], -R149.reuse ;  /* 0x0000a700c8907a23 */ /* 0x100fe20000010895 */
[----:B------:R-:W-:Y:S01]  /*4720*/  FSEL R26, R26, -INF , !P1 ;  /* 0xff8000001a1a7808 */ /* 0x000fe20004800000 */
[----:B------:R-:W-:Y:S01]  /*4730*/  FFMA.FTZ R149, R21, c[0x0][0x29c], -R149 ;  /* 0x0000a70015957a23 */ /* 0x000fe20000010895 */
[----:B------:R-:W-:Y:S01]  /*4740*/  FSEL R27, R27, -INF , !P2 ;  /* 0xff8000001b1b7808 */ /* 0x000fe20005000000 */
[--C-:B------:R-:W-:Y:S01]  /*4750*/  FFMA.FTZ R200, R147, c[0x0][0x29c], -R148.reuse ;  /* 0x0000a70093c87a23 */ /* 0x100fe20000010894 */
[----:B------:R-:W-:Y:S01]  /*4760*/  MUFU.EX2 R151, R151 ;  /* 0x0000009700977308 */ /* 0x000fe20000000800 */
[----:B------:R-:W-:Y:S01]  /*4770*/  FFMA.FTZ R148, R23, c[0x0][0x29c], -R148 ;  /* 0x0000a70017947a23 */ /* 0x000fe20000010894 */
[----:B------:R-:W-:Y:S01]  /*4780*/  FSEL R15, R15, -INF , !P0 ;  /* 0xff8000000f0f7808 */ /* 0x000fe20004000000 */
[C---:B------:R-:W-:Y:S01]  /*4790*/  HMMA.16816.F32 R20, R28.reuse, R154, RZ ;  /* 0x0000009a1c14723c */ /* 0x040fe200000018ff */
[----:B------:R-:W-:Y:S03]  /*47a0*/  PLOP3.LUT P0, PT, PT, PT, UP0, 0x80, 0x0 ;  /* 0x000000000000781c */ /* 0x000fe60003f0f008 */
[--C-:B------:R-:W-:Y:S03]  /*47b0*/  FFMA.FTZ R15, R15, c[0x0][0x29c], -R204.reuse ;  /* 0x0000a7000f0f7a23 */ /* 0x100fe600000108cc */
[----:B------:R-:W-:Y:S01]  /*47c0*/  MUFU.EX2 R147, R205 ;  /* 0x000000cd00937308 */ /* 0x000fe20000000800 */
[-C--:B------:R-:W-:Y:S08]  /*47d0*/  HMMA.16816.F32 R28, R28, R156.reuse, RZ ;  /* 0x0000009c1c1c723c */ /* 0x080ff000000018ff */
[----:B------:R-:W-:Y:S01]  /*47e0*/  HMMA.16816.F32 R32, R32, R156, RZ ;  /* 0x0000009c2020723c */ /* 0x000fe200000018ff */
[----:B------:R3:W-:Y:S07]  /*47f0*/  MUFU.EX2 R205, R12 ;  /* 0x0000000c00cd7308 */ /* 0x0007ee0000000800 */
[-C--:B------:R-:W-:Y:S03]  /*4800*/  HMMA.16816.F32 R4, R132, R158.reuse, R4 ;  /* 0x0000009e8404723c */ /* 0x080fe60000001804 */
[----:B------:R-:W4:Y:S05]  /*4810*/  MUFU.EX2 R149, R149 ;  /* 0x0000009500957308 */ /* 0x000f2a0000000800 */
[C---:B-1----:R-:W-:Y:S05]  /*4820*/  HMMA.16816.F32 R8, R136.reuse, R158, R8 ;  /* 0x0000009e8808723c */ /* 0x042fea0000001808 */
[----:B------:R-:W1:Y:S03]  /*4830*/  MUFU.EX2 R144, R144 ;  /* 0x0000009000907308 */ /* 0x000e660000000800 */
[-C--:B------:R-:W-:Y:S04]  /*4840*/  HMMA.16816.F32 R16, R136, R160.reuse, R16 ;  /* 0x000000a08810723c */ /* 0x080fe80000001810 */
[--C-:B---3--:R-:W-:Y:S03]  /*4850*/  FFMA.FTZ R12, R213, c[0x0][0x29c], -R204.reuse ;  /* 0x0000a700d50c7a23 */ /* 0x108fe600000108cc */
[----:B------:R-:W-:Y:S01]  /*4860*/  MUFU.EX2 R200, R200 ;  /* 0x000000c800c87308 */ /* 0x000fe20000000800 */
[C---:B------:R-:W-:Y:S08]  /*4870*/  HMMA.16816.F32 R20, R132.reuse, R160, R20 ;  /* 0x000000a08414723c */ /* 0x040ff00000001814 */
[-C--:B------:R-:W-:Y:S01]  /*4880*/  HMMA.16816.F32 R28, R132, R162.reuse, R28 ;  /* 0x000000a2841c723c */ /* 0x080fe2000000181c */
[----:B------:R-:W3:Y:S01]  /*4890*/  LDSM.16.M88.4 R132, [R3+0xe080] ;  /* 0x00e080000384783b */ /* 0x000ee20000000200 */
[----:B------:R-:W-:Y:S06]  /*48a0*/  MUFU.EX2 R148, R148 ;  /* 0x0000009400947308 */ /* 0x000fec0000000800 */
[----:B------:R-:W-:Y:S01]  /*48b0*/  HMMA.16816.F32 R32, R136, R162, R32 ;  /* 0x000000a28820723c */ /* 0x000fe20000001820 */
[----:B------:R-:W5:Y:S07]  /*48c0*/  LDSM.16.M88.4 R136, [R3+0xf080] ;  /* 0x00f080000388783b */ /* 0x000f6e0000000200 */
[-C--:B---3--:R-:W-:Y:S08]  /*48d0*/  HMMA.16816.F32 R4, R132, R164.reuse, R4 ;  /* 0x000000a48404723c */ /* 0x088ff00000001804 */
[C---:B-----5:R-:W-:Y:S08]  /*48e0*/  HMMA.16816.F32 R8, R136.reuse, R164, R8 ;  /* 0x000000a48808723c */ /* 0x060ff00000001808 */
[-C--:B------:R-:W-:Y:S08]  /*48f0*/  HMMA.16816.F32 R16, R136, R166.reuse, R16 ;  /* 0x000000a68810723c */ /* 0x080ff00000001810 */
[C---:B------:R-:W-:Y:S08]  /*4900*/  HMMA.16816.F32 R20, R132.reuse, R166, R20 ;  /* 0x000000a68414723c */ /* 0x040ff00000001814 */
[-C--:B------:R-:W-:Y:S01]  /*4910*/  HMMA.16816.F32 R28, R132, R168.reuse, R28 ;  /* 0x000000a8841c723c */ /* 0x080fe2000000181c */
[----:B------:R-:W3:Y:S07]  /*4920*/  LDSM.16.M88.4 R132, [R140+0xe080] ;  /* 0x00e080008c84783b */ /* 0x000eee0000000200 */
        /* <DEDUP_REMOVED lines=9> */
[----:B------:R-:W5:Y:S08]  /*49c0*/  LDSM.16.M88.4 R136, [R0+0x11080] ;  /* 0x011080000088783b */ /* 0x000f700000000200 */
[----:B------:R-:W-:Y:S01]  /*49d0*/  LDS R0, [R234.X4+0x122a0] ;  /* 0x0122a000ea007984 */ /* 0x000fe20000004800 */
        /* <DEDUP_REMOVED lines=25> */
[----:B------:R-:W5:Y:S01]  /*4b70*/  LDSM.16.M88.4 R140, [R140+0x11080] ;  /* 0x011080008c8c783b */ /* 0x000f620000000200 */
[----:B------:R1:W-:Y:S10]  /*4b80*/  MUFU.EX2 R139, R13 ;  /* 0x0000000d008b7308 */ /* 0x0003f40000000800 */
[----:B------:R-:W-:Y:S10]  /*4b90*/  MUFU.EX2 R138, R14 ;  /* 0x0000000e008a7308 */ /* 0x000ff40000000800 */
[----:B------:R2:W-:Y:S01]  /*4ba0*/  MUFU.EX2 R136, R12 ;  /* 0x0000000c00887308 */ /* 0x0005e20000000800 */
[--C-:B-1----:R-:W-:Y:S09]  /*4bb0*/  FFMA.FTZ R13, R214, c[0x0][0x29c], -R204.reuse ;  /* 0x0000a700d60d7a23 */ /* 0x102ff200000108cc */
[----:B------:R-:W1:Y:S01]  /*4bc0*/  MUFU.EX2 R137, R211 ;  /* 0x000000d300897308 */ /* 0x000e620000000800 */
[-C--:B---3--:R-:W-:Y:S08]  /*4bd0*/  HMMA.16816.F32 R4, R132, R194.reuse, R4 ;  /* 0x000000c28404723c */ /* 0x088ff00000001804 */
[C---:B-----5:R-:W-:Y:S04]  /*4be0*/  HMMA.16816.F32 R8, R140.reuse, R194, R8 ;  /* 0x000000c28c08723c */ /* 0x060fe80000001808 */
[----:B--2---:R-:W-:Y:S04]  /*4bf0*/  FFMA.FTZ R12, R212, c[0x0][0x29c], -R204 ;  /* 0x0000a700d40c7a23 */ /* 0x004fe800000108cc */
[-C--:B------:R-:W-:Y:S08]  /*4c00*/  HMMA.16816.F32 R16, R140, R196.reuse, R16 ;  /* 0x000000c48c10723c */ /* 0x080ff00000001810 */
[C---:B------:R-:W-:Y:S04]  /*4c10*/  HMMA.16816.F32 R20, R132.reuse, R196, R20 ;  /* 0x000000c48414723c */ /* 0x040fe80000001814 */
[--C-:B------:R-:W-:Y:S02]  /*4c20*/  FADD.FTZ R6, R6, -R0.reuse ;  /* 0x8000000006067221 */ /* 0x100fe40000010000 */
[--C-:B------:R-:W-:Y:S02]  /*4c30*/  FADD.FTZ R7, R7, -R0.reuse ;  /* 0x8000000007077221 */ /* 0x100fe40000010000 */
[-C--:B------:R-:W-:Y:S01]  /*4c40*/  HMMA.16816.F32 R28, R132, R198.reuse, R28 ;  /* 0x000000c6841c723c */ /* 0x080fe2000000181c */
[----:B------:R-:W2:Y:S03]  /*4c50*/  MUFU.EX2 R135, R13 ;  /* 0x0000000d00877308 */ /* 0x000ea60000000800 */
[--C-:B------:R-:W-:Y:S02]  /*4c60*/  FADD.FTZ R4, R4, -R3.reuse ;  /* 0x8000000304047221 */ /* 0x100fe40000010000 */
[--C-:B------:R-:W-:Y:S01]  /*4c70*/  FADD.FTZ R5, R5, -R3.reuse ;  /* 0x8000000305057221 */ /* 0x100fe20000010000 */
[C---:B------:R-:W-:Y:S01]  /*4c80*/  F2FP.PACK_AB R132, R25.reuse, R24 ;  /* 0x000000181984723e */ /* 0x040fe200000000ff */
[----:B------:R-:W-:Y:S03]  /*4c90*/  HMMA.16816.F32 R32, R140, R198, R32 ;  /* 0x000000c68c20723c */ /* 0x000fe60000001820 */
[----:B------:R-:W-:Y:S01]  /*4ca0*/  MUFU.EX2 R134, R12 ;  /* 0x0000000c00867308 */ /* 0x000fe20000000800 */
[----:B------:R-:W-:Y:S02]  /*4cb0*/  FMUL.FTZ R14, R24, R4 ;  /* 0x00000004180e7220 */ /* 0x000fe40000410000 */
[----:B------:R-:W-:Y:S02]  /*4cc0*/  FMUL.FTZ R5, R25, R5 ;  /* 0x0000000519057220 */ /* 0x000fe40000410000 */
[--C-:B------:R-:W-:Y:S04]  /*4cd0*/  FADD.FTZ R22, R22, -R0.reuse ;  /* 0x8000000016167221 */ /* 0x100fe80000010000 */
[--C-:B------:R-:W-:Y:S02]  /*4ce0*/  FADD.FTZ R23, R23, -R0.reuse ;  /* 0x8000000017177221 */ /* 0x100fe40000010000 */
[--C-:B------:R-:W-:Y:S02]  /*4cf0*/  FADD.FTZ R20, R20, -R3.reuse ;  /* 0x8000000314147221 */ /* 0x100fe40000010000 */
[--C-:B------:R-:W-:Y:S02]  /*4d00*/  FADD.FTZ R29, R29, -R3.reuse ;  /* 0x800000031d1d7221 */ /* 0x100fe40000010000 */
[--C-:B------:R-:W-:Y:S02]  /*4d10*/  FADD.FTZ R30, R30, -R0.reuse ;  /* 0x800000001e1e7221 */ /* 0x100fe40000010000 */
[----:B----4-:R-:W-:Y:S02]  /*4d20*/  FMUL.FTZ R24, R149, R29 ;  /* 0x0000001d95187220 */ /* 0x010fe40000410000 */
[----:B------:R3:W4:Y:S01]  /*4d30*/  MUFU.EX2 R29, R15 ;  /* 0x0000000f001d7308 */ /* 0x0007220000000800 */
[----:B------:R-:W-:Y:S02]  /*4d40*/  FADD.FTZ R31, R31, -R0 ;  /* 0x800000001f1f7221 */ /* 0x000fe40000010000 */
[--C-:B------:R-:W-:Y:S01]  /*4d50*/  FADD.FTZ R21, R21, -R3.reuse ;  /* 0x8000000315157221 */ /* 0x100fe20000010000 */
[----:B------:R-:W5:Y:S01]  /*4d60*/  LDS R0, [R234.X4+0x12320] ;  /* 0x01232000ea007984 */ /* 0x000f620000004800 */
[----:B------:R-:W-:Y:S01]  /*4d70*/  FMUL.FTZ R25, R144, R20 ;  /* 0x0000001490197220 */ /* 0x000fe20000410000 */
[----:B------:R-:W-:Y:S01]  /*4d80*/  F2FP.PACK_AB R20, R5, R14 ;  /* 0x0000000e0514723e */ /* 0x000fe200000000ff */
[----:B------:R-:W-:Y:S01]  /*4d90*/  FMUL.FTZ R21, R145, R21 ;  /* 0x0000001591157220 */ /* 0x000fe20000410000 */
[----:B------:R-:W-:Y:S01]  /*4da0*/  STS [R232+0x12480], R132 ;  /* 0x01248084e8007388 */ /* 0x000fe20000000800 */
[----:B------:R-:W-:Y:S01]  /*4db0*/  FMUL.FTZ R6, R147, R6 ;  /* 0x0000000693067220 */ /* 0x000fe20000410000 */
[----:B-1----:R-:W-:Y:S01]  /*4dc0*/  F2FP.PACK_AB R14, R148, R137 ;  /* 0x00000089940e723e */ /* 0x002fe200000000ff */
[----:B------:R-:W-:Y:S01]  /*4dd0*/  FMUL.FTZ R7, R150, R7 ;  /* 0x0000000796077220 */ /* 0x000fe20000410000 */
[----:B------:R-:W-:Y:S01]  /*4de0*/  F2FP.PACK_AB R25, R21, R25 ;  /* 0x000000191519723e */ /* 0x000fe200000000ff */
[--C-:B------:R-:W-:Y:S02]  /*4df0*/  FADD.FTZ R8, R8, -R2.reuse ;  /* 0x8000000208087221 */ /* 0x100fe40000010000 */
[----:B------:R-:W-:Y:S01]  /*4e00*/  FADD.FTZ R9, R9, -R2 ;  /* 0x8000000209097221 */ /* 0x000fe20000010000 */
[----:B------:R-:W-:Y:S01]  /*4e10*/  F2FP.PACK_AB R21, R7, R6 ;  /* 0x000000060715723e */ /* 0x000fe200000000ff */
[----:B------:R-:W-:Y:S01]  /*4e20*/  FFMA.FTZ R133, R26, c[0x0][0x29c], -R204 ;  /* 0x0000a7001a857a23 */ /* 0x000fe200000108cc */
[----:B------:R-:W-:Y:S01]  /*4e30*/  F2FP.PACK_AB R26, R150, R147 ;  /* 0x00000093961a723e */ /* 0x000fe200000000ff */
[C---:B------:R-:W-:Y:S01]  /*4e40*/  FMUL.FTZ R5, R203.reuse, R9 ;  /* 0x00000009cb057220 */ /* 0x040fe20000410000 */
[----:B------:R-:W-:Y:S01]  /*4e50*/  F2FP.PACK_AB R7, R203, R202 ;  /* 0x000000cacb07723e */ /* 0x000fe200000000ff */
[----:B------:R-:W-:Y:S01]  /*4e60*/  FADD.FTZ R4, R28, -R3 ;  /* 0x800000031c047221 */ /* 0x000fe20000010000 */
[----:B------:R-:W-:Y:S01]  /*4e70*/  F2FP.PACK_AB R28, R145, R144 ;  /* 0x00000090911c723e */ /* 0x000fe200000000ff */
[----:B------:R-:W-:Y:S01]  /*4e80*/  FMUL.FTZ R3, R202, R8 ;  /* 0x00000008ca037220 */ /* 0x000fe20000410000 */
[----:B------:R-:W-:Y:S01]  /*4e90*/  STS [R233], R26 ;  /* 0x0000001ae9007388 */ /* 0x000fe20000000800 */
[----:B---3--:R-:W-:Y:S01]  /*4ea0*/  F2FP.PACK_AB R15, R201, R200 ;  /* 0x000000c8c90f723e */ /* 0x008fe200000000ff */
[--C-:B------:R-:W-:Y:S01]  /*4eb0*/  FADD.FTZ R17, R17, -R2.reuse ;  /* 0x8000000211117221 */ /* 0x100fe20000010000 */
[----:B------:R-:W-:Y:S01]  /*4ec0*/  F2FP.PACK_AB R6, R139, R205 ;  /* 0x000000cd8b06723e */ /* 0x000fe200000000ff */
[----:B------:R-:W-:Y:S01]  /*4ed0*/  STS [R232+0x12c80], R7 ;  /* 0x012c8007e8007388 */ /* 0x000fe20000000800 */
[----:B------:R-:W-:Y:S01]  /*4ee0*/  F2FP.PACK_AB R5, R5, R3 ;  /* 0x000000030505723e */ /* 0x000fe200000000ff */
[----:B------:R-:W-:Y:S01]  /*4ef0*/  FADD.FTZ R33, R33, -R2 ;  /* 0x8000000221217221 */ /* 0x000fe20000010000 */
[----:B--2---:R-:W-:Y:S01]  /*4f00*/  F2FP.PACK_AB R3, R135, R136 ;  /* 0x000000888703723e */ /* 0x004fe200000000ff */
[----:B------:R-:W-:Y:S01]  /*4f10*/  FFMA.FTZ R204, R27, c[0x0][0x29c], -R204 ;  /* 0x0000a7001bcc7a23 */ /* 0x000fe200000108cc */
[----:B------:R-:W-:Y:S01]  /*4f20*/  MUFU.EX2 R133, R133 ;  /* 0x0000008500857308 */ /* 0x000fe20000000800 */
[--C-:B------:R-:W-:Y:S01]  /*4f30*/  FADD.FTZ R16, R16, -R2.reuse ;  /* 0x8000000210107221 */ /* 0x100fe20000010000 */
[----:B------:R-:W-:Y:S01]  /*4f40*/  F2FP.PACK_AB R27, R149, R146 ;  /* 0x00000092951b723e */ /* 0x000fe200000000ff */
[----:B------:R-:W-:Y:S01]  /*4f50*/  STS [R233+0x800], R3 ;  /* 0x00080003e9007388 */ /* 0x000fe20000000800 */
[----:B------:R-:W-:Y:S01]  /*4f60*/  FADD.FTZ R32, R32, -R2 ;  /* 0x8000000220207221 */ /* 0x000fe20000010000 */
[----:B----4-:R-:W-:Y:S01]  /*4f70*/  F2FP.PACK_AB R2, R29, R134 ;  /* 0x000000861d02723e */ /* 0x010fe200000000ff */
[----:B------:R-:W-:Y:S01]  /*4f80*/  FMUL.FTZ R4, R146, R4 ;  /* 0x0000000492047220 */ /* 0x000fe20000410000 */
[----:B------:R-:W-:Y:S01]  /*4f90*/  STS [R232+0x13480], R28 ;  /* 0x0134801ce8007388 */ /* 0x000fe20000000800 */
[----:B------:R-:W-:Y:S02]  /*4fa0*/  FMUL.FTZ R22, R200, R22 ;  /* 0x00000016c8167220 */ /* 0x000fe40000410000 */
[----:B------:R-:W1:Y:S01]  /*4fb0*/  MUFU.EX2 R204, R204 ;  /* 0x000000cc00cc7308 */ /* 0x000e620000000800 */
[----:B------:R-:W-:Y:S01]  /*4fc0*/  STS [R233+0x1000], R15 ;  /* 0x0010000fe9007388 */ /* 0x000fe20000000800 */
[----:B------:R-:W-:Y:S01]  /*4fd0*/  F2FP.PACK_AB R24, R24, R4 ;  /* 0x000000041818723e */ /* 0x000fe200000000ff */
[--C-:B-----5:R-:W-:Y:S01]  /*4fe0*/  FADD.FTZ R10, R10, -R0.reuse ;  /* 0x800000000a0a7221 */ /* 0x120fe20000010000 */
[----:B------:R-:W-:Y:S01]  /*4ff0*/  F2FP.PACK_AB R4, R151, R138 ;  /* 0x0000008a9704723e */ /* 0x000fe200000000ff */
[----:B------:R-:W-:Y:S01]  /*5000*/  STS [R232+0x13c80], R6 ;  /* 0x013c8006e8007388 */ /* 0x000fe20000000800 */
[--C-:B------:R-:W-:Y:S02]  /*5010*/  FADD.FTZ R11, R11, -R0.reuse ;  /* 0x800000000b0b7221 */ /* 0x100fe40000010000 */
[----:B------:R-:W-:Y:S01]  /*5020*/  FMUL.FTZ R10, R136, R10 ;  /* 0x0000000a880a7220 */ /* 0x000fe20000410000 */
[----:B------:R1:W-:Y:S01]  /*5030*/  STS [R233+0x1800], R2 ;  /* 0x00180002e9007388 */ /* 0x0003e20000000800 */
[----:B------:R-:W-:Y:S02]  /*5040*/  FMUL.FTZ R11, R135, R11 ;  /* 0x0000000b870b7220 */ /* 0x000fe40000410000 */
[----:B------:R-:W-:Y:S01]  /*5050*/  FMUL.FTZ R23, R201, R23 ;  /* 0x00000017c9177220 */ /* 0x000fe20000410000 */
[----:B------:R-:W-:Y:S01]  /*5060*/  STS [R232+0x14480], R27 ;  /* 0x0144801be8007388 */ /* 0x000fe20000000800 */
[----:B------:R-:W-:Y:S02]  /*5070*/  FMUL.FTZ R16, R205, R16 ;  /* 0x00000010cd107220 */ /* 0x000fe40000410000 */
[----:B------:R-:W-:Y:S01]  /*5080*/  FMUL.FTZ R8, R139, R17 ;  /* 0x000000118b087220 */ /* 0x000fe20000410000 */
[----:B------:R-:W-:Y:S01]  /*5090*/  STS [R233+0x2000], R14 ;  /* 0x0020000ee9007388 */ /* 0x000fe20000000800 */
[--C-:B------:R-:W-:Y:S01]  /*50a0*/  FADD.FTZ R18, R18, -R0.reuse ;  /* 0x8000000012127221 */ /* 0x100fe20000010000 */
[----:B------:R-:W-:Y:S01]  /*50b0*/  F2FP.PACK_AB R9, R23, R22 ;  /* 0x000000161709723e */ /* 0x000fe200000000ff */
[--C-:B------:R-:W-:Y:S01]  /*50c0*/  FADD.FTZ R19, R19, -R0.reuse ;  /* 0x8000000013137221 */ /* 0x100fe20000010000 */
[----:B------:R-:W-:Y:S01]  /*50d0*/  STS [R232+0x14c80], R4 ;  /* 0x014c8004e8007388 */ /* 0x000fe20000000800 */
[----:B------:R-:W-:Y:S01]  /*50e0*/  FMUL.FTZ R18, R134, R18 ;  /* 0x0000001286127220 */ /* 0x000fe20000410000 */
[----:B------:R-:W-:Y:S01]  /*50f0*/  F2FP.PACK_AB R8, R8, R16 ;  /* 0x000000100808723e */ /* 0x000fe200000000ff */
[----:B------:R-:W-:Y:S02]  /*5100*/  FMUL.FTZ R19, R29, R19 ;  /* 0x000000131d137220 */ /* 0x000fe40000410000 */
[--C-:B------:R-:W-:Y:S02]  /*5110*/  FADD.FTZ R34, R34, -R0.reuse ;  /* 0x8000000022227221 */ /* 0x100fe40000010000 */
[----:B------:R-:W-:Y:S01]  /*5120*/  FADD.FTZ R35, R35, -R0 ;  /* 0x8000000023237221 */ /* 0x000fe20000010000 */
[----:B------:R-:W-:Y:S01]  /*5130*/  F2FP.PACK_AB R0, R19, R18 ;  /* 0x000000121300723e */ /* 0x000fe200000000ff */
[----:B------:R-:W-:Y:S02]  /*5140*/  FMUL.FTZ R30, R137, R30 ;  /* 0x0000001e891e7220 */ /* 0x000fe40000410000 */
[----:B------:R-:W-:Y:S01]  /*5150*/  FMUL.FTZ R13, R148, R31 ;  /* 0x0000001f940d7220 */ /* 0x000fe20000410000 */
[----:B-1----:R-:W-:Y:S01]  /*5160*/  F2FP.PACK_AB R2, R204, R133 ;  /* 0x00000085cc02723e */ /* 0x002fe200000000ff */
[----:B------:R-:W-:Y:S02]  /*5170*/  FMUL.FTZ R32, R138, R32 ;  /* 0x000000208a207220 */ /* 0x000fe40000410000 */
[----:B------:R-:W-:Y:S01]  /*5180*/  FMUL.FTZ R12, R151, R33 ;  /* 0x00000021970c7220 */ /* 0x000fe20000410000 */
[----:B------:R-:W-:Y:S01]  /*5190*/  F2FP.PACK_AB R13, R13, R30 ;  /* 0x0000001e0d0d723e */ /* 0x000fe200000000ff */
[----:B------:R1:W-:Y:S01]  /*51a0*/  STS [R233+0x2800], R2 ;  /* 0x00280002e9007388 */ /* 0x0003e20000000800 */
[----:B------:R-:W-:Y:S02]  /*51b0*/  FMUL.FTZ R34, R133, R34 ;  /* 0x0000002285227220 */ /* 0x000fe40000410000 */
[----:B------:R-:W-:Y:S01]  /*51c0*/  FMUL.FTZ R35, R204, R35 ;  /* 0x00000023cc237220 */ /* 0x000fe20000410000 */
[----:B------:R-:W-:Y:S01]  /*51d0*/  BAR.SYNC.DEFER_BLOCKING 0x0 ;  /* 0x0000000000007b1d */ /* 0x000fe20000010000 */
[----:B------:R-:W-:Y:S02]  /*51e0*/  F2FP.PACK_AB R12, R12, R32 ;  /* 0x000000200c0c723e */ /* 0x000fe400000000ff */
[----:B-1----:R-:W-:Y:S05]  /*51f0*/  F2FP.PACK_AB R2, R11, R10 ;  /* 0x0000000a0b02723e */ /* 0x002fea00000000ff */
        /* <DEDUP_REMOVED lines=92> */
[----:B-1-34-:R-:W-:Y:S01]  /*57c0*/  USHF.R.S32.HI UR20, URZ, 0x1f, UR10 ;  /* 0x0000001f3f147899 */ /* 0x01afe2000801140a */
[----:B------:R-:W-:Y:S01]  /*57d0*/  IMAD.U32 R5, RZ, RZ, UR8 ;  /* 0x00000008ff057e24 */ /* 0x000fe2000f8e00ff */
[----:B------:R-:W-:Y:S01]  /*57e0*/  ULDC.64 UR6, c[0x0][0x208] ;  /* 0x0000820000067ab9 */ /* 0x000fe20000000a00 */
[----:B------:R-:W-:Y:S01]  /*57f0*/  IMAD.U32 R10, RZ, RZ, UR9 ;  /* 0x00000009ff0a7e24 */ /* 0x000fe2000f8e00ff */
[----:B------:R-:W-:Y:S01]  /*5800*/  UIMAD UR20, UR20, UR6, URZ ;  /* 0x00000006141472a4 */ /* 0x000fe2000f8e023f */
[----:B------:R-:W1:Y:S01]  /*5810*/  S2R R11, SR_TID.X ;  /* 0x00000000000b7919 */ /* 0x000e620000002100 */
[----:B------:R-:W-:Y:S02]  /*5820*/  UIMAD.WIDE.U32 UR22, UR10, UR6, URZ ;  /* 0x000000060a1672a5 */ /* 0x000fe4000f8e003f */
[----:B------:R-:W-:Y:S02]  /*5830*/  UIMAD UR20, UR10, UR7, UR20 ;  /* 0x000000070a1472a4 */ /* 0x000fe4000f8e0214 */
[----:B------:R-:W-:Y:S02]  /*5840*/  USHF.L.U32 UR21, UR10, 0x6, URZ ;  /* 0x000000060a157899 */ /* 0x000fe4000800063f */
[----:B------:R-:W-:Y:S02]  /*5850*/  USHF.L.U32 UR6, UR22, 0x6, URZ ;  /* 0x0000000616067899 */ /* 0x000fe4000800063f */
[----:B------:R-:W-:Y:S02]  /*5860*/  UIADD3 UR20, UR23, UR20, URZ ;  /* 0x0000001417147290 */ /* 0x000fe4000fffe03f */
[----:B------:R-:W-:Y:S01]  /*5870*/  IADD3 R3, P0, R250, UR21, RZ ;  /* 0x00000015fa037c10 */ /* 0x000fe2000ff1e0ff */
[----:B------:R-:W-:Y:S01]  /*5880*/  IMAD.U32 R6, RZ, RZ, UR21 ;  /* 0x00000015ff067e24 */ /* 0x000fe2000f8e00ff */
[----:B------:R-:W-:Y:S01]  /*5890*/  IADD3 R5, P2, P1, R246, UR6, R5 ;  /* 0x00000006f6057c10 */ /* 0x000fe2000f95e005 */
[----:B------:R-:W-:Y:S01]  /*58a0*/  USHF.L.U64.HI UR20, UR22, 0x6, UR20 ;  /* 0x0000000616147899 */ /* 0x000fe20008010214 */
[----:B------:R-:W-:Y:S02]  /*58b0*/  IMAD.U32 R2, RZ, RZ, UR21 ;  /* 0x00000015ff027e24 */ /* 0x000fe4000f8e00ff */
[----:B------:R-:W-:Y:S02]  /*58c0*/  LEA.HI.X.SX32 R6, R6, R249, 0x1, P0 ;  /* 0x000000f906067211 */ /* 0x000fe400000f0eff */
[----:B------:R-:W-:Y:S02]  /*58d0*/  LOP3.LUT P0, RZ, R240, 0x1, RZ, 0xc0, !PT ;  /* 0x00000001f0ff7812 */ /* 0x000fe4000780c0ff */
[----:B------:R-:W-:Y:S02]  /*58e0*/  IADD3.X R10, R243, UR20, R10, P2, P1 ;  /* 0x00000014f30a7c10 */ /* 0x000fe400097e240a */
[C---:B------:R-:W-:Y:S02]  /*58f0*/  LEA R8, P1, R3.reuse, c[0x0][0x280], 0x2 ;  /* 0x0000a00003087a11 */ /* 0x040fe400078210ff */
[----:B------:R-:W-:Y:S02]  /*5900*/  IADD3 R2, -R248, UR14, -R2 ;  /* 0x0000000ef8027c10 */ /* 0x000fe4000fffe902 */
[----:B------:R-:W-:Y:S02]  /*5910*/  IADD3 R4, P2, R246, UR6, RZ ;  /* 0x00000006f6047c10 */ /* 0x000fe4000ff5e0ff */
        /* <DEDUP_REMOVED lines=20> */
.L_x_626:
[-C--:B-1234-:R-:W-:Y:S01]  /*5a60*/  HMMA.16816.F32 R4, R32, R16.reuse, RZ ;  /* 0x000000102004723c */ /* 0x09efe200000018ff */
[----:B------:R-:W2:Y:S01]  /*5a70*/  LDL R2, [R1+0x10] ;  /* 0x0000100001027983 */ /* 0x000ea20000100800 */
[----:B------:R-:W-:Y:S02]  /*5a80*/  USHF.L.U32 UR11, UR11, 0xd, URZ ;  /* 0x0000000d0b0b7899 */ /* 0x000fe4000800063f */
[----:B------:R-:W-:Y:S01]  /*5a90*/  UIADD3 UR6, UR4, 0x1, URZ ;  /* 0x0000000104067890 */ /* 0x000fe2000fffe03f */
[----:B------:R-:W-:Y:S01]  /*5aa0*/  LDSM.16.MT88.4 R140, [R0+0x1080] ;  /* 0x00108000008c783b */ /* 0x000fe20000004200 */
[----:B------:R-:W-:Y:S02]  /*5ab0*/  UISETP.GE.AND UP0, UPT, UR4, 0x1, UPT ;  /* 0x000000010400788c */ /* 0x000fe4000bf06270 */
[C---:B------:R-:W-:Y:S01]  /*5ac0*/  HMMA.16816.F32 R8, R132.reuse, R16, RZ ;  /* 0x000000108408723c */ /* 0x040fe200000018ff */
[----:B------:R-:W-:Y:S03]  /*5ad0*/  LDSM.16.MT88.4 R144, [R0+0x4080] ;  /* 0x004080000090783b */ /* 0x000fe60000004200 */
[----:B------:R-:W-:Y:S01]  /*5ae0*/  IMAD.U32 R3, RZ, RZ, UR11 ;  /* 0x0000000bff037e24 */ /* 0x000fe2000f8e00ff */
[----:B------:R-:W-:Y:S03]  /*5af0*/  LDSM.16.M88.4 R148, [R223+0x1000] ;  /* 0x00100000df94783b */ /* 0x000fe60000000200 */
[-C--:B------:R-:W-:Y:S01]  /*5b00*/  HMMA.16816.F32 R12, R132, R18.reuse, RZ ;  /* 0x00000012840c723c */ /* 0x080fe200000018ff */
[----:B------:R-:W0:Y:S07]  /*5b10*/  LDGDEPBAR ;  /* 0x00000000000079af */ /* 0x000e2e0000000000 */
[C---:B------:R-:W-:Y:S08]  /*5b20*/  HMMA.16816.F32 R16, R32.reuse, R18, RZ ;  /* 0x000000122010723c */ /* 0x040ff000000018ff */
[-C--:B------:R-:W-:Y:S08]  /*5b30*/  HMMA.16816.F32 R20, R32, R136.reuse, RZ ;  /* 0x000000882014723c */ /* 0x080ff000000018ff */
[C---:B------:R-:W-:Y:S08]  /*5b40*/  HMMA.16816.F32 R24, R132.reuse, R136, RZ ;  /* 0x000000888418723c */ /* 0x040ff000000018ff */
[-C--:B------:R-:W-:Y:S01]  /*5b50*/  HMMA.16816.F32 R28, R132, R138.reuse, RZ ;  /* 0x0000008a841c723c */ /* 0x080fe200000018ff */
[----:B------:R-:W1:Y:S07]  /*5b60*/  LDSM.16.M88.4 R132, [R221+0x1000] ;  /* 0x00100000dd84783b */ /* 0x000e6e0000000200 */
[----:B------:R-:W-:Y:S01]  /*5b70*/  HMMA.16816.F32 R32, R32, R138, RZ ;  /* 0x0000008a2020723c */ /* 0x000fe200000018ff */
[----:B------:R-:W3:Y:S07]  /*5b80*/  LDSM.16.M88.4 R136, [R221+0x1800] ;  /* 0x00180000dd88783b */ /* 0x000eee0000000200 */
[-C--:B------:R-:W-:Y:S08]  /*5b90*/  HMMA.16816.F32 R4, R200, R204.reuse, R4 ;  /* 0x000000ccc804723c */ /* 0x080ff00000001804 */
[C---:B------:R-:W-:Y:S08]  /*5ba0*/  HMMA.16816.F32 R8, R208.reuse, R204, R8 ;  /* 0x000000ccd008723c */ /* 0x040ff00000001808 */
[-C--:B------:R-:W-:Y:S08]  /*5bb0*/  HMMA.16816.F32 R12, R208, R206.reuse, R12 ;  /* 0x000000ced00c723c */ /* 0x080ff0000000180c */
[C---:B------:R-:W-:Y:S01]  /*5bc0*/  HMMA.16816.F32 R16, R200.reuse, R206, R16 ;  /* 0x000000cec810723c */ /* 0x040fe20000001810 */
[----:B------:R-:W-:Y:S07]  /*5bd0*/  LDSM.16.M88.4 R204, [R223+0x1800] ;  /* 0x00180000dfcc783b */ /* 0x000fee0000000200 */
[-C--:B------:R-:W-:Y:S08]  /*5be0*/  HMMA.16816.F32 R20, R200, R212.reuse, R20 ;  /* 0x000000d4c814723c */ /* 0x080ff00000001814 */
[C---:B------:R-:W-:Y:S01]  /*5bf0*/  HMMA.16816.F32 R24, R208.reuse, R212, R24 ;  /* 0x000000d4d018723c */ /* 0x040fe20000001818 */
[----:B------:R-:W4:Y:S07]  /*5c00*/  LDL.64 R212, [R1+0x8] ;  /* 0x0000080001d47983 */ /* 0x000f2e0000100a00 */
[-C--:B------:R-:W-:Y:S08]  /*5c10*/  HMMA.16816.F32 R28, R208, R214.reuse, R28 ;  /* 0x000000d6d01c723c */ /* 0x080ff0000000181c */
[----:B------:R-:W-:Y:S01]  /*5c20*/  HMMA.16816.F32 R32, R200, R214, R32 ;  /* 0x000000d6c820723c */ /* 0x000fe20000001820 */
[----:B------:R-:W5:Y:S07]  /*5c30*/  LDSM.16.MT88.4 R200, [R0+0x1880] ;  /* 0x0018800000c8783b */ /* 0x000f6e0000004200 */
[-C--:B-1----:R-:W-:Y:S08]  /*5c40*/  HMMA.16816.F32 R4, R132, R140.reuse, R4 ;  /* 0x0000008c8404723c */ /* 0x082ff00000001804 */
[C---:B---3--:R-:W-:Y:S08]  /*5c50*/  HMMA.16816.F32 R8, R136.reuse, R140, R8 ;  /* 0x0000008c8808723c */ /* 0x048ff00000001808 */
        /* <DEDUP_REMOVED lines=8> */
[----:B------:R-:W3:Y:S04]  /*5ce0*/  LDSM.16.M88.4 R132, [R221+0x2000] ;  /* 0x00200000dd84783b */ /* 0x000ee80000000200 */
[----:B------:R-:W3:Y:S03]  /*5cf0*/  LDSM.16.M88.4 R144, [R221+0x2800] ;  /* 0x00280000dd90783b */ /* 0x000ee60000000200 */
[-C--:B-----5:R-:W-:Y:S08]  /*5d00*/  HMMA.16816.F32 R4, R148, R200.reuse, R4 ;  /* 0x000000c89404723c */ /* 0x0a0ff00000001804 */
[C---:B------:R-:W-:Y:S08]  /*5d10*/  HMMA.16816.F32 R8, R204.reuse, R200, R8 ;  /* 0x000000c8cc08723c */ /* 0x040ff00000001808 */
[-C--:B------:R-:W-:Y:S08]  /*5d20*/  HMMA.16816.F32 R12, R204, R202.reuse, R12 ;  /* 0x000000cacc0c723c */ /* 0x080ff0000000180c */
[C---:B------:R-:W-:Y:S01]  /*5d30*/  HMMA.16816.F32 R16, R148.reuse, R202, R16 ;  /* 0x000000ca9410723c */ /* 0x040fe20000001810 */
[----:B------:R-:W5:Y:S07]  /*5d40*/  LDSM.16.MT88.4 R200, [R0+0x5080] ;  /* 0x0050800000c8783b */ /* 0x000f6e0000004200 */
[-C--:B-1----:R-:W-:Y:S08]  /*5d50*/  HMMA.16816.F32 R20, R148, R140.reuse, R20 ;  /* 0x0000008c9414723c */ /* 0x082ff00000001814 */
[C---:B------:R-:W-:Y:S08]  /*5d60*/  HMMA.16816.F32 R24, R204.reuse, R140, R24 ;  /* 0x0000008ccc18723c */ /* 0x040ff00000001818 */
[-C--:B------:R-:W-:Y:S01]  /*5d70*/  HMMA.16816.F32 R28, R204, R142.reuse, R28 ;  /* 0x0000008ecc1c723c */ /* 0x080fe2000000181c */
[----:B------:R-:W-:Y:S07]  /*5d80*/  LDSM.16.M88.4 R204, [R223+0x2800] ;  /* 0x00280000dfcc783b */ /* 0x000fee0000000200 */
[----:B------:R-:W-:Y:S01]  /*5d90*/  HMMA.16816.F32 R32, R148, R142, R32 ;  /* 0x0000008e9420723c */ /* 0x000fe20000001820 */
[----:B------:R-:W-:Y:S04]  /*5da0*/  LDSM.16.M88.4 R140, [R223+0x2000] ;  /* 0x00200000df8c783b */ /* 0x000fe80000000200 */
[----:B------:R-:W1:Y:S03]  /*5db0*/  LDSM.16.MT88.4 R148, [R0+0x2880] ;  /* 0x002880000094783b */ /* 0x000e660000004200 */
[-C--:B---3--:R-:W-:Y:S08]  /*5dc0*/  HMMA.16816.F32 R4, R132, R136.reuse, R4 ;  /* 0x000000888404723c */ /* 0x088ff00000001804 */
[C---:B------:R-:W-:Y:S08]  /*5dd0*/  HMMA.16816.F32 R8, R144.reuse, R136, R8 ;  /* 0x000000889008723c */ /* 0x040ff00000001808 */
[-C--:B------:R-:W-:Y:S08]  /*5de0*/  HMMA.16816.F32 R12, R144, R138.reuse, R12 ;  /* 0x0000008a900c723c */ /* 0x080ff0000000180c */
[C---:B------:R-:W-:Y:S01]  /*5df0*/  HMMA.16816.F32 R16, R132.reuse, R138, R16 ;  /* 0x0000008a8410723c */ /* 0x040fe20000001810 */
[----:B------:R-:W3:Y:S07]  /*5e00*/  LDSM.16.MT88.4 R136, [R0+0x5880] ;  /* 0x005880000088783b */ /* 0x000eee0000004200 */
[-C--:B-----5:R-:W-:Y:S08]  /*5e10*/  HMMA.16816.F32 R20, R132, R200.reuse, R20 ;  /* 0x000000c88414723c */ /* 0x0a0ff00000001814 */
[C---:B------:R-:W-:Y:S08]  /*5e20*/  HMMA.16816.F32 R24, R144.reuse, R200, R24 ;  /* 0x000000c89018723c */ /* 0x040ff00000001818 */
[-C--:B------:R-:W-:Y:S08]  /*5e30*/  HMMA.16816.F32 R28, R144, R202.reuse, R28 ;  /* 0x000000ca901c723c */ /* 0x080ff0000000181c */
[----:B------:R-:W-:Y:S01]  /*5e40*/  HMMA.16816.F32 R32, R132, R202, R32 ;  /* 0x000000ca8420723c */ /* 0x000fe20000001820 */
[----:B------:R-:W-:Y:S07]  /*5e50*/  LDSM.16.MT88.4 R132, [R216+0x17880] ;  /* 0x01788000d884783b */ /* 0x000fee0000004200 */
[-C--:B-1----:R-:W-:Y:S08]  /*5e60*/  HMMA.16816.F32 R4, R140, R148.reuse, R4 ;  /* 0x000000948c04723c */ /* 0x082ff00000001804 */
[C---:B------:R-:W-:Y:S08]  /*5e70*/  HMMA.16816.F32 R8, R204.reuse, R148, R8 ;  /* 0x00000094cc08723c */ /* 0x040ff00000001808 */
[-C--:B------:R-:W-:Y:S08]  /*5e80*/  HMMA.16816.F32 R12, R204, R150.reuse, R12 ;  /* 0x00000096cc0c723c */ /* 0x080ff0000000180c */
[C---:B------:R-:W-:Y:S08]  /*5e90*/  HMMA.16816.F32 R16, R140.reuse, R150, R16 ;  /* 0x000000968c10723c */ /* 0x040ff00000001810 */
[-C--:B---3--:R-:W-:Y:S08]  /*5ea0*/  HMMA.16816.F32 R20, R140, R136.reuse, R20 ;  /* 0x000000888c14723c */ /* 0x088ff00000001814 */
[C---:B------:R-:W-:Y:S08]  /*5eb0*/  HMMA.16816.F32 R24, R204.reuse, R136, R24 ;  /* 0x00000088cc18723c */ /* 0x040ff00000001818 */
[-C--:B------:R-:W-:Y:S08]  /*5ec0*/  HMMA.16816.F32 R28, R204, R138.reuse, R28 ;  /* 0x0000008acc1c723c */ /* 0x080ff0000000181c */
[----:B------:R-:W-:Y:S01]  /*5ed0*/  HMMA.16816.F32 R32, R140, R138, R32 ;  /* 0x0000008a8c20723c */ /* 0x000fe20000001820 */
[----:B------:R-:W-:Y:S03]  /*5ee0*/  LDSM.16.MT88.4 R140, [R216+0x18080] ;  /* 0x01808000d88c783b */ /* 0x000fe60000004200 */
[----:B----4-:R-:W-:Y:S01]  /*5ef0*/  IADD3 R0, P0, R212, UR11, RZ ;  /* 0x0000000bd4007c10 */ /* 0x010fe2000ff1e0ff */
[----:B------:R-:W-:Y:S03]  /*5f00*/  UMOV UR11, UR10 ;  /* 0x0000000a000b7c82 */ /* 0x000fe60008000000 */
[----:B--2---:R-:W-:Y:S04]  /*5f10*/  LEA.HI.X.SX32 R3, R3, R2, 0x1, P0 ;  /* 0x0000000203037211 */ /* 0x004fe800000f0eff */
[C---:B------:R-:W-:Y:S04]  /*5f20*/  LEA R2, P0, R0.reuse, c[0x0][0x220], 0x2 ;  /* 0x0000880000027a11 */ /* 0x040fe800078010ff */
[----:B------:R-:W-:Y:S01]  /*5f30*/  LEA.HI.X R3, R0, c[0x0][0x224], R3, 0x2, P0 ;  /* 0x0000890000037a11 */ /* 0x000fe200000f1403 */
[----:B------:R-:W-:Y:S01]  /*5f40*/  IMAD.U32 R0, RZ, RZ, UR4 ;  /* 0x00000004ff007e24 */ /* 0x000fe2000f8e00ff */
[----:B------:R-:W-:Y:S02]  /*5f50*/  USEL UR4, UR6, URZ, !UP0 ;  /* 0x0000003f06047287 */ /* 0x000fe4000c000000 */
[----:B------:R-:W-:Y:S01]  /*5f60*/  UISETP.GE.AND UP0, UPT, UR10, UR12, UPT ;  /* 0x0000000c0a00728c */ /* 0x000fe2000bf06270 */
[----:B------:R-:W-:Y:S01]  /*5f70*/  RED.E.ADD.F32.FTZ.RN.STRONG.GPU [R2.64], R4 ;  /* 0x000000040200798e */ /* 0x000fe2000c10e792 */
[----:B------:R-:W-:Y:S01]  /*5f80*/  IMAD R0, R0, 0x2000, R226 ;  /* 0x0000200000007824 */ /* 0x000fe200078e02e2 */
[----:B------:R-:W-:Y:S02]  /*5f90*/  UIADD3 UR6, UR13, 0x1, URZ ;  /* 0x000000010d067890 */ /* 0x000fe4000fffe03f */
[----:B------:R-:W-:Y:S01]  /*5fa0*/  RED.E.ADD.F32.FTZ.RN.STRONG.GPU [R2.64+0x400], R5 ;  /* 0x000400050200798e */ /* 0x000fe2000c10e792 */
[----:B------:R-:W-:Y:S01]  /*5fb0*/  IMAD.SHL.U32 R144, R0, 0x2, RZ ;  /* 0x0000000200907824 */ /* 0x000fe200078e00ff */
[----:B------:R-:W-:Y:S01]  /*5fc0*/  PLOP3.LUT P0, PT, PT, PT, UP0, 0x80, 0x0 ;  /* 0x000000000000781c */ /* 0x000fe20003f0f008 */
[----:B------:R-:W-:Y:S01]  /*5fd0*/  UISETP.GE.AND UP0, UPT, UR13, 0x1, UPT ;  /* 0x000000010d00788c */ /* 0x000fe2000bf06270 */
[----:B------:R-:W-:Y:S03]  /*5fe0*/  RED.E.ADD.F32.FTZ.RN.STRONG.GPU [R2.64+0x800], R6 ;  /* 0x000800060200798e */ /* 0x000fe6000c10e792 */
[----:B------:R-:W-:Y:S01]  /*5ff0*/  USEL UR13, UR6, URZ, !UP0 ;  /* 0x0000003f060d7287 */ /* 0x000fe2000c000000 */
        /* <DEDUP_REMOVED lines=68> */
[----:B------:R-:W1:Y:S04]  /*6440*/  LDSM.16.MT88.4 R32, [R144+0x7880] ;  /* 0x007880009020783b */ /* 0x000e680000004200 */
[----:B------:R-:W4:Y:S03]  /*6450*/  LDSM.16.MT88.4 R144, [R144+0x9880] ;  /* 0x009880009090783b */ /* 0x000f260000004200 */
[----:B------:R-:W-:Y:S08]  /*6460*/  HMMA.16816.F32 R128, R24, R138, R128 ;  /* 0x0000008a1880723c */ /* 0x000ff00000001880 */
        /* <DEDUP_REMOVED lines=74> */
.L_x_608:
[----:B------:R-:W-:Y:S05]  /*6910*/  @P1 EXIT ;  /* 0x000000000000194d */ /* 0x000fea0003800000 */
[----:B------:R-:W-:Y:S02]  /*6920*/  ULDC.64 UR4, c[0x0][0x360] ;  /* 0x0000d80000047ab9 */ /* 0x000fe40000000a00 */
[----:B------:R-:W-:Y:S02]  /*6930*/  UISETP.NE.U32.AND UP0, UPT, URZ, UR4, UPT ;  /* 0x000000043f00728c */ /* 0x000fe4000bf05070 */
[----:B------:R-:W-:-:S02]  /*6940*/  ULDC.64 UR6, c[0x0][0x360] ;  /* 0x0000d80000067ab9 */ /* 0x000fc40000000a00 */
[----:B------:R-:W-:-:S06]  /*6950*/  UISETP.NE.AND.EX UP0, UPT, URZ, UR5, UPT, UP0 ;  /* 0x000000053f00728c */ /* 0x000fcc000bf05300 */
[----:B------:R-:W-:-:S05]  /*6960*/  PLOP3.LUT P0, PT, PT, PT, UP0, 0x80, 0x0 ;  /* 0x000000000000781c */ /* 0x000fca0003f0f008 */
[----:B------:R-:W-:Y:S02]  /*6970*/  @UP0 UMOV UR4, 0x4 ;  /* 0x0000000400040882 */ /* 0x000fe40000000000 */
[----:B------:R-:W-:-:S06]  /*6980*/  @UP0 UIMAD.WIDE UR4, UR15, UR4, UR6 ;  /* 0x000000040f0402a5 */ /* 0x000fcc000f8e0206 */
[----:B------:R-:W-:Y:S02]  /*6990*/  IMAD.U32 R2, RZ, RZ, UR4 ;  /* 0x00000004ff027e24 */ /* 0x000fe4000f8e00ff */
[----:B------:R-:W-:-:S05]  /*69a0*/  IMAD.U32 R3, RZ, RZ, UR5 ;  /* 0x00000005ff037e24 */ /* 0x000fca000f8e00ff */
[----:B------:R-:W2:Y:S01]  /*69b0*/  @P0 LDG.E R0, [R2.64] ;  /* 0x0000001202000981 */ /* 0x000ea2000c1e1900 */
[----:B------:R-:W3:Y:S01]  /*69c0*/  S2UR UR6, SR_CTAID.X ;  /* 0x00000000000679c3 */ /* 0x000ee20000002500 */
[----:B------:R-:W-:Y:S02]  /*69d0*/  MOV R4, 0x1 ;  /* 0x0000000100047802 */ /* 0x000fe40000000f00 */
[----:B------:R-:W4:Y:S01]  /*69e0*/  S2R R5, SR_TID.X ;  /* 0x0000000000057919 */ /* 0x000f220000002100 */
[----:B---3--:R-:W-:-:S03]  /*69f0*/  UIMAD UR6, UR6, 0x3000, URZ ;  /* 0x00003000060678a4 */ /* 0x008fc6000f8e023f */
[----:B------:R-:W-:Y:S06]  /*6a00*/  BAR.SYNC.DEFER_BLOCKING 0x1, 0x100 ;  /* 0x0044000000007b1d */ /* 0x000fec0000010000 */
[----:B--2---:R2:W3:Y:S01]  /*6a10*/  @P0 R2UR UR4, R0 ;  /* 0x00000000000403c2 */ /* 0x0044e200000e0000 */
[----:B------:R-:W-:Y:S01]  /*6a20*/  ISETP.NE.AND P0, PT, R4, c[0x0][0x338], PT ;  /* 0x0000ce0004007a0c */ /* 0x000fe20003f05270 */
[----:B--2---:R-:W2:Y:S01]  /*6a30*/  S2R R0, SR_CTAID.Y ;  /* 0x0000000000007919 */ /* 0x004ea20000002600 */
[----:B---3--:R-:W-:-:S04]  /*6a40*/  @UP0 UIMAD UR4, UR15, 0x60, UR4 ;  /* 0x000000600f0408a4 */ /* 0x008fc8000f8e0204 */
[----:B------:R-:W-:-:S04]  /*6a50*/  UIMAD.WIDE UR4, UR4, 0x2aaaaaab, URZ ;  /* 0x2aaaaaab040478a5 */ /* 0x000fc8000f8e023f */
[----:B------:R-:W-:-:S04]  /*6a60*/  @UP0 USHF.R.U32.HI UR4, URZ, 0x1f, UR5 ;  /* 0x0000001f3f040899 */ /* 0x000fc80008011605 */
[----:B------:R-:W-:-:S04]  /*6a70*/  @UP0 ULEA.HI.SX32 UR4, UR5, UR4, 0x1c ;  /* 0x0000000405040291 */ /* 0x000fc8000f8fe23f */
[----:B------:R-:W-:Y:S02]  /*6a80*/  @UP0 UIMAD UR8, UR4, 0x3000, URZ ;  /* 0x00003000040808a4 */ /* 0x000fe4000f8e023f */
[----:B------:R-:W-:Y:S02]  /*6a90*/  USHF.R.S32.HI UR4, URZ, 0x1f, UR6 ;  /* 0x0000001f3f047899 */ /* 0x000fe40008011406 */
[----:B------:R-:W-:Y:S01]  /*6aa0*/  @UP0 USHF.R.S32.HI UR5, URZ, 0x1f, UR8 ;  /* 0x0000001f3f050899 */ /* 0x000fe20008011408 */
[----:B--2---:R-:W-:Y:S02]  /*6ab0*/  @P0 IMAD.HI.U32 R2, R0, c[0x0][0x33c], RZ ;  /* 0x0000cf0000020a27 */ /* 0x004fe400078e00ff */
[----:B------:R-:W-:Y:S01]  /*6ac0*/  @!UP0 UMOV UR8, URZ ;  /* 0x0000003f00088c82 */ /* 0x000fe20008000000 */
[----:B------:R-:W-:-:S03]  /*6ad0*/  MOV R3, UR4 ;  /* 0x0000000400037c02 */ /* 0x000fc60008000f00 */
[----:B------:R-:W-:Y:S01]  /*6ae0*/  @UP0 UMOV UR9, UR5 ;  /* 0x0000000500090c82 */ /* 0x000fe20008000000 */
[----:B------:R-:W-:Y:S01]  /*6af0*/  @P0 SHF.R.U32.HI R0, RZ, c[0x0][0x340], R2 ;  /* 0x0000d000ff000a19 */ /* 0x000fe20000011602 */
[----:B------:R-:W-:Y:S01]  /*6b00*/  IMAD.U32 R2, RZ, RZ, UR6 ;  /* 0x00000006ff027e24 */ /* 0x000fe2000f8e00ff */
[----:B------:R-:W-:Y:S02]  /*6b10*/  @!UP0 UMOV UR9, URZ ;  /* 0x0000003f00098c82 */ /* 0x000fe40008000000 */
[----:B-1----:R-:W-:Y:S01]  /*6b20*/  SHF.R.S32.HI R6, RZ, 0x1f, R0 ;  /* 0x0000001fff067819 */ /* 0x002fe20000011400 */
[----:B------:R-:W-:Y:S01]  /*6b30*/  ULDC.64 UR6, c[0x0][0x330] ;  /* 0x0000cc0000067ab9 */ /* 0x000fe20000000a00 */
[--C-:B----4-:R-:W-:Y:S01]  /*6b40*/  IADD3 R2, P1, P0, R2, UR8, R5.reuse ;  /* 0x0000000802027c10 */ /* 0x110fe2000f83e005 */
[----:B------:R-:W-:Y:S01]  /*6b50*/  USHF.R.S32.HI UR8, URZ, 0x1f, UR15 ;  /* 0x0000001f3f087899 */ /* 0x000fe2000801140f */
[----:B------:R-:W-:Y:S01]  /*6b60*/  SHF.R.S32.HI R5, RZ, 0x1f, R5 ;  /* 0x0000001fff057819 */ /* 0x000fe20000011405 */
[C---:B------:R-:W-:Y:S01]  /*6b70*/  IMAD R4, R6.reuse, c[0x0][0x328], RZ ;  /* 0x0000ca0006047a24 */ /* 0x040fe200078e02ff */
[----:B------:R-:W-:Y:S01]  /*6b80*/  ULDC.64 UR4, c[0x0][0x308] ;  /* 0x0000c20000047ab9 */ /* 0x000fe20000000a00 */
[----:B------:R-:W-:Y:S01]  /*6b90*/  IMAD R6, R6, c[0x0][0x300], RZ ;  /* 0x0000c00006067a24 */ /* 0x000fe200078e02ff */
[----:B------:R-:W-:Y:S01]  /*6ba0*/  IADD3.X R3, R3, UR9, R5, P1, P0 ;  /* 0x0000000903037c10 */ /* 0x000fe20008fe0405 */
[----:B------:R-:W-:Y:S01]  /*6bb0*/  USEL UR9, UR15, URZ, !UP0 ;  /* 0x0000003f0f097287 */ /* 0x000fe2000c000000 */
[C---:B------:R-:W-:Y:S01]  /*6bc0*/  IMAD R7, R0.reuse, c[0x0][0x32c], R4 ;  /* 0x0000cb0000077a24 */ /* 0x040fe200078e0204 */
[----:B------:R-:W-:Y:S01]  /*6bd0*/  USEL UR8, UR8, URZ, !UP0 ;  /* 0x0000003f08087287 */ /* 0x000fe2000c000000 */
[----:B------:R-:W-:-:S02]  /*6be0*/  IMAD R6, R0, c[0x0][0x304], R6 ;  /* 0x0000c10000067a24 */ /* 0x000fc400078e0206 */
[C---:B------:R-:W-:Y:S01]  /*6bf0*/  IMAD.WIDE.U32 R4, R0.reuse, c[0x0][0x328], R2 ;  /* 0x0000ca0000047a25 */ /* 0x040fe200078e0002 */
[----:B------:R-:W-:Y:S02]  /*6c00*/  UIMAD UR6, UR8, UR6, URZ ;  /* 0x00000006080672a4 */ /* 0x000fe4000f8e023f */
[----:B------:R-:W-:Y:S01]  /*6c10*/  UIMAD UR4, UR8, UR4, URZ ;  /* 0x00000004080472a4 */ /* 0x000fe2000f8e023f */
[----:B------:R-:W-:Y:S01]  /*6c20*/  IMAD.IADD R5, R5, 0x1, R7 ;  /* 0x0000000105057824 */ /* 0x000fe200078e0207 */
[----:B------:R-:W-:Y:S01]  /*6c30*/  UIMAD UR6, UR9, UR7, UR6 ;  /* 0x00000007090672a4 */ /* 0x000fe2000f8e0206 */
[----:B------:R-:W-:Y:S01]  /*6c40*/  IMAD.U32 R8, RZ, RZ, UR9 ;  /* 0x00000009ff087e24 */ /* 0x000fe2000f8e00ff */
[----:B------:R-:W-:Y:S01]  /*6c50*/  UIMAD UR4, UR9, UR5, UR4 ;  /* 0x00000005090472a4 */ /* 0x000fe2000f8e0204 */
[----:B------:R-:W-:-:S04]  /*6c60*/  IMAD.WIDE.U32 R2, R0, c[0x0][0x300], R2 ;  /* 0x0000c00000027a25 */ /* 0x000fc800078e0002 */
[----:B------:R-:W-:Y:S01]  /*6c70*/  IMAD.WIDE.U32 R8, R8, c[0x0][0x330], R4 ;  /* 0x0000cc0008087a25 */ /* 0x000fe200078e0004 */
[----:B------:R-:W-:Y:S02]  /*6c80*/  IADD3 R3, R3, R6, RZ ;  /* 0x0000000603037210 */ /* 0x000fe40007ffe0ff */
[----:B------:R-:W-:Y:S02]  /*6c90*/  MOV R6, UR9 ;  /* 0x0000000900067c02 */ /* 0x000fe40008000f00 */
[----:B------:R-:W-:Y:S02]  /*6ca0*/  IADD3 R0, R9, UR6, RZ ;  /* 0x0000000609007c10 */ /* 0x000fe4000fffe0ff */
[----:B------:R-:W-:Y:S01]  /*6cb0*/  LEA R4, P1, R8, c[0x0][0x310], 0x2 ;  /* 0x0000c40008047a11 */ /* 0x000fe200078210ff */
[----:B------:R-:W-:-:S03]  /*6cc0*/  IMAD.WIDE.U32 R6, R6, c[0x0][0x308], R2 ;  /* 0x0000c20006067a25 */ /* 0x000fc600078e0002 */
[----:B------:R-:W-:Y:S02]  /*6cd0*/  LEA.HI.X R5, R8, c[0x0][0x314], R0, 0x2, P1 ;  /* 0x0000c50008057a11 */ /* 0x000fe400008f1400 */
[C---:B------:R-:W-:Y:S02]  /*6ce0*/  LEA R2, P0, R6.reuse, c[0x0][0x2e8], 0x2 ;  /* 0x0000ba0006027a11 */ /* 0x040fe400078010ff */
[----:B------:R-:W-:Y:S01]  /*6cf0*/  IADD3 R3, R7, UR4, RZ ;  /* 0x0000000407037c10 */ /* 0x000fe2000fffe0ff */
        /* <DEDUP_REMOVED lines=98> */
.L_x_628:
        /* <DEDUP_REMOVED lines=14> */
.L_x_2302:


//--------------------- .text._ZN7cutlass13device_kernelIN5flash19enable_sm80_to_sm89INS1_16FlashAttnBwdSm80INS1_25CollectiveMainloopBwdSm80ILi2ELi1EN4cute5tupleIJNS5_1CILi64EEENS7_ILi96EEENS7_ILi128EEEEEENS_6half_tEfNS_4arch4Sm80ELb0ELb1ELb0ELb1ELb1ELb0ELb0ELb0ELi2ELi2ELi2ELi2ELb1EEENS1_24CollectiveEpilogueBwdGQAISB_fSE_Li256ELb1ELb1EEENS1_19SingleTileSchedulerILb1ELb0ELb0ELi96EEEEEEEEEvNT_6ParamsE --------------------------
	.section	.text._ZN7cutlass13device_kernelIN5flash19enable_sm80_to_sm89INS1_16FlashAttnBwdSm80INS1_25CollectiveMainloopBwdSm80ILi2ELi1EN4cute5tupleIJNS5_1CILi64EEENS7_ILi96EEENS7_ILi128EEEEEENS_6half_tEfNS_4arch4Sm80ELb0ELb1ELb0ELb1ELb1ELb0ELb0ELb0ELi2ELi2ELi2ELi2ELb1EEENS1_24CollectiveEpilogueBwdGQAISB_fSE_Li256ELb1ELb1EEENS1_19SingleTileSchedulerILb1ELb0ELb0ELi96EEEEEEEEEvNT_6ParamsE,"ax",@progbits
	.sectioninfo	@"SHI_REGISTERS=255"
	.align	128
.text._ZN7cutlass13device_kernelIN5flash19enable_sm80_to_sm89INS1_16FlashAttnBwdSm80INS1_25CollectiveMainloopBwdSm80ILi2ELi1EN4cute5tupleIJNS5_1CILi64EEENS7_ILi96EEENS7_ILi128EEEEEENS_6half_tEfNS_4arch4Sm80ELb0ELb1ELb0ELb1ELb1ELb0ELb0ELb0ELi2ELi2ELi2ELi2ELb1EEENS1_24CollectiveEpilogueBwdGQAISB_fSE_Li256ELb1ELb1EEENS1_19SingleTileSchedulerILb1ELb0ELb0ELi96EEEEEEEEEvNT_6ParamsE:
        .type           _ZN7cutlass13device_kernelIN5flash19enable_sm80_to_sm89INS1_16FlashAttnBwdSm80INS1_25CollectiveMainloopBwdSm80ILi2ELi1EN4cute5tupleIJNS5_1CILi64EEENS7_ILi96EEENS7_ILi128EEEEEENS_6half_tEfNS_4arch4Sm80ELb0ELb1ELb0ELb1ELb1ELb0ELb0ELb0ELi2ELi2ELi2ELi2ELb1EEENS1_24CollectiveEpilogueBwdGQAISB_fSE_Li256ELb1ELb1EEENS1_19SingleTileSchedulerILb1ELb0ELb0ELi96EEEEEEEEEvNT_6ParamsE,@function
        .size           _ZN7cutlass13device_kernelIN5flash19enable_sm80_to_sm89INS1_16FlashAttnBwdSm80INS1_25CollectiveMainloopBwdSm80ILi2ELi1EN4cute5tupleIJNS5_1CILi64EEENS7_ILi96EEENS7_ILi128EEEEEENS_6half_tEfNS_4arch4Sm80ELb0ELb1ELb0ELb1ELb1ELb0ELb0ELb0ELi2ELi2ELi2ELi2ELb1EEENS1_24CollectiveEpilogueBwdGQAISB_fSE_Li256ELb1ELb1EEENS1_19SingleTileSchedulerILb1ELb0ELb0ELi96EEEEEEEEEvNT_6ParamsE,(.L_x_2303 - _ZN7cutlass13device_kernelIN5flash19enable_sm80_to_sm89INS1_16FlashAttnBwdSm80INS1_25CollectiveMainloopBwdSm80ILi2ELi1EN4cute5tupleIJNS5_1CILi64EEENS7_ILi96EEENS7_ILi128EEEEEENS_6half_tEfNS_4arch4Sm80ELb0ELb1ELb0ELb1ELb1ELb0ELb0ELb0ELi2ELi2ELi2ELi2ELb1EEENS1_24CollectiveEpilogueBwdGQAISB_fSE_Li256ELb1ELb1EEENS1_19SingleTileSchedulerILb1ELb0ELb0ELi96EEEEEEEEEvNT_6ParamsE)
        .other          _ZN7cutlass13device_kernelIN5flash19enable_sm80_to_sm89INS1_16FlashAttnBwdSm80INS1_25CollectiveMainloopBwdSm80ILi2ELi1EN4cute5tupleIJNS5_1CILi64EEENS7_ILi96EEENS7_ILi128EEEEEENS_6half_tEfNS_4arch4Sm80ELb0ELb1ELb0ELb1ELb1ELb0ELb0ELb0ELi2ELi2ELi2ELi2ELb1EEENS1_24CollectiveEpilogueBwdGQAISB_fSE_Li256ELb1ELb1EEENS1_19SingleTileSchedulerILb1ELb0ELb0ELi96EEEEEEEEEvNT_6ParamsE,@"STO_CUDA_ENTRY STV_DEFAULT"
_ZN7cutlass13device_kernelIN5flash19enable_sm80_to_sm89INS1_16FlashAttnBwdSm80INS1_25CollectiveMainloopBwdSm80ILi2ELi1EN4cute5tupleIJNS5_1CILi64EEENS7_ILi96EEENS7_ILi128EEEEEENS_6half_tEfNS_4arch4Sm80ELb0ELb1ELb0ELb1ELb1ELb0ELb0ELb0ELi2ELi2ELi2ELi2ELb1EEENS1_24CollectiveEpilogueBwdGQAISB_fSE_Li256ELb1ELb1EEENS1_19SingleTileSchedulerILb1ELb0ELb0ELi96EEEEEEEEEvNT_6ParamsE:
        /* <DEDUP_REMOVED lines=22> */
.L_x_630:
        /* <DEDUP_REMOVED lines=13> */
.L_x_632:
[----:B------:R-:W-:Y:S02]  /*0230*/  ULDC UR5, c[0x0][0x3ac] ;  /* 0x0000eb0000057ab9 */ /* 0x000fe40000000800 */
.L_x_631:
[----:B------:R-:W-:-:S04]  /*0240*/  UIMAD UR4, UR10, 0x60, URZ ;  /* 0x000000600a0478a4 */ /* 0x000fc8000f8e023f */
[----:B------:R-:W-:-:S04]  /*0250*/  UISETP.GE.AND UP0, UPT, UR4, UR5, UPT ;  /* 0x000000050400728c */ /* 0x000fc8000bf06270 */
[----:B------:R-:W-:Y:S01]  /*0260*/  USEL UR15, UR15, 0xffffffff, !UP0 ;  /* 0xffffffff0f0f7887 */ /* 0x000fe2000c000000 */
[----:B------:R-:W-:Y:S05]  /*0270*/  BRA `(.L_x_633) ;  /* 0x0000019000007947 */ /* 0x000fea0003800000 */
.L_x_629:
        /* <DEDUP_REMOVED lines=8> */
.L_x_634:
        /* <DEDUP_REMOVED lines=13> */
.L_x_636:
[----:B------:R-:W-:Y:S02]  /*03d0*/  ULDC UR5, c[0x0][0x3ac] ;  /* 0x0000eb0000057ab9 */ /* 0x000fe40000000800 */
.L_x_635:
[----:B------:R-:W-:-:S04]  /*03e0*/  UIMAD UR4, UR10, 0x60, URZ ;  /* 0x000000600a0478a4 */ /* 0x000fc8000f8e023f */
[----:B------:R-:W-:-:S04]  /*03f0*/  UISETP.GE.AND UP0, UPT, UR4, UR5, UPT ;  /* 0x000000050400728c */ /* 0x000fc8000bf06270 */
[----:B------:R-:W-:-:S06]  /*0400*/  USEL UR15, UR15, 0xffffffff, !UP0 ;  /* 0xffffffff0f0f7887 */ /* 0x000fcc000c000000 */
.L_x_633:
        /* <DEDUP_REMOVED lines=58> */
.L_x_637:
        /* <DEDUP_REMOVED lines=10> */
.L_x_638:
[----:B------:R-:W-:Y:S05]  /*0850*/  @!P1 BRA `(.L_x_639) ;  /* 0x0000005000009947 */ /* 0x000fea0003800000 */
[----:B------:R3:W4:Y:S04]  /*0860*/  LDG.E R0, [R2.64] ;  /* 0x0000001202007981 */ /* 0x000728000c1e1900 */
[----:B---3--:R-:W3:Y:S01]  /*0870*/  LDG.E R2, [R2.64+0x4] ;  /* 0x0000041202027981 */ /* 0x008ee2000c1e1900 */
[----:B----4-:R-:W4:Y:S08]  /*0880*/  R2UR UR13, R0 ;  /* 0x00000000000d73c2 */ /* 0x010f3000000e0000 */
[----:B---3--:R-:W4:Y:S02]  /*0890*/  R2UR UR6, R2 ;  /* 0x00000000020673c2 */ /* 0x008f2400000e0000 */
[----:B----4-:R-:W-:-:S06]  /*08a0*/  UIADD3 UR13, -UR13, UR6, URZ ;  /* 0x000000060d0d7290 */ /* 0x010fcc000fffe13f */
.L_x_639:
        /* <DEDUP_REMOVED lines=15> */
.L_x_640:
        /* <DEDUP_REMOVED lines=355> */
[C---:B------:R-:W-:Y:S01]  /*1fd0*/  ISETP.LT.OR P1, PT, R3.reuse, 0x1, !P0 ;  /* 0x000000010300780c */ /* 0x040fe20004721670 */
        /* <DEDUP_REMOVED lines=194> */
[--C-:B------:R-:W-:Y:S01]  /*2c00*/  IMAD.IADD R228, R217, 0x1, R224.reuse ;  /* 0x00000001d9e47824 */ /* 0x100fe200078e02e0 */
        /* <DEDUP_REMOVED lines=8> */
.L_x_660:
        /* <DEDUP_REMOVED lines=34> */
[C---:B------:R-:W-:Y:S04]  /*2eb0*/  IADD3 R200, R217.reuse, R28, RZ ;  /* 0x0000001cd9c87210 */ /* 0x040fe80007ffe0ff */
        /* <DEDUP_REMOVED lines=88> */
[----:B------:R-:W-:Y:S01]  /*3440*/  IADD3 R145, R235, R0, RZ ;  /* 0x00000000eb917210 */ /* 0x000fe20007ffe0ff */
[----:B------:R-:W-:Y:S03]  /*3450*/  IMAD.IADD R140, R237, 0x1, R0 ;  /* 0x00000001ed8c7824 */ /* 0x000fe600078e0200 */
[----:B------:R-:W-:Y:S04]  /*3460*/  HMMA.16816.F32 R24, R136, R146, R24 ;  /* 0x000000928818723c */ /* 0x000fe80000001818 */
[----:B------:R-:W-:Y:S04]  /*3470*/  IMNMX R145, R238, R145, PT ;  /* 0x00000091ee917217 */ /* 0x000fe80003800200 */
        /* <DEDUP_REMOVED lines=14> */
.L_x_644:
[----:B------:R-:W-:Y:S04]  /*3560*/  MOV R3, 0x1 ;  /* 0x0000000100037802 */ /* 0x000fe80000000f00 */
[----:B------:R-:W-:Y:S11]  /*3570*/  ISETP.NE.AND P0, PT, R3, c[0x0][0x2a8], PT ;  /* 0x0000aa0003007a0c */ /* 0x000ff60003f05270 */
[----:B------:R-:W-:Y:S02]  /*3580*/  @!UPT UIADD3 URZ, URZ, URZ, URZ ;  /* 0x0000003f3f3ff290 */ /* 0x000fe4000fffe03f */
[----:B------:R-:W-:Y:S05]  /*3590*/  @P0 IMAD.HI.U32 R3, R2, c[0x0][0x2ac], RZ ;  /* 0x0000ab0002030a27 */ /* 0x000fea00078e00ff */
[----:B------:R-:W-:Y:S02]  /*35a0*/  @P0 SHF.R.U32.HI R2, RZ, c[0x0][0x2b0], R3 ;  /* 0x0000ac00ff020a19 */ /* 0x000fe40000011603 */
.L_x_645:
[----:B------:R-:W-:Y:S05]  /*35b0*/  BSYNC B0 ;  /* 0x0000000000007941 */ /* 0x000fea0003800000 */
.L_x_643:
[----:B------:R-:W-:Y:S02]  /*35c0*/  IMAD R2, R2, c[0x0][0x2a8], R239 ;  /* 0x0000aa0002027a24 */ /* 0x000fe400078e02ef */
[--C-:B------:R-:W-:Y:S02]  /*35d0*/  IMAD.IADD R3, R235, 0x1, R0.reuse ;  /* 0x00000001eb037824 */ /* 0x100fe400078e0200 */
[----:B------:R-:W-:Y:S01]  /*35e0*/  IMAD.IADD R140, R237, 0x1, R0 ;  /* 0x00000001ed8c7824 */ /* 0x000fe200078e0200 */
[----:B------:R-:W-:Y:S02]  /*35f0*/  IADD3 R145, R2, c[0x0][0x2a8], RZ ;  /* 0x0000aa0002917a10 */ /* 0x000fe40007ffe0ff */
[----:B------:R-:W-:Y:S02]  /*3600*/  IMNMX R3, R238, R3, PT ;  /* 0x00000003ee037217 */ /* 0x000fe40003800200 */
[----:B------:R-:W-:Y:S02]  /*3610*/  IMNMX R140, R140, R2, !PT ;  /* 0x000000028c8c7217 */ /* 0x000fe40007800200 */
[----:B------:R-:W-:Y:S02]  /*3620*/  IMNMX R145, R3, R145, PT ;  /* 0x0000009103917217 */ /* 0x000fe40003800200 */
.L_x_642:
        /* <DEDUP_REMOVED lines=18> */
.L_x_648:
[----:B------:R-:W-:Y:S04]  /*3750*/  MOV R29, 0x1 ;  /* 0x00000001001d7802 */ /* 0x000fe80000000f00 */
[----:B------:R-:W-:Y:S11]  /*3760*/  ISETP.NE.AND P0, PT, R29, c[0x0][0x2a8], PT ;  /* 0x0000aa001d007a0c */ /* 0x000ff60003f05270 */
[----:B------:R-:W-:Y:S02]  /*3770*/  @!UPT UIADD3 URZ, URZ, URZ, URZ ;  /* 0x0000003f3f3ff290 */ /* 0x000fe4000fffe03f */
[----:B------:R-:W-:Y:S05]  /*3780*/  @P0 IMAD.HI.U32 R29, R28, c[0x0][0x2ac], RZ ;  /* 0x0000ab001c1d0a27 */ /* 0x000fea00078e00ff */
[----:B------:R-:W-:Y:S02]  /*3790*/  @P0 SHF.R.U32.HI R28, RZ, c[0x0][0x2b0], R29 ;  /* 0x0000ac00ff1c0a19 */ /* 0x000fe4000001161d */
.L_x_649:
[----:B------:R-:W-:Y:S05]  /*37a0*/  BSYNC B0 ;  /* 0x0000000000007941 */ /* 0x000fea0003800000 */
.L_x_647:
[----:B------:R-:W-:Y:S05]  /*37b0*/  IMAD R28, R28, c[0x0][0x2a8], R239 ;  /* 0x0000aa001c1c7a24 */ /* 0x000fea00078e02ef */
[----:B------:R-:W-:Y:S02]  /*37c0*/  IADD3 R29, R28, c[0x0][0x2a8], RZ ;  /* 0x0000aa001c1d7a10 */ /* 0x000fe40007ffe0ff */
[----:B------:R-:W-:Y:S02]  /*37d0*/  IMNMX R2, R2, R28, !PT ;  /* 0x0000001c02027217 */ /* 0x000fe40007800200 */
[----:B------:R-:W-:Y:S02]  /*37e0*/  IMNMX R3, R3, R29, PT ;  /* 0x0000001d03037217 */ /* 0x000fe40003800200 */
.L_x_646:
        /* <DEDUP_REMOVED lines=18> */
.L_x_652:
[----:B------:R-:W-:Y:S04]  /*3910*/  MOV R29, 0x1 ;  /* 0x00000001001d7802 */ /* 0x000fe80000000f00 */
[----:B------:R-:W-:Y:S11]  /*3920*/  ISETP.NE.AND P0, PT, R29, c[0x0][0x2a8], PT ;  /* 0x0000aa001d007a0c */ /* 0x000ff60003f05270 */
[----:B------:R-:W-:Y:S02]  /*3930*/  @!UPT UIADD3 URZ, URZ, URZ, URZ ;  /* 0x0000003f3f3ff290 */ /* 0x000fe4000fffe03f */
[----:B------:R-:W-:Y:S05]  /*3940*/  @P0 IMAD.HI.U32 R29, R28, c[0x0][0x2ac], RZ ;  /* 0x0000ab001c1d0a27 */ /* 0x000fea00078e00ff */
[----:B------:R-:W-:Y:S02]  /*3950*/  @P0 SHF.R.U32.HI R28, RZ, c[0x0][0x2b0], R29 ;  /* 0x0000ac00ff1c0a19 */ /* 0x000fe4000001161d */
.L_x_653:
[----:B------:R-:W-:Y:S05]  /*3960*/  BSYNC B0 ;  /* 0x0000000000007941 */ /* 0x000fea0003800000 */
.L_x_651:
[----:B------:R-:W-:Y:S05]  /*3970*/  IMAD R28, R28, c[0x0][0x2a8], R239 ;  /* 0x0000aa001c1c7a24 */ /* 0x000fea00078e02ef */
[----:B------:R-:W-:Y:S02]  /*3980*/  IADD3 R29, R28, c[0x0][0x2a8], RZ ;  /* 0x0000aa001c1d7a10 */ /* 0x000fe40007ffe0ff */
[----:B------:R-:W-:Y:S02]  /*3990*/  IMNMX R141, R141, R28, !PT ;  /* 0x0000001c8d8d7217 */ /* 0x000fe40007800200 */
[----:B------:R-:W-:Y:S02]  /*39a0*/  IMNMX R142, R142, R29, PT ;  /* 0x0000001d8e8e7217 */ /* 0x000fe40003800200 */
.L_x_650:
        /* <DEDUP_REMOVED lines=18> */
.L_x_656:
[----:B------:R-:W-:Y:S04]  /*3ad0*/  MOV R28, 0x1 ;  /* 0x00000001001c7802 */ /* 0x000fe80000000f00 */
[----:B------:R-:W-:Y:S11]  /*3ae0*/  ISETP.NE.AND P0, PT, R28, c[0x0][0x2a8], PT ;  /* 0x0000aa001c007a0c */ /* 0x000ff60003f05270 */
[----:B------:R-:W-:Y:S02]  /*3af0*/  @!UPT UIADD3 URZ, URZ, URZ, URZ ;  /* 0x0000003f3f3ff290 */ /* 0x000fe4000fffe03f */
[----:B------:R-:W-:Y:S05]  /*3b00*/  @P0 IMAD.HI.U32 R28, R0, c[0x0][0x2ac], RZ ;  /* 0x0000ab00001c0a27 */ /* 0x000fea00078e00ff */
[----:B------:R-:W-:Y:S02]  /*3b10*/  @P0 SHF.R.U32.HI R0, RZ, c[0x0][0x2b0], R28 ;  /* 0x0000ac00ff000a19 */ /* 0x000fe4000001161c */
.L_x_657:
[----:B------:R-:W-:Y:S05]  /*3b20*/  BSYNC B0 ;  /* 0x0000000000007941 */ /* 0x000fea0003800000 */
.L_x_655:
[----:B------:R-:W-:Y:S05]  /*3b30*/  IMAD R0, R0, c[0x0][0x2a8], R239 ;  /* 0x0000aa0000007a24 */ /* 0x000fea00078e02ef */
[----:B------:R-:W-:Y:S02]  /*3b40*/  IADD3 R28, R0, c[0x0][0x2a8], RZ ;  /* 0x0000aa00001c7a10 */ /* 0x000fe40007ffe0ff */
[----:B------:R-:W-:Y:S02]  /*3b50*/  IMNMX R143, R143, R0, !PT ;  /* 0x000000008f8f7217 */ /* 0x000fe40007800200 */
[----:B------:R-:W-:Y:S02]  /*3b60*/  IMNMX R144, R144, R28, PT ;  /* 0x0000001c90907217 */ /* 0x000fe40003800200 */
.L_x_654:
        /* <DEDUP_REMOVED lines=22> */
[----:B------:R-:W-:Y:S01]  /*3cd0*/  UIMAD.WIDE.U32 UR22, UR10, UR6, URZ ;  /* 0x000000060a1672a5 */ /* 0x000fe2000f8e003f */
[----:B------:R-:W-:Y:S01]  /*3ce0*/  IMAD.U32 R151, RZ, RZ, UR11 ;  /* 0x0000000bff977e24 */ /* 0x000fe2000f8e00ff */
[----:B------:R-:W-:Y:S02]  /*3cf0*/  UIMAD UR20, UR10, UR7, UR20 ;  /* 0x000000070a1472a4 */ /* 0x000fe4000f8e0214 */
[----:B------:R-:W-:Y:S02]  /*3d00*/  USHF.L.U32 UR6, UR22, 0x6, URZ ;  /* 0x0000000616067899 */ /* 0x000fe4000800063f */
[----:B------:R-:W-:Y:S01]  /*3d10*/  @!P3 LEA R205, R151, 0x40, 0x6 ;  /* 0x0000004097cdb811 */ /* 0x000fe200078e30ff */
[----:B------:R-:W-:Y:S02]  /*3d20*/  UIADD3 UR20, UR23, UR20, URZ ;  /* 0x0000001417147290 */ /* 0x000fe4000fffe03f */
[----:B------:R-:W-:Y:S01]  /*3d30*/  UIMAD UR7, UR10, -0x40, UR14 ;  /* 0xffffffc00a0778a4 */ /* 0x000fe2000f8e020e */
[----:B------:R-:W-:Y:S01]  /*3d40*/  IADD3 R146, P1, R244, UR6, RZ ;  /* 0x00000006f4927c10 */ /* 0x000fe2000ff3e0ff */
[----:B------:R-:W-:Y:S03]  /*3d50*/  USHF.L.U64.HI UR20, UR22, 0x6, UR20 ;  /* 0x0000000616147899 */ /* 0x000fe60008010214 */
[C---:B------:R-:W-:Y:S03]  /*3d60*/  LEA R202, P0, R146.reuse, c[0x0][0x160], 0x1 ;  /* 0x0000580092ca7a11 */ /* 0x040fe600078008ff */
[C---:B------:R-:W-:Y:S04]  /*3d70*/  IADD3.X R147, R241.reuse, UR20, RZ, P1, !PT ;  /* 0x00000014f1937c10 */ /* 0x040fe80008ffe4ff */
[----:B------:R-:W-:Y:S02]  /*3d80*/  LEA.HI.X R203, R146, c[0x0][0x164], R147, 0x1, P0 ;  /* 0x0000590092cb7a11 */ /* 0x000fe400000f0c93 */
[----:B------:R-:W-:Y:S02]  /*3d90*/  IADD3 R146, P2, P1, R244, UR6, R200 ;  /* 0x00000006f4927c10 */ /* 0x000fe4000f95e0c8 */
[----:B------:R-:W-:Y:S02]  /*3da0*/  IADD3 R147, -R248, UR7, RZ ;  /* 0x00000007f8937c10 */ /* 0x000fe4000fffe1ff */
[C---:B------:R-:W-:Y:S02]  /*3db0*/  LEA R200, P0, R146.reuse, c[0x0][0x160], 0x1 ;  /* 0x0000580092c87a11 */ /* 0x040fe400078008ff */
[----:B------:R-:W-:Y:S02]  /*3dc0*/  IADD3.X R201, R241, UR20, R201, P2, P1 ;  /* 0x00000014f1c97c10 */ /* 0x000fe400097e24c9 */
[----:B------:R-:W-:Y:S02]  /*3dd0*/  ISETP.LT.OR P2, PT, R147, 0x1, P6 ;  /* 0x000000019300780c */ /* 0x000fe40003741670 */
[----:B------:R-:W-:Y:S01]  /*3de0*/  LEA.HI.X R201, R146, c[0x0][0x164], R201, 0x1, P0 ;  /* 0x0000590092c97a11 */ /* 0x000fe200000f0cc9 */
[----:B------:R-:W-:Y:S01]  /*3df0*/  IMAD.U32 R146, RZ, RZ, UR13 ;  /* 0x0000000dff927e24 */ /* 0x000fe2000f8e00ff */
[----:B----4-:R-:W-:Y:S03]  /*3e00*/  @!P3 IADD3 R151, P1, R205, R208, RZ ;  /* 0x000000d0cd97b210 */ /* 0x010fe60007f3e0ff */
[----:B-----5:R-:W-:Y:S02]  /*3e10*/  IMAD R146, R146, 0x4000, R207 ;  /* 0x0000400092927824 */ /* 0x020fe400078e02cf */
[----:B------:R-:W4:Y:S01]  /*3e20*/  S2R R207, SR_TID.X ;  /* 0x0000000000cf7919 */ /* 0x000f220000002100 */
[----:B------:R-:W-:Y:S02]  /*3e30*/  @!P3 LEA R204, P0, R151, c[0x0][0x258], 0x2 ;  /* 0x0000960097ccba11 */ /* 0x000fe400078010ff */
[----:B------:R-:W-:Y:S01]  /*3e40*/  @!P3 LEA.HI.X.SX32 R205, R205, R252, 0x1, P1 ;  /* 0x000000fccdcdb211 */ /* 0x000fe200008f0eff */
[----:B------:R-:W-:Y:S01]  /*3e50*/  @!PT LDS RZ, [RZ] ;  /* 0x00000000fffff984 */ /* 0x000fe20000000800 */
[----:B------:R-:W-:Y:S01]  /*3e60*/  @!PT LDS RZ, [RZ] ;  /* 0x00000000fffff984 */ /* 0x000fe20000000800 */
[----:B------:R-:W-:Y:S01]  /*3e70*/  @!PT LDS RZ, [RZ] ;  /* 0x00000000fffff984 */ /* 0x000fe20000000800 */
[----:B------:R3:W-:Y:S01]  /*3e80*/  LDGSTS.E.BYPASS.LTC128B.128 [R146], [R202.64], !P2 ;  /* 0x00000000ca927fae */ /* 0x0007e2000d101d52 */
[----:B------:R-:W-:Y:S02]  /*3e90*/  ISETP.LT.OR P1, PT, R147, 0x1, P5 ;  /* 0x000000019300780c */ /* 0x000fe40002f21670 */
[----:B------:R-:W-:Y:S02]  /*3ea0*/  @!P3 LEA.HI.X R205, R151, c[0x0][0x25c], R205, 0x2, P0 ;  /* 0x0000970097cdba11 */ /* 0x000fe400000f14cd */
[C---:B------:R-:W-:Y:S02]  /*3eb0*/  ISETP.LT.OR P0, PT, R147.reuse, 0x21, P6 ;  /* 0x000000219300780c */ /* 0x040fe40003701670 */
[----:B------:R-:W-:Y:S01]  /*3ec0*/  ISETP.LT.OR P2, PT, R147, 0x21, P5 ;  /* 0x000000219300780c */ /* 0x000fe20002f41670 */
[----:B------:R-:W-:Y:S06]  /*3ed0*/  IMAD.U32 R147, RZ, RZ, UR13 ;  /* 0x0000000dff937e24 */ /* 0x000fec000f8e00ff */
[----:B------:R3:W-:Y:S04]  /*3ee0*/  LDGSTS.E.BYPASS.LTC128B.128 [R146+0x2000], [R202.64+0x80], !P1 ;  /* 0x02000080ca927fae */ /* 0x0007e8000c901d52 */
[----:B------:R3:W-:Y:S01]  /*3ef0*/  LDGSTS.E.BYPASS.LTC128B.128 [R146+0x1000], [R200.64], !P0 ;  /* 0x01000000c8927fae */ /* 0x0007e2000c101d52 */
[----:B----4-:R-:W-:Y:S03]  /*3f00*/  IMAD.SHL.U32 R207, R207, 0x4, RZ ;  /* 0x00000004cfcf7824 */ /* 0x010fe600078e00ff */
[----:B------:R3:W-:Y:S01]  /*3f10*/  LDGSTS.E.BYPASS.LTC128B.128 [R146+0x3000], [R200.64+0x80], !P2 ;  /* 0x03000080c8927fae */ /* 0x0007e2000d101d52 */
[----:B------:R-:W-:Y:S04]  /*3f20*/  @!P3 IMAD R147, R147, 0x40, R207 ;  /* 0x000000409393b824 */ /* 0x000fe800078e02cf */
[----:B------:R-:W-:Y:S05]  /*3f30*/  @!P3 IMAD.SHL.U32 R147, R147, 0x4, RZ ;  /* 0x000000049393b824 */ /* 0x000fea00078e00ff */
[----:B------:R3:W-:Y:S02]  /*3f40*/  @!P3 LDGSTS.E.BYPASS.LTC128B.128 [R147+0x12080], [R204.64] ;  /* 0x12080000cc93bfae */ /* 0x0007e4000b901d52 */
.L_x_658:
[----:B------:R-:W-:Y:S01]  /*3f50*/  PLOP3.LUT P0, PT, PT, PT, UP6, 0x40, 0x0 ;  /* 0x000000000000781c */ /* 0x000fe20003f0e868 */
[----:B------:R-:W0:Y:S01]  /*3f60*/  LDGDEPBAR ;  /* 0x00000000000079af */ /* 0x000e220000000000 */
[----:B------:R-:W-:Y:S02]  /*3f70*/  PLOP3.LUT P1, PT, PT, PT, UP6, 0x40, 0x0 ;  /* 0x000000000000781c */ /* 0x000fe40003f2e868 */
[----:B------:R-:W-:Y:S02]  /*3f80*/  ISETP.GT.AND P0, PT, R140, RZ, P0 ;  /* 0x000000ff8c00720c */ /* 0x000fe40000704270 */
[----:B------:R-:W-:Y:S02]  /*3f90*/  PLOP3.LUT P2, PT, PT, PT, UP5, 0x40, 0x0 ;  /* 0x000000000000781c */ /* 0x000fe40003f4e858 */
[C---:B------:R-:W-:Y:S02]  /*3fa0*/  ISETP.LT.OR P0, PT, R145.reuse, 0x1, P0 ;  /* 0x000000019100780c */ /* 0x040fe40000701670 */
[----:B------:R-:W-:Y:S02]  /*3fb0*/  ISETP.GT.AND P1, PT, R2, RZ, P1 ;  /* 0x000000ff0200720c */ /* 0x000fe40000f24270 */
[----:B------:R-:W-:Y:S02]  /*3fc0*/  ISETP.GT.AND P2, PT, R140, 0x1, P2 ;  /* 0x000000018c00780c */ /* 0x000fe40001744270 */
[----:B---3--:R-:W-:Y:S02]  /*3fd0*/  FSEL R200, R4, -INF , !P0 ;  /* 0xff80000004c87808 */ /* 0x008fe40004000000 */
[----:B------:R-:W-:Y:S02]  /*3fe0*/  ISETP.LT.OR P2, PT, R145, 0x2, P2 ;  /* 0x000000029100780c */ /* 0x000fe40001741670 */
[----:B------:R-:W-:Y:S01]  /*3ff0*/  ISETP.LT.OR P1, PT, R3, 0x1, P1 ;  /* 0x000000010300780c */ /* 0x000fe20000f21670 */
[--C-:B------:R-:W-:Y:S01]  /*4000*/  FFMA.FTZ R209, R200, c[0x0][0x29c], -R148.reuse ;  /* 0x0000a700c8d17a23 */ /* 0x100fe20000010894 */
[----:B------:R-:W-:Y:S02]  /*4010*/  PLOP3.LUT P0, PT, PT, PT, UP5, 0x40, 0x0 ;  /* 0x000000000000781c */ /* 0x000fe40003f0e858 */
[----:B------:R-:W-:Y:S02]  /*4020*/  FSEL R151, R5, -INF , !P2 ;  /* 0xff80000005977808 */ /* 0x000fe40005000000 */
[----:B------:R-:W-:Y:S02]  /*4030*/  FSEL R205, R6, -INF , !P1 ;  /* 0xff80000006cd7808 */ /* 0x000fe40004800000 */
[----:B------:R-:W-:Y:S01]  /*4040*/  ISETP.GT.AND P0, PT, R2, 0x1, P0 ;  /* 0x000000010200780c */ /* 0x000fe20000704270 */
[--C-:B------:R-:W-:Y:S01]  /*4050*/  FFMA.FTZ R208, R151, c[0x0][0x29c], -R148.reuse ;  /* 0x0000a70097d07a23 */ /* 0x100fe20000010894 */
[----:B------:R-:W-:Y:S02]  /*4060*/  PLOP3.LUT P2, PT, PT, PT, UP4, 0x40, 0x0 ;  /* 0x000000000000781c */ /* 0x000fe40003f4e848 */
[----:B------:R-:W-:Y:S02]  /*4070*/  PLOP3.LUT P1, PT, PT, PT, UP3, 0x40, 0x0 ;  /* 0x000000000000781c */ /* 0x000fe40003f2e838 */
[----:B------:R-:W-:Y:S02]  /*4080*/  ISETP.LT.OR P0, PT, R3, 0x2, P0 ;  /* 0x000000020300780c */ /* 0x000fe40000701670 */
[C---:B------:R-:W-:Y:S02]  /*4090*/  ISETP.GT.AND P2, PT, R140.reuse, 0x20, P2 ;  /* 0x000000208c00780c */ /* 0x040fe40001744270 */
[----:B------:R-:W-:Y:S02]  /*40a0*/  ISETP.GT.AND P1, PT, R140, 0x21, P1 ;  /* 0x000000218c00780c */ /* 0x000fe40000f24270 */
[----:B------:R-:W-:Y:S02]  /*40b0*/  FSEL R203, R7, -INF , !P0 ;  /* 0xff80000007cb7808 */ /* 0x000fe40004000000 */
[-C--:B--2---:R-:W-:Y:S01]  /*40c0*/  HMMA.16816.F32 R4, R28, R152.reuse, RZ ;  /* 0x000000981c04723c */ /* 0x084fe200000018ff */
[----:B------:R-:W-:Y:S02]  /*40d0*/  PLOP3.LUT P0, PT, PT, PT, UP4, 0x40, 0x0 ;  /* 0x000000000000781c */ /* 0x000fe40003f0e848 */
[----:B------:R-:W-:Y:S01]  /*40e0*/  ISETP.LT.OR P2, PT, R145, 0x21, P2 ;  /* 0x000000219100780c */ /* 0x000fe20001741670 */
[--C-:B------:R-:W-:Y:S01]  /*40f0*/  FFMA.FTZ R151, R203, c[0x0][0x29c], -R149.reuse ;  /* 0x0000a700cb977a23 */ /* 0x100fe20000010895 */
[----:B------:R-:W-:Y:S02]  /*4100*/  ISETP.LT.OR P1, PT, R145, 0x22, P1 ;  /* 0x000000229100780c */ /* 0x000fe40000f21670 */
[----:B------:R-:W-:Y:S02]  /*4110*/  ISETP.GT.AND P0, PT, R2, 0x20, P0 ;  /* 0x000000200200780c */ /* 0x000fe40000704270 */
[----:B------:R-:W-:Y:S01]  /*4120*/  FSEL R146, R17, -INF , !P1 ;  /* 0xff80000011927808 */ /* 0x000fe20004800000 */
[----:B------:R-:W-:Y:S01]  /*4130*/  MUFU.EX2 R151, R151 ;  /* 0x0000009700977308 */ /* 0x000fe20000000800 */
[----:B------:R-:W-:Y:S02]  /*4140*/  PLOP3.LUT P1, PT, PT, PT, UP2, 0x40, 0x0 ;  /* 0x000000000000781c */ /* 0x000fe40003f2e828 */
[----:B------:R-:W-:Y:S01]  /*4150*/  FSEL R147, R16, -INF , !P2 ;  /* 0xff80000010937808 */ /* 0x000fe20005000000 */
[--C-:B------:R-:W-:Y:S01]  /*4160*/  FFMA.FTZ R207, R146, c[0x0][0x29c], -R148.reuse ;  /* 0x0000a70092cf7a23 */ /* 0x100fe20000010894 */
[----:B------:R-:W-:Y:S02]  /*4170*/  PLOP3.LUT P2, PT, PT, PT, UP3, 0x40, 0x0 ;  /* 0x000000000000781c */ /* 0x000fe40003f4e838 */
[C---:B------:R-:W-:Y:S02]  /*4180*/  ISETP.LT.OR P0, PT, R3.reuse, 0x21, P0 ;  /* 0x000000210300780c */ /* 0x040fe40000701670 */
[----:B------:R-:W-:Y:S02]  /*4190*/  ISETP.GT.AND P2, PT, R2, 0x21, P2 ;  /* 0x000000210200780c */ /* 0x000fe40001744270 */
[----:B------:R-:W-:Y:S02]  /*41a0*/  ISETP.GT.AND P1, PT, R140, 0x40, P1 ;  /* 0x000000408c00780c */ /* 0x000fe40000f24270 */
[----:B------:R-:W-:Y:S02]  /*41b0*/  FSEL R204, R18, -INF , !P0 ;  /* 0xff80000012cc7808 */ /* 0x000fe40004000000 */
[----:B------:R-:W-:Y:S02]  /*41c0*/  ISETP.LT.OR P2, PT, R3, 0x22, P2 ;  /* 0x000000220300780c */ /* 0x000fe40001741670 */
[----:B------:R-:W-:Y:S01]  /*41d0*/  ISETP.LT.OR P1, PT, R145, 0x41, P1 ;  /* 0x000000419100780c */ /* 0x000fe20000f21670 */
[--C-:B------:R-:W-:Y:S01]  /*41e0*/  FFMA.FTZ R200, R204, c[0x0][0x29c], -R149.reuse ;  /* 0x0000a700ccc87a23 */ /* 0x100fe20000010895 */
[----:B------:R-:W-:Y:S02]  /*41f0*/  PLOP3.LUT P0, PT, PT, PT, UP1, 0x40, 0x0 ;  /* 0x000000000000781c */ /* 0x000fe40003f0e818 */
[----:B------:R-:W-:Y:S02]  /*4200*/  FSEL R202, R19, -INF , !P2 ;  /* 0xff80000013ca7808 */ /* 0x000fe40005000000 */
[----:B------:R-:W-:Y:S01]  /*4210*/  FSEL R20, R20, -INF , !P1 ;  /* 0xff80000014147808 */ /* 0x000fe20004800000 */
[----:B------:R-:W-:Y:S01]  /*4220*/  MUFU.EX2 R200, R200 ;  /* 0x000000c800c87308 */ /* 0x000fe20000000800 */
[----:B------:R-:W-:Y:S01]  /*4230*/  ISETP.GT.AND P0, PT, R140, 0x41, P0 ;  /* 0x000000418c00780c */ /* 0x000fe20000704270 */
[----:B------:R-:W-:Y:S01]  /*4240*/  IMAD.MOV.U32 R140, RZ, RZ, 0x40 ;  /* 0x00000040ff8c7424 */ /* 0x000fe200078e00ff */
[----:B------:R-:W-:Y:S01]  /*4250*/  PLOP3.LUT P2, PT, PT, PT, UP2, 0x40, 0x0 ;  /* 0x000000000000781c */ /* 0x000fe20003f4e828 */
[----:B------:R-:W-:Y:S01]  /*4260*/  FFMA.FTZ R146, R20, c[0x0][0x29c], -R148 ;  /* 0x0000a70014927a23 */ /* 0x000fe20000010894 */
[----:B------:R-:W-:Y:S02]  /*4270*/  PLOP3.LUT P1, PT, PT, PT, UP1, 0x40, 0x0 ;  /* 0x000000000000781c */ /* 0x000fe40003f2e818 */
[----:B------:R-:W-:Y:S02]  /*4280*/  ISETP.LT.OR P0, PT, R145, 0x42, P0 ;  /* 0x000000429100780c */ /* 0x000fe40000701670 */
[C---:B------:R-:W-:Y:S01]  /*4290*/  ISETP.GT.AND P2, PT, R2.reuse, 0x40, P2 ;  /* 0x000000400200780c */ /* 0x040fe20001744270 */
[----:B------:R-:W-:Y:S01]  /*42a0*/  MUFU.EX2 R146, R146 ;  /* 0x0000009200927308 */ /* 0x000fe20000000800 */
[----:B------:R-:W-:Y:S02]  /*42b0*/  ISETP.GT.AND P1, PT, R2, 0x41, P1 ;  /* 0x000000410200780c */ /* 0x000fe40000f24270 */
[----:B------:R-:W-:Y:S02]  /*42c0*/  FSEL R21, R21, -INF , !P0 ;  /* 0xff80000015157808 */ /* 0x000fe40004000000 */
[----:B------:R-:W-:Y:S02]  /*42d0*/  PLOP3.LUT P0, PT, PT, PT, UP6, 0x40, 0x0 ;  /* 0x000000000000781c */ /* 0x000fe40003f0e868 */
[C---:B------:R-:W-:Y:S02]  /*42e0*/  ISETP.LT.OR P2, PT, R3.reuse, 0x41, P2 ;  /* 0x000000410300780c */ /* 0x040fe40001741670 */
[----:B------:R-:W-:Y:S02]  /*42f0*/  ISETP.LT.OR P1, PT, R3, 0x42, P1 ;  /* 0x000000420300780c */ /* 0x000fe40000f21670 */
[----:B------:R-:W-:Y:S02]  /*4300*/  ISETP.GT.AND P0, PT, R141, RZ, P0 ;  /* 0x000000ff8d00720c */ /* 0x000fe40000704270 */
[----:B------:R-:W-:Y:S02]  /*4310*/  FSEL R3, R22, -INF , !P2 ;  /* 0xff80000016037808 */ /* 0x000fe40005000000 */
[----:B------:R-:W-:Y:S02]  /*4320*/  FSEL R2, R23, -INF , !P1 ;  /* 0xff80000017027808 */ /* 0x000fe40004800000 */
[----:B------:R-:W-:Y:S01]  /*4330*/  PLOP3.LUT P2, PT, PT, PT, UP5, 0x40, 0x0 ;  /* 0x000000000000781c */ /* 0x000fe20003f4e858 */
[--C-:B------:R-:W-:Y:S01]  /*4340*/  FFMA.FTZ R204, R3, c[0x0][0x29c], -R149.reuse ;  /* 0x0000a70003cc7a23 */ /* 0x100fe20000010895 */
[----:B------:R-:W-:Y:S01]  /*4350*/  PLOP3.LUT P1, PT, PT, PT, UP6, 0x40, 0x0 ;  /* 0x000000000000781c */ /* 0x000fe20003f2e868 */
[----:B------:R-:W-:Y:S01]  /*4360*/  IMAD.SHL.U32 R3, R217, 0x2, RZ ;  /* 0x00000002d9037824 */ /* 0x000fe200078e00ff */
[C---:B------:R-:W-:Y:S02]  /*4370*/  ISETP.LT.OR P0, PT, R142.reuse, 0x1, P0 ;  /* 0x000000018e00780c */ /* 0x040fe40000701670 */
[----:B------:R-:W-:Y:S02]  /*4380*/  ISETP.GT.AND P2, PT, R141, 0x1, P2 ;  /* 0x000000018d00780c */ /* 0x000fe40001744270 */
[C---:B------:R-:W-:Y:S02]  /*4390*/  ISETP.GT.AND P1, PT, R143.reuse, RZ, P1 ;  /* 0x000000ff8f00720c */ /* 0x040fe40000f24270 */
[----:B------:R-:W-:Y:S02]  /*43a0*/  ISETP.LT.OR P2, PT, R142, 0x2, P2 ;  /* 0x000000028e00780c */ /* 0x000fe40001741670 */
[----:B------:R-:W-:Y:S02]  /*43b0*/  FSEL R201, R8, -INF , !P0 ;  /* 0xff80000008c97808 */ /* 0x000fe40004000000 */
[----:B------:R-:W-:Y:S02]  /*43c0*/  PLOP3.LUT P0, PT, PT, PT, UP5, 0x40, 0x0 ;  /* 0x000000000000781c */ /* 0x000fe40003f0e858 */
[----:B------:R-:W-:Y:S02]  /*43d0*/  ISETP.LT.OR P1, PT, R144, 0x1, P1 ;  /* 0x000000019000780c */ /* 0x000fe40000f21670 */
[----:B------:R-:W-:Y:S02]  /*43e0*/  ISETP.GT.AND P0, PT, R143, 0x1, P0 ;  /* 0x000000018f00780c */ /* 0x000fe40000704270 */
        /* <DEDUP_REMOVED lines=11> */
[C---:B------:R-:W-:Y:S01]  /*44a0*/  HMMA.16816.F32 R8, R32.reuse, R152, RZ ;  /* 0x000000982008723c */ /* 0x040fe200000018ff */
[----:B------:R-:W-:Y:S01]  /*44b0*/  MUFU.EX2 R203, R203 ;  /* 0x000000cb00cb7308 */ /* 0x000fe20000000800 */
[----:B------:R-:W-:Y:S02]  /*44c0*/  ISETP.LT.OR P1, PT, R142, 0x22, P1 ;  /* 0x000000228e00780c */ /* 0x000fe40000f21670 */
[----:B------:R-:W-:Y:S02]  /*44d0*/  LOP3.LUT P0, RZ, R225, 0x4, RZ, 0xc0, !PT ;  /* 0x00000004e1ff7812 */ /* 0x000fe4000780c0ff */
[----:B------:R-:W-:Y:S02]  /*44e0*/  FSEL R12, R12, -INF , !P2 ;  /* 0xff8000000c0c7808 */ /* 0x000fe40005000000 */
[-C--:B------:R-:W-:Y:S01]  /*44f0*/  HMMA.16816.F32 R16, R32, R154.reuse, RZ ;  /* 0x0000009a2010723c */ /* 0x080fe200000018ff */
[----:B------:R-:W-:Y:S02]  /*4500*/  SEL R140, R140, 0xffffffc0, !P0 ;  /* 0xffffffc08c8c7807 */ /* 0x000fe40004000000 */
[----:B------:R-:W-:Y:S01]  /*4510*/  PLOP3.LUT P0, PT, PT, PT, UP2, 0x40, 0x0 ;  /* 0x000000000000781c */ /* 0x000fe20003f0e828 */
[--C-:B------:R-:W-:Y:S01]  /*4520*/  FFMA.FTZ R12, R12, c[0x0][0x29c], -R150.reuse ;  /* 0x0000a7000c0c7a23 */ /* 0x100fe20000010896 */
[----:B------:R-:W-:Y:S02]  /*4530*/  PLOP3.LUT P2, PT, PT, PT, UP1, 0x40, 0x0 ;  /* 0x000000000000781c */ /* 0x000fe40003f4e818 */
[----:B------:R-:W-:Y:S02]  /*4540*/  FSEL R13, R13, -INF , !P1 ;  /* 0xff8000000d0d7808 */ /* 0x000fe40004800000 */
        /* <DEDUP_REMOVED lines=9> */
[----:B------:R-:W-:Y:S01]  /*45e0*/  FSEL R210, R14, -INF , !P1 ;  /* 0xff8000000ed27808 */ /* 0x000fe20004800000 */
[--C-:B------:R-:W-:Y:S01]  /*45f0*/  FFMA.FTZ R14, R202, c[0x0][0x29c], -R149.reuse ;  /* 0x0000a700ca0e7a23 */ /* 0x100fe20000010895 */
[----:B------:R-:W-:Y:S01]  /*4600*/  PLOP3.LUT P0, PT, PT, PT, UP3, 0x40, 0x0 ;  /* 0x000000000000781c */ /* 0x000fe20003f0e838 */
[----:B------:R-:W-:Y:S01]  /*4610*/  FFMA.FTZ R202, R201, c[0x0][0x29c], -R150 ;  /* 0x0000a700c9ca7a23 */ /* 0x000fe20000010896 */
[----:B------:R-:W-:Y:S01]  /*4620*/  FSEL R25, R25, -INF , !P2 ;  /* 0xff80000019197808 */ /* 0x000fe20005000000 */
[----:B------:R-:W-:Y:S01]  /*4630*/  MUFU.EX2 R201, R14 ;  /* 0x0000000e00c97308 */ /* 0x000fe20000000800 */
[----:B------:R-:W-:Y:S02]  /*4640*/  PLOP3.LUT P2, PT, PT, PT, UP2, 0x40, 0x0 ;  /* 0x000000000000781c */ /* 0x000fe40003f4e828 */
[----:B------:R-:W-:Y:S02]  /*4650*/  PLOP3.LUT P1, PT, PT, PT, UP1, 0x40, 0x0 ;  /* 0x000000000000781c */ /* 0x000fe40003f2e818 */
[C---:B------:R-:W-:Y:S02]  /*4660*/  ISETP.GT.AND P0, PT, R143.reuse, 0x21, P0 ;  /* 0x000000218f00780c */ /* 0x040fe40000704270 */
[C---:B------:R-:W-:Y:S02]  /*4670*/  ISETP.GT.AND P2, PT, R143.reuse, 0x40, P2 ;  /* 0x000000408f00780c */ /* 0x040fe40001744270 */
[----:B------:R-:W-:Y:S01]  /*4680*/  ISETP.GT.AND P1, PT, R143, 0x41, P1 ;  /* 0x000000418f00780c */ /* 0x000fe20000f24270 */
[----:B------:R-:W-:Y:S01]  /*4690*/  MUFU.EX2 R202, R202 ;  /* 0x000000ca00ca7308 */ /* 0x000fe20000000800 */
[C---:B------:R-:W-:Y:S02]  /*46a0*/  ISETP.LT.OR P0, PT, R144.reuse, 0x22, P0 ;  /* 0x000000229000780c */ /* 0x040fe40000701670 */
[C---:B------:R-:W-:Y:S02]  /*46b0*/  ISETP.LT.OR P2, PT, R144.reuse, 0x41, P2 ;  /* 0x000000419000780c */ /* 0x040fe40001741670 */
[----:B------:R-:W-:Y:S01]  /*46c0*/  ISETP.LT.OR P1, PT, R144, 0x42, P1 ;  /* 0x000000429000780c */ /* 0x000fe20000f21670 */
[--C-:B------:R-:W-:Y:S01]  /*46d0*/  FFMA.FTZ R144, R147, c[0x0][0x29c], -R148.reuse ;  /* 0x0000a70093907a23 */ /* 0x100fe20000010894 */
[----:B------:R-:W-:Y:S01]  /*46e0*/  FSEL R26, R26, -INF , !P2 ;  /* 0xff8000001a1a7808 */ /* 0x000fe20005000000 */
[----:B------:R-:W-:Y:S01]  /*46f0*/  FFMA.FTZ R148, R21, c[0x0][0x29c], -R148 ;  /* 0x0000a70015947a23 */ /* 0x000fe20000010894 */
[----:B------:R-:W-:Y:S01]  /*4700*/  FSEL R27, R27, -INF , !P1 ;  /* 0xff8000001b1b7808 */ /* 0x000fe20004800000 */
[C---:B------:R-:W-:Y:S02]  /*4710*/  HMMA.16816.F32 R20, R28.reuse, R154, RZ ;  /* 0x0000009a1c14723c */ /* 0x040fe400000018ff */
[----:B------:R-:W-:Y:S01]  /*4720*/  MUFU.EX2 R144, R144 ;  /* 0x0000009000907308 */ /* 0x000fe20000000800 */
[--C-:B------:R-:W-:Y:S01]  /*4730*/  FFMA.FTZ R147, R205, c[0x0][0x29c], -R149.reuse ;  /* 0x0000a700cd937a23 */ /* 0x100fe20000010895 */
[----:B------:R-:W-:Y:S01]  /*4740*/  FSEL R15, R15, -INF , !P0 ;  /* 0xff8000000f0f7808 */ /* 0x000fe20004000000 */
[----:B------:R-:W-:Y:S01]  /*4750*/  FFMA.FTZ R205, R24, c[0x0][0x29c], -R150 ;  /* 0x0000a70018cd7a23 */ /* 0x000fe20000010896 */
[----:B------:R-:W-:Y:S01]  /*4760*/  PLOP3.LUT P0, PT, PT, PT, UP0, 0x80, 0x0 ;  /* 0x000000000000781c */ /* 0x000fe20003f0f008 */
[----:B------:R-:W-:Y:S01]  /*4770*/  FFMA.FTZ R149, R2, c[0x0][0x29c], -R149 ;  /* 0x0000a70002957a23 */ /* 0x000fe20000010895 */
[-C--:B------:R-:W-:Y:S01]  /*4780*/  HMMA.16816.F32 R28, R28, R156.reuse, RZ ;  /* 0x0000009c1c1c723c */ /* 0x080fe200000018ff */
[----:B------:R-:W-:Y:S03]  /*4790*/  IMAD.IADD R2, R3, 0x1, R140 ;  /* 0x0000000103027824 */ /* 0x000fe600078e028c */
[----:B------:R-:W-:Y:S01]  /*47a0*/  IMAD.IADD R140, R140, 0x1, R0 ;  /* 0x000000018c8c7824 */ /* 0x000fe200078e0200 */
[----:B------:R-:W-:Y:S01]  /*47b0*/  MUFU.EX2 R24, R209 ;  /* 0x000000d100187308 */ /* 0x000fe20000000800 */
[----:B------:R-:W-:Y:S02]  /*47c0*/  FFMA.FTZ R150, R25, c[0x0][0x29c], -R150 ;  /* 0x0000a70019967a23 */ /* 0x000fe40000010896 */
[----:B-1----:R-:W-:Y:S04]  /*47d0*/  HMMA.16816.F32 R32, R32, R156, RZ ;  /* 0x0000009c2020723c */ /* 0x002fe800000018ff */
[--C-:B------:R-:W-:Y:S03]  /*47e0*/  FFMA.FTZ R15, R15, c[0x0][0x29c], -R206.reuse ;  /* 0x0000a7000f0f7a23 */ /* 0x100fe600000108ce */
[----:B------:R-:W1:Y:S01]  /*47f0*/  MUFU.EX2 R25, R208 ;  /* 0x000000d000197308 */ /* 0x000e620000000800 */
[-C--:B----4-:R-:W-:Y:S08]  /*4800*/  HMMA.16816.F32 R4, R132, R158.reuse, R4 ;  /* 0x0000009e8404723c */ /* 0x090ff00000001804 */
[C---:B------:R-:W-:Y:S01]  /*4810*/  HMMA.16816.F32 R8, R136.reuse, R158, R8 ;  /* 0x0000009e8808723c */ /* 0x040fe20000001808 */
[----:B------:R-:W2:Y:S07]  /*4820*/  MUFU.EX2 R148, R148 ;  /* 0x0000009400947308 */ /* 0x000eae0000000800 */
[-C--:B------:R-:W-:Y:S03]  /*4830*/  HMMA.16816.F32 R16, R136, R160.reuse, R16 ;  /* 0x000000a08810723c */ /* 0x080fe60000001810 */
[----:B------:R-:W3:Y:S05]  /*4840*/  MUFU.EX2 R147, R147 ;  /* 0x0000009300937308 */ /* 0x000eea0000000800 */
[C---:B------:R-:W-:Y:S05]  /*4850*/  HMMA.16816.F32 R20, R132.reuse, R160, R20 ;  /* 0x000000a08414723c */ /* 0x040fea0000001814 */
[----:B------:R-:W-:Y:S03]  /*4860*/  MUFU.EX2 R149, R149 ;  /* 0x0000009500957308 */ /* 0x000fe60000000800 */
[-C--:B------:R-:W-:Y:S01]  /*4870*/  HMMA.16816.F32 R28, R132, R162.reuse, R28 ;  /* 0x000000a2841c723c */ /* 0x080fe2000000181c */
[----:B------:R-:W4:Y:S06]  /*4880*/  LDSM.16.M88.4 R132, [R2+0xe080] ;  /* 0x00e080000284783b */ /* 0x000f2c0000000200 */
[----:B------:R-:W-:Y:S01]  /*4890*/  MUFU.EX2 R150, R150 ;  /* 0x0000009600967308 */ /* 0x000fe20000000800 */
[----:B------:R-:W-:Y:S01]  /*48a0*/  HMMA.16816.F32 R32, R136, R162, R32 ;  /* 0x000000a28820723c */ /* 0x000fe20000001820 */
[----:B------:R-:W5:Y:S07]  /*48b0*/  LDSM.16.M88.4 R136, [R2+0xf080] ;  /* 0x00f080000288783b */ /* 0x000f6e0000000200 */
[-C--:B----4-:R-:W-:Y:S08]  /*48c0*/  HMMA.16816.F32 R4, R132, R164.reuse, R4 ;  /* 0x000000a48404723c */ /* 0x090ff00000001804 */
[C---:B-----5:R-:W-:Y:S08]  /*48d0*/  HMMA.16816.F32 R8, R136.reuse, R164, R8 ;  /* 0x000000a48808723c */ /* 0x060ff00000001808 */
[-C--:B------:R-:W-:Y:S08]  /*48e0*/  HMMA.16816.F32 R16, R136, R166.reuse, R16 ;  /* 0x000000a68810723c */ /* 0x080ff00000001810 */
[C---:B------:R-:W-:Y:S08]  /*48f0*/  HMMA.16816.F32 R20, R132.reuse, R166, R20 ;  /* 0x000000a68414723c */ /* 0x040ff00000001814 */
[-C--:B------:R-:W-:Y:S01]  /*4900*/  HMMA.16816.F32 R28, R132, R168.reuse, R28 ;  /* 0x000000a8841c723c */ /* 0x080fe2000000181c */
[----:B------:R-:W4:Y:S07]  /*4910*/  LDSM.16.M88.4 R132, [R140+0xe080] ;  /* 0x00e080008c84783b */ /* 0x000f2e0000000200 */
        /* <DEDUP_REMOVED lines=9> */
[----:B------:R-:W5:Y:S08]  /*49b0*/  LDSM.16.M88.4 R136, [R3+0x11080] ;  /* 0x011080000388783b */ /* 0x000f700000000200 */
[----:B------:R-:W-:Y:S01]  /*49c0*/  LDS R3, [R234.X4+0x12280] ;  /* 0x01228000ea037984 */ /* 0x000fe20000004800 */
        /* <DEDUP_REMOVED lines=25> */
[----:B------:R-:W5:Y:S01]  /*4b60*/  LDSM.16.M88.4 R140, [R140+0x11080] ;  /* 0x011080008c8c783b */ /* 0x000f620000000200 */
[----:B------:R-:W1:Y:S10]  /*4b70*/  MUFU.EX2 R137, R204 ;  /* 0x000000cc00897308 */ /* 0x000e740000000800 */
[----:B------:R1:W-:Y:S10]  /*4b80*/  MUFU.EX2 R204, R12 ;  /* 0x0000000c00cc7308 */ /* 0x0003f40000000800 */
[----:B------:R2:W2:Y:S10]  /*4b90*/  MUFU.EX2 R139, R13 ;  /* 0x0000000d008b7308 */ /* 0x0004b40000000800 */
[----:B------:R-:W-:Y:S01]  /*4ba0*/  MUFU.EX2 R138, R205 ;  /* 0x000000cd008a7308 */ /* 0x000fe20000000800 */
[-C--:B----4-:R-:W-:Y:S05]  /*4bb0*/  HMMA.16816.F32 R4, R132, R194.reuse, R4 ;  /* 0x000000c28404723c */ /* 0x090fea0000001804 */
[--C-:B-1----:R-:W-:Y:S03]  /*4bc0*/  FFMA.FTZ R12, R211, c[0x0][0x29c], -R206.reuse ;  /* 0x0000a700d30c7a23 */ /* 0x102fe600000108ce */
[C---:B-----5:R-:W-:Y:S01]  /*4bd0*/  HMMA.16816.F32 R8, R140.reuse, R194, R8 ;  /* 0x000000c28c08723c */ /* 0x060fe20000001808 */
[----:B------:R1:W-:Y:S03]  /*4be0*/  MUFU.EX2 R136, R12 ;  /* 0x0000000c00887308 */ /* 0x0003e60000000800 */
[----:B--2---:R-:W-:Y:S04]  /*4bf0*/  FFMA.FTZ R13, R212, c[0x0][0x29c], -R206 ;  /* 0x0000a700d40d7a23 */ /* 0x004fe800000108ce */
[-C--:B------:R-:W-:Y:S08]  /*4c00*/  HMMA.16816.F32 R16, R140, R196.reuse, R16 ;  /* 0x000000c48c10723c */ /* 0x080ff00000001810 */
[C---:B------:R-:W-:Y:S04]  /*4c10*/  HMMA.16816.F32 R20, R132.reuse, R196, R20 ;  /* 0x000000c48414723c */ /* 0x040fe80000001814 */
[--C-:B------:R-:W-:Y:S02]  /*4c20*/  FADD.FTZ R6, R6, -R0.reuse ;  /* 0x8000000006067221 */ /* 0x100fe40000010000 */
[----:B------:R-:W-:Y:S02]  /*4c30*/  FADD.FTZ R7, R7, -R0 ;  /* 0x8000000007077221 */ /* 0x000fe40000010000 */
[-C--:B------:R-:W-:Y:S01]  /*4c40*/  HMMA.16816.F32 R28, R132, R198.reuse, R28 ;  /* 0x000000c6841c723c */ /* 0x080fe2000000181c */
[----:B------:R-:W2:Y:S03]  /*4c50*/  MUFU.EX2 R135, R13 ;  /* 0x0000000d00877308 */ /* 0x000ea60000000800 */
[--C-:B------:R-:W-:Y:S02]  /*4c60*/  FADD.FTZ R4, R4, -R3.reuse ;  /* 0x8000000304047221 */ /* 0x100fe40000010000 */
[--C-:B------:R-:W-:Y:S01]  /*4c70*/  FADD.FTZ R5, R5, -R3.reuse ;  /* 0x8000000305057221 */ /* 0x100fe20000010000 */
[----:B------:R-:W-:Y:S01]  /*4c80*/  F2FP.PACK_AB R132, R25, R24 ;  /* 0x000000181984723e */ /* 0x000fe200000000ff */
[----:B------:R-:W-:Y:S04]  /*4c90*/  HMMA.16816.F32 R32, R140, R198, R32 ;  /* 0x000000c68c20723c */ /* 0x000fe80000001820 */
[----:B------:R-:W-:Y:S02]  /*4ca0*/  FMUL.FTZ R14, R24, R4 ;  /* 0x00000004180e7220 */ /* 0x000fe40000410000 */
[----:B-1----:R-:W-:Y:S02]  /*4cb0*/  FFMA.FTZ R12, R210, c[0x0][0x29c], -R206 ;  /* 0x0000a700d20c7a23 */ /* 0x002fe400000108ce */
[--C-:B------:R-:W-:Y:S02]  /*4cc0*/  FADD.FTZ R22, R22, -R0.reuse ;  /* 0x8000000016167221 */ /* 0x100fe40000010000 */
[----:B------:R-:W-:Y:S02]  /*4cd0*/  MUFU.EX2 R134, R12 ;  /* 0x0000000c00867308 */ /* 0x000fe40000000800 */
[--C-:B------:R-:W-:Y:S02]  /*4ce0*/  FADD.FTZ R23, R23, -R0.reuse ;  /* 0x8000000017177221 */ /* 0x100fe40000010000 */
[--C-:B------:R-:W-:Y:S02]  /*4cf0*/  FADD.FTZ R20, R20, -R3.reuse ;  /* 0x8000000314147221 */ /* 0x100fe40000010000 */
[--C-:B------:R-:W-:Y:S02]  /*4d00*/  FADD.FTZ R29, R29, -R3.reuse ;  /* 0x800000031d1d7221 */ /* 0x100fe40000010000 */
[--C-:B------:R-:W-:Y:S02]  /*4d10*/  FADD.FTZ R30, R30, -R0.reuse ;  /* 0x800000001e1e7221 */ /* 0x100fe40000010000 */
[----:B------:R-:W-:Y:S02]  /*4d20*/  FMUL.FTZ R24, R148, R29 ;  /* 0x0000001d94187220 */ /* 0x000fe40000410000 */
[----:B------:R1:W4:Y:S01]  /*4d30*/  MUFU.EX2 R29, R15 ;  /* 0x0000000f001d7308 */ /* 0x0003220000000800 */
[----:B------:R-:W-:Y:S02]  /*4d40*/  FADD.FTZ R31, R31, -R0 ;  /* 0x800000001f1f7221 */ /* 0x000fe40000010000 */
[--C-:B------:R-:W-:Y:S01]  /*4d50*/  FADD.FTZ R21, R21, -R3.reuse ;  /* 0x8000000315157221 */ /* 0x100fe20000010000 */
[----:B------:R-:W5:Y:S01]  /*4d60*/  LDS R0, [R234.X4+0x12320] ;  /* 0x01232000ea007984 */ /* 0x000f620000004800 */
[----:B------:R-:W-:Y:S02]  /*4d70*/  FMUL.FTZ R5, R25, R5 ;  /* 0x0000000519057220 */ /* 0x000fe40000410000 */
[----:B------:R-:W-:Y:S01]  /*4d80*/  FMUL.FTZ R25, R144, R20 ;  /* 0x0000001490197220 */ /* 0x000fe20000410000 */
[----:B------:R-:W-:Y:S01]  /*4d90*/  STS [R232+0x12480], R132 ;  /* 0x01248084e8007388 */ /* 0x000fe20000000800 */
[----:B------:R-:W-:Y:S01]  /*4da0*/  FMUL.FTZ R21, R145, R21 ;  /* 0x0000001591157220 */ /* 0x000fe20000410000 */
[----:B------:R-:W-:Y:S01]  /*4db0*/  F2FP.PACK_AB R20, R5, R14 ;  /* 0x0000000e0514723e */ /* 0x000fe200000000ff */
[----:B---3--:R-:W-:Y:S01]  /*4dc0*/  FMUL.FTZ R6, R147, R6 ;  /* 0x0000000693067220 */ /* 0x008fe20000410000 */
[----:B------:R-:W-:Y:S01]  /*4dd0*/  F2FP.PACK_AB R14, R149, R137 ;  /* 0x00000089950e723e */ /* 0x000fe200000000ff */
        /* <DEDUP_REMOVED lines=13> */
[----:B-1----:R-:W-:Y:S01]  /*4eb0*/  F2FP.PACK_AB R15, R201, R200 ;  /* 0x000000c8c90f723e */ /* 0x002fe200000000ff */
        /* <DEDUP_REMOVED lines=187> */
.L_x_659:
        /* <DEDUP_REMOVED lines=235> */
.L_x_641:
[----:B------:R-:W-:Y:S05]  /*6920*/  @P1 EXIT ;  /* 0x000000000000194d */ /* 0x000fea0003800000 */
[----:B------:R-:W-:Y:S02]  /*6930*/  ULDC.64 UR4, c[0x0][0x360] ;  /* 0x0000d80000047ab9 */ /* 0x000fe40000000a00 */
[----:B------:R-:W-:Y:S02]  /*6940*/  UISETP.NE.U32.AND UP2, UPT, URZ, UR4, UPT ;  /* 0x000000043f00728c */ /* 0x000fe4000bf45070 */
[----:B------:R-:W-:-:S02]  /*6950*/  ULDC.64 UR6, c[0x0][0x360] ;  /* 0x0000d80000067ab9 */ /* 0x000fc40000000a00 */
[----:B------:R-:W-:Y:S02]  /*6960*/  UISETP.NE.AND.EX UP2, UPT, URZ, UR5, UPT, UP2 ;  /* 0x000000053f00728c */ /* 0x000fe4000bf45320 */
[----:B------:R-:W-:-:S04]  /*6970*/  ULDC.64 UR10, c[0x0][0x338] ;  /* 0x0000ce00000a7ab9 */ /* 0x000fc80000000a00 */
[----:B------:R-:W-:-:S05]  /*6980*/  PLOP3.LUT P0, PT, PT, PT, UP2, 0x80, 0x0 ;  /* 0x000000000000781c */ /* 0x000fca0003f0f028 */
[----:B------:R-:W-:Y:S02]  /*6990*/  @UP2 UMOV UR4, 0x4 ;  /* 0x0000000400042882 */ /* 0x000fe40000000000 */
[----:B------:R-:W-:-:S06]  /*69a0*/  @UP2 UIMAD.WIDE UR4, UR15, UR4, UR6 ;  /* 0x000000040f0422a5 */ /* 0x000fcc000f8e0206 */
[----:B------:R-:W-:Y:S02]  /*69b0*/  IMAD.U32 R2, RZ, RZ, UR4 ;  /* 0x00000004ff027e24 */ /* 0x000fe4000f8e00ff */
[----:B------:R-:W-:-:S05]  /*69c0*/  IMAD.U32 R3, RZ, RZ, UR5 ;  /* 0x00000005ff037e24 */ /* 0x000fca000f8e00ff */
[----:B------:R-:W2:Y:S01]  /*69d0*/  @P0 LDG.E R0, [R2.64] ;  /* 0x0000001202000981 */ /* 0x000ea2000c1e1900 */
[----:B------:R-:W3:Y:S01]  /*69e0*/  S2UR UR6, SR_CTAID.X ;  /* 0x00000000000679c3 */ /* 0x000ee20000002500 */
[----:B------:R-:W-:Y:S01]  /*69f0*/  UMOV UR5, 0x1 ;  /* 0x0000000100057882 */ /* 0x000fe20000000000 */
[----:B------:R-:W-:Y:S01]  /*6a00*/  BSSY B0, `(.L_x_661) ;  /* 0x000002f000007945 */ /* 0x000fe20003800000 */
[----:B------:R-:W-:Y:S01]  /*6a10*/  UISETP.NE.AND UP0, UPT, UR5, UR10, UPT ;  /* 0x0000000a0500728c */ /* 0x000fe2000bf05270 */
[----:B------:R-:W4:Y:S01]  /*6a20*/  S2R R4, SR_TID.X ;  /* 0x0000000000047919 */ /* 0x000f220000002100 */
[----:B------:R-:W-:Y:S02]  /*6a30*/  ULDC UR7, c[0x0][0x358] ;  /* 0x0000d60000077ab9 */ /* 0x000fe40000000800 */
[----:B------:R-:W-:Y:S01]  /*6a40*/  ULDC UR8, c[0x0][0x2f4] ;  /* 0x0000bd0000087ab9 */ /* 0x000fe20000000800 */
[----:B------:R-:W5:Y:S01]  /*6a50*/  S2UR UR4, SR_CTAID.Y ;  /* 0x00000000000479c3 */ /* 0x000f620000002600 */
[----:B------:R-:W-:-:S02]  /*6a60*/  ULDC UR5, c[0x0][0x340] ;  /* 0x0000d00000057ab9 */ /* 0x000fc40000000800 */
[----:B------:R-:W-:Y:S02]  /*6a70*/  UIMAD UR13, UR15, UR8, URZ ;  /* 0x000000080f0d72a4 */ /* 0x000fe4000f8e023f */
[----:B---3--:R-:W-:-:S04]  /*6a80*/  UIMAD UR7, UR6, UR7, URZ ;  /* 0x00000007060772a4 */ /* 0x008fc8000f8e023f */
[----:B------:R-:W-:Y:S01]  /*6a90*/  UIMAD UR8, UR7, UR8, URZ ;  /* 0x00000008070872a4 */ /* 0x000fe2000f8e023f */
[----:B------:R-:W-:Y:S01]  /*6aa0*/  BAR.SYNC.DEFER_BLOCKING 0x1, 0x100 ;  /* 0x0044000000007b1d */ /* 0x000fe20000010000 */
[----:B----4-:R-:W-:Y:S01]  /*6ab0*/  ISETP.NE.AND P2, PT, R4, RZ, PT ;  /* 0x000000ff0400720c */ /* 0x010fe20003f45270 */
[----:B-----5:R-:W-:Y:S02]  /*6ac0*/  UIMAD.WIDE.U32 UR16, UR4, UR11, URZ ;  /* 0x0000000b041072a5 */ /* 0x020fe4000f8e003f */
[----:B------:R-:W-:Y:S02]  /*6ad0*/  USHF.R.S32.HI UR14, URZ, 0x1f, UR8 ;  /* 0x0000001f3f0e7899 */ /* 0x000fe40008011408 */
[----:B------:R-:W-:Y:S02]  /*6ae0*/  UMOV UR11, UR4 ;  /* 0x00000004000b7c82 */ /* 0x000fe40008000000 */
[----:B------:R-:W-:Y:S02]  /*6af0*/  @UP0 USHF.R.U32.HI UR11, URZ, UR5, UR17 ;  /* 0x000000053f0b0299 */ /* 0x000fe40008011611 */
[----:B------:R-:W-:-:S02]  /*6b00*/  USHF.R.S32.HI UR5, URZ, 0x1f, UR13 ;  /* 0x0000001f3f057899 */ /* 0x000fc4000801140d */
[----:B------:R-:W-:Y:S02]  /*6b10*/  UIADD3 UR8, UP1, UP0, UR8, UR13, UR11 ;  /* 0x0000000d08087290 */ /* 0x000fe4000f83e00b */
[----:B------:R-:W-:Y:S02]  /*6b20*/  UIADD3 UR7, -UR11, URZ, URZ ;  /* 0x0000003f0b077290 */ /* 0x000fe4000fffe13f */
[----:B------:R-:W-:Y:S02]  /*6b30*/  USHF.R.S32.HI UR9, URZ, 0x1f, UR11 ;  /* 0x0000001f3f097899 */ /* 0x000fe4000801140b */
[----:B------:R-:W-:Y:S02]  /*6b40*/  UIMAD UR10, UR7, UR10, UR4 ;  /* 0x0000000a070a72a4 */ /* 0x000fe4000f8e0204 */
[----:B------:R-:W-:Y:S02]  /*6b50*/  UIADD3.X UR14, UR14, UR5, UR9, UP1, UP0 ;  /* 0x000000050e0e7290 */ /* 0x000fe40008fe0409 */
[----:B------:R-:W-:-:S02]  /*6b60*/  USHF.L.U32 UR7, UR8, 0x2, URZ ;  /* 0x0000000208077899 */ /* 0x000fc4000800063f */
[----:B------:R-:W-:Y:S02]  /*6b70*/  ULDC.64 UR4, c[0x0][0x350] ;  /* 0x0000d40000047ab9 */ /* 0x000fe40000000a00 */
[----:B------:R-:W-:Y:S02]  /*6b80*/  USHF.L.U64.HI UR8, UR8, 0x2, UR14 ;  /* 0x0000000208087899 */ /* 0x000fe4000801020e */
[----:B------:R-:W-:-:S04]  /*6b90*/  UIADD3 UR4, UP0, UR7, UR4, URZ ;  /* 0x0000000407047290 */ /* 0x000fc8000ff1e03f */
[----:B------:R-:W-:Y:S02]  /*6ba0*/  UIADD3.X UR5, UR8, UR5, URZ, UP0, !UPT ;  /* 0x0000000508057290 */ /* 0x000fe400087fe43f */
[----:B------:R-:W-:-:S04]  /*6bb0*/  MOV R4, UR4 ;  /* 0x0000000400047c02 */ /* 0x000fc80008000f00 */
[----:B------:R-:W-:Y:S01]  /*6bc0*/  IMAD.U32 R5, RZ, RZ, UR5 ;  /* 0x00000005ff057e24 */ /* 0x000fe2000f8e00ff */
[----:B--2---:R-:W2:Y:S02]  /*6bd0*/  @P0 R2UR UR12, R0 ;  /* 0x00000000000c03c2 */ /* 0x004ea400000e0000 */
[----:B--2---:R-:W-:-:S04]  /*6be0*/  @UP2 UIMAD UR12, UR15, 0x60, UR12 ;  /* 0x000000600f0c28a4 */ /* 0x004fc8000f8e020c */
[----:B------:R-:W-:Y:S02]  /*6bf0*/  UIMAD.WIDE UR12, UR12, 0x2aaaaaab, URZ ;  /* 0x2aaaaaab0c0c78a5 */ /* 0x000fe4000f8e023f */
[----:B------:R-:W-:Y:S02]  /*6c00*/  USHF.R.S32.HI UR12, URZ, 0x1f, UR15 ;  /* 0x0000001f3f0c7899 */ /* 0x000fe4000801140f */
[----:B------:R-:W-:Y:S02]  /*6c10*/  @UP2 USHF.R.U32.HI UR16, URZ, 0x1f, UR13 ;  /* 0x0000001f3f102899 */ /* 0x000fe4000801160d */
[----:B------:R-:W-:Y:S02]  /*6c20*/  USEL UR15, UR15, URZ, !UP2 ;  /* 0x0000003f0f0f7287 */ /* 0x000fe4000d000000 */
[----:B------:R-:W-:Y:S02]  /*6c30*/  @UP2 ULEA.HI.SX32 UR16, UR13, UR16, 0x1c ;  /* 0x000000100d102291 */ /* 0x000fe4000f8fe23f */
[----:B------:R-:W-:-:S02]  /*6c40*/  USEL UR12, UR12, URZ, !UP2 ;  /* 0x0000003f0c0c7287 */ /* 0x000fc4000d000000 */
[----:B------:R-:W-:-:S04]  /*6c50*/  @UP2 UIMAD UR16, UR16, 0x3000, URZ ;  /* 0x00003000101028a4 */ /* 0x000fc8000f8e023f */
[----:B------:R-:W-:-:S03]  /*6c60*/  @UP2 USHF.R.S32.HI UR17, URZ, 0x1f, UR16 ;  /* 0x0000001f3f112899 */ /* 0x000fc60008011410 */
[----:B------:R-:W-:-:S04]  /*6c70*/  @!UP2 UMOV UR16, URZ ;  /* 0x0000003f0010ac82 */ /* 0x000fc80008000000 */
[----:B------:R-:W-:Y:S01]  /*6c80*/  @!UP2 UMOV UR17, URZ ;  /* 0x0000003f0011ac82 */ /* 0x000fe20008000000 */
[----:B------:R-:W-:Y:S05]  /*6c90*/  @P2 BRA `(.L_x_662) ;  /* 0x0000005000002947 */ /* 0x000fea0003800000 */
.L_x_663:
[----:B------:R-:W2:Y:S01]  /*6ca0*/  LDG.E.STRONG.GPU R0, [R4.64] ;  /* 0x0000001204007981 */ /* 0x000ea2000c1ef900 */
[----:B------:R-:W-:Y:S01]  /*6cb0*/  YIELD ;  /* 0x0000000000007946 */ /* 0x000fe20003800000 */
[----:B--2---:R-:W-:Y:S01]  /*6cc0*/  ISETP.NE.AND P0, PT, R0, UR10, PT ;  /* 0x0000000a00007c0c */ /* 0x004fe2000bf05270 */
[----:B------:R-:W-:-:S12]  /*6cd0*/  CCTL.IVALL ;  /* 0x00000000ff00798f */ /* 0x000fd80002000000 */
[----:B------:R-:W-:Y:S05]  /*6ce0*/  @P0 BRA `(.L_x_663) ;  /* 0xffffffb000000947 */ /* 0x000fea000383ffff */
.L_x_662:
[----:B------:R-:W-:Y:S05]  /*6cf0*/  BSYNC B0 ;  /* 0x0000000000007941 */ /* 0x000fea0003800000 */
.L_x_661:
[----:B------:R-:W-:Y:S01]  /*6d00*/  MOV R11, 0xffffffff ;  /* 0xffffffff000b7802 */ /* 0x000fe20000000f00 */
[----:B------:R-:W-:Y:S05]  /*6d10*/  BRA.CONV ~URZ, `(.L_x_664) ;  /* 0x000000237f007947 */ /* 0x000fea000b800000 */
[----:B------:R-:W-:Y:S02]  /*6d20*/  MOV R2, 0x6d40 ;  /* 0x00006d4000027802 */ /* 0x000fe40000000f00 */
[----:B-1----:R-:W-:Y:S05]  /*6d30*/  CALL.REL.NOINC `($__internal_3_$__cuda_sm70_warpsync) ;  /* 0x00000b6000007944 */ /* 0x002fea0003c00000 */
.L_x_664:
[----:B------:R-:W2:Y:S01]  /*6d40*/  S2R R0, SR_TID.X ;  /* 0x0000000000007919 */ /* 0x000ea20000002100 */
[----:B------:R-:W-:Y:S01]  /*6d50*/  UIMAD UR5, UR6, 0x3000, URZ ;  /* 0x00003000060578a4 */ /* 0x000fe2000f8e023f */
[----:B------:R-:W-:Y:S01]  /*6d60*/  IMAD.U32 R10, RZ, RZ, UR15 ;  /* 0x0000000fff0a7e24 */ /* 0x000fe2000f8e00ff */
[----:B------:R-:W-:-:S06]  /*6d70*/  NOP ;  /* 0x0000000000007918 */ /* 0x000fcc0000000000 */
[----:B------:R-:W-:Y:S01]  /*6d80*/  USHF.R.S32.HI UR4, URZ, 0x1f, UR5 ;  /* 0x0000001f3f047899 */ /* 0x000fe20008011405 */
[----:B------:R-:W-:Y:S01]  /*6d90*/  IMAD.U32 R8, RZ, RZ, UR5 ;  /* 0x00000005ff087e24 */ /* 0x000fe2000f8e00ff */
[----:B--2---:R-:W-:-:S04]  /*6da0*/  SHF.R.S32.HI R2, RZ, 0x1f, R0 ;  /* 0x0000001fff027819 */ /* 0x004fc80000011400 */
[----:B------:R-:W-:Y:S01]  /*6db0*/  IADD3 R8, P1, P0, R8, UR16, R0 ;  /* 0x0000001008087c10 */ /* 0x000fe2000f83e000 */
[----:B------:R-:W-:Y:S01]  /*6dc0*/  IMAD.U32 R0, RZ, RZ, UR4 ;  /* 0x00000004ff007e24 */ /* 0x000fe2000f8e00ff */
[----:B------:R-:W-:Y:S02]  /*6dd0*/  ULDC.64 UR4, c[0x0][0x328] ;  /* 0x0000ca0000047ab9 */ /* 0x000fe40000000a00 */
[----:B------:R-:W-:Y:S02]  /*6de0*/  UIMAD UR4, UR9, UR4, URZ ;  /* 0x00000004090472a4 */ /* 0x000fe4000f8e023f */
[----:B------:R-:W-:Y:S01]  /*6df0*/  IADD3.X R9, R0, UR17, R2, P1, P0 ;  /* 0x0000001100097c10 */ /* 0x000fe20008fe0402 */
[----:B------:R-:W-:Y:S01]  /*6e00*/  IMAD.U32 R2, RZ, RZ, UR11 ;  /* 0x0000000bff027e24 */ /* 0x000fe2000f8e00ff */
[----:B------:R-:W-:-:S03]  /*6e10*/  UIMAD UR13, UR11, UR5, UR4 ;  /* 0x000000050b0d72a4 */ /* 0x000fc6000f8e0204 */
[----:B------:R-:W-:Y:S01]  /*6e20*/  IMAD.WIDE.U32 R2, R2, c[0x0][0x328], R8 ;  /* 0x0000ca0002027a25 */ /* 0x000fe200078e0008 */
[----:B------:R-:W-:Y:S02]  /*6e30*/  ULDC.64 UR4, c[0x0][0x330] ;  /* 0x0000cc0000047ab9 */ /* 0x000fe40000000a00 */
[----:B------:R-:W-:Y:S02]  /*6e40*/  UIMAD UR4, UR12, UR4, URZ ;  /* 0x000000040c0472a4 */ /* 0x000fe4000f8e023f */
[----:B------:R-:W-:Y:S02]  /*6e50*/  IADD3 R3, R3, UR13, RZ ;  /* 0x0000000d03037c10 */ /* 0x000fe4000fffe0ff */
[----:B------:R-:W-:-:S03]  /*6e60*/  UIMAD UR4, UR15, UR5, UR4 ;  /* 0x000000050f0472a4 */ /* 0x000fc6000f8e0204 */
[----:B-1----:R-:W-:-:S05]  /*6e70*/  IMAD.WIDE.U32 R6, R10, c[0x0][0x330], R2 ;  /* 0x0000cc000a067a25 */ /* 0x002fca00078e0002 */
[----:B------:R-:W-:Y:S02]  /*6e80*/  IADD3 R0, R7, UR4, RZ ;  /* 0x0000000407007c10 */ /* 0x000fe4000fffe0ff */
        /* <DEDUP_REMOVED lines=52> */
[----:B------:R-:W-:Y:S05]  /*71d0*/  CALL.REL.NOINC `($__internal_3_$__cuda_sm70_warpsync) ;  /* 0x000006c000007944 */ /* 0x000fea0003c00000 */
.L_x_665:
        /* <DEDUP_REMOVED lines=12> */
.L_x_667:
[----:B------:R-:W-:Y:S05]  /*72a0*/  BSYNC B0 ;  /* 0x0000000000007941 */ /* 0x000fea0003800000 */
.L_x_666:
[----:B------:R-:W-:Y:S01]  /*72b0*/  ULDC.64 UR4, c[0x0][0x348] ;  /* 0x0000d20000047ab9 */ /* 0x000fe20000000a00 */
[----:B------:R-:W-:Y:S01]  /*72c0*/  BSSY B0, `(.L_x_668) ;  /* 0x000000b000007945 */ /* 0x000fe20003800000 */
[----:B------:R-:W-:-:S04]  /*72d0*/  UIADD3 UR4, UP0, UR7, UR4, URZ ;  /* 0x0000000407047290 */ /* 0x000fc8000ff1e03f */
[----:B------:R-:W-:Y:S02]  /*72e0*/  UIADD3.X UR5, UR8, UR5, URZ, UP0, !UPT ;  /* 0x0000000508057290 */ /* 0x000fe400087fe43f */
[----:B--2---:R-:W-:-:S04]  /*72f0*/  MOV R4, UR4 ;  /* 0x0000000400047c02 */ /* 0x004fc80008000f00 */
[----:B------:R-:W-:Y:S01]  /*7300*/  MOV R5, UR5 ;  /* 0x0000000500057c02 */ /* 0x000fe20008000f00 */
[----:B------:R-:W-:Y:S05]  /*7310*/  @P2 BRA `(.L_x_669) ;  /* 0x0000005000002947 */ /* 0x000fea0003800000 */
.L_x_670:
[----:B------:R-:W2:Y:S01]  /*7320*/  LDG.E.STRONG.GPU R0, [R4.64] ;  /* 0x0000001204007981 */ /* 0x000ea2000c1ef900 */
[----:B------:R-:W-:Y:S01]  /*7330*/  YIELD ;  /* 0x0000000000007946 */ /* 0x000fe20003800000 */
[----:B--2---:R-:W-:Y:S01]  /*7340*/  ISETP.NE.AND P0, PT, R0, UR10, PT ;  /* 0x0000000a00007c0c */ /* 0x004fe2000bf05270 */
[----:B------:R-:W-:-:S12]  /*7350*/  CCTL.IVALL ;  /* 0x00000000ff00798f */ /* 0x000fd80002000000 */
[----:B------:R-:W-:Y:S05]  /*7360*/  @P0 BRA `(.L_x_670) ;  /* 0xffffffb000000947 */ /* 0x000fea000383ffff */
.L_x_669:
[----:B------:R-:W-:Y:S05]  /*7370*/  BSYNC B0 ;  /* 0x0000000000007941 */ /* 0x000fea0003800000 */
.L_x_668:
[----:B------:R-:W-:Y:S05]  /*7380*/  BRA.CONV ~URZ, `(.L_x_671) ;  /* 0x000000237f007947 */ /* 0x000fea000b800000 */
[----:B-1----:R-:W-:Y:S02]  /*7390*/  MOV R2, 0x73b0 ;  /* 0x000073b000027802 */ /* 0x002fe40000000f00 */
[----:B------:R-:W-:Y:S05]  /*73a0*/  CALL.REL.NOINC `($__internal_3_$__cuda_sm70_warpsync) ;  /* 0x000004f000007944 */ /* 0x000fea0003c00000 */
.L_x_671:
[----:B------:R-:W-:Y:S01]  /*73b0*/  ULDC.64 UR4, c[0x0][0x300] ;  /* 0x0000c00000047ab9 */ /* 0x000fe20000000a00 */
[----:B-1----:R-:W-:Y:S01]  /*73c0*/  MOV R2, R8 ;  /* 0x0000000800027202 */ /* 0x002fe20000000f00 */
[----:B------:R-:W-:Y:S01]  /*73d0*/  UIMAD UR4, UR9, UR4, URZ ;  /* 0x00000004090472a4 */ /* 0x000fe2000f8e023f */
[----:B------:R-:W-:Y:S02]  /*73e0*/  IMAD.U32 R0, RZ, RZ, UR11 ;  /* 0x0000000bff007e24 */ /* 0x000fe4000f8e00ff */
[----:B------:R-:W-:Y:S01]  /*73f0*/  IMAD.MOV.U32 R3, RZ, RZ, R9 ;  /* 0x000000ffff037224 */ /* 0x000fe200078e0009 */
[----:B------:R-:W-:-:S03]  /*7400*/  UIMAD UR13, UR11, UR5, UR4 ;  /* 0x000000050b0d72a4 */ /* 0x000fc6000f8e0204 */
[----:B------:R-:W-:Y:S01]  /*7410*/  IMAD.WIDE.U32 R2, R0, c[0x0][0x300], R2 ;  /* 0x0000c00000027a25 */ /* 0x000fe200078e0002 */
[----:B------:R-:W-:Y:S02]  /*7420*/  ULDC.64 UR4, c[0x0][0x308] ;  /* 0x0000c20000047ab9 */ /* 0x000fe40000000a00 */
[----:B------:R-:W-:Y:S02]  /*7430*/  UIMAD UR4, UR12, UR4, URZ ;  /* 0x000000040c0472a4 */ /* 0x000fe4000f8e023f */
[----:B------:R-:W-:Y:S02]  /*7440*/  IADD3 R3, R3, UR13, RZ ;  /* 0x0000000d03037c10 */ /* 0x000fe4000fffe0ff */
[----:B------:R-:W-:-:S03]  /*7450*/  UIMAD UR4, UR15, UR5, UR4 ;  /* 0x000000050f0472a4 */ /* 0x000fc6000f8e0204 */
[----:B------:R-:W-:-:S05]  /*7460*/  IMAD.WIDE.U32 R6, R10, c[0x0][0x308], R2 ;  /* 0x0000c2000a067a25 */ /* 0x000fca00078e0002 */
[----:B------:R-:W-:Y:S02]  /*7470*/  IADD3 R0, R7, UR4, RZ ;  /* 0x0000000407007c10 */ /* 0x000fe4000fffe0ff */
[----:B------:R-:W-:-:S04]  /*7480*/  LEA R2, P0, R6, c[0x0][0x2e8], 0x2 ;  /* 0x0000ba0006027a11 */ /* 0x000fc800078010ff */
[----:B------:R-:W-:Y:S01]  /*7490*/  LEA.HI.X R3, R6, c[0x0][0x2ec], R0, 0x2, P0 ;  /* 0x0000bb0006037a11 */ /* 0x000fe200000f1400 */
[----:B------:R-:W-:-:S06]  /*74a0*/  NOP ;  /* 0x0000000000007918 */ /* 0x000fcc0000000000 */
        /* <DEDUP_REMOVED lines=51> */
.L_x_672:
        /* <DEDUP_REMOVED lines=12> */
        .weak           $__internal_3_$__cuda_sm70_warpsync
        .type           $__internal_3_$__cuda_sm70_warpsync,@function
        .size           $__internal_3_$__cuda_sm70_warpsync,(.L_x_2303 - $__internal_3_$__cuda_sm70_warpsync)
$__internal_3_$__cuda_sm70_warpsync:
[----:B------:R-:W-:Y:S01]  /*78a0*/  MOV R3, 0x0 ;  /* 0x0000000000037802 */ /* 0x000fe20000000f00 */
[----:B------:R-:W-:Y:S04]  /*78b0*/  WARPSYNC R11 ;  /* 0x0000000b00007348 */ /* 0x000fe80003800000 */
[----:B------:R-:W-:Y:S05]  /*78c0*/  RET.REL.NODEC R2 `(_ZN7cutlass13device_kernelIN5flash19enable_sm80_to_sm89INS1_16FlashAttnBwdSm80INS1_25CollectiveMainloopBwdSm80ILi2ELi1EN4cute5tupleIJNS5_1CILi64EEENS7_ILi96EEENS7_ILi128EEEEEENS_6half_tEfNS_4arch4Sm80ELb0ELb1ELb0ELb1ELb1ELb0ELb0ELb0ELi2ELi2ELi2ELi2ELb1EEENS1_24CollectiveEpilogueBwdGQAISB_fSE_Li256ELb1ELb1EEENS1_19SingleTileSchedulerILb1ELb0ELb0ELi96EEEEEEEEEvNT_6ParamsE) ;  /* 0xffff873002007950 */ /* 0x000fea0003c3ffff */
.L_x_673:
        /* <DEDUP_REMOVED lines=11> */
.L_x_2303:


//--------------------- .text._ZN7cutlass13device_kernelIN5flash19enable_sm80_to_sm89INS1_16FlashAttnBwdSm80INS1_25CollectiveMainloopBwdSm80ILi2ELi1EN4cute5tupleIJNS5_1CILi64EEENS7_ILi96EEENS7_ILi128EEEEEENS_6half_tEfNS_4arch4Sm80ELb1ELb0ELb0ELb0ELb0ELb0ELb0ELb0ELi2ELi2ELi2ELi2ELb1EEENS1_21CollectiveEpilogueBwdISB_SC_SE_Li256ELb0ELb0ELi4EEENS1_25SingleTileBwdLPTSchedulerILb0ELi96ELb0EEEEEEEEEvNT_6ParamsE --------------------------
	.section	.text._ZN7cutlass13device_kernelIN5flash19enable_sm80_to_sm89INS1_16FlashAttnBwdSm80INS1_25CollectiveMainloopBwdSm80ILi2ELi1EN4cute5tupleIJNS5_1CILi64EEENS7_ILi96EEENS7_ILi128EEEEEENS_6half_tEfNS_4arch4Sm80ELb1ELb0ELb0ELb0ELb0ELb0ELb0ELb0ELi2ELi2ELi2ELi2ELb1EEENS1_21CollectiveEpilogueBwdISB_SC_SE_Li256ELb0ELb0ELi4EEENS1_25SingleTileBwdLPTSchedulerILb0ELi96ELb0EEEEEEEEEvNT_6ParamsE,"ax",@progbits
	.sectioninfo	@"SHI_REGISTERS=255"
	.align	128
.text._ZN7cutlass13device_kernelIN5flash19enable_sm80_to_sm89INS1_16FlashAttnBwdSm80INS1_25CollectiveMainloopBwdSm80ILi2ELi1EN4cute5tupleIJNS5_1CILi64EEENS7_ILi96EEENS7_ILi128EEEEEENS_6half_tEfNS_4arch4Sm80ELb1ELb0ELb0ELb0ELb0ELb0ELb0ELb0ELi2ELi2ELi2ELi2ELb1EEENS1_21CollectiveEpilogueBwdISB_SC_SE_Li256ELb0ELb0ELi4EEENS1_25SingleTileBwdLPTSchedulerILb0ELi96ELb0EEEEEEEEEvNT_6ParamsE:
        .type           _ZN7cutlass13device_kernelIN5flash19enable_sm80_to_sm89INS1_16FlashAttnBwdSm80INS1_25CollectiveMainloopBwdSm80ILi2ELi1EN4cute5tupleIJNS5_1CILi64EEENS7_ILi96EEENS7_ILi128EEEEEENS_6half_tEfNS_4arch4Sm80ELb1ELb0ELb0ELb0ELb0ELb0ELb0ELb0ELi2ELi2ELi2ELi2ELb1EEENS1_21CollectiveEpilogueBwdISB_SC_SE_Li256ELb0ELb0ELi4EEENS1_25SingleTileBwdLPTSchedulerILb0ELi96ELb0EEEEEEEEEvNT_6ParamsE,@function
        .size           _ZN7cutlass13device_kernelIN5flash19enable_sm80_to_sm89INS1_16FlashAttnBwdSm80INS1_25CollectiveMainloopBwdSm80ILi2ELi1EN4cute5tupleIJNS5_1CILi64EEENS7_ILi96EEENS7_ILi128EEEEEENS_6half_tEfNS_4arch4Sm80ELb1ELb0ELb0ELb0ELb0ELb0ELb0ELb0ELi2ELi2ELi2ELi2ELb1EEENS1_21CollectiveEpilogueBwdISB_SC_SE_Li256ELb0ELb0ELi4EEENS1_25SingleTileBwdLPTSchedulerILb0ELi96ELb0EEEEEEEEEvNT_6ParamsE,(.L_x_2305 - _ZN7cutlass13device_kernelIN5flash19enable_sm80_to_sm89INS1_16FlashAttnBwdSm80INS1_25CollectiveMainloopBwdSm80ILi2ELi1EN4cute5tupleIJNS5_1CILi64EEENS7_ILi96EEENS7_ILi128EEEEEENS_6half_tEfNS_4arch4Sm80ELb1ELb0ELb0ELb0ELb0ELb0ELb0ELb0ELi2ELi2ELi2ELi2ELb1EEENS1_21CollectiveEpilogueBwdISB_SC_SE_Li256ELb0ELb0ELi4EEENS1_25SingleTileBwdLPTSchedulerILb0ELi96ELb0EEEEEEEEEvNT_6ParamsE)
        .other          _ZN7cutlass13device_kernelIN5flash19enable_sm80_to_sm89INS1_16FlashAttnBwdSm80INS1_25CollectiveMainloopBwdSm80ILi2ELi1EN4cute5tupleIJNS5_1CILi64EEENS7_ILi96EEENS7_ILi128EEEEEENS_6half_tEfNS_4arch4Sm80ELb1ELb0ELb0ELb0ELb0ELb0ELb0ELb0ELi2ELi2ELi2ELi2ELb1EEENS1_21CollectiveEpilogueBwdISB_SC_SE_Li256ELb0ELb0ELi4EEENS1_25SingleTileBwdLPTSchedulerILb0ELi96ELb0EEEEEEEEEvNT_6ParamsE,@"STO_CUDA_ENTRY STV_DEFAULT"
_ZN7cutlass13device_kernelIN5flash19enable_sm80_to_sm89INS1_16FlashAttnBwdSm80INS1_25CollectiveMainloopBwdSm80ILi2ELi1EN4cute5tupleIJNS5_1CILi64EEENS7_ILi96EEENS7_ILi128EEEEEENS_6half_tEfNS_4arch4Sm80ELb1ELb0ELb0ELb0ELb0ELb0ELb0ELb0ELi2ELi2ELi2ELi2ELb1EEENS1_21CollectiveEpilogueBwdISB_SC_SE_Li256ELb0ELb0ELi4EEENS1_25SingleTileBwdLPTSchedulerILb0ELi96ELb0EEEEEEEEEvNT_6ParamsE:
[----:B------:R-:W-:-:S03]  /*0000*/  MOV R1, c[0x0][0x28] ;  /* 0x00000a0000017a02 */ /* 0x000fc60000000f00 */
[----:B------:R-:W1:Y:S01]  /*0010*/  S2R R246, SR_TID.X ;  /* 0x0000000000f67919 */ /* 0x000e620000002100 */
[----:B------:R-:W-:-:S03]  /*0020*/  IADD3 R1, R1, -0x20, RZ ;  /* 0xffffffe001017810 */ /* 0x000fc60007ffe0ff */
[----:B------:R-:W2:Y:S01]  /*0030*/  S2R R0, SR_CTAID.X ;  /* 0x0000000000007919 */ /* 0x000ea20000002500 */
[----:B-1----:R-:W-:-:S06]  /*0040*/  SHF.R.U32.HI R2, RZ, 0x5, R246 ;  /* 0x00000005ff027819 */ /* 0x002fcc00000116f6 */
[----:B------:R-:W1:Y:S02]  /*0050*/  SHFL.IDX PT, R2, R2, RZ, 0x1f ;  /* 0x00001fff02027589 */ /* 0x000e6400000e0000 */
[----:B-1----:R-:W-:-:S13]  /*0060*/  ISETP.NE.AND P0, PT, R2, RZ, PT ;  /* 0x000000ff0200720c */ /* 0x002fda0003f05270 */
[----:B------:R-:W-:Y:S05]  /*0070*/  @!P0 BRA `(.L_x_674) ;  /* 0x0000020000008947 */ /* 0x000fea0003800000 */
[----:B--2---:R-:W-:Y:S01]  /*0080*/  IMAD.MOV.U32 R2, RZ, RZ, c[0x0][0x3b8] ;  /* 0x0000ee00ff027624 */ /* 0x004fe200078e00ff */
[----:B------:R-:W-:-:S04]  /*0090*/  MOV R4, R0 ;  /* 0x0000000000047202 */ /* 0x000fc80000000f00 */
[----:B------:R-:W-:-:S13]  /*00a0*/  ISETP.NE.AND P0, PT, R2, 0x1, PT ;  /* 0x000000010200780c */ /* 0x000fda0003f05270 */
[----:B------:R-:W-:-:S05]  /*00b0*/  @P0 IMAD.HI.U32 R2, R0, c[0x0][0x3bc], RZ ;  /* 0x0000ef0000020a27 */ /* 0x000fca00078e00ff */
[----:B------:R-:W-:-:S04]  /*00c0*/  @P0 SHF.R.U32.HI R4, RZ, c[0x0][0x3c0], R2 ;  /* 0x0000f000ff040a19 */ /* 0x000fc80000011602 */
[----:B------:R-:W-:Y:S01]  /*00d0*/  ISETP.GE.AND P0, PT, R4, c[0x0][0x3d0], PT ;  /* 0x0000f40004007a0c */ /* 0x000fe20003f06270 */
[----:B------:R-:W-:-:S04]  /*00e0*/  IMAD.MOV R2, RZ, RZ, -R4 ;  /* 0x000000ffff027224 */ /* 0x000fc800078e0a04 */
[----:B------:R-:W-:-:S08]  /*00f0*/  IMAD R0, R2, c[0x0][0x3b8], R0 ;  /* 0x0000ee0002007a24 */ /* 0x000fd000078e0200 */
[----:B------:R-:W-:Y:S05]  /*0100*/  @!P0 BRA `(.L_x_675) ;  /* 0x0000007000008947 */ /* 0x000fea0003800000 */
[----:B------:R-:W-:Y:S02]  /*0110*/  MOV R2, c[0x0][0x3c4] ;  /* 0x0000f10000027a02 */ /* 0x000fe40000000f00 */
[----:B------:R-:W-:Y:S02]  /*0120*/  MOV R238, R0 ;  /* 0x0000000000ee7202 */ /* 0x000fe40000000f00 */
[----:B------:R-:W-:-:S13]  /*0130*/  ISETP.NE.AND P0, PT, R2, 0x1, PT ;  /* 0x000000010200780c */ /* 0x000fda0003f05270 */
[----:B------:R-:W-:-:S05]  /*0140*/  @P0 IMAD.HI.U32 R2, R0, c[0x0][0x3c8], RZ ;  /* 0x0000f20000020a27 */ /* 0x000fca00078e00ff */
[----:B------:R-:W-:-:S05]  /*0150*/  @P0 SHF.R.U32.HI R238, RZ, c[0x0][0x3cc], R2 ;  /* 0x0000f300ffee0a19 */ /* 0x000fca0000011602 */
[----:B------:R-:W-:Y:S01]  /*0160*/  IMAD R3, R238, c[0x0][0x3c4], RZ ;  /* 0x0000f100ee037a24 */ /* 0x000fe200078e02ff */
[----:B------:R-:W-:Y:S05]  /*0170*/  BRA `(.L_x_676) ;  /* 0x0000006000007947 */ /* 0x000fea0003800000 */
.L_x_675:
[----:B------:R-:W-:Y:S02]  /*0180*/  MOV R2, c[0x0][0x3ac] ;  /* 0x0000eb0000027a02 */ /* 0x000fe40000000f00 */
[----:B------:R-:W-:Y:S02]  /*0190*/  MOV R238, R0 ;  /* 0x0000000000ee7202 */ /* 0x000fe40000000f00 */
[----:B------:R-:W-:-:S13]  /*01a0*/  ISETP.NE.AND P0, PT, R2, 0x1, PT ;  /* 0x000000010200780c */ /* 0x000fda0003f05270 */
[----:B------:R-:W-:-:S05]  /*01b0*/  @P0 IMAD.HI.U32 R2, R0, c[0x0][0x3b0], RZ ;  /* 0x0000ec0000020a27 */ /* 0x000fca00078e00ff */
[----:B------:R-:W-:-:S05]  /*01c0*/  @P0 SHF.R.U32.HI R238, RZ, c[0x0][0x3b4], R2 ;  /* 0x0000ed00ffee0a19 */ /* 0x000fca0000011602 */
[----:B------:R-:W-:-:S03]  /*01d0*/  IMAD R3, R238, c[0x0][0x3ac], RZ ;  /* 0x0000eb00ee037a24 */ /* 0x000fc600078e02ff */
.L_x_676:
[----:B------:R-:W-:Y:S02]  /*01e0*/  MOV R2, c[0x0][0x3a0] ;  /* 0x0000e80000027a02 */ /* 0x000fe40000000f00 */
[----:B------:R-:W-:Y:S02]  /*01f0*/  IADD3 R3, R0, -R3, RZ ;  /* 0x8000000300037210 */ /* 0x000fe40007ffe0ff */
[----:B------:R-:W-:-:S03]  /*0200*/  ISETP.NE.AND P0, PT, R2, 0x1, PT ;  /* 0x000000010200780c */ /* 0x000fc60003f05270 */
[----:B------:R-:W-:-:S05]  /*0210*/  IMAD R4, R4, c[0x0][0x3ac], R3 ;  /* 0x0000eb0004047a24 */ /* 0x000fca00078e0203 */
[----:B------:R-:W-:-:S05]  /*0220*/  MOV R237, R4 ;  /* 0x0000000400ed7202 */ /* 0x000fca0000000f00 */
[----:B------:R-:W-:-:S05]  /*0230*/  @P0 IMAD.HI.U32 R0, R4, c[0x0][0x3a4], RZ ;  /* 0x0000e90004000a27 */ /* 0x000fca00078e00ff */
[----:B------:R-:W-:-:S04]  /*0240*/  @P0 SHF.R.U32.HI R237, RZ, c[0x0][0x3a8], R0 ;  /* 0x0000ea00ffed0a19 */ /* 0x000fc80000011600 */
[----:B------:R-:W-:-:S05]  /*0250*/  IADD3 R236, -R237, RZ, RZ ;  /* 0x000000ffedec7210 */ /* 0x000fca0007ffe1ff */
[----:B------:R-:W-:Y:S01]  /*0260*/  IMAD R236, R236, c[0x0][0x3a0], R4 ;  /* 0x0000e800ecec7a24 */ /* 0x000fe200078e0204 */
[----:B------:R-:W-:Y:S05]  /*0270*/  BRA `(.L_x_677) ;  /* 0x000001f000007947 */ /* 0x000fea0003800000 */
.L_x_674:
        /* <DEDUP_REMOVED lines=16> */
.L_x_678:
[----:B------:R-:W-:Y:S02]  /*0380*/  MOV R0, c[0x0][0x3ac] ;  /* 0x0000eb0000007a02 */ /* 0x000fe40000000f00 */
[----:B------:R-:W-:Y:S02]  /*0390*/  MOV R238, R2 ;  /* 0x0000000200ee7202 */ /* 0x000fe40000000f00 */
[----:B------:R-:W-:-:S13]  /*03a0*/  ISETP.NE.AND P0, PT, R0, 0x1, PT ;  /* 0x000000010000780c */ /* 0x000fda0003f05270 */
[----:B------:R-:W-:-:S05]  /*03b0*/  @P0 IMAD.HI.U32 R0, R2, c[0x0][0x3b0], RZ ;  /* 0x0000ec0002000a27 */ /* 0x000fca00078e00ff */
[----:B------:R-:W-:-:S05]  /*03c0*/  @P0 SHF.R.U32.HI R238, RZ, c[0x0][0x3b4], R0 ;  /* 0x0000ed00ffee0a19 */ /* 0x000fca0000011600 */
[----:B------:R-:W-:-:S03]  /*03d0*/  IMAD R3, R238, c[0x0][0x3ac], RZ ;  /* 0x0000eb00ee037a24 */ /* 0x000fc600078e02ff */
.L_x_679:
        /* <DEDUP_REMOVED lines=8> */
[----:B------:R-:W-:Y:S02]  /*0460*/  IMAD R236, R236, c[0x0][0x3a0], R4 ;  /* 0x0000e800ecec7a24 */ /* 0x000fe400078e0204 */
.L_x_677:
[----:B------:R-:W-:-:S13]  /*0470*/  ISETP.GE.AND P0, PT, R237, RZ, PT ;  /* 0x000000ffed00720c */ /* 0x000fda0003f06270 */
[----:B------:R-:W-:Y:S05]  /*0480*/  @!P0 EXIT ;  /* 0x000000000000894d */ /* 0x000fea0003800000 */
[----:B------:R-:W-:Y:S01]  /*0490*/  IMAD.MOV.U32 R0, RZ, RZ, c[0x0][0x168] ;  /* 0x00005a00ff007624 */ /* 0x000fe200078e00ff */
[----:B------:R-:W-:Y:S01]  /*04a0*/  ULDC.64 UR16, c[0x0][0x118] ;  /* 0x0000460000107ab9 */ /* 0x000fe20000000a00 */
[----:B------:R-:W-:Y:S01]  /*04b0*/  PLOP3.LUT P1, PT, PT, PT, PT, 0x80, 0x0 ;  /* 0x000000000000781c */ /* 0x000fe20003f2f070 */
[----:B------:R-:W-:Y:S01]  /*04c0*/  CS2R R126, SRZ ;  /* 0x00000000007e7805 */ /* 0x000fe2000001ff00 */
[----:B------:R-:W-:Y:S01]  /*04d0*/  IMAD R3, R238, 0x60, R0 ;  /* 0x00000060ee037824 */ /* 0x000fe200078e0200 */
[----:B------:R-:W-:Y:S01]  /*04e0*/  IADD3 R0, R0, 0x3f, RZ ;  /* 0x0000003f00007810 */ /* 0x000fe20007ffe0ff */
[----:B------:R-:W-:Y:S01]  /*04f0*/  CS2R R124, SRZ ;  /* 0x00000000007c7805 */ /* 0x000fe2000001ff00 */
[----:B------:R-:W-:Y:S01]  /*0500*/  CS2R R130, SRZ ;  /* 0x0000000000827805 */ /* 0x000fe2000001ff00 */
[----:B------:R-:W-:Y:S01]  /*0510*/  CS2R R128, SRZ ;  /* 0x0000000000807805 */ /* 0x000fe2000001ff00 */
[----:B------:R-:W-:Y:S01]  /*0520*/  IADD3 R3, R3, -c[0x0][0x198], RZ ;  /* 0x8000660003037a10 */ /* 0x000fe20007ffe0ff */
[----:B------:R-:W-:Y:S01]  /*0530*/  CS2R R134, SRZ ;  /* 0x0000000000867805 */ /* 0x000fe2000001ff00 */
[----:B------:R-:W-:Y:S01]  /*0540*/  SHF.R.S32.HI R235, RZ, 0x1f, R0 ;  /* 0x0000001fffeb7819 */ /* 0x000fe20000011400 */
[----:B------:R-:W-:Y:S01]  /*0550*/  CS2R R132, SRZ ;  /* 0x0000000000847805 */ /* 0x000fe2000001ff00 */
[----:B------:R-:W-:Y:S01]  /*0560*/  IADD3 R3, R3, -c[0x0][0x2a4], RZ ;  /* 0x8000a90003037a10 */ /* 0x000fe20007ffe0ff */
[----:B------:R-:W-:Y:S01]  /*0570*/  CS2R R122, SRZ ;  /* 0x00000000007a7805 */ /* 0x000fe2000001ff00 */
[----:B------:R-:W-:Y:S01]  /*0580*/  LEA.HI R235, R235, R0, RZ, 0x6 ;  /* 0x00000000ebeb7211 */ /* 0x000fe200078f30ff */
[----:B------:R-:W-:Y:S01]  /*0590*/  CS2R R120, SRZ ;  /* 0x0000000000787805 */ /* 0x000fe2000001ff00 */
[----:B------:R-:W-:Y:S01]  /*05a0*/  SHF.R.S32.HI R2, RZ, 0x1f, R3 ;  /* 0x0000001fff027819 */ /* 0x000fe20000011403 */
[----:B------:R-:W-:Y:S01]  /*05b0*/  CS2R R118, SRZ ;  /* 0x0000000000767805 */ /* 0x000fe2000001ff00 */
[----:B------:R-:W-:Y:S01]  /*05c0*/  SHF.R.S32.HI R235, RZ, 0x6, R235 ;  /* 0x00000006ffeb7819 */ /* 0x000fe200000114eb */
[----:B------:R-:W-:Y:S01]  /*05d0*/  CS2R R116, SRZ ;  /* 0x0000000000747805 */ /* 0x000fe2000001ff00 */
[----:B------:R-:W-:Y:S01]  /*05e0*/  LEA.HI R2, R2, R3, RZ, 0x6 ;  /* 0x0000000302027211 */ /* 0x000fe200078f30ff */
[----:B------:R-:W-:Y:S01]  /*05f0*/  CS2R R114, SRZ ;  /* 0x0000000000727805 */ /* 0x000fe2000001ff00 */
[----:B------:R-:W-:Y:S01]  /*0600*/  CS2R R112, SRZ ;  /* 0x0000000000707805 */ /* 0x000fe2000001ff00 */
[----:B------:R-:W-:Y:S01]  /*0610*/  CS2R R102, SRZ ;  /* 0x0000000000667805 */ /* 0x000fe2000001ff00 */
[----:B------:R-:W-:Y:S01]  /*0620*/  SHF.R.S32.HI R2, RZ, 0x6, R2 ;  /* 0x00000006ff027819 */ /* 0x000fe20000011402 */
[----:B------:R-:W-:Y:S01]  /*0630*/  CS2R R100, SRZ ;  /* 0x0000000000647805 */ /* 0x000fe2000001ff00 */
[----:B------:R-:W-:Y:S01]  /*0640*/  CS2R R106, SRZ ;  /* 0x00000000006a7805 */ /* 0x000fe2000001ff00 */
[----:B------:R-:W-:Y:S01]  /*0650*/  CS2R R104, SRZ ;  /* 0x0000000000687805 */ /* 0x000fe2000001ff00 */
[----:B------:R-:W1:Y:S01]  /*0660*/  R2UR UR7, R2 ;  /* 0x00000000020773c2 */ /* 0x000e6200000e0000 */
        /* <DEDUP_REMOVED lines=23> */
[----:B-1----:R-:W-:Y:S01]  /*07e0*/  UISETP.LT.AND UP0, UPT, URZ, UR7, UPT ;  /* 0x000000073f00728c */ /* 0x002fe2000bf01270 */
[----:B------:R-:W-:Y:S01]  /*07f0*/  CS2R R56, SRZ ;  /* 0x0000000000387805 */ /* 0x000fe2000001ff00 */
[----:B------:R-:W-:Y:S01]  /*0800*/  CS2R R62, SRZ ;  /* 0x00000000003e7805 */ /* 0x000fe2000001ff00 */
[----:B------:R-:W-:Y:S01]  /*0810*/  CS2R R60, SRZ ;  /* 0x00000000003c7805 */ /* 0x000fe2000001ff00 */
[----:B------:R-:W-:Y:S01]  /*0820*/  USEL UR7, URZ, UR7, !UP0 ;  /* 0x000000073f077287 */ /* 0x000fe2000c000000 */
[----:B------:R-:W-:Y:S01]  /*0830*/  CS2R R50, SRZ ;  /* 0x0000000000327805 */ /* 0x000fe2000001ff00 */
[----:B------:R-:W-:Y:S01]  /*0840*/  CS2R R48, SRZ ;  /* 0x0000000000307805 */ /* 0x000fe2000001ff00 */
[----:B------:R-:W-:Y:S01]  /*0850*/  CS2R R46, SRZ ;  /* 0x00000000002e7805 */ /* 0x000fe2000001ff00 */
[----:B------:R-:W-:Y:S01]  /*0860*/  CS2R R44, SRZ ;  /* 0x00000000002c7805 */ /* 0x000fe2000001ff00 */
[----:B------:R-:W-:Y:S01]  /*0870*/  CS2R R42, SRZ ;  /* 0x00000000002a7805 */ /* 0x000fe2000001ff00 */
[----:B------:R-:W-:Y:S01]  /*0880*/  ISETP.GT.AND P0, PT, R235, UR7, PT ;  /* 0x00000007eb007c0c */ /* 0x000fe2000bf04270 */
[----:B------:R-:W-:-:S12]  /*0890*/  CS2R R40, SRZ ;  /* 0x0000000000287805 */ /* 0x000fd8000001ff00 */
[----:B------:R-:W-:Y:S05]  /*08a0*/  @!P0 BRA `(.L_x_680) ;  /* 0x00004f5000008947 */ /* 0x000fea0003800000 */
[----:B------:R-:W-:Y:S01]  /*08b0*/  IMAD.MOV.U32 R0, RZ, RZ, c[0x0][0x248] ;  /* 0x00009200ff007624 */ /* 0x000fe200078e00ff */
[----:B------:R-:W-:Y:S01]  /*08c0*/  SHF.R.S32.HI R8, RZ, 0x1f, R246 ;  /* 0x0000001fff087819 */ /* 0x000fe200000114f6 */
[--C-:B------:R-:W-:Y:S01]  /*08d0*/  IMAD.MOV.U32 R5, RZ, RZ, R236.reuse ;  /* 0x000000ffff057224 */ /* 0x100fe200078e00ec */
[----:B------:R-:W-:Y:S01]  /*08e0*/  SHF.R.S32.HI R10, RZ, 0x1f, R236 ;  /* 0x0000001fff0a7819 */ /* 0x000fe200000114ec */
[----:B------:R-:W-:Y:S01]  /*08f0*/  IMAD.SHL.U32 R16, R246, 0x4, RZ ;  /* 0x00000004f6107824 */ /* 0x000fe200078e00ff */
[----:B------:R-:W-:Y:S01]  /*0900*/  ISETP.NE.AND P0, PT, R0, 0x1, PT ;  /* 0x000000010000780c */ /* 0x000fe20003f05270 */
[----:B------:R-:W-:Y:S01]  /*0910*/  ULDC.64 UR4, c[0x0][0x1d8] ;  /* 0x0000760000047ab9 */ /* 0x000fe20000000a00 */
[-C--:B------:R-:W-:Y:S01]  /*0920*/  LEA.HI R4, R8, R246.reuse, RZ, 0x3 ;  /* 0x000000f608047211 */ /* 0x080fe200078f18ff */
[C---:B------:R-:W-:Y:S01]  /*0930*/  IMAD R18, R10.reuse, c[0x0][0x270], RZ ;  /* 0x00009c000a127a24 */ /* 0x040fe200078e02ff */
[----:B------:R-:W-:Y:S01]  /*0940*/  SHF.R.S32.HI R17, RZ, 0x1f, R16 ;  /* 0x0000001fff117819 */ /* 0x000fe20000011410 */
[----:B------:R-:W-:Y:S01]  /*0950*/  IMAD R14, R10, c[0x0][0x288], RZ ;  /* 0x0000a2000a0e7a24 */ /* 0x000fe200078e02ff */
[----:B------:R-:W-:Y:S01]  /*0960*/  LOP3.LUT R11, R4, 0xfffffff8, RZ, 0xc0, !PT ;  /* 0xfffffff8040b7812 */ /* 0x000fe200078ec0ff */
[C---:B------:R-:W-:Y:S01]  /*0970*/  IMAD R18, R236.reuse, c[0x0][0x274], R18 ;  /* 0x00009d00ec127a24 */ /* 0x040fe200078e0212 */
[----:B------:R-:W-:Y:S01]  /*0980*/  SHF.R.S32.HI R32, RZ, 0x3, R4 ;  /* 0x00000003ff207819 */ /* 0x000fe20000011404 */
[C---:B------:R-:W-:Y:S01]  /*0990*/  IMAD.WIDE.U32 R2, R236.reuse, c[0x0][0x270], R16 ;  /* 0x00009c00ec027a25 */ /* 0x040fe200078e0010 */
[----:B------:R-:W-:Y:S01]  /*09a0*/  SHF.R.S32.HI R239, RZ, 0x1f, R237 ;  /* 0x0000001fffef7819 */ /* 0x000fe200000114ed */
[----:B------:R-:W-:Y:S01]  /*09b0*/  USHF.L.U32 UR9, UR4, 0x6, URZ ;  /* 0x0000000604097899 */ /* 0x000fe2000800063f */
[----:B------:R-:W-:Y:S01]  /*09c0*/  SHF.R.S32.HI R33, RZ, 0x1f, R32 ;  /* 0x0000001fff217819 */ /* 0x000fe20000011420 */
[----:B------:R-:W-:Y:S01]  /*09d0*/  @P0 IMAD.HI.U32 R0, R236, c[0x0][0x24c], RZ ;  /* 0x00009300ec000a27 */ /* 0x000fe200078e00ff */
[----:B------:R-:W-:Y:S01]  /*09e0*/  USHF.R.S32.HI UR6, URZ, 0x1f, UR7 ;  /* 0x0000001f3f067899 */ /* 0x000fe20008011407 */
[----:B------:R-:W-:Y:S01]  /*09f0*/  CS2R R134, SRZ ;  /* 0x0000000000867805 */ /* 0x000fe2000001ff00 */
[----:B------:R-:W-:Y:S01]  /*0a00*/  ULDC.64 UR12, c[0x0][0x178] ;  /* 0x00005e00000c7ab9 */ /* 0x000fe20000000a00 */
[----:B------:R-:W-:Y:S01]  /*0a10*/  IMAD.IADD R11, R246, 0x1, -R11 ;  /* 0x00000001f60b7824 */ /* 0x000fe200078e0a0b */
[----:B------:R-:W-:Y:S01]  /*0a20*/  @P0 SHF.R.U32.HI R5, RZ, c[0x0][0x250], R0 ;  /* 0x00009400ff050a19 */ /* 0x000fe20000011600 */
[----:B------:R-:W-:Y:S01]  /*0a30*/  IMAD.SHL.U32 R234, R32, 0x40, RZ ;  /* 0x0000004020ea7824 */ /* 0x000fe200078e00ff */
[----:B------:R-:W-:Y:S01]  /*0a40*/  LEA.HI R0, R8, R246, RZ, 0x6 ;  /* 0x000000f608007211 */ /* 0x000fe200078f30ff */
[C---:B------:R-:W-:Y:S01]  /*0a50*/  IMAD.SHL.U32 R20, R11.reuse, 0x8, RZ ;  /* 0x000000080b147824 */ /* 0x040fe200078e00ff */
[----:B------:R-:W-:Y:S01]  /*0a60*/  SHF.R.S32.HI R26, RZ, 0x1f, R5 ;  /* 0x0000001fff1a7819 */ /* 0x000fe20000011405 */
[----:B------:R-:W-:Y:S01]  /*0a70*/  IMAD.SHL.U32 R230, R11, 0x40, RZ ;  /* 0x000000400be67824 */ /* 0x000fe200078e00ff */
[----:B------:R-:W-:Y:S01]  /*0a80*/  SHF.R.S32.HI R0, RZ, 0x6, R0 ;  /* 0x00000006ff007819 */ /* 0x000fe20000011400 */
[----:B------:R-:W-:Y:S01]  /*0a90*/  IMAD.IADD R19, R3, 0x1, R18 ;  /* 0x0000000103137824 */ /* 0x000fe200078e0212 */
[----:B------:R-:W-:Y:S01]  /*0aa0*/  SHF.R.S32.HI R21, RZ, 0x1f, R20 ;  /* 0x0000001fff157819 */ /* 0x000fe20000011414 */
[----:B------:R-:W-:Y:S01]  /*0ab0*/  IMAD R6, R26, c[0x0][0x1e0], RZ ;  /* 0x000078001a067a24 */ /* 0x000fe200078e02ff */
[----:B------:R-:W-:Y:S01]  /*0ac0*/  LOP3.LUT R234, R234, 0x1c0, RZ, 0xc0, !PT ;  /* 0x000001c0eaea7812 */ /* 0x000fe200078ec0ff */
[----:B------:R-:W-:Y:S01]  /*0ad0*/  IMAD R22, R239, c[0x0][0x1e8], RZ ;  /* 0x00007a00ef167a24 */ /* 0x000fe200078e02ff */
[----:B------:R-:W-:Y:S01]  /*0ae0*/  LOP3.LUT R230, R230, 0x1c0, RZ, 0xc0, !PT ;  /* 0x000001c0e6e67812 */ /* 0x000fe200078ec0ff */
[C---:B------:R-:W-:Y:S01]  /*0af0*/  IMAD R6, R5.reuse, c[0x0][0x1e4], R6 ;  /* 0x0000790005067a24 */ /* 0x040fe200078e0206 */
[C---:B------:R-:W-:Y:S01]  /*0b00*/  IADD3 R9, R20.reuse, 0x40, RZ ;  /* 0x0000004014097810 */ /* 0x040fe20007ffe0ff */
[----:B------:R-:W-:Y:S01]  /*0b10*/  IMAD.WIDE.U32 R12, R5, c[0x0][0x1e0], R20 ;  /* 0x00007800050c7a25 */ /* 0x000fe200078e0014 */
[----:B------:R-:W-:Y:S01]  /*0b20*/  ISETP.GE.AND P5, PT, R20, c[0x0][0x1cc], PT ;  /* 0x0000730014007a0c */ /* 0x000fe20003fa6270 */
[----:B------:R-:W-:Y:S01]  /*0b30*/  UMOV UR10, 0x6 ;  /* 0x00000006000a7882 */ /* 0x000fe20000000000 */
[----:B------:R-:W-:Y:S01]  /*0b40*/  ISETP.GE.AND P2, PT, R9, c[0x0][0x1cc], PT ;  /* 0x0000730009007a0c */ /* 0x000fe20003f46270 */
[----:B------:R-:W-:Y:S01]  /*0b50*/  IMAD.IADD R7, R13, 0x1, R6 ;  /* 0x000000010d077824 */ /* 0x000fe200078e0206 */
[----:B------:R-:W-:Y:S01]  /*0b60*/  UIMAD UR14, UR6, UR12, URZ ;  /* 0x0000000c060e72a4 */ /* 0x000fe2000f8e023f */
[----:B------:R-:W-:Y:S01]  /*0b70*/  IMAD.MOV.U32 R6, RZ, RZ, R12 ;  /* 0x000000ffff067224 */ /* 0x000fe200078e000c */
[----:B------:R-:W-:Y:S01]  /*0b80*/  USHF.L.U64.HI UR8, UR4, UR10, UR5 ;  /* 0x0000000a04087299 */ /* 0x000fe20008010205 */
[----:B------:R-:W-:Y:S01]  /*0b90*/  IMAD.MOV.U32 R18, RZ, RZ, R2 ;  /* 0x000000ffff127224 */ /* 0x000fe200078e0002 */
[----:B------:R-:W-:Y:S01]  /*0ba0*/  LOP3.LUT R2, R234, 0x38, R20, 0xf8, !PT ;  /* 0x00000038ea027812 */ /* 0x000fe200078ef814 */
[----:B------:R-:W-:Y:S01]  /*0bb0*/  IMAD.SHL.U32 R3, R0, 0x200, RZ ;  /* 0x0000020000037824 */ /* 0x000fe200078e00ff */
[----:B------:R-:W-:Y:S01]  /*0bc0*/  SHF.R.U32.HI R234, RZ, 0x3, R234 ;  /* 0x00000003ffea7819 */ /* 0x000fe200000116ea */
[----:B------:R-:W-:Y:S01]  /*0bd0*/  IMAD R22, R237, c[0x0][0x1ec], R22 ;  /* 0x00007b00ed167a24 */ /* 0x000fe200078e0216 */
[----:B------:R-:W-:Y:S01]  /*0be0*/  UIMAD.WIDE.U32 UR18, UR7, UR12, URZ ;  /* 0x0000000c071272a5 */ /* 0x000fe2000f8e003f */
[----:B------:R-:W-:Y:S01]  /*0bf0*/  IMAD R26, R26, c[0x0][0x1b0], RZ ;  /* 0x00006c001a1a7a24 */ /* 0x000fe200078e02ff */
[----:B------:R-:W-:Y:S01]  /*0c00*/  LOP3.LUT R234, R3, R2, R234, 0xf6, !PT ;  /* 0x0000000203ea7212 */ /* 0x000fe200078ef6ea */
[----:B------:R-:W-:Y:S01]  /*0c10*/  IMAD.WIDE.U32 R6, R237, c[0x0][0x1e8], R6 ;  /* 0x00007a00ed067a25 */ /* 0x000fe200078e0006 */
[----:B------:R-:W-:Y:S01]  /*0c20*/  LOP3.LUT R2, R230, 0x8, R4, 0xf8, !PT ;  /* 0x00000008e6027812 */ /* 0x000fe200078ef804 */
[----:B------:R-:W-:Y:S01]  /*0c30*/  UIMAD UR14, UR7, UR13, UR14 ;  /* 0x0000000d070e72a4 */ /* 0x000fe2000f8e020e */
[----:B------:R-:W-:Y:S01]  /*0c40*/  SHF.R.U32.HI R230, RZ, 0x3, R230 ;  /* 0x00000003ffe67819 */ /* 0x000fe200000116e6 */
[----:B------:R-:W-:Y:S01]  /*0c50*/  IMAD R12, R33, c[0x0][0x178], RZ ;  /* 0x00005e00210c7a24 */ /* 0x000fe200078e02ff */
[----:B------:R-:W-:Y:S01]  /*0c60*/  ULDC.64 UR4, c[0x0][0x1a8] ;  /* 0x00006a0000047ab9 */ /* 0x000fe20000000a00 */
[----:B------:R-:W-:Y:S01]  /*0c70*/  IMAD R26, R5, c[0x0][0x1b4], R26 ;  /* 0x00006d00051a7a24 */ /* 0x000fe200078e021a */
[----:B------:R-:W-:Y:S01]  /*0c80*/  LOP3.LUT R230, R3, R2, R230, 0xf6, !PT ;  /* 0x0000000203e67212 */ /* 0x000fe200078ef6e6 */
[----:B------:R-:W-:Y:S01]  /*0c90*/  IMAD.WIDE.U32 R30, R5, c[0x0][0x1b0], R20 ;  /* 0x00006c00051e7a25 */ /* 0x000fe200078e0014 */
[----:B------:R-:W-:Y:S01]  /*0ca0*/  IADD3 R5, -R32, c[0x0][0x198], RZ ;  /* 0x0000660020057a10 */ /* 0x000fe20007ffe1ff */
[----:B------:R-:W-:Y:S01]  /*0cb0*/  UIADD3 UR14, UR19, UR14, URZ ;  /* 0x0000000e130e7290 */ /* 0x000fe2000fffe03f */
[----:B------:R-:W-:Y:S01]  /*0cc0*/  STL.64 [R1+0x8], R32 ;  /* 0x0000082001007387 */ /* 0x000fe20000100a00 */
[----:B------:R-:W-:Y:S01]  /*0cd0*/  IMAD.IADD R23, R7, 0x1, R22 ;  /* 0x0000000107177824 */ /* 0x000fe200078e0216 */
[----:B------:R-:W-:Y:S01]  /*0ce0*/  USHF.L.U32 UR11, UR4, 0x6, URZ ;  /* 0x00000006040b7899 */ /* 0x000fe2000800063f */
[----:B------:R-:W-:Y:S01]  /*0cf0*/  IMAD.MOV.U32 R22, RZ, RZ, R6 ;  /* 0x000000ffff167224 */ /* 0x000fe200078e0006 */
[----:B------:R-:W-:Y:S01]  /*0d00*/  USHF.L.U64.HI UR4, UR4, UR10, UR5 ;  /* 0x0000000a04047299 */ /* 0x000fe20008010205 */
[----:B------:R-:W-:Y:S01]  /*0d10*/  IMAD.WIDE R6, R238, 0x60, R32 ;  /* 0x00000060ee067825 */ /* 0x000fe200078e0220 */
[----:B------:R-:W-:Y:S01]  /*0d20*/  CS2R R132, SRZ ;  /* 0x0000000000847805 */ /* 0x000fe2000001ff00 */
        /* <DEDUP_REMOVED lines=8> */
[----:B------:R-:W-:Y:S01]  /*0db0*/  IMAD R5, R238, -0x60, R5 ;  /* 0xffffffa0ee057824 */ /* 0x000fe200078e0205 */
[----:B------:R-:W-:Y:S01]  /*0dc0*/  CS2R R118, SRZ ;  /* 0x0000000000767805 */ /* 0x000fe2000001ff00 */
[----:B------:R-:W-:Y:S01]  /*0dd0*/  IMAD R2, R7, c[0x0][0x1d8], RZ ;  /* 0x0000760007027a24 */ /* 0x000fe200078e02ff */
[----:B------:R-:W-:Y:S01]  /*0de0*/  CS2R R116, SRZ ;  /* 0x0000000000747805 */ /* 0x000fe2000001ff00 */
[----:B------:R-:W-:Y:S01]  /*0df0*/  IMAD.IADD R13, R29, 0x1, R12 ;  /* 0x000000011d0d7824 */ /* 0x000fe200078e020c */
[C---:B------:R-:W-:Y:S01]  /*0e00*/  ISETP.LT.OR P3, PT, R5.reuse, 0x1, P5 ;  /* 0x000000010500780c */ /* 0x040fe20002f61670 */
[C---:B------:R-:W-:Y:S01]  /*0e10*/  IMAD R14, R236.reuse, c[0x0][0x28c], R14 ;  /* 0x0000a300ec0e7a24 */ /* 0x040fe200078e020e */
[C---:B------:R-:W-:Y:S01]  /*0e20*/  ISETP.LT.OR P1, PT, R5.reuse, 0x1, P2 ;  /* 0x000000010500780c */ /* 0x040fe20001721670 */
[----:B------:R-:W-:Y:S01]  /*0e30*/  IMAD.WIDE.U32 R16, R236, c[0x0][0x288], R16 ;  /* 0x0000a200ec107a25 */ /* 0x000fe200078e0010 */
[C---:B------:R-:W-:Y:S01]  /*0e40*/  ISETP.LT.OR P6, PT, R5.reuse, 0x21, P5 ;  /* 0x000000210500780c */ /* 0x040fe20002fc1670 */
[----:B------:R-:W-:Y:S01]  /*0e50*/  CS2R R114, SRZ ;  /* 0x0000000000727805 */ /* 0x000fe2000001ff00 */
[C---:B------:R-:W-:Y:S01]  /*0e60*/  ISETP.LT.OR P4, PT, R5.reuse, 0x21, P2 ;  /* 0x000000210500780c */ /* 0x040fe20001781670 */
[----:B------:R-:W-:Y:S01]  /*0e70*/  IMAD.MOV.U32 R12, RZ, RZ, R28 ;  /* 0x000000ffff0c7224 */ /* 0x000fe200078e001c */
[C---:B------:R-:W-:Y:S01]  /*0e80*/  ISETP.LT.OR P5, PT, R5.reuse, 0x41, P5 ;  /* 0x000000410500780c */ /* 0x040fe20002fa1670 */
[C---:B------:R-:W-:Y:S01]  /*0e90*/  IMAD R2, R6.reuse, c[0x0][0x1dc], R2 ;  /* 0x0000770006027a24 */ /* 0x040fe200078e0202 */
[----:B------:R-:W-:Y:S01]  /*0ea0*/  ISETP.LT.OR P2, PT, R5, 0x41, P2 ;  /* 0x000000410500780c */ /* 0x000fe20001741670 */
[----:B------:R-:W-:Y:S01]  /*0eb0*/  IMAD.WIDE.U32 R28, R6, c[0x0][0x1d8], R22 ;  /* 0x00007600061c7a25 */ /* 0x000fe200078e0016 */
[----:B------:R-:W-:Y:S01]  /*0ec0*/  CS2R R112, SRZ ;  /* 0x0000000000707805 */ /* 0x000fe2000001ff00 */
[----:B------:R-:W-:Y:S01]  /*0ed0*/  CS2R R110, SRZ ;  /* 0x00000000006e7805 */ /* 0x000fe2000001ff00 */
[----:B------:R-:W-:Y:S01]  /*0ee0*/  CS2R R108, SRZ ;  /* 0x00000000006c7805 */ /* 0x000fe2000001ff00 */
[----:B------:R-:W-:Y:S01]  /*0ef0*/  IMAD.IADD R15, R17, 0x1, R14 ;  /* 0x00000001110f7824 */ /* 0x000fe200078e020e */
[----:B------:R-:W-:Y:S01]  /*0f00*/  LEA R22, P0, R28, c[0x0][0x1c0], 0x1 ;  /* 0x000070001c167a11 */ /* 0x000fe200078008ff */
[----:B------:R-:W-:Y:S01]  /*0f10*/  IMAD.MOV.U32 R14, RZ, RZ, R16 ;  /* 0x000000ffff0e7224 */ /* 0x000fe200078e0010 */
[----:B------:R-:W-:Y:S01]  /*0f20*/  CS2R R106, SRZ ;  /* 0x00000000006a7805 */ /* 0x000fe2000001ff00 */
[----:B------:R-:W-:Y:S01]  /*0f30*/  IMAD.IADD R2, R29, 0x1, R2 ;  /* 0x000000011d027824 */ /* 0x000fe200078e0202 */
[----:B------:R-:W-:Y:S01]  /*0f40*/  CS2R R104, SRZ ;  /* 0x0000000000687805 */ /* 0x000fe2000001ff00 */
[----:B------:R-:W-:Y:S01]  /*0f50*/  IMAD R16, R33, c[0x0][0x208], RZ ;  /* 0x0000820021107a24 */ /* 0x000fe200078e02ff */
[----:B------:R-:W-:Y:S01]  /*0f60*/  CS2R R102, SRZ ;  /* 0x0000000000667805 */ /* 0x000fe2000001ff00 */
[----:B------:R-:W-:Y:S01]  /*0f70*/  IMAD R242, R10, c[0x0][0x180], RZ ;  /* 0x000060000af27a24 */ /* 0x000fe200078e02ff */
[----:B------:R-:W-:Y:S01]  /*0f80*/  LEA.HI.X R23, R28, c[0x0][0x1c4], R2, 0x1, P0 ;  /* 0x000071001c177a11 */ /* 0x000fe200000f0c02 */
[C---:B------:R-:W-:Y:S01]  /*0f90*/  IMAD R16, R32.reuse, c[0x0][0x20c], R16 ;  /* 0x0000830020107a24 */ /* 0x040fe200078e0210 */
[----:B------:R-:W-:Y:S01]  /*0fa0*/  CS2R R100, SRZ ;  /* 0x0000000000647805 */ /* 0x000fe2000001ff00 */
[----:B------:R-:W-:Y:S01]  /*0fb0*/  IMAD.WIDE.U32 R24, R32, c[0x0][0x208], R20 ;  /* 0x0000820020187a25 */ /* 0x000fe200078e0014 */
[----:B------:R-:W-:Y:S01]  /*0fc0*/  SHF.R.S32.HI R21, RZ, 0x1f, R0 ;  /* 0x0000001fff157819 */ /* 0x000fe20000011400 */
        /* <DEDUP_REMOVED lines=8> */
[----:B------:R-:W-:Y:S01]  /*1050*/  IMAD.SHL.U32 R234, R234, 0x2, RZ ;  /* 0x00000002eaea7824 */ /* 0x000fe200078e00ff */
[----:B------:R-:W-:Y:S01]  /*1060*/  CS2R R86, SRZ ;  /* 0x0000000000567805 */ /* 0x000fe2000001ff00 */
[----:B------:R-:W-:Y:S01]  /*1070*/  IMAD.U32 R2, RZ, RZ, UR9 ;  /* 0x00000009ff027e24 */ /* 0x000fe2000f8e00ff */
[----:B------:R-:W-:Y:S01]  /*1080*/  CS2R R84, SRZ ;  /* 0x0000000000547805 */ /* 0x000fe2000001ff00 */
[----:B------:R-:W-:Y:S01]  /*1090*/  IMAD.IADD R17, R25, 0x1, R16 ;  /* 0x0000000119117824 */ /* 0x000fe200078e0210 */
[----:B------:R-:W-:Y:S01]  /*10a0*/  @!PT LDS RZ, [RZ] ;  /* 0x00000000fffff984 */ /* 0x000fe20000000800 */
[----:B------:R-:W-:Y:S01]  /*10b0*/  @!PT LDS RZ, [RZ] ;  /* 0x00000000fffff984 */ /* 0x000fe20000000800 */
[----:B------:R-:W-:Y:S01]  /*10c0*/  @!PT LDS RZ, [RZ] ;  /* 0x00000000fffff984 */ /* 0x000fe20000000800 */
[----:B------:R1:W-:Y:S01]  /*10d0*/  LDGSTS.E.BYPASS.LTC128B.128 [R234+0x6080], [R22.64], !P3 ;  /* 0x0608000016ea7fae */ /* 0x0003e2000d901d50 */
[----:B------:R-:W-:Y:S01]  /*10e0*/  IMAD.IADD R243, R13, 0x1, R242 ;  /* 0x000000010df37824 */ /* 0x000fe200078e02f2 */
[----:B------:R-:W-:Y:S01]  /*10f0*/  CS2R R82, SRZ ;  /* 0x0000000000527805 */ /* 0x000fe2000001ff00 */
[----:B------:R-:W-:Y:S01]  /*1100*/  IMAD.IADD R27, R31, 0x1, R26 ;  /* 0x000000011f1b7824 */ /* 0x000fe200078e021a */
[----:B------:R1:W-:Y:S01]  /*1110*/  LDGSTS.E.BYPASS.LTC128B.128 [R234+0x9080], [R22.64+0x80], !P1 ;  /* 0x0908008016ea7fae */ /* 0x0003e2000c901d50 */
[----:B------:R-:W-:Y:S01]  /*1120*/  IMAD.MOV.U32 R16, RZ, RZ, R24 ;  /* 0x000000ffff107224 */ /* 0x000fe200078e0018 */
[----:B------:R-:W-:Y:S01]  /*1130*/  IADD3 R2, P1, P0, R2, 0x80, R22 ;  /* 0x0000008002027810 */ /* 0x000fe2000783e016 */
[----:B------:R-:W-:Y:S01]  /*1140*/  IMAD.MOV.U32 R242, RZ, RZ, R12 ;  /* 0x000000fffff27224 */ /* 0x000fe200078e000c */
[----:B------:R-:W-:Y:S01]  /*1150*/  IADD3 R12, P3, R22, UR9, RZ ;  /* 0x00000009160c7c10 */ /* 0x000fe2000ff7e0ff */
[----:B------:R-:W-:Y:S01]  /*1160*/  IMAD.MOV.U32 R26, RZ, RZ, R30 ;  /* 0x000000ffff1a7224 */ /* 0x000fe200078e001e */
[----:B------:R-:W-:Y:S01]  /*1170*/  IADD3.X R3, RZ, UR8, R23, P1, P0 ;  /* 0x00000008ff037c10 */ /* 0x000fe20008fe0417 */
[----:B------:R-:W-:Y:S01]  /*1180*/  IMAD R24, R239, c[0x0][0x1b8], RZ ;  /* 0x00006e00ef187a24 */ /* 0x000fe200078e02ff */
[----:B------:R-:W-:Y:S01]  /*1190*/  IADD3.X R13, R23, UR8, RZ, P3, !PT ;  /* 0x00000008170d7c10 */ /* 0x000fe20009ffe4ff */
[----:B------:R-:W-:Y:S01]  /*11a0*/  IMAD R233, R239, c[0x0][0x188], RZ ;  /* 0x00006200efe97a24 */ /* 0x000fe200078e02ff */
[----:B------:R-:W-:Y:S01]  /*11b0*/  ISETP.GE.AND P1, PT, R9, c[0x0][0x19c], PT ;  /* 0x0000670009007a0c */ /* 0x000fe20003f26270 */
[C---:B------:R-:W-:Y:S01]  /*11c0*/  IMAD R24, R237.reuse, c[0x0][0x1bc], R24 ;  /* 0x00006f00ed187a24 */ /* 0x040fe200078e0218 */
[----:B------:R-:W-:Y:S01]  /*11d0*/  CS2R R80, SRZ ;  /* 0x0000000000507805 */ /* 0x000fe2000001ff00 */
[C---:B------:R-:W-:Y:S01]  /*11e0*/  IMAD.WIDE.U32 R26, R237.reuse, c[0x0][0x1b8], R26 ;  /* 0x00006e00ed1a7a25 */ /* 0x040fe200078e001a */
[----:B------:R2:W-:Y:S01]  /*11f0*/  LDGSTS.E.BYPASS.LTC128B.128 [R234+0x7080], [R12.64], !P6 ;  /* 0x070800000cea7fae */ /* 0x0005e2000f101d50 */
[----:B------:R-:W-:Y:S01]  /*1200*/  ISETP.GE.AND P6, PT, R20, c[0x0][0x19c], PT ;  /* 0x0000670014007a0c */ /* 0x000fe20003fc6270 */
[----:B------:R-:W-:Y:S01]  /*1210*/  CS2R R78, SRZ ;  /* 0x00000000004e7805 */ /* 0x000fe2000001ff00 */
[C---:B------:R-:W-:Y:S01]  /*1220*/  IMAD R233, R237.reuse, c[0x0][0x18c], R233 ;  /* 0x00006300ede97a24 */ /* 0x040fe200078e02e9 */
[----:B------:R3:W-:Y:S01]  /*1230*/  LDGSTS.E.BYPASS.LTC128B.128 [R234+0xa080], [R2.64], !P4 ;  /* 0x0a08000002ea7fae */ /* 0x0007e2000e101d50 */
[----:B------:R-:W-:Y:S01]  /*1240*/  IMAD.WIDE.U32 R242, R237, c[0x0][0x188], R242 ;  /* 0x00006200edf27a25 */ /* 0x000fe200078e00f2 */
[----:B------:R-:W-:Y:S01]  /*1250*/  CS2R R76, SRZ ;  /* 0x00000000004c7805 */ /* 0x000fe2000001ff00 */
[----:B------:R-:W-:Y:S01]  /*1260*/  CS2R R74, SRZ ;  /* 0x00000000004a7805 */ /* 0x000fe2000001ff00 */
[----:B------:R-:W-:Y:S01]  /*1270*/  CS2R R72, SRZ ;  /* 0x0000000000487805 */ /* 0x000fe2000001ff00 */
[----:B------:R-:W-:Y:S01]  /*1280*/  IMAD.IADD R25, R27, 0x1, R24 ;  /* 0x000000011b197824 */ /* 0x000fe200078e0218 */
[----:B------:R-:W-:Y:S01]  /*1290*/  CS2R R70, SRZ ;  /* 0x0000000000467805 */ /* 0x000fe2000001ff00 */
[----:B------:R-:W-:Y:S01]  /*12a0*/  IMAD.MOV.U32 R24, RZ, RZ, R26 ;  /* 0x000000ffff187224 */ /* 0x000fe200078e001a */
[----:B------:R-:W-:Y:S01]  /*12b0*/  CS2R R68, SRZ ;  /* 0x0000000000447805 */ /* 0x000fe2000001ff00 */
[----:B-1----:R-:W-:Y:S01]  /*12c0*/  IMAD.U32 R22, RZ, RZ, UR18 ;  /* 0x00000012ff167e24 */ /* 0x002fe2000f8e00ff */
[----:B------:R-:W-:Y:S01]  /*12d0*/  CS2R R66, SRZ ;  /* 0x0000000000427805 */ /* 0x000fe2000001ff00 */
[----:B------:R-:W-:Y:S01]  /*12e0*/  IMAD R7, R7, c[0x0][0x1a8], RZ ;  /* 0x00006a0007077a24 */ /* 0x000fe200078e02ff */
[----:B------:R-:W-:Y:S01]  /*12f0*/  CS2R R64, SRZ ;  /* 0x0000000000407805 */ /* 0x000fe2000001ff00 */
[----:B------:R-:W-:Y:S01]  /*1300*/  IMAD.IADD R233, R243, 0x1, R233 ;  /* 0x00000001f3e97824 */ /* 0x000fe200078e02e9 */
        /* <DEDUP_REMOVED lines=9> */
[----:B------:R-:W-:Y:S01]  /*13a0*/  IMAD.U32 R23, RZ, RZ, UR19 ;  /* 0x00000013ff177e24 */ /* 0x000fe2000f8e00ff */
[----:B--2---:R-:W-:Y:S01]  /*13b0*/  IADD3 R12, P3, R12, UR9, RZ ;  /* 0x000000090c0c7c10 */ /* 0x004fe2000ff7e0ff */
[----:B------:R-:W-:Y:S01]  /*13c0*/  IMAD.WIDE.U32 R240, R236, c[0x0][0x210], R16 ;  /* 0x00008400ecf07a25 */ /* 0x000fe200078e0010 */
[----:B------:R-:W-:Y:S01]  /*13d0*/  LEA.HI.X R7, R24, c[0x0][0x194], R7, 0x1, P4 ;  /* 0x0000650018077a11 */ /* 0x000fe200020f0c07 */
[----:B------:R-:W-:Y:S01]  /*13e0*/  CS2R R52, SRZ ;  /* 0x0000000000347805 */ /* 0x000fe2000001ff00 */
[C---:B---3--:R-:W-:Y:S01]  /*13f0*/  LEA R3, P0, R22.reuse, R242, 0x6 ;  /* 0x000000f216037211 */ /* 0x048fe200078030ff */
[----:B------:R-:W-:Y:S01]  /*1400*/  IMAD.U32 R2, RZ, RZ, UR14 ;  /* 0x0000000eff027e24 */ /* 0x000fe2000f8e00ff */
[----:B------:R-:W-:Y:S01]  /*1410*/  IADD3.X R13, R13, UR8, RZ, P3, !PT ;  /* 0x000000080d0d7c10 */ /* 0x000fe20009ffe4ff */
[----:B------:R-:W-:Y:S01]  /*1420*/  IMAD.MOV.U32 R216, RZ, RZ, 0x40 ;  /* 0x00000040ffd87424 */ /* 0x000fe200078e00ff */
[C---:B------:R-:W-:Y:S01]  /*1430*/  ISETP.LT.OR P3, PT, R5.reuse, 0x1, P6 ;  /* 0x000000010500780c */ /* 0x040fe20003761670 */
[----:B------:R-:W-:Y:S01]  /*1440*/  IMAD.MOV.U32 R202, RZ, RZ, 0x20 ;  /* 0x00000020ffca7424 */ /* 0x000fe200078e00ff */
[----:B------:R-:W-:Y:S01]  /*1450*/  LEA.HI.X R2, R22, R233, R2, 0x6, P0 ;  /* 0x000000e916027211 */ /* 0x000fe200000f3402 */
[----:B------:R-:W-:Y:S01]  /*1460*/  IMAD.U32 R22, RZ, RZ, UR11 ;  /* 0x0000000bff167e24 */ /* 0x000fe2000f8e00ff */
[----:B------:R1:W-:Y:S01]  /*1470*/  LDGSTS.E.BYPASS.LTC128B.128 [R234+0x8080], [R12.64], !P5 ;  /* 0x080800000cea7fae */ /* 0x0003e2000e901d50 */
[C---:B------:R-:W-:Y:S01]  /*1480*/  ISETP.LT.OR P4, PT, R5.reuse, 0x1, P1 ;  /* 0x000000010500780c */ /* 0x040fe20000f81670 */
[----:B------:R-:W-:Y:S01]  /*1490*/  IMAD.SHL.U32 R230, R230, 0x2, RZ ;  /* 0x00000002e6e67824 */ /* 0x000fe200078e00ff */
[C---:B------:R-:W-:Y:S01]  /*14a0*/  ISETP.LT.OR P5, PT, R5.reuse, 0x21, P6 ;  /* 0x000000210500780c */ /* 0x040fe200037a1670 */
[----:B------:R1:W-:Y:S01]  /*14b0*/  LDGSTS.E.BYPASS.LTC128B.128 [R234+0xb080], [R12.64+0x80], !P2 ;  /* 0x0b0800800cea7fae */ /* 0x0003e2000d101d50 */
[----:B------:R-:W-:Y:S01]  /*14c0*/  IADD3 R22, P2, P0, R22, 0x80, R6 ;  /* 0x0000008016167810 */ /* 0x000fe2000785e006 */
[----:B------:R-:W-:Y:S01]  /*14d0*/  IMAD R10, R10, c[0x0][0x210], RZ ;  /* 0x000084000a0a7a24 */ /* 0x000fe200078e02ff */
[C---:B------:R-:W-:Y:S01]  /*14e0*/  ISETP.LT.OR P6, PT, R5.reuse, 0x41, P6 ;  /* 0x000000410500780c */ /* 0x040fe200037c1670 */
[----:B------:R-:W0:Y:S01]  /*14f0*/  LDGDEPBAR ;  /* 0x00000000000079af */ /* 0x000e220000000000 */
[----:B------:R-:W-:Y:S01]  /*1500*/  IADD3.X R23, RZ, UR4, R7, P2, P0 ;  /* 0x00000004ff177c10 */ /* 0x000fe200097e0407 */
[----:B------:R-:W-:Y:S01]  /*1510*/  IMAD R10, R236, c[0x0][0x214], R10 ;  /* 0x00008500ec0a7a24 */ /* 0x000fe200078e020a */
[----:B------:R-:W-:Y:S01]  /*1520*/  ISETP.LT.OR P2, PT, R5, 0x21, P1 ;  /* 0x000000210500780c */ /* 0x000fe20000f41670 */
[----:B------:R2:W-:Y:S01]  /*1530*/  LDGSTS.E.BYPASS.LTC128B.128 [R234+0x80], [R6.64], !P3 ;  /* 0x0008000006ea7fae */ /* 0x0005e2000d901d50 */
[----:B------:R-:W-:Y:S01]  /*1540*/  LEA R16, P0, R3, c[0x0][0x160], 0x1 ;  /* 0x0000580003107a11 */ /* 0x000fe200078008ff */
[----:B------:R-:W-:Y:S01]  /*1550*/  IMAD.IADD R241, R241, 0x1, R10 ;  /* 0x00000001f1f17824 */ /* 0x000fe200078e020a */
[----:B------:R-:W-:Y:S01]  /*1560*/  ISETP.LT.OR P1, PT, R5, 0x41, P1 ;  /* 0x000000410500780c */ /* 0x000fe20000f21670 */
[----:B------:R2:W-:Y:S01]  /*1570*/  LDGSTS.E.BYPASS.LTC128B.128 [R234+0x3080], [R6.64+0x80], !P4 ;  /* 0x0308008006ea7fae */ /* 0x0005e2000e101d50 */
[----:B------:R-:W-:Y:S01]  /*1580*/  LEA.HI.X R17, R3, c[0x0][0x164], R2, 0x1, P0 ;  /* 0x0000590003117a11 */ /* 0x000fe200000f0c02 */
[----:B------:R-:W-:Y:S01]  /*1590*/  IMAD.U32 R3, RZ, RZ, UR12 ;  /* 0x0000000cff037e24 */ /* 0x000fe2000f8e00ff */
[----:B------:R-:W-:Y:S01]  /*15a0*/  ISETP.GE.AND P4, PT, R20, c[0x0][0x16c], PT ;  /* 0x00005b0014007a0c */ /* 0x000fe20003f86270 */
[----:B------:R-:W-:Y:S01]  /*15b0*/  IMAD.U32 R2, RZ, RZ, UR13 ;  /* 0x0000000dff027e24 */ /* 0x000fe2000f8e00ff */
[----:B------:R-:W-:Y:S01]  /*15c0*/  LEA.HI R10, R8, R246, RZ, 0x5 ;  /* 0x000000f6080a7211 */ /* 0x000fe200078f28ff */
[----:B------:R-:W-:Y:S01]  /*15d0*/  ULDC.64 UR8, c[0x0][0x208] ;  /* 0x0000820000087ab9 */ /* 0x000fe20000000a00 */
[----:B------:R-:W-:Y:S01]  /*15e0*/  IMAD.WIDE.U32 R240, R237, c[0x0][0x218], R240 ;  /* 0x00008600edf07a25 */ /* 0x000fe200078e00f0 */
[----:B------:R-:W-:Y:S01]  /*15f0*/  USHF.L.U32 UR5, UR8, 0x6, URZ ;  /* 0x0000000608057899 */ /* 0x000fe2000800063f */
[----:B------:R-:W-:Y:S01]  /*1600*/  CS2R R50, SRZ ;  /* 0x0000000000327805 */ /* 0x000fe2000001ff00 */
[----:B------:R-:W-:Y:S01]  /*1610*/  USHF.L.U64.HI UR10, UR8, UR10, UR9 ;  /* 0x0000000a080a7299 */ /* 0x000fe20008010209 */
[----:B------:R-:W-:Y:S01]  /*1620*/  IMAD.MOV.U32 R34, RZ, RZ, R240 ;  /* 0x000000ffff227224 */ /* 0x000fe200078e00f0 */
[----:B------:R-:W-:Y:S01]  /*1630*/  CS2R R48, SRZ ;  /* 0x0000000000307805 */ /* 0x000fe2000001ff00 */
[----:B------:R-:W-:Y:S01]  /*1640*/  IMAD R244, R239, c[0x0][0x278], RZ ;  /* 0x00009e00eff47a24 */ /* 0x000fe200078e02ff */
[----:B------:R-:W-:Y:S01]  /*1650*/  UIMAD UR10, UR10, UR7, URZ ;  /* 0x000000070a0a72a4 */ /* 0x000fe2000f8e023f */
[----:B-1----:R-:W-:Y:S01]  /*1660*/  IADD3 R12, P3, R6, UR11, RZ ;  /* 0x0000000b060c7c10 */ /* 0x002fe2000ff7e0ff */
[----:B------:R-:W-:Y:S01]  /*1670*/  IMAD.WIDE.U32 R18, R237, c[0x0][0x278], R18 ;  /* 0x00009e00ed127a25 */ /* 0x000fe200078e0012 */
[----:B------:R-:W-:Y:S01]  /*1680*/  CS2R R46, SRZ ;  /* 0x00000000002e7805 */ /* 0x000fe2000001ff00 */
[----:B------:R-:W-:Y:S01]  /*1690*/  UIMAD UR10, UR6, UR5, UR10 ;  /* 0x00000005060a72a4 */ /* 0x000fe2000f8e020a */
[----:B------:R-:W-:Y:S01]  /*16a0*/  IADD3.X R13, R7, UR4, RZ, P3, !PT ;  /* 0x00000004070d7c10 */ /* 0x000fe20009ffe4ff */
[----:B------:R-:W-:Y:S01]  /*16b0*/  IMAD R244, R237, c[0x0][0x27c], R244 ;  /* 0x00009f00edf47a24 */ /* 0x000fe200078e02f4 */
[----:B------:R-:W-:Y:S01]  /*16c0*/  ISETP.GE.AND P3, PT, R9, c[0x0][0x16c], PT ;  /* 0x00005b0009007a0c */ /* 0x000fe20003f66270 */
[----:B------:R-:W-:Y:S01]  /*16d0*/  IMAD.WIDE.U32 R14, R237, c[0x0][0x290], R14 ;  /* 0x0000a400ed0e7a25 */ /* 0x000fe200078e000e */
[----:B------:R-:W-:Y:S01]  /*16e0*/  CS2R R44, SRZ ;  /* 0x00000000002c7805 */ /* 0x000fe2000001ff00 */
[----:B------:R1:W-:Y:S01]  /*16f0*/  LDGSTS.E.BYPASS.LTC128B.128 [R234+0x1080], [R12.64], !P5 ;  /* 0x010800000cea7fae */ /* 0x0003e2000e901d50 */
[----:B------:R-:W-:Y:S01]  /*1700*/  CS2R R42, SRZ ;  /* 0x00000000002a7805 */ /* 0x000fe2000001ff00 */
[----:B------:R-:W-:Y:S01]  /*1710*/  IMAD.IADD R244, R19, 0x1, R244 ;  /* 0x0000000113f47824 */ /* 0x000fe200078e02f4 */
[----:B--2---:R-:W-:Y:S01]  /*1720*/  SEL R6, RZ, 0x1, P4 ;  /* 0x00000001ff067807 */ /* 0x004fe20002000000 */
[----:B------:R2:W-:Y:S01]  /*1730*/  LDGSTS.E.BYPASS.LTC128B.128 [R234+0x4080], [R22.64], !P2 ;  /* 0x0408000016ea7fae */ /* 0x0005e2000d101d50 */
[----:B------:R-:W-:Y:S01]  /*1740*/  SEL R7, RZ, 0x2, P3 ;  /* 0x00000002ff077807 */ /* 0x000fe20001800000 */
[----:B------:R-:W-:Y:S01]  /*1750*/  IMAD.MOV.U32 R227, RZ, RZ, 0x10 ;  /* 0x00000010ffe37424 */ /* 0x000fe200078e00ff */
[----:B------:R-:W-:Y:S01]  /*1760*/  CS2R R40, SRZ ;  /* 0x0000000000287805 */ /* 0x000fe2000001ff00 */
[----:B------:R-:W-:Y:S01]  /*1770*/  IMAD.MOV.U32 R225, RZ, RZ, 0x10 ;  /* 0x00000010ffe17424 */ /* 0x000fe200078e00ff */
[----:B------:R-:W-:Y:S01]  /*1780*/  SHF.R.S32.HI R247, RZ, 0x1f, R246 ;  /* 0x0000001ffff77819 */ /* 0x000fe200000114f6 */
[----:B------:R-:W-:Y:S01]  /*1790*/  IMAD.IADD R5, R7, 0x1, R6 ;  /* 0x0000000107057824 */ /* 0x000fe200078e0206 */
[----:B------:R-:W-:Y:S01]  /*17a0*/  UMOV UR14, 0x1 ;  /* 0x00000001000e7882 */ /* 0x000fe20000000000 */
[C---:B------:R-:W-:Y:S01]  /*17b0*/  IMAD R6, R239.reuse, c[0x0][0x218], RZ ;  /* 0x00008600ef067a24 */ /* 0x040fe200078e02ff */
[----:B------:R-:W-:Y:S01]  /*17c0*/  ULDC UR6, c[0x0][0x168] ;  /* 0x00005a0000067ab9 */ /* 0x000fe20000000800 */
[----:B------:R-:W-:Y:S01]  /*17d0*/  IMAD R239, R239, c[0x0][0x290], RZ ;  /* 0x0000a400efef7a24 */ /* 0x000fe200078e02ff */
[----:B------:R-:W-:Y:S01]  /*17e0*/  LOP3.LUT P2, RZ, R5, 0x1, RZ, 0xc0, !PT ;  /* 0x0000000105ff7812 */ /* 0x000fe2000784c0ff */
[----:B------:R-:W-:Y:S01]  /*17f0*/  IMAD R6, R237, c[0x0][0x21c], R6 ;  /* 0x00008700ed067a24 */ /* 0x000fe200078e0206 */
[----:B------:R-:W-:Y:S01]  /*1800*/  LOP3.LUT P5, RZ, R5, 0x2, RZ, 0xc0, !PT ;  /* 0x0000000205ff7812 */ /* 0x000fe200078ac0ff */
[----:B------:R-:W-:-:S02]  /*1810*/  IMAD R239, R237, c[0x0][0x294], R239 ;  /* 0x0000a500edef7a24 */ /* 0x000fc400078e02ef */
[----:B------:R-:W-:Y:S02]  /*1820*/  IMAD.IADD R35, R241, 0x1, R6 ;  /* 0x00000001f1237824 */ /* 0x000fe400078e0206 */
[----:B------:R-:W-:Y:S02]  /*1830*/  IMAD.IADD R239, R15, 0x1, R239 ;  /* 0x000000010fef7824 */ /* 0x000fe400078e02ef */
[----:B------:R-:W-:Y:S01]  /*1840*/  IMAD.MOV.U32 R252, RZ, RZ, -0x60 ;  /* 0xffffffa0fffc7424 */ /* 0x000fe200078e00ff */
[----:B------:R-:W-:Y:S01]  /*1850*/  STL.64 [R1], R34 ;  /* 0x0000002201007387 */ /* 0x000fe20000100a00 */
[----:B------:R-:W-:Y:S02]  /*1860*/  IMAD.MOV.U32 R226, RZ, RZ, RZ ;  /* 0x000000ffffe27224 */ /* 0x000fe400078e00ff */
[----:B------:R-:W-:Y:S01]  /*1870*/  IMAD R252, R238, R252, c[0x0][0x198] ;  /* 0x00006600eefc7624 */ /* 0x000fe200078e02fc */
[----:B------:R3:W-:Y:S01]  /*1880*/  STL.64 [R1+0x18], R18 ;  /* 0x0000181201007387 */ /* 0x0007e20000100a00 */
[----:B--2---:R-:W-:Y:S01]  /*1890*/  IADD3 R22, P0, R12, UR11, RZ ;  /* 0x0000000b0c167c10 */ /* 0x004fe2000ff1e0ff */
[----:B-1----:R-:W-:Y:S01]  /*18a0*/  IMAD.U32 R12, RZ, RZ, UR5 ;  /* 0x00000005ff0c7e24 */ /* 0x002fe2000f8e00ff */
[----:B------:R-:W-:Y:S01]  /*18b0*/  UMOV UR5, 0x5 ;  /* 0x0000000500057882 */ /* 0x000fe20000000000 */
[----:B------:R1:W-:Y:S01]  /*18c0*/  STL.64 [R1+0x10], R14 ;  /* 0x0000100e01007387 */ /* 0x0003e20000100a00 */
[----:B------:R-:W-:Y:S01]  /*18d0*/  IADD3.X R23, R13, UR4, RZ, P0, !PT ;  /* 0x000000040d177c10 */ /* 0x000fe200087fe4ff */
[----:B------:R-:W-:Y:S01]  /*18e0*/  USHF.L.U32 UR4, UR7, 0x6, URZ ;  /* 0x0000000607047899 */ /* 0x000fe2000800063f */
[C---:B------:R-:W-:Y:S01]  /*18f0*/  LEA R24, P0, R3.reuse, R16, 0x6 ;  /* 0x0000001003187211 */ /* 0x040fe200078030ff */
[----:B------:R-:W-:Y:S01]  /*1900*/  IMAD.WIDE.U32 R12, R12, UR7, R34 ;  /* 0x000000070c0c7c25 */ /* 0x000fe2000f8e0022 */
[----:B------:R-:W-:Y:S01]  /*1910*/  USHF.L.U64.HI UR9, UR8, UR5, UR9 ;  /* 0x0000000508097299 */ /* 0x000fe20008010209 */
[----:B------:R2:W-:Y:S01]  /*1920*/  LDGSTS.E.BYPASS.LTC128B.128 [R234+0x2080], [R22.64], !P6 ;  /* 0x0208000016ea7fae */ /* 0x0005e2000f101d50 */
[----:B------:R-:W-:Y:S01]  /*1930*/  LEA.HI.X R25, R3, R17, R2, 0x6, P0 ;  /* 0x0000001103197211 */ /* 0x000fe200000f3402 */
[----:B------:R-:W-:Y:S01]  /*1940*/  IMAD.U32 R2, RZ, RZ, UR4 ;  /* 0x00000004ff027e24 */ /* 0x000fe2000f8e00ff */
[C---:B------:R-:W-:Y:S01]  /*1950*/  LOP3.LUT P0, RZ, R11.reuse, 0x4, RZ, 0xc0, !PT ;  /* 0x000000040bff7812 */ /* 0x040fe2000780c0ff */
[----:B------:R2:W-:Y:S01]  /*1960*/  LDGSTS.E.BYPASS.LTC128B.128 [R234+0x5080], [R22.64+0x80], !P1 ;  /* 0x0508008016ea7fae */ /* 0x0005e2000c901d50 */
[C---:B------:R-:W-:Y:S01]  /*1970*/  LOP3.LUT P1, RZ, R11.reuse, 0x2, RZ, 0xc0, !PT ;  /* 0x000000020bff7812 */ /* 0x040fe2000782c0ff */
[----:B------:R-:W-:Y:S01]  /*1980*/  USHF.R.S32.HI UR5, URZ, 0x1f, UR4 ;  /* 0x0000001f3f057899 */ /* 0x000fe20008011404 */
[----:B------:R-:W-:Y:S01]  /*1990*/  SEL R216, R216, 0xffffffc0, !P0 ;  /* 0xffffffc0d8d87807 */ /* 0x000fe20004000000 */
[----:B------:R-:W0:Y:S01]  /*19a0*/  LDGDEPBAR ;  /* 0x00000000000079af */ /* 0x000e220000000000 */
[----:B------:R-:W-:Y:S01]  /*19b0*/  SEL R202, R202, 0xffffffe0, !P1 ;  /* 0xffffffe0caca7807 */ /* 0x000fe20004800000 */
[----:B------:R-:W-:Y:S01]  /*19c0*/  IMAD.SHL.U32 R11, R11, 0x20, RZ ;  /* 0x000000200b0b7824 */ /* 0x000fe200078e00ff */
[----:B------:R-:W-:Y:S01]  /*19d0*/  IADD3 R5, -R32, c[0x0][0x168], -R2 ;  /* 0x00005a0020057a10 */ /* 0x000fe20007ffe902 */
[C---:B------:R-:W-:Y:S01]  /*19e0*/  IMAD.IADD R217, R230.reuse, 0x1, R216 ;  /* 0x00000001e6d97824 */ /* 0x040fe200078e02d8 */
[----:B------:R-:W-:Y:S01]  /*19f0*/  SHF.R.S32.HI R3, RZ, 0x5, R10 ;  /* 0x00000005ff037819 */ /* 0x000fe2000001140a */
[----:B------:R-:W-:Y:S01]  /*1a00*/  IMAD.IADD R218, R230, 0x1, R202 ;  /* 0x00000001e6da7824 */ /* 0x000fe200078e02ca */
[C---:B------:R-:W-:Y:S01]  /*1a10*/  ISETP.LT.OR P6, PT, R5.reuse, 0x1, !P2 ;  /* 0x000000010500780c */ /* 0x040fe200057c1670 */
[----:B------:R-:W-:Y:S01]  /*1a20*/  IMAD.IADD R202, R202, 0x1, R217 ;  /* 0x00000001caca7824 */ /* 0x000fe200078e02d9 */
[C---:B------:R-:W-:Y:S01]  /*1a30*/  ISETP.LT.OR P0, PT, R5.reuse, 0x1, !P5 ;  /* 0x000000010500780c */ /* 0x040fe20006f01670 */
[----:B------:R-:W-:Y:S01]  /*1a40*/  IMAD.IADD R216, R216, 0x1, R218 ;  /* 0x00000001d8d87824 */ /* 0x000fe200078e02da */
[----:B------:R-:W-:Y:S01]  /*1a50*/  LEA.HI R6, R10, R3, RZ, 0x1 ;  /* 0x000000030a067211 */ /* 0x000fe200078f08ff */
[----:B------:R-:W-:Y:S01]  /*1a60*/  USHF.L.U64.HI UR11, UR12, 0x5, UR13 ;  /* 0x000000050c0b7899 */ /* 0x000fe2000801020d */
[----:B------:R-:W-:Y:S01]  /*1a70*/  ISETP.LT.OR P2, PT, R5, 0x21, !P2 ;  /* 0x000000210500780c */ /* 0x000fe20005741670 */
[----:B------:R-:W-:Y:S01]  /*1a80*/  USHF.L.U32 UR12, UR12, 0x5, URZ ;  /* 0x000000050c0c7899 */ /* 0x000fe2000800063f */
[----:B------:R-:W-:-:S02]  /*1a90*/  LOP3.LUT R6, R6, 0xfffffffe, RZ, 0xc0, !PT ;  /* 0xfffffffe06067812 */ /* 0x000fc400078ec0ff */
[----:B------:R-:W-:Y:S01]  /*1aa0*/  ISETP.LT.OR P5, PT, R5, 0x21, !P5 ;  /* 0x000000210500780c */ /* 0x000fe20006fa1670 */
[----:B------:R-:W-:Y:S01]  /*1ab0*/  IMAD.U32 R5, RZ, RZ, UR9 ;  /* 0x00000009ff057e24 */ /* 0x000fe2000f8e00ff */
[----:B------:R-:W-:Y:S01]  /*1ac0*/  ISETP.GE.AND P1, PT, R20, c[0x0][0x1fc], PT ;  /* 0x00007f0014007a0c */ /* 0x000fe20003f26270 */
[----:B------:R-:W-:Y:S01]  /*1ad0*/  IMAD.IADD R3, R3, 0x1, -R6 ;  /* 0x0000000103037824 */ /* 0x000fe200078e0a06 */
[----:B------:R-:W-:Y:S01]  /*1ae0*/  IADD3 R6, R13, UR10, RZ ;  /* 0x0000000a0d067c10 */ /* 0x000fe2000fffe0ff */
[----:B------:R-:W-:Y:S01]  /*1af0*/  USHF.L.U32 UR10, UR8, 0x5, URZ ;  /* 0x00000005080a7899 */ /* 0x000fe2000800063f */
[----:B------:R-:W-:Y:S01]  /*1b00*/  SEL R248, RZ, 0x1, P1 ;  /* 0x00000001fff87807 */ /* 0x000fe20000800000 */
[----:B------:R-:W-:-:S04]  /*1b10*/  DEPBAR.LE SB0, 0x1 ;  /* 0x000080400000791a */ /* 0x000fc80000000000 */
[----:B------:R-:W-:Y:S01]  /*1b20*/  BAR.SYNC.DEFER_BLOCKING 0x0 ;  /* 0x0000000000007b1d */ /* 0x000fe20000010000 */
[----:B------:R-:W-:Y:S02]  /*1b30*/  IMAD.U32 R7, RZ, RZ, UR10 ;  /* 0x0000000aff077e24 */ /* 0x000fe4000f8e00ff */
[----:B------:R-:W-:-:S03]  /*1b40*/  IMAD.SHL.U32 R228, R3, 0x200, RZ ;  /* 0x0000020003e47824 */ /* 0x000fc600078e00ff */
[----:B------:R-:W-:Y:S01]  /*1b50*/  UMOV UR8, 0xffffffc0 ;  /* 0xffffffc000087882 */ /* 0x000fe20000000000 */
[----:B------:R4:W1:Y:S04]  /*1b60*/  LDSM.16.M88.2 R174, [R202+0x6080] ;  /* 0x00608000caae783b */ /* 0x0008680000000100 */
[----:B------:R4:W1:Y:S04]  /*1b70*/  LDSM.16.M88.2 R176, [R202+0x7080] ;  /* 0x00708000cab0783b */ /* 0x0008680000000100 */
        /* <DEDUP_REMOVED lines=28> */
[----:B------:R5:W-:Y:S04]  /*1d40*/  LDGSTS.E.BYPASS.LTC128B.128 [R234+0x8080], [R16.64+0x80], !P0 ;  /* 0x0808008010ea7fae */ /* 0x000be8000c101d50 */
[----:B------:R4:W-:Y:S01]  /*1d50*/  LDGSTS.E.BYPASS.LTC128B.128 [R234+0x7080], [R24.64], !P2 ;  /* 0x0708000018ea7fae */ /* 0x0009e2000d101d50 */
[----:B------:R-:W-:-:S03]  /*1d60*/  ISETP.GT.AND P2, PT, R246, 0xf, PT ;  /* 0x0000000ff600780c */ /* 0x000fc60003f44270 */
[----:B------:R4:W-:Y:S01]  /*1d70*/  LDGSTS.E.BYPASS.LTC128B.128 [R234+0x9080], [R24.64+0x80], !P5 ;  /* 0x0908008018ea7fae */ /* 0x0009e2000e901d50 */
[----:B------:R-:W-:Y:S02]  /*1d80*/  ISETP.GE.AND P5, PT, R9, c[0x0][0x1fc], PT ;  /* 0x00007f0009007a0c */ /* 0x000fe40003fa6270 */
[----:B-----5:R-:W-:-:S04]  /*1d90*/  LEA R16, P0, R12, c[0x0][0x1f0], 0x1 ;  /* 0x00007c000c107a11 */ /* 0x020fc800078008ff */
[----:B------:R-:W-:Y:S01]  /*1da0*/  LEA.HI.X R17, R12, c[0x0][0x1f4], R6, 0x1, P0 ;  /* 0x00007d000c117a11 */ /* 0x000fe200000f0c06 */
[----:B------:R-:W-:Y:S01]  /*1db0*/  IMAD.U32 R6, RZ, RZ, UR10 ;  /* 0x0000000aff067e24 */ /* 0x000fe2000f8e00ff */
[CC--:B------:R-:W-:Y:S02]  /*1dc0*/  LEA.HI R12, R8.reuse, R246.reuse, RZ, 0x4 ;  /* 0x000000f6080c7211 */ /* 0x0c0fe400078f20ff */
[----:B------:R-:W-:Y:S02]  /*1dd0*/  LEA.HI R8, R8, R246, RZ, 0x2 ;  /* 0x000000f608087211 */ /* 0x000fe400078f10ff */
[----:B------:R-:W-:Y:S02]  /*1de0*/  LEA R6, P0, R6, R16, 0x1 ;  /* 0x0000001006067211 */ /* 0x000fe400078008ff */
[----:B--2---:R-:W-:Y:S02]  /*1df0*/  SHF.R.S32.HI R22, RZ, 0x4, R12 ;  /* 0x00000004ff167819 */ /* 0x004fe4000001140c */
[----:B------:R-:W-:-:S02]  /*1e00*/  LEA.HI.X R7, R7, R17, R5, 0x1, P0 ;  /* 0x0000001107077211 */ /* 0x000fc400000f0c05 */
[----:B------:R-:W-:Y:S02]  /*1e10*/  LEA.HI R5, R12, R22, RZ, 0x1 ;  /* 0x000000160c057211 */ /* 0x000fe400078f08ff */
[----:B---3--:R-:W-:Y:S02]  /*1e20*/  @!P2 IADD3 R19, P0, R18, UR4, RZ ;  /* 0x000000041213ac10 */ /* 0x008fe4000ff1e0ff */
[----:B------:R-:W-:Y:S02]  /*1e30*/  LOP3.LUT R5, R5, 0xfffffffe, RZ, 0xc0, !PT ;  /* 0xfffffffe05057812 */ /* 0x000fe400078ec0ff */
[----:B------:R-:W-:Y:S02]  /*1e40*/  @!P2 IADD3.X R18, R244, UR5, RZ, P0, !PT ;  /* 0x00000005f412ac10 */ /* 0x000fe400087fe4ff */
[----:B------:R-:W-:Y:S01]  /*1e50*/  @!P2 LEA R20, P0, R19, c[0x0][0x258], 0x2 ;  /* 0x000096001314aa11 */ /* 0x000fe200078010ff */
[----:B------:R-:W-:Y:S01]  /*1e60*/  IMAD.IADD R5, R22, 0x1, -R5 ;  /* 0x0000000116057824 */ /* 0x000fe200078e0a05 */
[----:B------:R-:W-:-:S02]  /*1e70*/  LEA.HI R22, R21, R0, RZ, 0x2 ;  /* 0x0000000015167211 */ /* 0x000fc400078f10ff */
[----:B------:R-:W-:Y:S01]  /*1e80*/  @!P2 LEA.HI.X R21, R19, c[0x0][0x25c], R18, 0x2, P0 ;  /* 0x000097001315aa11 */ /* 0x000fe200000f1412 */
[----:B------:R-:W-:Y:S01]  /*1e90*/  IMAD.SHL.U32 R19, R0, 0x8, RZ ;  /* 0x0000000800137824 */ /* 0x000fe200078e00ff */
[----:B------:R-:W-:Y:S01]  /*1ea0*/  LOP3.LUT R18, R10, 0xffffffe0, RZ, 0xc0, !PT ;  /* 0xffffffe00a127812 */ /* 0x000fe200078ec0ff */
[C---:B------:R-:W-:Y:S01]  /*1eb0*/  @!P2 IMAD.SHL.U32 R10, R246.reuse, 0x10, RZ ;  /* 0x00000010f60aa824 */ /* 0x040fe200078e00ff */
[--C-:B------:R-:W-:Y:S01]  /*1ec0*/  SHF.R.S32.HI R23, RZ, 0x2, R8.reuse ;  /* 0x00000002ff177819 */ /* 0x100fe20000011408 */
[----:B------:R-:W-:Y:S01]  /*1ed0*/  IMAD.SHL.U32 R232, R5, 0x8, RZ ;  /* 0x0000000805e87824 */ /* 0x000fe200078e00ff */
[----:B------:R-:W-:Y:S01]  /*1ee0*/  SHF.R.S32.HI R13, RZ, 0x1f, R8 ;  /* 0x0000001fff0d7819 */ /* 0x000fe20000011408 */
[----:B------:R-:W-:Y:S01]  /*1ef0*/  IMAD.IADD R18, R246, 0x1, -R18 ;  /* 0x00000001f6127824 */ /* 0x000fe200078e0a12 */
[----:B------:R-:W-:Y:S01]  /*1f00*/  ISETP.GE.AND P0, PT, R9, c[0x0][0x1fc], PT ;  /* 0x00007f0009007a0c */ /* 0x000fe20003f06270 */
[----:B------:R2:W-:Y:S01]  /*1f10*/  @!P2 LDGSTS.E.BYPASS.LTC128B.128 [R10+0x12080], [R20.64] ;  /* 0x12080000140aafae */ /* 0x0005e2000b901d50 */
[----:B------:R-:W-:Y:S01]  /*1f20*/  IADD3 R9, -R2, c[0x0][0x168], -R32 ;  /* 0x00005a0002097a10 */ /* 0x000fe20007ffe920 */
[----:B------:R-:W-:Y:S01]  /*1f30*/  IMAD.SHL.U32 R231, R5, 0x20, RZ ;  /* 0x0000002005e77824 */ /* 0x000fe200078e00ff */
[----:B------:R-:W-:Y:S01]  /*1f40*/  LEA.HI R13, R13, R23, RZ, 0x3 ;  /* 0x000000170d0d7211 */ /* 0x000fe200078f18ff */
[----:B------:R-:W0:Y:S01]  /*1f50*/  LDGDEPBAR ;  /* 0x00000000000079af */ /* 0x000e220000000000 */
[----:B------:R-:W-:Y:S01]  /*1f60*/  ISETP.LT.OR P1, PT, R9, 0x1, P6 ;  /* 0x000000010900780c */ /* 0x000fe20003721670 */
[----:B------:R-:W-:Y:S01]  /*1f70*/  IMAD.SHL.U32 R5, R5, 0x100, RZ ;  /* 0x0000010005057824 */ /* 0x000fe200078e00ff */
[----:B------:R-:W-:-:S02]  /*1f80*/  SHF.R.S32.HI R249, RZ, 0x1f, R18 ;  /* 0x0000001ffff97819 */ /* 0x000fc40000011412 */
[----:B------:R-:W-:Y:S02]  /*1f90*/  LOP3.LUT R13, R13, 0xfffffff8, RZ, 0xc0, !PT ;  /* 0xfffffff80d0d7812 */ /* 0x000fe400078ec0ff */
[----:B------:R-:W-:Y:S02]  /*1fa0*/  SEL R2, RZ, 0xffffffff, P0 ;  /* 0xffffffffff027807 */ /* 0x000fe40000000000 */
[----:B------:R-:W-:Y:S01]  /*1fb0*/  ISETP.LT.OR P0, PT, R9, 0x1, P5 ;  /* 0x000000010900780c */ /* 0x000fe20002f01670 */
[----:B------:R-:W-:Y:S01]  /*1fc0*/  IMAD.IADD R13, R23, 0x1, -R13 ;  /* 0x00000001170d7824 */ /* 0x000fe200078e0a0d */
[----:B------:R-:W-:Y:S02]  /*1fd0*/  LOP3.LUT R22, R22, 0x1ffffffc, RZ, 0xc0, !PT ;  /* 0x1ffffffc16167812 */ /* 0x000fe400078ec0ff */
[----:B------:R-:W-:Y:S01]  /*1fe0*/  LEA.HI R249, R249, R18, RZ, 0x2 ;  /* 0x00000012f9f97211 */ /* 0x000fe200078f10ff */
[----:B------:R4:W-:Y:S01]  /*1ff0*/  LDGSTS.E.BYPASS.LTC128B.128 [R234+0xe080], [R16.64], !P1 ;  /* 0x0e08000010ea7fae */ /* 0x0009e2000c901d50 */
[C---:B------:R-:W-:Y:S01]  /*2000*/  ISETP.LT.OR P6, PT, R9.reuse, 0x21, P6 ;  /* 0x000000210900780c */ /* 0x040fe200037c1670 */
[----:B------:R-:W-:Y:S01]  /*2010*/  IMAD.IADD R251, R0, 0x1, -R22 ;  /* 0x0000000100fb7824 */ /* 0x000fe200078e0a16 */
[----:B------:R-:W-:Y:S01]  /*2020*/  ISETP.LT.OR P5, PT, R9, 0x21, P5 ;  /* 0x000000210900780c */ /* 0x000fe20002fa1670 */
[----:B------:R-:W-:Y:S01]  /*2030*/  IMAD.SHL.U32 R0, R13, 0x20, RZ ;  /* 0x000000200d007824 */ /* 0x000fe200078e00ff */
[----:B------:R-:W-:-:S02]  /*2040*/  LOP3.LUT R9, R249, 0x7ffffffc, RZ, 0xc0, !PT ;  /* 0x7ffffffcf9097812 */ /* 0x000fc400078ec0ff */
[----:B------:R-:W-:Y:S01]  /*2050*/  LOP3.LUT R19, R19, 0x18, RZ, 0xc0, !PT ;  /* 0x0000001813137812 */ /* 0x000fe200078ec0ff */
[----:B------:R4:W-:Y:S01]  /*2060*/  LDGSTS.E.BYPASS.LTC128B.128 [R234+0x10080], [R16.64+0x80], !P0 ;  /* 0x1008008010ea7fae */ /* 0x0009e2000c101d50 */
[----:B--2---:R-:W-:Y:S01]  /*2070*/  IMAD.SHL.U32 R10, R3, 0x10, RZ ;  /* 0x00000010030a7824 */ /* 0x004fe200078e00ff */
[C---:B------:R-:W-:Y:S01]  /*2080*/  LOP3.LUT P1, RZ, R13.reuse, 0x1, RZ, 0xc0, !PT ;  /* 0x000000010dff7812 */ /* 0x040fe2000782c0ff */
[----:B------:R-:W-:Y:S01]  /*2090*/  IMAD.IADD R9, R18, 0x1, -R9 ;  /* 0x0000000112097824 */ /* 0x000fe200078e0a09 */
[----:B------:R-:W-:Y:S01]  /*20a0*/  LOP3.LUT R12, R12, 0xfffffff0, RZ, 0xc0, !PT ;  /* 0xfffffff00c0c7812 */ /* 0x000fe200078ec0ff */
[----:B------:R-:W-:Y:S01]  /*20b0*/  IMAD.SHL.U32 R13, R13, 0x4, RZ ;  /* 0x000000040d0d7824 */ /* 0x000fe200078e00ff */
[----:B------:R-:W-:Y:S01]  /*20c0*/  LEA.HI.SX32 R249, R249, R10, 0x1e ;  /* 0x0000000af9f97211 */ /* 0x000fe200078ff2ff */
[----:B------:R-:W-:Y:S01]  /*20d0*/  IMAD R251, R251, 0x4, R9 ;  /* 0x00000004fbfb7824 */ /* 0x000fe200078e0209 */
[----:B------:R-:W-:Y:S01]  /*20e0*/  LOP3.LUT R10, R10, 0x10, RZ, 0xc0, !PT ;  /* 0x000000100a0a7812 */ /* 0x000fe200078ec0ff */
[----:B------:R-:W-:Y:S01]  /*20f0*/  IMAD.IADD R9, R246, 0x1, -R12 ;  /* 0x00000001f6097824 */ /* 0x000fe200078e0a0c */
[----:B------:R-:W-:Y:S01]  /*2100*/  LOP3.LUT R0, R19, 0xe0, R0, 0xf8, !PT ;  /* 0x000000e013007812 */ /* 0x000fe200078ef800 */
[----:B------:R4:W-:Y:S01]  /*2110*/  LDGSTS.E.BYPASS.LTC128B.128 [R234+0xf080], [R6.64], !P6 ;  /* 0x0f08000006ea7fae */ /* 0x0009e2000f101d50 */
[----:B------:R-:W-:Y:S01]  /*2120*/  LOP3.LUT R10, R10, 0xe0, R11, 0xf8, !PT ;  /* 0x000000e00a0a7812 */ /* 0x000fe200078ef80b */
[----:B-1----:R-:W-:Y:S01]  /*2130*/  IMAD.SHL.U32 R15, R9, 0x20, RZ ;  /* 0x00000020090f7824 */ /* 0x002fe200078e00ff */
[----:B------:R-:W-:Y:S01]  /*2140*/  IADD3 R11, P0, R14, UR4, RZ ;  /* 0x000000040e0b7c10 */ /* 0x000fe2000ff1e0ff */
[----:B------:R4:W-:Y:S01]  /*2150*/  LDGSTS.E.BYPASS.LTC128B.128 [R234+0x11080], [R6.64+0x80], !P5 ;  /* 0x1108008006ea7fae */ /* 0x0009e2000e901d50 */
[----:B------:R-:W-:Y:S01]  /*2160*/  LOP3.LUT R0, R0, 0x18, R13, 0x78, !PT ;  /* 0x0000001800007812 */ /* 0x000fe200078e780d */
[----:B------:R-:W-:Y:S01]  /*2170*/  IMAD.SHL.U32 R13, R2, 0x2, RZ ;  /* 0x00000002020d7824 */ /* 0x000fe200078e00ff */
[----:B------:R-:W-:Y:S01]  /*2180*/  IADD3.X R2, R239, UR5, RZ, P0, !PT ;  /* 0x00000005ef027c10 */ /* 0x000fe200087fe4ff */
[----:B------:R-:W-:Y:S01]  /*2190*/  IMAD.SHL.U32 R251, R251, 0x2, RZ ;  /* 0x00000002fbfb7824 */ /* 0x000fe200078e00ff */
[----:B------:R-:W-:-:S02]  /*21a0*/  LEA R12, P0, R11, c[0x0][0x280], 0x2 ;  /* 0x0000a0000b0c7a11 */ /* 0x000fc400078010ff */
[----:B------:R-:W-:Y:S01]  /*21b0*/  SHF.R.S32.HI R14, RZ, 0x1f, R9 ;  /* 0x0000001fff0e7819 */ /* 0x000fe20000011409 */
[----:B------:R-:W-:Y:S01]  /*21c0*/  IMAD.IADD R252, R252, 0x1, -R251 ;  /* 0x00000001fcfc7824 */ /* 0x000fe200078e0afb */
[----:B------:R-:W-:Y:S02]  /*21d0*/  LOP3.LUT R248, R13, 0x2, R248, 0xe2, !PT ;  /* 0x000000020df87812 */ /* 0x000fe400078ee2f8 */
[----:B------:R-:W-:Y:S02]  /*21e0*/  LOP3.LUT R8, R8, 0x3ffffffc, RZ, 0xc0, !PT ;  /* 0x3ffffffc08087812 */ /* 0x000fe400078ec0ff */
[----:B------:R-:W-:Y:S02]  /*21f0*/  LEA.HI.X R13, R11, c[0x0][0x284], R2, 0x2, P0 ;  /* 0x0000a1000b0d7a11 */ /* 0x000fe400000f1402 */
[----:B------:R-:W-:Y:S01]  /*2200*/  LEA.HI R11, R14, R9, RZ, 0x3 ;  /* 0x000000090e0b7211 */ /* 0x000fe200078f18ff */
[----:B------:R-:W-:Y:S01]  /*2210*/  IMAD.IADD R8, R246, 0x1, -R8 ;  /* 0x00000001f6087824 */ /* 0x000fe200078e0a08 */
[----:B------:R-:W-:Y:S01]  /*2220*/  LOP3.LUT R232, R232, 0x8, RZ, 0xc0, !PT ;  /* 0x00000008e8e87812 */ /* 0x000fe200078ec0ff */
[----:B------:R-:W-:Y:S01]  /*2230*/  IMAD.SHL.U32 R14, R9, 0x4, RZ ;  /* 0x00000004090e7824 */ /* 0x000fe200078e00ff */
[----:B------:R-:W-:Y:S01]  /*2240*/  LOP3.LUT R2, R11, 0xfffffff8, RZ, 0xc0, !PT ;  /* 0xfffffff80b027812 */ /* 0x000fe200078ec0ff */
[----:B------:R-:W-:Y:S01]  /*2250*/  IMAD R8, R8, 0x2, R228 ;  /* 0x0000000208087824 */ /* 0x000fe200078e02e4 */
[----:B------:R-:W-:Y:S01]  /*2260*/  LOP3.LUT P6, RZ, R9, 0x4, RZ, 0xc0, !PT ;  /* 0x0000000409ff7812 */ /* 0x000fe200078cc0ff */
[----:B------:R-:W-:Y:S01]  /*2270*/  IMAD.SHL.U32 R11, R11, 0x40, RZ ;  /* 0x000000400b0b7824 */ /* 0x000fe200078e00ff */
[----:B------:R-:W-:Y:S01]  /*2280*/  LOP3.LUT R10, R10, 0x100, R5, 0xf8, !PT ;  /* 0x000001000a0a7812 */ /* 0x000fe200078ef805 */
[----:B------:R-:W-:Y:S01]  /*2290*/  IMAD.IADD R2, R9, 0x1, -R2 ;  /* 0x0000000109027824 */ /* 0x000fe200078e0a02 */
[----:B------:R-:W-:Y:S01]  /*22a0*/  LOP3.LUT R9, R232, 0x1e0, R15, 0xf8, !PT ;  /* 0x000001e0e8097812 */ /* 0x000fe200078ef80f */
[----:B------:R-:W-:Y:S01]  /*22b0*/  IMAD.IADD R8, R8, 0x1, R0 ;  /* 0x0000000108087824 */ /* 0x000fe200078e0200 */
[----:B------:R-:W-:Y:S01]  /*22c0*/  ISETP.GE.AND P0, PT, R246, 0x10, PT ;  /* 0x00000010f600780c */ /* 0x000fe20003f06270 */
[----:B------:R-:W-:Y:S01]  /*22d0*/  IMAD.SHL.U32 R0, R2, 0x40, RZ ;  /* 0x0000004002007824 */ /* 0x000fe200078e00ff */
[----:B------:R-:W-:Y:S01]  /*22e0*/  LOP3.LUT R9, R9, 0x38, R14, 0x78, !PT ;  /* 0x0000003809097812 */ /* 0x000fe200078e780e */
[----:B------:R-:W-:Y:S01]  /*22f0*/  IMAD.SHL.U32 R250, R8, 0x2, RZ ;  /* 0x0000000208fa7824 */ /* 0x000fe200078e00ff */
[----:B------:R-:W-:-:S02]  /*2300*/  LOP3.LUT R231, R19, 0x20, R231, 0xf8, !PT ;  /* 0x0000002013e77812 */ /* 0x000fc400078ef8e7 */
[----:B------:R-:W-:Y:S02]  /*2310*/  LOP3.LUT R5, R0, 0x1c0, RZ, 0xc0, !PT ;  /* 0x000001c000057812 */ /* 0x000fe400078ec0ff */
[----:B------:R-:W-:Y:S02]  /*2320*/  LOP3.LUT R228, R9, R228, RZ, 0xfc, !PT ;  /* 0x000000e409e47212 */ /* 0x000fe400078efcff */
[--C-:B------:R-:W-:Y:S02]  /*2330*/  SHF.R.U32.HI R9, RZ, 0x3, R5.reuse ;  /* 0x00000003ff097819 */ /* 0x100fe40000011605 */
[----:B------:R-:W-:Y:S02]  /*2340*/  LOP3.LUT R0, R11, 0xfffffe00, RZ, 0xc0, !PT ;  /* 0xfffffe000b007812 */ /* 0x000fe400078ec0ff */
[----:B------:R-:W-:Y:S02]  /*2350*/  LOP3.LUT R231, R9, R231, R5, 0x1e, !PT ;  /* 0x000000e709e77212 */ /* 0x000fe400078e1e05 */
[----:B------:R-:W-:Y:S01]  /*2360*/  LOP3.LUT R229, R10, 0x8, R4, 0xf8, !PT ;  /* 0x000000080ae57812 */ /* 0x000fe200078ef804 */
[----:B------:R-:W-:Y:S01]  /*2370*/  IMAD R3, R3, 0x400, R0 ;  /* 0x0000040003037824 */ /* 0x000fe200078e0200 */
[----:B------:R-:W-:Y:S01]  /*2380*/  LOP3.LUT R231, R231, R0, RZ, 0xfc, !PT ;  /* 0x00000000e7e77212 */ /* 0x000fe200078efcff */
[----:B------:R-:W-:Y:S01]  /*2390*/  @!P0 IMAD.SHL.U32 R0, R246, 0x10, RZ ;  /* 0x00000010f6008824 */ /* 0x000fe200078e00ff */
[----:B------:R-:W-:-:S02]  /*23a0*/  IADD3 R4, R250, 0x12480, RZ ;  /* 0x00012480fa047810 */ /* 0x000fc40007ffe0ff */
[----:B------:R-:W-:Y:S02]  /*23b0*/  LOP3.LUT R10, R10, 0x1c0, RZ, 0xc0, !PT ;  /* 0x000001c00a0a7812 */ /* 0x000fe400078ec0ff */
[----:B------:R1:W-:Y:S01]  /*23c0*/  @!P0 LDGSTS.E.BYPASS.LTC128B.128 [R0+0x12280], [R12.64] ;  /* 0x122800000c008fae */ /* 0x0003e2000b901d50 */
[----:B------:R-:W-:Y:S02]  /*23d0*/  LOP3.LUT R232, R9, R5, R232, 0x1e, !PT ;  /* 0x0000000509e87212 */ /* 0x000fe400078e1ee8 */
[----:B------:R-:W-:Y:S01]  /*23e0*/  LOP3.LUT P0, RZ, R2, 0x4, RZ, 0xc0, !PT ;  /* 0x0000000402ff7812 */ /* 0x000fe2000780c0ff */
[----:B------:R-:W0:Y:S01]  /*23f0*/  LDGDEPBAR ;  /* 0x00000000000079af */ /* 0x000e220000000000 */
[----:B------:R-:W-:Y:S01]  /*2400*/  IADD3 R245, R250, 0x126c0, RZ ;  /* 0x000126c0faf57810 */ /* 0x000fe20007ffe0ff */
[----:B------:R-:W-:Y:S01]  /*2410*/  IMAD.IADD R232, R3, 0x1, R232 ;  /* 0x0000000103e87824 */ /* 0x000fe200078e02e8 */
[----:B------:R-:W-:Y:S01]  /*2420*/  @P1 IADD3 R245, R4, 0x1c0, RZ ;  /* 0x000001c004f51810 */ /* 0x000fe20007ffe0ff */
[----:B------:R-:W0:Y:S01]  /*2430*/  LDGDEPBAR ;  /* 0x00000000000079af */ /* 0x000e220000000000 */
[----:B------:R-:W-:Y:S01]  /*2440*/  SHF.R.U32.HI R10, RZ, 0x3, R10 ;  /* 0x00000003ff0a7819 */ /* 0x000fe2000001160a */
[----:B------:R-:W-:Y:S01]  /*2450*/  IMAD.SHL.U32 R224, R232, 0x2, RZ ;  /* 0x00000002e8e07824 */ /* 0x000fe200078e00ff */
[----:B------:R-:W-:-:S02]  /*2460*/  LOP3.LUT P1, RZ, R2, 0x2, RZ, 0xc0, !PT ;  /* 0x0000000202ff7812 */ /* 0x000fc4000782c0ff */
[----:B------:R-:W-:Y:S02]  /*2470*/  LOP3.LUT R229, R10, R229, RZ, 0x3c, !PT ;  /* 0x000000e50ae57212 */ /* 0x000fe400078e3cff */
[----:B------:R-:W-:Y:S02]  /*2480*/  SEL R227, R227, 0xfffffff0, !P6 ;  /* 0xfffffff0e3e37807 */ /* 0x000fe40007000000 */
[----:B------:R-:W-:Y:S01]  /*2490*/  LEA R228, R228, 0x15480, 0x1 ;  /* 0x00015480e4e47811 */ /* 0x000fe200078e08ff */
[----:B------:R-:W-:Y:S01]  /*24a0*/  IMAD.SHL.U32 R229, R229, 0x2, RZ ;  /* 0x00000002e5e57824 */ /* 0x000fe200078e00ff */
[----:B------:R-:W-:-:S03]  /*24b0*/  SEL R225, R225, 0xfffffff0, !P1 ;  /* 0xfffffff0e1e17807 */ /* 0x000fc60004800000 */
[----:B------:R-:W-:Y:S02]  /*24c0*/  IMAD R227, R227, 0x2, R228 ;  /* 0x00000002e3e37824 */ /* 0x000fe400078e02e4 */
[----:B------:R-:W-:Y:S02]  /*24d0*/  IMAD.IADD R221, R232, 0x1, R225 ;  /* 0x00000001e8dd7824 */ /* 0x000fe400078e02e1 */
[----:B-1----:R-:W-:-:S05]  /*24e0*/  IMAD.MOV.U32 R0, RZ, RZ, 0x20 ;  /* 0x00000020ff007424 */ /* 0x002fca00078e00ff */
[C---:B------:R-:W-:Y:S02]  /*24f0*/  SEL R223, R0.reuse, 0xffffffe0, !P0 ;  /* 0xffffffe000df7807 */ /* 0x040fe40004000000 */
[----:B------:R-:W-:-:S03]  /*2500*/  SEL R0, R0, 0xffffffe0, !P1 ;  /* 0xffffffe000007807 */ /* 0x000fc60004800000 */
[--C-:B------:R-:W-:Y:S02]  /*2510*/  IMAD.IADD R220, R232, 0x1, R223.reuse ;  /* 0x00000001e8dc7824 */ /* 0x100fe400078e02df */
[----:B------:R-:W-:Y:S02]  /*2520*/  IMAD.IADD R0, R224, 0x1, R0 ;  /* 0x00000001e0007824 */ /* 0x000fe400078e0200 */
[C---:B------:R-:W-:Y:S02]  /*2530*/  IMAD.IADD R222, R225.reuse, 0x1, R223 ;  /* 0x00000001e1de7824 */ /* 0x040fe400078e02df */
[----:B----4-:R-:W-:Y:S02]  /*2540*/  IMAD.IADD R219, R225, 0x1, R220 ;  /* 0x00000001e1db7824 */ /* 0x010fe400078e02dc */
.L_x_683:
[----:B------:R-:W-:Y:S04]  /*2550*/  DEPBAR.LE SB0, 0x1 ;  /* 0x000080400000791a */ /* 0x000fe80000000000 */
[----:B------:R-:W-:Y:S01]  /*2560*/  BAR.SYNC.DEFER_BLOCKING 0x0 ;  /* 0x0000000000007b1d */ /* 0x000fe20000010000 */
[C---:B------:R-:W-:Y:S01]  /*2570*/  IMAD R150, R226.reuse, 0x2000, R232 ;  /* 0x00002000e2967824 */ /* 0x040fe200078e02e8 */
[C---:B------:R-:W-:Y:S01]  /*2580*/  LEA R138, R226.reuse, R223, 0xd ;  /* 0x000000dfe28a7211 */ /* 0x040fe200078e68ff */
[C---:B------:R-:W-:Y:S01]  /*2590*/  IMAD R151, R226.reuse, 0x2000, R225 ;  /* 0x00002000e2977824 */ /* 0x040fe200078e02e1 */
[----:B------:R-:W-:Y:S01]  /*25a0*/  UIADD3 UR13, UR7, 0x1, URZ ;  /* 0x00000001070d7890 */ /* 0x000fe2000fffe03f */
[----:B------:R-:W-:Y:S01]  /*25b0*/  IMAD R204, R226, 0x40, R249 ;  /* 0x00000040e2cc7824 */ /* 0x000fe200078e02f9 */
[----:B------:R-:W-:Y:S01]  /*25c0*/  SHF.L.U32 R150, R150, 0x1, RZ ;  /* 0x0000000196967819 */ /* 0x000fe200000006ff */
[C---:B------:R-:W-:Y:S01]  /*25d0*/  IMAD.IADD R138, R232.reuse, 0x1, R138 ;  /* 0x00000001e88a7824 */ /* 0x040fe200078e028a */
[-C--:B------:R-:W-:Y:S01]  /*25e0*/  IADD3 R149, R232, R151.reuse, RZ ;  /* 0x00000097e8957210 */ /* 0x080fe20007ffe0ff */
[----:B------:R-:W-:Y:S01]  /*25f0*/  IMAD R160, R226, 0x2000, R222 ;  /* 0x00002000e2a07824 */ /* 0x000fe200078e02de */
[----:B------:R-:W-:Y:S02]  /*2600*/  ISETP.LE.AND P1, PT, R235, UR13, PT ;  /* 0x0000000deb007c0c */ /* 0x000fe4000bf23270 */
[----:B------:R-:W-:Y:S01]  /*2610*/  SHF.L.U32 R148, R138, 0x1, RZ ;  /* 0x000000018a947819 */ /* 0x000fe200000006ff */
[----:B------:R-:W-:Y:S02]  /*2620*/  IMAD.SHL.U32 R149, R149, 0x2, RZ ;  /* 0x0000000295957824 */ /* 0x000fe400078e00ff */
[----:B------:R-:W-:Y:S05]  /*2630*/  IMAD.IADD R160, R232, 0x1, R160 ;  /* 0x00000001e8a07824 */ /* 0x000fea00078e02a0 */
[----:B------:R-:W-:Y:S01]  /*2640*/  SHF.L.U32 R160, R160, 0x1, RZ ;  /* 0x00000001a0a07819 */ /* 0x000fe200000006ff */
        /* <DEDUP_REMOVED lines=27> */
[----:B------:R-:W-:Y:S01]  /*2800*/  IADD3 R32, R232, R151, R223 ;  /* 0x00000097e8207210 */ /* 0x000fe20007ffe0df */
[----:B------:R-:W-:Y:S01]  /*2810*/  HMMA.16816.F32 R24, R36, R136, R24 ;  /* 0x000000882418723c */ /* 0x000fe20000001818 */
[----:B------:R-:W-:Y:S03]  /*2820*/  LDSM.16.M88.4 R36, [R160+0x7080] ;  /* 0x00708000a024783b */ /* 0x000fe60000000200 */
[----:B------:R-:W-:Y:S01]  /*2830*/  SHF.L.U32 R32, R32, 0x1, RZ ;  /* 0x0000000120207819 */ /* 0x000fe200000006ff */
[----:B------:R-:W-:Y:S03]  /*2840*/  LDSM.16.M88.2 R136, [R216+0x1080] ;  /* 0x00108000d888783b */ /* 0x000fe60000000100 */
[-C--:B------:R-:W-:Y:S02]  /*2850*/  HMMA.16816.F32 R4, R140, R138.reuse, R4 ;  /* 0x0000008a8c04723c */ /* 0x080fe40000001804 */
[----:B------:R-:W3:Y:S06]  /*2860*/  LDSM.16.M88.4 R32, [R32+0x6080] ;  /* 0x006080002020783b */ /* 0x000eec0000000200 */
[C---:B------:R-:W-:Y:S01]  /*2870*/  HMMA.16816.F32 R8, R144.reuse, R138, R8 ;  /* 0x0000008a9008723c */ /* 0x040fe20000001808 */
[----:B------:R-:W-:Y:S07]  /*2880*/  LDSM.16.M88.2 R138, [R230+0x3080] ;  /* 0x00308000e68a783b */ /* 0x000fee0000000100 */
[-C--:B--2---:R-:W-:Y:S08]  /*2890*/  HMMA.16816.F32 R12, R144, R28.reuse, R12 ;  /* 0x0000001c900c723c */ /* 0x084ff0000000180c */
[C---:B------:R-:W-:Y:S01]  /*28a0*/  HMMA.16816.F32 R16, R140.reuse, R28, R16 ;  /* 0x0000001c8c10723c */ /* 0x040fe20000001810 */
[----:B------:R-:W2:Y:S07]  /*28b0*/  LDSM.16.M88.2 R28, [R216+0x2080] ;  /* 0x00208000d81c783b */ /* 0x000eae0000000100 */
[-C--:B-1----:R-:W-:Y:S01]  /*28c0*/  HMMA.16816.F32 R20, R140, R2.reuse, R20 ;  /* 0x000000028c14723c */ /* 0x082fe20000001814 */
[----:B------:R-:W1:Y:S07]  /*28d0*/  LDSM.16.M88.4 R140, [R150+0x8080] ;  /* 0x00808000968c783b */ /* 0x000e6e0000000200 */
[----:B------:R-:W-:Y:S01]  /*28e0*/  HMMA.16816.F32 R24, R144, R2, R24 ;  /* 0x000000029018723c */ /* 0x000fe20000001818 */
[----:B------:R-:W4:Y:S04]  /*28f0*/  LDSM.16.M88.4 R144, [R150+0x9080] ;  /* 0x009080009690783b */ /* 0x000f280000000200 */
[----:B------:R-:W5:Y:S03]  /*2900*/  LDSM.16.M88.2 R2, [R230+0x4080] ;  /* 0x00408000e602783b */ /* 0x000f660000000100 */
[-C--:B---3--:R-:W-:Y:S08]  /*2910*/  HMMA.16816.F32 R4, R32, R30.reuse, R4 ;  /* 0x0000001e2004723c */ /* 0x088ff00000001804 */
[C---:B------:R-:W-:Y:S01]  /*2920*/  HMMA.16816.F32 R8, R36.reuse, R30, R8 ;  /* 0x0000001e2408723c */ /* 0x040fe20000001808 */
[----:B------:R-:W3:Y:S07]  /*2930*/  LDSM.16.M88.2 R30, [R230+0x5080] ;  /* 0x00508000e61e783b */ /* 0x000eee0000000100 */
[-C--:B------:R-:W-:Y:S08]  /*2940*/  HMMA.16816.F32 R12, R36, R136.reuse, R12 ;  /* 0x00000088240c723c */ /* 0x080ff0000000180c */
[C---:B------:R-:W-:Y:S01]  /*2950*/  HMMA.16816.F32 R16, R32.reuse, R136, R16 ;  /* 0x000000882010723c */ /* 0x040fe20000001810 */
[----:B------:R-:W-:Y:S07]  /*2960*/  LDSM.16.M88.2 R136, [R218+0x4080] ;  /* 0x00408000da88783b */ /* 0x000fee0000000100 */
[-C--:B--2---:R-:W-:Y:S07]  /*2970*/  HMMA.16816.F32 R20, R32, R28.reuse, R20 ;  /* 0x0000001c2014723c */ /* 0x084fee0000001814 */
[----:B------:R-:W-:Y:S01]  /*2980*/  IMAD R32, R226, 0x2000, R221 ;  /* 0x00002000e2207824 */ /* 0x000fe200078e02dd */
[----:B------:R-:W-:Y:S01]  /*2990*/  HMMA.16816.F32 R24, R36, R28, R24 ;  /* 0x0000001c2418723c */ /* 0x000fe20000001818 */
[----:B------:R-:W-:Y:S03]  /*29a0*/  LDSM.16.M88.2 R28, [R218+0x3080] ;  /* 0x00308000da1c783b */ /* 0x000fe60000000100 */
[----:B------:R-:W-:Y:S01]  /*29b0*/  SHF.L.U32 R32, R32, 0x1, RZ ;  /* 0x0000000120207819 */ /* 0x000fe200000006ff */
[----:B------:R2:W-:Y:S03]  /*29c0*/  LDSM.16.M88.4 R36, [R149+0x9080] ;  /* 0x009080009524783b */ /* 0x0005e60000000200 */
[-C--:B-1----:R-:W-:Y:S02]  /*29d0*/  HMMA.16816.F32 R4, R140, R138.reuse, R4 ;  /* 0x0000008a8c04723c */ /* 0x082fe40000001804 */
[----:B------:R-:W1:Y:S06]  /*29e0*/  LDSM.16.M88.4 R32, [R32+0x8080] ;  /* 0x008080002020783b */ /* 0x000e6c0000000200 */
[C---:B----4-:R-:W-:Y:S01]  /*29f0*/  HMMA.16816.F32 R8, R144.reuse, R138, R8 ;  /* 0x0000008a9008723c */ /* 0x050fe20000001808 */
[----:B------:R-:W-:Y:S07]  /*2a00*/  LDSM.16.M88.2 R138, [R217+0x3080] ;  /* 0x00308000d98a783b */ /* 0x000fee0000000100 */
[-C--:B-----5:R-:W-:Y:S04]  /*2a10*/  HMMA.16816.F32 R12, R144, R2.reuse, R12 ;  /* 0x00000002900c723c */ /* 0x0a0fe8000000180c */
[C---:B--2---:R-:W-:Y:S04]  /*2a20*/  IMAD R149, R226.reuse, 0x2000, R220 ;  /* 0x00002000e2957824 */ /* 0x044fe800078e02dc */
[C---:B------:R-:W-:Y:S01]  /*2a30*/  HMMA.16816.F32 R16, R140.reuse, R2, R16 ;  /* 0x000000028c10723c */ /* 0x040fe20000001810 */
[----:B------:R-:W2:Y:S03]  /*2a40*/  LDSM.16.M88.2 R2, [R218+0x5080] ;  /* 0x00508000da02783b */ /* 0x000ea60000000100 */
[----:B------:R-:W-:Y:S04]  /*2a50*/  SHF.L.U32 R149, R149, 0x1, RZ ;  /* 0x0000000195957819 */ /* 0x000fe800000006ff */
[-C--:B---3--:R-:W-:Y:S01]  /*2a60*/  HMMA.16816.F32 R20, R140, R30.reuse, R20 ;  /* 0x0000001e8c14723c */ /* 0x088fe20000001814 */
[----:B------:R-:W3:Y:S04]  /*2a70*/  LDSM.16.M88.4 R140, [R149+0x8080] ;  /* 0x00808000958c783b */ /* 0x000ee80000000200 */
[----:B------:R-:W4:Y:S03]  /*2a80*/  LDSM.16.M88.4 R148, [R148+0x9080] ;  /* 0x009080009494783b */ /* 0x000f260000000200 */
[----:B------:R-:W-:Y:S01]  /*2a90*/  HMMA.16816.F32 R24, R144, R30, R24 ;  /* 0x0000001e9018723c */ /* 0x000fe20000001818 */
[----:B------:R-:W5:Y:S07]  /*2aa0*/  LDSM.16.M88.2 R30, [R217+0x4080] ;  /* 0x00408000d91e783b */ /* 0x000f6e0000000100 */
[-C--:B-1----:R-:W-:Y:S08]  /*2ab0*/  HMMA.16816.F32 R4, R32, R28.reuse, R4 ;  /* 0x0000001c2004723c */ /* 0x082ff00000001804 */
[C---:B------:R-:W-:Y:S01]  /*2ac0*/  HMMA.16816.F32 R8, R36.reuse, R28, R8 ;  /* 0x0000001c2408723c */ /* 0x040fe20000001808 */
[----:B------:R-:W1:Y:S07]  /*2ad0*/  LDSM.16.M88.2 R28, [R217+0x5080] ;  /* 0x00508000d91c783b */ /* 0x000e6e0000000100 */
        /* <DEDUP_REMOVED lines=8> */
[----:B------:R-:W-:Y:S03]  /*2b60*/  LDSM.16.M88.4 R36, [R160+0x9080] ;  /* 0x00908000a024783b */ /* 0x000fe60000000200 */
[-C--:B---3--:R-:W-:Y:S02]  /*2b70*/  HMMA.16816.F32 R4, R140, R138.reuse, R4 ;  /* 0x0000008a8c04723c */ /* 0x088fe40000001804 */
[----:B------:R-:W2:Y:S06]  /*2b80*/  LDSM.16.M88.4 R32, [R32+0x8080] ;  /* 0x008080002020783b */ /* 0x000eac0000000200 */
[C---:B----4-:R-:W-:Y:S01]  /*2b90*/  HMMA.16816.F32 R8, R148.reuse, R138, R8 ;  /* 0x0000008a9408723c */ /* 0x050fe20000001808 */
[----:B------:R-:W-:Y:S04]  /*2ba0*/  LDS R139, [R204.X4+0x120a0] ;  /* 0x0120a000cc8b7984 */ /* 0x000fe80000004800 */
[----:B------:R-:W-:Y:S03]  /*2bb0*/  LDS R138, [R204.X4+0x12100] ;  /* 0x01210000cc8a7984 */ /* 0x000fe60000004800 */
[-C--:B-----5:R-:W-:Y:S08]  /*2bc0*/  HMMA.16816.F32 R12, R148, R30.reuse, R12 ;  /* 0x0000001e940c723c */ /* 0x0a0ff0000000180c */
[C---:B------:R-:W-:Y:S01]  /*2bd0*/  HMMA.16816.F32 R16, R140.reuse, R30, R16 ;  /* 0x0000001e8c10723c */ /* 0x040fe20000001810 */
[----:B------:R-:W3:Y:S07]  /*2be0*/  LDSM.16.M88.2 R30, [R216+0x5080] ;  /* 0x00508000d81e783b */ /* 0x000eee0000000100 */
[-C--:B-1----:R-:W-:Y:S08]  /*2bf0*/  HMMA.16816.F32 R20, R140, R28.reuse, R20 ;  /* 0x0000001c8c14723c */ /* 0x082ff00000001814 */
[----:B------:R-:W-:Y:S01]  /*2c00*/  HMMA.16816.F32 R24, R148, R28, R24 ;  /* 0x0000001c9418723c */ /* 0x000fe20000001818 */
[----:B------:R1:W4:Y:S04]  /*2c10*/  LDS R28, [R204.X4+0x12080] ;  /* 0x01208000cc1c7984 */ /* 0x0003280000004800 */
[----:B------:R-:W1:Y:S03]  /*2c20*/  LDS R204, [R204.X4+0x12120] ;  /* 0x01212000cccc7984 */ /* 0x000e660000004800 */
[-C--:B--2---:R-:W-:Y:S01]  /*2c30*/  HMMA.16816.F32 R4, R32, R2.reuse, R4 ;  /* 0x000000022004723c */ /* 0x084fe20000001804 */
[----:B------:R-:W-:Y:S04]  /*2c40*/  DEPBAR.LE SB0, 0x0 ;  /* 0x000080000000791a */ /* 0x000fe80000000000 */
[----:B------:R-:W-:Y:S03]  /*2c50*/  BAR.SYNC.DEFER_BLOCKING 0x0 ;  /* 0x0000000000007b1d */ /* 0x000fe60000010000 */
[C---:B------:R-:W-:Y:S08]  /*2c60*/  HMMA.16816.F32 R8, R36.reuse, R2, R8 ;  /* 0x000000022408723c */ /* 0x040ff00000001808 */
[-C--:B------:R-:W-:Y:S08]  /*2c70*/  HMMA.16816.F32 R12, R36, R136.reuse, R12 ;  /* 0x00000088240c723c */ /* 0x080ff0000000180c */
[C---:B------:R-:W-:Y:S01]  /*2c80*/  HMMA.16816.F32 R16, R32.reuse, R136, R16 ;  /* 0x000000882010723c */ /* 0x040fe20000001810 */
[----:B------:R2:W1:Y:S07]  /*2c90*/  LDSM.16.M88.4 R140, [R224+0xe080] ;  /* 0x00e08000e08c783b */ /* 0x00046e0000000200 */
[-C--:B---3--:R-:W-:Y:S01]  /*2ca0*/  HMMA.16816.F32 R20, R32, R30.reuse, R20 ;  /* 0x0000001e2014723c */ /* 0x088fe20000001814 */
[----:B------:R2:W3:Y:S04]  /*2cb0*/  LDSM.16.M88.4 R144, [R224+0xf080] ;  /* 0x00f08000e090783b */ /* 0x0004e80000000200 */
[----:B------:R2:W1:Y:S03]  /*2cc0*/  LDSM.16.M88.4 R148, [R0+0xe080] ;  /* 0x00e080000094783b */ /* 0x0004660000000200 */
[----:B------:R-:W-:Y:S01]  /*2cd0*/  HMMA.16816.F32 R24, R36, R30, R24 ;  /* 0x0000001e2418723c */ /* 0x000fe20000001818 */
[----:B------:R2:W1:Y:S01]  /*2ce0*/  LDSM.16.M88.4 R160, [R0+0xf080] ;  /* 0x00f0800000a0783b */ /* 0x0004620000000200 */
[----:B------:R-:W-:-:S06]  /*2cf0*/  @P1 BRA `(.L_x_681) ;  /* 0x000002f000001947 */ /* 0x000fcc0003800000 */
[----:B----4-:R-:W4:Y:S01]  /*2d00*/  LDL.64 R208, [R1+0x18] ;  /* 0x0000180001d07983 */ /* 0x010f220000100a00 */
[----:B------:R-:W-:Y:S01]  /*2d10*/  USHF.R.S32.HI UR15, URZ, 0x1f, UR13 ;  /* 0x0000001f3f0f7899 */ /* 0x000fe2000801140d */
[----:B------:R-:W-:Y:S01]  /*2d20*/  IMAD.U32 R30, RZ, RZ, UR7 ;  /* 0x00000007ff1e7e24 */ /* 0x000fe2000f8e00ff */
[----:B------:R-:W-:Y:S01]  /*2d30*/  ULDC.64 UR4, c[0x0][0x178] ;  /* 0x00005e0000047ab9 */ /* 0x000fe20000000a00 */
[----:B------:R-:W5:Y:S01]  /*2d40*/  LDL.64 R206, [R1+0x8] ;  /* 0x0000080001ce7983 */ /* 0x000f620000100a00 */
[----:B------:R-:W-:Y:S01]  /*2d50*/  UIMAD UR15, UR15, UR4, URZ ;  /* 0x000000040f0f72a4 */ /* 0x000fe2000f8e023f */
[----:B------:R-:W-:Y:S01]  /*2d60*/  IMAD.U32 R29, RZ, RZ, UR12 ;  /* 0x0000000cff1d7e24 */ /* 0x000fe2000f8e00ff */
[----:B------:R-:W-:Y:S01]  /*2d70*/  @!P2 LEA R30, R30, 0x40, 0x6 ;  /* 0x000000401e1ea811 */ /* 0x000fe200078e30ff */
[----:B------:R-:W-:Y:S01]  /*2d80*/  UIMAD.WIDE.U32 UR18, UR13, UR4, URZ ;  /* 0x000000040d1272a5 */ /* 0x000fe2000f8e003f */
[----:B------:R-:W-:Y:S01]  /*2d90*/  IMAD.U32 R3, RZ, RZ, UR11 ;  /* 0x0000000bff037e24 */ /* 0x000fe2000f8e00ff */
[----:B------:R-:W-:Y:S02]  /*2da0*/  UIMAD UR15, UR13, UR5, UR15 ;  /* 0x000000050d0f72a4 */ /* 0x000fe4000f8e020f */
[----:B------:R-:W-:Y:S02]  /*2db0*/  USHF.L.U32 UR4, UR18, 0x6, URZ ;  /* 0x0000000612047899 */ /* 0x000fe4000800063f */
[----:B------:R-:W-:Y:S04]  /*2dc0*/  UIADD3 UR15, UR19, UR15, URZ ;  /* 0x0000000f130f7290 */ /* 0x000fe8000fffe03f */
[----:B------:R-:W-:Y:S01]  /*2dd0*/  USHF.L.U64.HI UR15, UR18, 0x6, UR15 ;  /* 0x00000006120f7899 */ /* 0x000fe2000801020f */
[C---:B----4-:R-:W-:Y:S04]  /*2de0*/  @!P2 IADD3 R31, P5, R30.reuse, R208, RZ ;  /* 0x000000d01e1fa210 */ /* 0x050fe80007fbe0ff */
[----:B------:R-:W-:Y:S02]  /*2df0*/  @!P2 LEA.HI.X.SX32 R30, R30, R244, 0x1, P5 ;  /* 0x000000f41e1ea211 */ /* 0x000fe400028f0eff */
[C---:B------:R-:W-:Y:S04]  /*2e00*/  IADD3 R29, P6, P5, R242.reuse, UR4, R29 ;  /* 0x00000004f21d7c10 */ /* 0x040fe8000fdde01d */
[----:B------:R-:W-:Y:S02]  /*2e10*/  IADD3.X R3, R233, UR15, R3, P6, P5 ;  /* 0x0000000fe9037c10 */ /* 0x000fe4000b7ea403 */
[----:B------:R-:W-:Y:S01]  /*2e20*/  IADD3 R2, P6, R242, UR4, RZ ;  /* 0x00000004f2027c10 */ /* 0x000fe2000ffde0ff */
[----:B------:R-:W-:Y:S01]  /*2e30*/  UIMAD UR4, UR13, UR8, UR6 ;  /* 0x000000080d0472a4 */ /* 0x000fe2000f8e0206 */
[C---:B------:R-:W-:Y:S04]  /*2e40*/  @!P2 LEA R32, P5, R31.reuse, c[0x0][0x258], 0x2 ;  /* 0x000096001f20aa11 */ /* 0x040fe800078a10ff */
[----:B------:R-:W-:Y:S02]  /*2e50*/  @!P2 LEA.HI.X R33, R31, c[0x0][0x25c], R30, 0x2, P5 ;  /* 0x000097001f21aa11 */ /* 0x000fe400028f141e */
[----:B------:R-:W-:Y:S02]  /*2e60*/  IADD3.X R30, R233, UR15, RZ, P6, !PT ;  /* 0x0000000fe91e7c10 */ /* 0x000fe4000b7fe4ff */
[C---:B------:R-:W-:Y:S02]  /*2e70*/  LEA R34, P6, R29.reuse, c[0x0][0x160], 0x1 ;  /* 0x000058001d227a11 */ /* 0x040fe400078c08ff */
[----:B-----5:R-:W-:Y:S02]  /*2e80*/  IADD3 R31, -R206, UR4, RZ ;  /* 0x00000004ce1f7c10 */ /* 0x020fe4000fffe1ff */
[----:B------:R-:W-:Y:S02]  /*2e90*/  LEA R36, P5, R2, c[0x0][0x160], 0x1 ;  /* 0x0000580002247a11 */ /* 0x000fe400078a08ff */
[----:B------:R-:W-:Y:S01]  /*2ea0*/  LEA.HI.X R35, R29, c[0x0][0x164], R3, 0x1, P6 ;  /* 0x000059001d237a11 */ /* 0x000fe200030f0c03 */
[----:B------:R-:W-:Y:S01]  /*2eb0*/  IMAD.SHL.U32 R29, R246, 0x4, RZ ;  /* 0x00000004f61d7824 */ /* 0x000fe200078e00ff */
[C---:B------:R-:W-:Y:S02]  /*2ec0*/  ISETP.LT.OR P6, PT, R31.reuse, 0x1, P4 ;  /* 0x000000011f00780c */ /* 0x040fe400027c1670 */
[----:B------:R-:W-:Y:S02]  /*2ed0*/  IADD3 R3, R234, 0x6080, RZ ;  /* 0x00006080ea037810 */ /* 0x000fe40007ffe0ff */
[----:B------:R-:W-:Y:S01]  /*2ee0*/  LEA.HI.X R37, R2, c[0x0][0x164], R30, 0x1, P5 ;  /* 0x0000590002257a11 */ /* 0x000fe200028f0c1e */
[----:B------:R-:W-:Y:S01]  /*2ef0*/  IMAD.U32 R2, RZ, RZ, UR14 ;  /* 0x0000000eff027e24 */ /* 0x000fe2000f8e00ff */
[C---:B------:R-:W-:Y:S03]  /*2f00*/  ISETP.LT.OR P5, PT, R31.reuse, 0x1, P3 ;  /* 0x000000011f00780c */ /* 0x040fe60001fa1670 */
[----:B------:R-:W-:Y:S02]  /*2f10*/  IMAD R2, R2, 0x4000, R3 ;  /* 0x0000400002027824 */ /* 0x000fe400078e0203 */
[----:B------:R-:W-:Y:S03]  /*2f20*/  IMAD.U32 R3, RZ, RZ, UR14 ;  /* 0x0000000eff037e24 */ /* 0x000fe6000f8e00ff */
[----:B------:R-:W-:Y:S01]  /*2f30*/  @!PT LDS RZ, [RZ] ;  /* 0x00000000fffff984 */ /* 0x000fe20000000800 */
[----:B------:R-:W-:Y:S01]  /*2f40*/  @!PT LDS RZ, [RZ] ;  /* 0x00000000fffff984 */ /* 0x000fe20000000800 */
[----:B------:R-:W-:Y:S01]  /*2f50*/  @!PT LDS RZ, [RZ] ;  /* 0x00000000fffff984 */ /* 0x000fe20000000800 */
[----:B------:R4:W-:Y:S01]  /*2f60*/  LDGSTS.E.BYPASS.LTC128B.128 [R2], [R36.64], !P6 ;  /* 0x0000000024027fae */ /* 0x0009e2000f101d50 */
[----:B------:R-:W-:Y:S01]  /*2f70*/  ISETP.LT.OR P6, PT, R31, 0x21, P4 ;  /* 0x000000211f00780c */ /* 0x000fe200027c1670 */
[----:B------:R-:W-:Y:S03]  /*2f80*/  @!P2 IMAD R3, R3, 0x40, R29 ;  /* 0x000000400303a824 */ /* 0x000fe600078e021d */
[----:B------:R4:W-:Y:S01]  /*2f90*/  LDGSTS.E.BYPASS.LTC128B.128 [R2+0x2000], [R36.64+0x80], !P5 ;  /* 0x0200008024027fae */ /* 0x0009e2000e901d50 */
[----:B------:R-:W-:Y:S01]  /*2fa0*/  ISETP.LT.OR P5, PT, R31, 0x21, P3 ;  /* 0x000000211f00780c */ /* 0x000fe20001fa1670 */
[----:B------:R-:W-:Y:S07]  /*2fb0*/  @!P2 IMAD.SHL.U32 R3, R3, 0x4, RZ ;  /* 0x000000040303a824 */ /* 0x000fee00078e00ff */
[----:B------:R4:W-:Y:S05]  /*2fc0*/  LDGSTS.E.BYPASS.LTC128B.128 [R2+0x1000], [R34.64], !P6 ;  /* 0x0100000022027fae */ /* 0x0009ea000f101d50 */
[----:B------:R4:W-:Y:S04]  /*2fd0*/  LDGSTS.E.BYPASS.LTC128B.128 [R2+0x3000], [R34.64+0x80], !P5 ;  /* 0x0300008022027fae */ /* 0x0009e8000e901d50 */
[----:B------:R4:W-:Y:S02]  /*2fe0*/  @!P2 LDGSTS.E.BYPASS.LTC128B.128 [R3+0x12080], [R32.64] ;  /* 0x120800002003afae */ /* 0x0009e4000b901d50 */
.L_x_681:
[----:B----4-:R-:W-:Y:S01]  /*2ff0*/  IMAD.MOV.U32 R3, RZ, RZ, -0x60 ;  /* 0xffffffa0ff037424 */ /* 0x010fe200078e00ff */
[----:B------:R-:W0:Y:S01]  /*3000*/  LDGDEPBAR ;  /* 0x00000000000079af */ /* 0x000e220000000000 */
[----:B------:R-:W-:Y:S02]  /*3010*/  IMAD.U32 R2, RZ, RZ, UR7 ;  /* 0x00000007ff027e24 */ /* 0x000fe4000f8e00ff */
[----:B------:R-:W-:Y:S02]  /*3020*/  IMAD R3, R238, R3, c[0x0][0x198] ;  /* 0x00006600ee037624 */ /* 0x000fe400078e0203 */
[----:B------:R-:W-:Y:S02]  /*3030*/  IMAD.MOV.U32 R29, RZ, RZ, 0x1 ;  /* 0x00000001ff1d7424 */ /* 0x000fe400078e00ff */
[----:B------:R-:W-:Y:S05]  /*3040*/  IMAD R2, R2, 0x40, R3 ;  /* 0x0000004002027824 */ /* 0x000fea00078e0203 */
[----:B------:R-:W-:Y:S04]  /*3050*/  IADD3 R2, R2, -c[0x0][0x168], R29 ;  /* 0x80005a0002027a10 */ /* 0x000fe80007ffe01d */
[----:B------:R-:W-:Y:S04]  /*3060*/  IADD3 R205, -R251, R249, R2 ;  /* 0x000000f9fbcd7210 */ /* 0x000fe80007ffe102 */
[C---:B------:R-:W-:Y:S02]  /*3070*/  IMNMX R31, R252.reuse, R205, PT ;  /* 0x000000cdfc1f7217 */ /* 0x040fe40003800200 */
[----:B------:R-:W-:Y:S02]  /*3080*/  IADD3 R34, R205, 0x8, RZ ;  /* 0x00000008cd227810 */ /* 0x000fe40007ffe0ff */
[C---:B------:R-:W-:Y:S02]  /*3090*/  ISETP.GT.AND P6, PT, R31.reuse, RZ, PT ;  /* 0x000000ff1f00720c */ /* 0x040fe40003fc4270 */
[----:B------:R-:W-:Y:S02]  /*30a0*/  IMNMX R34, R252, R34, PT ;  /* 0x00000022fc227217 */ /* 0x000fe40003800200 */
[----:B------:R-:W-:Y:S02]  /*30b0*/  ISETP.GT.AND P5, PT, R31, 0x1, PT ;  /* 0x000000011f00780c */ /* 0x000fe40003fa4270 */
[----:B------:R-:W-:Y:S02]  /*30c0*/  FSEL R207, R4, -INF , P6 ;  /* 0xff80000004cf7808 */ /* 0x000fe40003000000 */
[C---:B------:R-:W-:Y:S02]  /*30d0*/  ISETP.GT.AND P6, PT, R34.reuse, RZ, PT ;  /* 0x000000ff2200720c */ /* 0x040fe40003fc4270 */
[----:B------:R-:W-:Y:S01]  /*30e0*/  FSEL R206, R5, -INF , P5 ;  /* 0xff80000005ce7808 */ /* 0x000fe20002800000 */
[--C-:B------:R-:W-:Y:S01]  /*30f0*/  FFMA.FTZ R207, R207, c[0x0][0x29c], -R28.reuse ;  /* 0x0000a700cfcf7a23 */ /* 0x100fe2000001081c */
[----:B------:R-:W-:Y:S02]  /*3100*/  ISETP.GT.AND P5, PT, R34, 0x1, PT ;  /* 0x000000012200780c */ /* 0x000fe40003fa4270 */
[----:B------:R-:W-:Y:S01]  /*3110*/  FSEL R209, R6, -INF , P6 ;  /* 0xff80000006d17808 */ /* 0x000fe20003000000 */
[--C-:B------:R-:W-:Y:S01]  /*3120*/  FFMA.FTZ R206, R206, c[0x0][0x29c], -R28.reuse ;  /* 0x0000a700cece7a23 */ /* 0x100fe2000001081c */
[----:B------:R-:W-:Y:S01]  /*3130*/  FSEL R208, R7, -INF , P5 ;  /* 0xff80000007d07808 */ /* 0x000fe20002800000 */
[----:B------:R-:W4:Y:S01]  /*3140*/  MUFU.EX2 R207, R207 ;  /* 0x000000cf00cf7308 */ /* 0x000f220000000800 */
[-C--:B-1----:R-:W-:Y:S03]  /*3150*/  HMMA.16816.F32 R4, R140, R152.reuse, RZ ;  /* 0x000000988c04723c */ /* 0x082fe600000018ff */
[----:B------:R-:W-:Y:S01]  /*3160*/  ISETP.GT.AND P6, PT, R31, 0x20, PT ;  /* 0x000000201f00780c */ /* 0x000fe20003fc4270 */
[--C-:B------:R-:W-:Y:S01]  /*3170*/  FFMA.FTZ R209, R209, c[0x0][0x29c], -R139.reuse ;  /* 0x0000a700d1d17a23 */ /* 0x100fe2000001088b */
[----:B------:R-:W-:Y:S01]  /*3180*/  ISETP.GT.AND P5, PT, R31, 0x21, PT ;  /* 0x000000211f00780c */ /* 0x000fe20003fa4270 */
[--C-:B------:R-:W-:Y:S01]  /*3190*/  FFMA.FTZ R208, R208, c[0x0][0x29c], -R139.reuse ;  /* 0x0000a700d0d07a23 */ /* 0x100fe2000001088b */
[----:B------:R-:W-:Y:S02]  /*31a0*/  FSEL R30, R16, -INF , P6 ;  /* 0xff800000101e7808 */ /* 0x000fe40003000000 */
[C---:B------:R-:W-:Y:S01]  /*31b0*/  ISETP.GT.AND P6, PT, R34.reuse, 0x20, PT ;  /* 0x000000202200780c */ /* 0x040fe20003fc4270 */
[----:B------:R-:W1:Y:S02]  /*31c0*/  MUFU.EX2 R206, R206 ;  /* 0x000000ce00ce7308 */ /* 0x000e640000000800 */
[----:B------:R-:W-:Y:S02]  /*31d0*/  FSEL R29, R17, -INF , P5 ;  /* 0xff800000111d7808 */ /* 0x000fe40002800000 */
[----:B------:R-:W-:Y:S02]  /*31e0*/  ISETP.GT.AND P5, PT, R34, 0x21, PT ;  /* 0x000000212200780c */ /* 0x000fe40003fa4270 */
[----:B------:R-:W-:Y:S02]  /*31f0*/  IADD3 R33, R205, 0x20, RZ ;  /* 0x00000020cd217810 */ /* 0x000fe40007ffe0ff */
[----:B------:R-:W-:Y:S02]  /*3200*/  FSEL R2, R19, -INF , P5 ;  /* 0xff80000013027808 */ /* 0x000fe40002800000 */
[----:B------:R-:W-:Y:S01]  /*3210*/  FSEL R3, R18, -INF , P6 ;  /* 0xff80000012037808 */ /* 0x000fe20003000000 */
[----:B------:R-:W5:Y:S01]  /*3220*/  MUFU.EX2 R209, R209 ;  /* 0x000000d100d17308 */ /* 0x000f620000000800 */
[C---:B---3--:R-:W-:Y:S02]  /*3230*/  HMMA.16816.F32 R16, R144.reuse, R152, RZ ;  /* 0x000000989010723c */ /* 0x048fe400000018ff */
[C---:B------:R-:W-:Y:S02]  /*3240*/  ISETP.GT.AND P6, PT, R31.reuse, 0x40, PT ;  /* 0x000000401f00780c */ /* 0x040fe40003fc4270 */
[----:B------:R-:W-:Y:S02]  /*3250*/  ISETP.GT.AND P5, PT, R31, 0x41, PT ;  /* 0x000000411f00780c */ /* 0x000fe40003fa4270 */
[----:B------:R-:W-:Y:S02]  /*3260*/  IMNMX R33, R252, R33, PT ;  /* 0x00000021fc217217 */ /* 0x000fe40003800200 */
[----:B------:R-:W-:Y:S01]  /*3270*/  FSEL R32, R20, -INF , P6 ;  /* 0xff80000014207808 */ /* 0x000fe20003000000 */
[----:B------:R-:W3:Y:S01]  /*3280*/  MUFU.EX2 R208, R208 ;  /* 0x000000d000d07308 */ /* 0x000ee20000000800 */
[C---:B------:R-:W-:Y:S02]  /*3290*/  ISETP.GT.AND P6, PT, R34.reuse, 0x40, PT ;  /* 0x000000402200780c */ /* 0x040fe40003fc4270 */
[----:B------:R-:W-:Y:S02]  /*32a0*/  FSEL R31, R21, -INF , P5 ;  /* 0xff800000151f7808 */ /* 0x000fe40002800000 */
[----:B------:R-:W-:Y:S02]  /*32b0*/  ISETP.GT.AND P5, PT, R34, 0x41, PT ;  /* 0x000000412200780c */ /* 0x000fe40003fa4270 */
[----:B------:R-:W-:Y:S02]  /*32c0*/  FSEL R213, R22, -INF , P6 ;  /* 0xff80000016d57808 */ /* 0x000fe40003000000 */
[----:B------:R-:W-:Y:S02]  /*32d0*/  FSEL R212, R23, -INF , P5 ;  /* 0xff80000017d47808 */ /* 0x000fe40002800000 */
[-C--:B------:R-:W-:Y:S01]  /*32e0*/  HMMA.16816.F32 R20, R144, R154.reuse, RZ ;  /* 0x0000009a9014723c */ /* 0x080fe200000018ff */
[C---:B------:R-:W-:Y:S02]  /*32f0*/  ISETP.GT.AND P6, PT, R33.reuse, RZ, PT ;  /* 0x000000ff2100720c */ /* 0x040fe40003fc4270 */
[----:B------:R-:W-:Y:S02]  /*3300*/  ISETP.GT.AND P5, PT, R33, 0x1, PT ;  /* 0x000000012100780c */ /* 0x000fe40003fa4270 */
[----:B------:R-:W-:Y:S01]  /*3310*/  FSEL R211, R8, -INF , P6 ;  /* 0xff80000008d37808 */ /* 0x000fe20003000000 */
[--C-:B------:R-:W-:Y:S01]  /*3320*/  FFMA.FTZ R8, R31, c[0x0][0x29c], -R28.reuse ;  /* 0x0000a7001f087a23 */ /* 0x100fe2000001081c */
[----:B------:R-:W-:Y:S01]  /*3330*/  FSEL R210, R9, -INF , P5 ;  /* 0xff80000009d27808 */ /* 0x000fe20002800000 */
[--C-:B------:R-:W-:Y:S01]  /*3340*/  FFMA.FTZ R9, R32, c[0x0][0x29c], -R28.reuse ;  /* 0x0000a70020097a23 */ /* 0x100fe2000001081c */
[C---:B------:R-:W-:Y:S02]  /*3350*/  ISETP.GT.AND P6, PT, R33.reuse, 0x20, PT ;  /* 0x000000202100780c */ /* 0x040fe40003fc4270 */
[----:B------:R-:W-:Y:S01]  /*3360*/  ISETP.GT.AND P5, PT, R33, 0x21, PT ;  /* 0x000000212100780c */ /* 0x000fe20003fa4270 */
[----:B------:R-:W-:Y:S01]  /*3370*/  MUFU.EX2 R8, R8 ;  /* 0x0000000800087308 */ /* 0x000fe20000000800 */
[----:B------:R-:W-:Y:S01]  /*3380*/  FSEL R137, R12, -INF , P6 ;  /* 0xff8000000c897808 */ /* 0x000fe20003000000 */
[--C-:B------:R-:W-:Y:S01]  /*3390*/  FFMA.FTZ R12, R29, c[0x0][0x29c], -R28.reuse ;  /* 0x0000a7001d0c7a23 */ /* 0x100fe2000001081c */
[----:B------:R-:W-:Y:S01]  /*33a0*/  FSEL R136, R13, -INF , P5 ;  /* 0xff8000000d887808 */ /* 0x000fe20002800000 */
[----:B------:R-:W-:Y:S01]  /*33b0*/  FFMA.FTZ R13, R30, c[0x0][0x29c], -R28 ;  /* 0x0000a7001e0d7a23 */ /* 0x000fe2000001081c */
[C---:B------:R-:W-:Y:S01]  /*33c0*/  ISETP.GT.AND P6, PT, R33.reuse, 0x40, PT ;  /* 0x000000402100780c */ /* 0x040fe20003fc4270 */
[C---:B------:R-:W-:Y:S02]  /*33d0*/  HMMA.16816.F32 R28, R140.reuse, R154, RZ ;  /* 0x0000009a8c1c723c */ /* 0x040fe400000018ff */
[----:B------:R-:W-:Y:S02]  /*33e0*/  ISETP.GT.AND P5, PT, R33, 0x41, PT ;  /* 0x000000412100780c */ /* 0x000fe40003fa4270 */
[----:B------:R-:W-:Y:S04]  /*33f0*/  MUFU.EX2 R12, R12 ;  /* 0x0000000c000c7308 */ /* 0x000fe80000000800 */
[-C--:B------:R-:W-:Y:S06]  /*3400*/  HMMA.16816.F32 R32, R140, R156.reuse, RZ ;  /* 0x0000009c8c20723c */ /* 0x080fec00000018ff */
[----:B------:R-:W2:Y:S02]  /*3410*/  MUFU.EX2 R13, R13 ;  /* 0x0000000d000d7308 */ /* 0x000ea40000000800 */
[----:B------:R-:W-:Y:S07]  /*3420*/  HMMA.16816.F32 R36, R144, R156, RZ ;  /* 0x0000009c9024723c */ /* 0x000fee00000018ff */
[--C-:B------:R-:W-:Y:S01]  /*3430*/  FFMA.FTZ R145, R213, c[0x0][0x29c], -R139.reuse ;  /* 0x0000a700d5917a23 */ /* 0x100fe2000001088b */
[-C--:B------:R-:W-:Y:S01]  /*3440*/  HMMA.16816.F32 R4, R148, R158.reuse, R4 ;  /* 0x0000009e9404723c */ /* 0x080fe20000001804 */
[----:B------:R-:W-:Y:S04]  /*3450*/  MUFU.EX2 R9, R9 ;  /* 0x0000000900097308 */ /* 0x000fe80000000800 */
[--C-:B------:R-:W-:Y:S02]  /*3460*/  FFMA.FTZ R144, R212, c[0x0][0x29c], -R139.reuse ;  /* 0x0000a700d4907a23 */ /* 0x100fe4000001088b */
[--C-:B------:R-:W-:Y:S01]  /*3470*/  FFMA.FTZ R147, R3, c[0x0][0x29c], -R139.reuse ;  /* 0x0000a70003937a23 */ /* 0x100fe2000001088b */
[C---:B------:R-:W-:Y:S01]  /*3480*/  HMMA.16816.F32 R16, R160.reuse, R158, R16 ;  /* 0x0000009ea010723c */ /* 0x040fe20000001810 */
[----:B------:R-:W-:Y:S02]  /*3490*/  IMAD.MOV.U32 R3, RZ, RZ, -0x40 ;  /* 0xffffffc0ff037424 */ /* 0x000fe400078e00ff */
[----:B------:R-:W-:Y:S01]  /*34a0*/  MUFU.EX2 R144, R144 ;  /* 0x0000009000907308 */ /* 0x000fe20000000800 */
[----:B------:R-:W-:Y:S01]  /*34b0*/  FFMA.FTZ R146, R2, c[0x0][0x29c], -R139 ;  /* 0x0000a70002927a23 */ /* 0x000fe2000001088b */
[----:B------:R-:W-:Y:S02]  /*34c0*/  FSEL R139, R24, -INF , P6 ;  /* 0xff800000188b7808 */ /* 0x000fe40003000000 */
[----:B------:R-:W-:Y:S01]  /*34d0*/  SEL R3, R3, 0x40, P0 ;  /* 0x0000004003037807 */ /* 0x000fe20000000000 */
[-C--:B------:R-:W-:Y:S04]  /*34e0*/  HMMA.16816.F32 R20, R160, R164.reuse, R20 ;  /* 0x000000a4a014723c */ /* 0x080fe80000001814 */
[----:B------:R-:W-:Y:S01]  /*34f0*/  IMAD.IADD R2, R224, 0x1, R3 ;  /* 0x00000001e0027824 */ /* 0x000fe200078e0203 */
[----:B------:R-:W-:Y:S01]  /*3500*/  MUFU.EX2 R146, R146 ;  /* 0x0000009200927308 */ /* 0x000fe20000000800 */
[----:B------:R-:W-:Y:S01]  /*3510*/  IMAD.IADD R3, R3, 0x1, R0 ;  /* 0x0000000103037824 */ /* 0x000fe200078e0200 */
[----:B------:R-:W-:Y:S01]  /*3520*/  FSEL R24, R25, -INF , P5 ;  /* 0xff80000019187808 */ /* 0x000fe20002800000 */
[C---:B------:R-:W-:Y:S01]  /*3530*/  HMMA.16816.F32 R28, R148.reuse, R164, R28 ;  /* 0x000000a4941c723c */ /* 0x040fe2000000181c */
[----:B------:R-:W-:Y:S03]  /*3540*/  LDSM.16.M88.4 R140, [R2+0xf080] ;  /* 0x00f08000028c783b */ /* 0x000fe60000000200 */
[--C-:B------:R-:W-:Y:S02]  /*3550*/  FFMA.FTZ R25, R139, c[0x0][0x29c], -R138.reuse ;  /* 0x0000a7008b197a23 */ /* 0x100fe4000001088a */
[--C-:B------:R-:W-:Y:S01]  /*3560*/  FFMA.FTZ R24, R24, c[0x0][0x29c], -R138.reuse ;  /* 0x0000a70018187a23 */ /* 0x100fe2000001088a */
[----:B------:R-:W1:Y:S01]  /*3570*/  MUFU.EX2 R147, R147 ;  /* 0x0000009300937308 */ /* 0x000e620000000800 */
[-C--:B------:R-:W-:Y:S07]  /*3580*/  HMMA.16816.F32 R32, R148, R166.reuse, R32 ;  /* 0x000000a69420723c */ /* 0x080fee0000001820 */
[--C-:B------:R-:W-:Y:S01]  /*3590*/  FFMA.FTZ R151, R211, c[0x0][0x29c], -R138.reuse ;  /* 0x0000a700d3977a23 */ /* 0x100fe2000001088a */
[----:B------:R-:W-:Y:S01]  /*35a0*/  HMMA.16816.F32 R36, R160, R166, R36 ;  /* 0x000000a6a024723c */ /* 0x000fe20000001824 */
[----:B------:R-:W-:Y:S03]  /*35b0*/  MUFU.EX2 R24, R24 ;  /* 0x0000001800187308 */ /* 0x000fe60000000800 */
[--C-:B------:R-:W-:Y:S02]  /*35c0*/  FFMA.FTZ R150, R210, c[0x0][0x29c], -R138.reuse ;  /* 0x0000a700d2967a23 */ /* 0x100fe4000001088a */
[--C-:B------:R-:W-:Y:S01]  /*35d0*/  FFMA.FTZ R149, R137, c[0x0][0x29c], -R138.reuse ;  /* 0x0000a70089957a23 */ /* 0x100fe2000001088a */
[----:B------:R-:W-:Y:S01]  /*35e0*/  IADD3 R160, R205, 0x28, RZ ;  /* 0x00000028cda07810 */ /* 0x000fe20007ffe0ff */
[----:B------:R-:W-:Y:S02]  /*35f0*/  FFMA.FTZ R148, R136, c[0x0][0x29c], -R138 ;  /* 0x0000a70088947a23 */ /* 0x000fe4000001088a */
[----:B------:R-:W1:Y:S01]  /*3600*/  LDSM.16.M88.4 R136, [R2+0xe080] ;  /* 0x00e080000288783b */ /* 0x000e620000000200 */
[----:B------:R-:W-:Y:S01]  /*3610*/  MUFU.EX2 R150, R150 ;  /* 0x0000009600967308 */ /* 0x000fe20000000800 */
[----:B------:R-:W-:Y:S04]  /*3620*/  IMNMX R160, R252, R160, PT ;  /* 0x000000a0fca07217 */ /* 0x000fe80003800200 */
[C---:B------:R-:W-:Y:S02]  /*3630*/  ISETP.GT.AND P6, PT, R160.reuse, RZ, PT ;  /* 0x000000ffa000720c */ /* 0x040fe40003fc4270 */
[----:B------:R-:W-:Y:S02]  /*3640*/  ISETP.GT.AND P5, PT, R160, 0x1, PT ;  /* 0x00000001a000780c */ /* 0x000fe40003fa4270 */
[----:B------:R-:W-:Y:S01]  /*3650*/  FSEL R10, R10, -INF , P6 ;  /* 0xff8000000a0a7808 */ /* 0x000fe20003000000 */
[----:B------:R-:W-:Y:S01]  /*3660*/  MUFU.EX2 R148, R148 ;  /* 0x0000009400947308 */ /* 0x000fe20000000800 */
[C---:B------:R-:W-:Y:S02]  /*3670*/  ISETP.GT.AND P6, PT, R160.reuse, 0x20, PT ;  /* 0x00000020a000780c */ /* 0x040fe40003fc4270 */
[----:B------:R-:W-:Y:S02]  /*3680*/  FSEL R11, R11, -INF , P5 ;  /* 0xff8000000b0b7808 */ /* 0x000fe40002800000 */
[----:B------:R-:W-:Y:S02]  /*3690*/  ISETP.GT.AND P5, PT, R160, 0x21, PT ;  /* 0x00000021a000780c */ /* 0x000fe40003fa4270 */
[----:B------:R-:W-:Y:S02]  /*36a0*/  FSEL R14, R14, -INF , P6 ;  /* 0xff8000000e0e7808 */ /* 0x000fe40003000000 */
[----:B------:R-:W-:Y:S01]  /*36b0*/  ISETP.GT.AND P6, PT, R160, 0x40, PT ;  /* 0x00000040a000780c */ /* 0x000fe20003fc4270 */
[----:B------:R-:W-:Y:S01]  /*36c0*/  MUFU.EX2 R151, R151 ;  /* 0x0000009700977308 */ /* 0x000fe20000000800 */
[----:B------:R-:W-:Y:S01]  /*36d0*/  FSEL R15, R15, -INF , P5 ;  /* 0xff8000000f0f7808 */ /* 0x000fe20002800000 */
[--C-:B------:R-:W-:Y:S01]  /*36e0*/  FFMA.FTZ R14, R14, c[0x0][0x29c], -R204.reuse ;  /* 0x0000a7000e0e7a23 */ /* 0x100fe200000108cc */
[----:B------:R-:W-:Y:S02]  /*36f0*/  ISETP.GT.AND P5, PT, R160, 0x41, PT ;  /* 0x00000041a000780c */ /* 0x000fe40003fa4270 */
[----:B------:R-:W-:Y:S01]  /*3700*/  FSEL R26, R26, -INF , P6 ;  /* 0xff8000001a1a7808 */ /* 0x000fe20003000000 */
[--C-:B------:R-:W-:Y:S01]  /*3710*/  FFMA.FTZ R15, R15, c[0x0][0x29c], -R204.reuse ;  /* 0x0000a7000f0f7a23 */ /* 0x100fe200000108cc */
[----:B------:R-:W-:Y:S03]  /*3720*/  FSEL R27, R27, -INF , P5 ;  /* 0xff8000001b1b7808 */ /* 0x000fe60002800000 */
[----:B------:R-:W-:Y:S01]  /*3730*/  MUFU.EX2 R14, R14 ;  /* 0x0000000e000e7308 */ /* 0x000fe20000000800 */
[----:B------:R-:W-:Y:S01]  /*3740*/  FFMA.FTZ R26, R26, c[0x0][0x29c], -R204 ;  /* 0x0000a7001a1a7a23 */ /* 0x000fe200000108cc */
[-C--:B-1----:R-:W-:Y:S08]  /*3750*/  HMMA.16816.F32 R4, R136, R168.reuse, R4 ;  /* 0x000000a88804723c */ /* 0x082ff00000001804 */
[----:B------:R-:W-:Y:S01]  /*3760*/  MUFU.EX2 R15, R15 ;  /* 0x0000000f000f7308 */ /* 0x000fe20000000800 */
[C---:B------:R-:W-:Y:S09]  /*3770*/  HMMA.16816.F32 R16, R140.reuse, R168, R16 ;  /* 0x000000a88c10723c */ /* 0x040ff20000001810 */
[----:B------:R-:W-:Y:S01]  /*3780*/  MUFU.EX2 R26, R26 ;  /* 0x0000001a001a7308 */ /* 0x000fe20000000800 */
[-C--:B------:R-:W-:Y:S09]  /*3790*/  HMMA.16816.F32 R20, R140, R170.reuse, R20 ;  /* 0x000000aa8c14723c */ /* 0x080ff20000001814 */
[----:B------:R-:W-:Y:S01]  /*37a0*/  MUFU.EX2 R149, R149 ;  /* 0x0000009500957308 */ /* 0x000fe20000000800 */
[C---:B------:R-:W-:Y:S09]  /*37b0*/  HMMA.16816.F32 R28, R136.reuse, R170, R28 ;  /* 0x000000aa881c723c */ /* 0x040ff2000000181c */
[----:B------:R-:W-:Y:S01]  /*37c0*/  MUFU.EX2 R145, R145 ;  /* 0x0000009100917308 */ /* 0x000fe20000000800 */
[-C--:B------:R-:W-:Y:S01]  /*37d0*/  HMMA.16816.F32 R32, R136, R172.reuse, R32 ;  /* 0x000000ac8820723c */ /* 0x080fe20000001820 */
[----:B------:R-:W1:Y:S07]  /*37e0*/  LDSM.16.M88.4 R136, [R3+0xe080] ;  /* 0x00e080000388783b */ /* 0x000e6e0000000200 */
[----:B------:R-:W-:Y:S01]  /*37f0*/  HMMA.16816.F32 R36, R140, R172, R36 ;  /* 0x000000ac8c24723c */ /* 0x000fe20000001824 */
[----:B------:R-:W2:Y:S01]  /*3800*/  LDSM.16.M88.4 R140, [R3+0xf080] ;  /* 0x00f08000038c783b */ /* 0x000ea20000000200 */
[----:B------:R-:W-:Y:S06]  /*3810*/  MUFU.EX2 R25, R25 ;  /* 0x0000001900197308 */ /* 0x000fec0000000800 */
        /* <DEDUP_REMOVED lines=39> */
[--C-:B------:R-:W-:Y:S02]  /*3a90*/  FADD.FTZ R7, R7, -R3.reuse ;  /* 0x8000000307077221 */ /* 0x100fe40000010000 */
[-C--:B------:R-:W-:Y:S04]  /*3aa0*/  HMMA.16816.F32 R32, R136, R202.reuse, R32 ;  /* 0x000000ca8820723c */ /* 0x080fe80000001820 */
[--C-:B------:R-:W-:Y:S02]  /*3ab0*/  FADD.FTZ R4, R4, -R2.reuse ;  /* 0x8000000204047221 */ /* 0x100fe40000010000 */
[----:B------:R-:W-:Y:S02]  /*3ac0*/  FADD.FTZ R5, R5, -R2 ;  /* 0x8000000205057221 */ /* 0x000fe40000010000 */
[----:B------:R-:W-:Y:S04]  /*3ad0*/  HMMA.16816.F32 R36, R140, R202, R36 ;  /* 0x000000ca8c24723c */ /* 0x000fe80000001824 */
[--C-:B------:R-:W-:Y:S02]  /*3ae0*/  FFMA.FTZ R137, R10, c[0x0][0x29c], -R204.reuse ;  /* 0x0000a7000a897a23 */ /* 0x100fe400000108cc */
[----:B------:R-:W1:Y:S01]  /*3af0*/  LDS R10, [R249.X4+0x12300] ;  /* 0x01230000f90a7984 */ /* 0x000e620000004800 */
[----:B------:R-:W-:Y:S02]  /*3b00*/  FFMA.FTZ R136, R11, c[0x0][0x29c], -R204 ;  /* 0x0000a7000b887a23 */ /* 0x000fe400000108cc */
[----:B------:R-:W-:Y:S03]  /*3b10*/  MUFU.EX2 R11, R137 ;  /* 0x00000089000b7308 */ /* 0x000fe60000000800 */
[--C-:B------:R-:W-:Y:S02]  /*3b20*/  FADD.FTZ R30, R30, -R3.reuse ;  /* 0x800000031e1e7221 */ /* 0x100fe40000010000 */
[--C-:B------:R-:W-:Y:S02]  /*3b30*/  FADD.FTZ R31, R31, -R3.reuse ;  /* 0x800000031f1f7221 */ /* 0x100fe40000010000 */
[--C-:B------:R-:W-:Y:S02]  /*3b40*/  FADD.FTZ R34, R34, -R3.reuse ;  /* 0x8000000322227221 */ /* 0x100fe40000010000 */
[----:B------:R-:W-:Y:S01]  /*3b50*/  FADD.FTZ R35, R35, -R3 ;  /* 0x8000000323237221 */ /* 0x000fe20000010000 */
[----:B------:R-:W2:Y:S01]  /*3b60*/  MUFU.EX2 R136, R136 ;  /* 0x0000008800887308 */ /* 0x000ea20000000800 */
[----:B----4-:R-:W-:Y:S01]  /*3b70*/  FMUL.FTZ R4, R207, R4 ;  /* 0x00000004cf047220 */ /* 0x010fe20000410000 */
[----:B------:R-:W-:Y:S01]  /*3b80*/  F2FP.PACK_AB R207, R206, R207 ;  /* 0x000000cfcecf723e */ /* 0x000fe200000000ff */
[----:B------:R-:W3:Y:S01]  /*3b90*/  LDS R3, [R249.X4+0x12320] ;  /* 0x01232000f9037984 */ /* 0x000ee20000004800 */
[----:B-----5:R-:W-:Y:S01]  /*3ba0*/  FMUL.FTZ R6, R209, R6 ;  /* 0x00000006d1067220 */ /* 0x020fe20000410000 */
[----:B------:R-:W-:Y:S01]  /*3bb0*/  F2FP.PACK_AB R209, R208, R209 ;  /* 0x000000d1d0d1723e */ /* 0x000fe200000000ff */
[----:B------:R-:W-:Y:S01]  /*3bc0*/  FMUL.FTZ R5, R206, R5 ;  /* 0x00000005ce057220 */ /* 0x000fe20000410000 */
[----:B------:R-:W-:Y:S01]  /*3bd0*/  STS [R250+0x12480], R207 ;  /* 0x012480cffa007388 */ /* 0x000fe20000000800 */
[----:B------:R-:W-:Y:S02]  /*3be0*/  FADD.FTZ R28, R28, -R2 ;  /* 0x800000021c1c7221 */ /* 0x000fe40000010000 */
[----:B------:R-:W-:Y:S01]  /*3bf0*/  FFMA.FTZ R204, R27, c[0x0][0x29c], -R204 ;  /* 0x0000a7001bcc7a23 */ /* 0x000fe200000108cc */
[----:B------:R-:W-:Y:S01]  /*3c00*/  STS [R245], R209 ;  /* 0x000000d1f5007388 */ /* 0x000fe20000000800 */
[----:B------:R-:W-:Y:S01]  /*3c10*/  F2FP.PACK_AB R4, R5, R4 ;  /* 0x000000040504723e */ /* 0x000fe200000000ff */
[--C-:B------:R-:W-:Y:S02]  /*3c20*/  FADD.FTZ R29, R29, -R2.reuse ;  /* 0x800000021d1d7221 */ /* 0x100fe40000010000 */
[--C-:B------:R-:W-:Y:S01]  /*3c30*/  FADD.FTZ R32, R32, -R2.reuse ;  /* 0x8000000220207221 */ /* 0x100fe20000010000 */
[----:B------:R-:W4:Y:S01]  /*3c40*/  MUFU.EX2 R204, R204 ;  /* 0x000000cc00cc7308 */ /* 0x000f220000000800 */
[----:B------:R-:W-:Y:S02]  /*3c50*/  FADD.FTZ R33, R33, -R2 ;  /* 0x8000000221217221 */ /* 0x000fe40000010000 */
[----:B------:R-:W-:Y:S01]  /*3c60*/  FMUL.FTZ R2, R13, R28 ;  /* 0x0000001c0d027220 */ /* 0x000fe20000410000 */
[----:B------:R-:W-:Y:S01]  /*3c70*/  F2FP.PACK_AB R13, R12, R13 ;  /* 0x0000000d0c0d723e */ /* 0x000fe200000000ff */
[----:B------:R-:W-:Y:S01]  /*3c80*/  FMUL.FTZ R30, R147, R30 ;  /* 0x0000001e931e7220 */ /* 0x000fe20000410000 */
[----:B------:R-:W-:Y:S01]  /*3c90*/  F2FP.PACK_AB R147, R146, R147 ;  /* 0x000000939293723e */ /* 0x000fe200000000ff */
[----:B------:R-:W-:Y:S01]  /*3ca0*/  FMUL.FTZ R208, R208, R7 ;  /* 0x00000007d0d07220 */ /* 0x000fe20000410000 */
[----:B--2---:R-:W-:Y:S01]  /*3cb0*/  F2FP.PACK_AB R5, R136, R11 ;  /* 0x0000000b8805723e */ /* 0x004fe200000000ff */
[----:B------:R-:W-:Y:S01]  /*3cc0*/  FMUL.FTZ R32, R9, R32 ;  /* 0x0000002009207220 */ /* 0x000fe20000410000 */
[----:B------:R-:W-:Y:S01]  /*3cd0*/  F2FP.PACK_AB R7, R15, R14 ;  /* 0x0000000e0f07723e */ /* 0x000fe200000000ff */
[--C-:B-1----:R-:W-:Y:S01]  /*3ce0*/  FADD.FTZ R16, R16, -R10.reuse ;  /* 0x8000000a10107221 */ /* 0x102fe20000010000 */
[----:B------:R-:W-:Y:S01]  /*3cf0*/  F2FP.PACK_AB R9, R8, R9 ;  /* 0x000000090809723e */ /* 0x000fe200000000ff */
[--C-:B------:R-:W-:Y:S01]  /*3d00*/  FADD.FTZ R20, R20, -R10.reuse ;  /* 0x8000000a14147221 */ /* 0x100fe20000010000 */
[----:B------:R-:W-:Y:S01]  /*3d10*/  F2FP.PACK_AB R6, R208, R6 ;  /* 0x00000006d006723e */ /* 0x000fe200000000ff */
[----:B------:R-:W-:Y:S01]  /*3d20*/  FMUL.FTZ R16, R151, R16 ;  /* 0x0000001097107220 */ /* 0x000fe20000410000 */
[----:B------:R-:W-:Y:S01]  /*3d30*/  F2FP.PACK_AB R151, R150, R151 ;  /* 0x000000979697723e */ /* 0x000fe200000000ff */
[----:B------:R-:W-:Y:S01]  /*3d40*/  FMUL.FTZ R20, R149, R20 ;  /* 0x0000001495147220 */ /* 0x000fe20000410000 */
[----:B------:R-:W-:Y:S01]  /*3d50*/  F2FP.PACK_AB R149, R148, R149 ;  /* 0x000000959495723e */ /* 0x000fe200000000ff */
[--C-:B------:R-:W-:Y:S02]  /*3d60*/  FADD.FTZ R36, R36, -R10.reuse ;  /* 0x8000000a24247221 */ /* 0x100fe40000010000 */
[----:B------:R-:W-:Y:S01]  /*3d70*/  STS [R250+0x12c80], R151 ;  /* 0x012c8097fa007388 */ /* 0x000fe20000000800 */
[----:B------:R-:W-:Y:S01]  /*3d80*/  FMUL.FTZ R34, R145, R34 ;  /* 0x0000002291227220 */ /* 0x000fe20000410000 */
[----:B------:R-:W-:Y:S01]  /*3d90*/  F2FP.PACK_AB R145, R144, R145 ;  /* 0x000000919091723e */ /* 0x000fe200000000ff */
[----:B------:R-:W-:Y:S01]  /*3da0*/  FMUL.FTZ R36, R25, R36 ;  /* 0x0000002419247220 */ /* 0x000fe20000410000 */
[----:B------:R4:W-:Y:S01]  /*3db0*/  STS [R245+0x800], R5 ;  /* 0x00080005f5007388 */ /* 0x0009e20000000800 */
[----:B------:R-:W-:Y:S01]  /*3dc0*/  F2FP.PACK_AB R25, R24, R25 ;  /* 0x000000191819723e */ /* 0x000fe200000000ff */
[--C-:B------:R-:W-:Y:S02]  /*3dd0*/  FADD.FTZ R17, R17, -R10.reuse ;  /* 0x8000000a11117221 */ /* 0x100fe40000010000 */
[----:B------:R-:W-:Y:S01]  /*3de0*/  STS [R250+0x13480], R13 ;  /* 0x0134800dfa007388 */ /* 0x000fe20000000800 */
[--C-:B---3--:R-:W-:Y:S02]  /*3df0*/  FADD.FTZ R18, R18, -R3.reuse ;  /* 0x8000000312127221 */ /* 0x108fe40000010000 */
[----:B------:R-:W-:Y:S01]  /*3e00*/  FMUL.FTZ R17, R150, R17 ;  /* 0x0000001196117220 */ /* 0x000fe20000410000 */
[----:B------:R-:W-:Y:S01]  /*3e10*/  STS [R245+0x1000], R147 ;  /* 0x00100093f5007388 */ /* 0x000fe20000000800 */
[--C-:B------:R-:W-:Y:S02]  /*3e20*/  FADD.FTZ R19, R19, -R3.reuse ;  /* 0x8000000313137221 */ /* 0x100fe40000010000 */
[----:B------:R-:W-:Y:S01]  /*3e30*/  FMUL.FTZ R18, R11, R18 ;  /* 0x000000120b127220 */ /* 0x000fe20000410000 */
[----:B------:R-:W-:Y:S01]  /*3e40*/  STS [R250+0x13c80], R149 ;  /* 0x013c8095fa007388 */ /* 0x000fe20000000800 */
[----:B------:R-:W-:Y:S01]  /*3e50*/  FMUL.FTZ R19, R136, R19 ;  /* 0x0000001388137220 */ /* 0x000fe20000410000 */
[----:B------:R-:W-:Y:S01]  /*3e60*/  F2FP.PACK_AB R16, R17, R16 ;  /* 0x000000101110723e */ /* 0x000fe200000000ff */
[----:B------:R-:W-:Y:S01]  /*3e70*/  FMUL.FTZ R29, R12, R29 ;  /* 0x0000001d0c1d7220 */ /* 0x000fe20000410000 */
[----:B------:R-:W-:Y:S01]  /*3e80*/  STS [R245+0x1800], R7 ;  /* 0x00180007f5007388 */ /* 0x000fe20000000800 */
[----:B------:R-:W-:Y:S01]  /*3e90*/  FMUL.FTZ R31, R146, R31 ;  /* 0x0000001f921f7220 */ /* 0x000fe20000410000 */
[----:B------:R-:W-:Y:S01]  /*3ea0*/  F2FP.PACK_AB R18, R19, R18 ;  /* 0x000000121312723e */ /* 0x000fe200000000ff */
[--C-:B------:R-:W-:Y:S01]  /*3eb0*/  FADD.FTZ R21, R21, -R10.reuse ;  /* 0x8000000a15157221 */ /* 0x100fe20000010000 */
[----:B------:R-:W-:Y:S01]  /*3ec0*/  STS [R250+0x14480], R9 ;  /* 0x01448009fa007388 */ /* 0x000fe20000000800 */
[----:B------:R-:W-:Y:S01]  /*3ed0*/  F2FP.PACK_AB R2, R29, R2 ;  /* 0x000000021d02723e */ /* 0x000fe200000000ff */
[--C-:B------:R-:W-:Y:S01]  /*3ee0*/  FADD.FTZ R22, R22, -R3.reuse ;  /* 0x8000000316167221 */ /* 0x100fe20000010000 */
[----:B------:R-:W-:Y:S01]  /*3ef0*/  F2FP.PACK_AB R30, R31, R30 ;  /* 0x0000001e1f1e723e */ /* 0x000fe200000000ff */
[----:B------:R-:W-:Y:S01]  /*3f00*/  STS [R245+0x2000], R145 ;  /* 0x00200091f5007388 */ /* 0x000fe20000000800 */
[----:B----4-:R-:W-:Y:S01]  /*3f10*/  F2FP.PACK_AB R5, R204, R26 ;  /* 0x0000001acc05723e */ /* 0x010fe200000000ff */
[----:B------:R-:W-:Y:S02]  /*3f20*/  FMUL.FTZ R21, R148, R21 ;  /* 0x0000001594157220 */ /* 0x000fe40000410000 */
[----:B------:R-:W-:Y:S01]  /*3f30*/  STS [R250+0x14c80], R25 ;  /* 0x014c8019fa007388 */ /* 0x000fe20000000800 */
[--C-:B------:R-:W-:Y:S02]  /*3f40*/  FADD.FTZ R23, R23, -R3.reuse ;  /* 0x8000000317177221 */ /* 0x100fe40000010000 */
[----:B------:R-:W-:Y:S01]  /*3f50*/  FMUL.FTZ R22, R14, R22 ;  /* 0x000000160e167220 */ /* 0x000fe20000410000 */
[----:B------:R-:W-:Y:S01]  /*3f60*/  STS [R245+0x2800], R5 ;  /* 0x00280005f5007388 */ /* 0x000fe20000000800 */
[----:B------:R-:W-:Y:S01]  /*3f70*/  FMUL.FTZ R23, R15, R23 ;  /* 0x000000170f177220 */ /* 0x000fe20000410000 */
[----:B------:R-:W-:Y:S01]  /*3f80*/  F2FP.PACK_AB R20, R21, R20 ;  /* 0x000000141514723e */ /* 0x000fe200000000ff */
[----:B------:R-:W-:Y:S01]  /*3f90*/  FMUL.FTZ R33, R8, R33 ;  /* 0x0000002108217220 */ /* 0x000fe20000410000 */
[----:B------:R-:W-:Y:S01]  /*3fa0*/  BAR.SYNC.DEFER_BLOCKING 0x0 ;  /* 0x0000000000007b1d */ /* 0x000fe20000010000 */
        /* <DEDUP_REMOVED lines=10> */
[----:B------:R-:W-:Y:S05]  /*4050*/  FMUL.FTZ R39, R204, R39 ;  /* 0x00000027cc277220 */ /* 0x000fea0000410000 */
[----:B------:R-:W-:Y:S01]  /*4060*/  F2FP.PACK_AB R38, R39, R38 ;  /* 0x000000262726723e */ /* 0x000fe200000000ff */
        /* <DEDUP_REMOVED lines=10> */
[----:B------:R-:W-:Y:S01]  /*4110*/  STS [R250+0x17c80], R36 ;  /* 0x017c8024fa007388 */ /* 0x000fe20000000800 */
[----:B-1----:R-:W-:Y:S03]  /*4120*/  IMAD.SHL.U32 R2, R231, 0x2, RZ ;  /* 0x00000002e7027824 */ /* 0x002fe600078e00ff */
        /* <DEDUP_REMOVED lines=81> */
[----:B------:R-:W-:Y:S01]  /*4640*/  IMAD.U32 R5, RZ, RZ, UR10 ;  /* 0x0000000aff057e24 */ /* 0x000fe2000f8e00ff */
[----:B------:R-:W-:Y:S01]  /*4650*/  ULDC.64 UR4, c[0x0][0x208] ;  /* 0x0000820000047ab9 */ /* 0x000fe20000000a00 */
[----:B------:R-:W3:Y:S01]  /*4660*/  LDL.64 R8, [R1+0x10] ;  /* 0x0000100001087983 */ /* 0x000ee20000100a00 */
[----:B------:R-:W-:Y:S01]  /*4670*/  UIMAD UR15, UR15, UR4, URZ ;  /* 0x000000040f0f72a4 */ /* 0x000fe2000f8e023f */
[----:B------:R-:W-:Y:S01]  /*4680*/  IMAD.U32 R4, RZ, RZ, UR9 ;  /* 0x00000009ff047e24 */ /* 0x000fe2000f8e00ff */
[----:B------:R-:W-:Y:S01]  /*4690*/  UIMAD.WIDE.U32 UR20, UR13, UR4, URZ ;  /* 0x000000040d1472a5 */ /* 0x000fe2000f8e003f */
[----:B------:R-:W4:Y:S01]  /*46a0*/  LDL.64 R20, [R1] ;  /* 0x0000000001147983 */ /* 0x000f220000100a00 */
[----:B------:R-:W-:Y:S02]  /*46b0*/  UIMAD UR15, UR13, UR5, UR15 ;  /* 0x000000050d0f72a4 */ /* 0x000fe4000f8e020f */
[----:B------:R-:W-:Y:S02]  /*46c0*/  USHF.L.U32 UR18, UR13, 0x6, URZ ;  /* 0x000000060d127899 */ /* 0x000fe4000800063f */
[----:B------:R-:W-:Y:S02]  /*46d0*/  USHF.L.U32 UR4, UR20, 0x6, URZ ;  /* 0x0000000614047899 */ /* 0x000fe4000800063f */
[----:B------:R-:W-:Y:S02]  /*46e0*/  UIADD3 UR15, UR21, UR15, URZ ;  /* 0x0000000f150f7290 */ /* 0x000fe4000fffe03f */
[----:B------:R-:W-:Y:S02]  /*46f0*/  IMAD.U32 R6, RZ, RZ, UR18 ;  /* 0x00000012ff067e24 */ /* 0x000fe4000f8e00ff */
[----:B------:R-:W-:Y:S01]  /*4700*/  IADD3 R5, P6, P5, R240, UR4, R5 ;  /* 0x00000004f0057c10 */ /* 0x000fe2000fdde005 */
[----:B------:R-:W-:Y:S01]  /*4710*/  USHF.L.U64.HI UR15, UR20, 0x6, UR15 ;  /* 0x00000006140f7899 */ /* 0x000fe2000801020f */
[----:B---3--:R-:W-:Y:S01]  /*4720*/  IADD3 R7, P1, R8, UR18, RZ ;  /* 0x0000001208077c10 */ /* 0x008fe2000ff3e0ff */
[----:B--2---:R-:W-:Y:S02]  /*4730*/  IMAD.MOV.U32 R14, RZ, RZ, R10 ;  /* 0x000000ffff0e7224 */ /* 0x004fe400078e000a */
[----:B------:R-:W-:Y:S01]  /*4740*/  IMAD.U32 R8, RZ, RZ, UR18 ;  /* 0x00000012ff087e24 */ /* 0x000fe2000f8e00ff */
[----:B------:R-:W-:Y:S01]  /*4750*/  LEA.HI.X.SX32 R6, R6, R239, 0x1, P1 ;  /* 0x000000ef06067211 */ /* 0x000fe200008f0eff */
[----:B------:R-:W-:Y:S01]  /*4760*/  IMAD.MOV.U32 R15, RZ, RZ, R11 ;  /* 0x000000ffff0f7224 */ /* 0x000fe200078e000b */
[----:B------:R-:W-:Y:S02]  /*4770*/  LOP3.LUT P1, RZ, R248, 0x1, RZ, 0xc0, !PT ;  /* 0x00000001f8ff7812 */ /* 0x000fe4000782c0ff */
[----:B----4-:R-:W-:Y:S02]  /*4780*/  IADD3.X R4, R21, UR15, R4, P6, P5 ;  /* 0x0000000f15047c10 */ /* 0x010fe4000b7ea404 */
[C---:B------:R-:W-:Y:S02]  /*4790*/  LEA R10, P5, R7.reuse, c[0x0][0x280], 0x2 ;  /* 0x0000a000070a7a11 */ /* 0x040fe400078a10ff */
[----:B------:R-:W-:Y:S02]  /*47a0*/  IADD3 R8, -R14, c[0x0][0x168], -R8 ;  /* 0x00005a000e087a10 */ /* 0x000fe40007ffe908 */
[----:B------:R-:W-:Y:S02]  /*47b0*/  IADD3 R3, P6, R240, UR4, RZ ;  /* 0x00000004f0037c10 */ /* 0x000fe4000ffde0ff */
[----:B------:R-:W-:Y:S02]  /*47c0*/  LEA.HI.X R11, R7, c[0x0][0x284], R6, 0x2, P5 ;  /* 0x0000a100070b7a11 */ /* 0x000fe400028f1406 */
[C---:B------:R-:W-:Y:S02]  /*47d0*/  ISETP.LT.OR P5, PT, R8.reuse, 0x1, !P1 ;  /* 0x000000010800780c */ /* 0x040fe40004fa1670 */
[----:B------:R-:W-:Y:S02]  /*47e0*/  IADD3.X R6, R21, UR15, RZ, P6, !PT ;  /* 0x0000000f15067c10 */ /* 0x000fe4000b7fe4ff */
[C---:B------:R-:W-:Y:S02]  /*47f0*/  LEA R12, P6, R3.reuse, c[0x0][0x1f0], 0x1 ;  /* 0x00007c00030c7a11 */ /* 0x040fe400078c08ff */
[----:B------:R-:W-:Y:S02]  /*4800*/  ISETP.LT.OR P1, PT, R8, 0x21, !P1 ;  /* 0x000000210800780c */ /* 0x000fe40004f21670 */
[----:B------:R-:W-:Y:S01]  /*4810*/  LEA.HI.X R13, R3, c[0x0][0x1f4], R6, 0x1, P6 ;  /* 0x00007d00030d7a11 */ /* 0x000fe200030f0c06 */
[----:B------:R-:W-:Y:S01]  /*4820*/  @!P2 IMAD.SHL.U32 R3, R246, 0x10, RZ ;  /* 0x00000010f603a824 */ /* 0x000fe200078e00ff */
        /* <DEDUP_REMOVED lines=8> */
[----:B------:R-:W-:Y:S11]  /*48b0*/  ISETP.LT.OR P6, PT, R8, 0x21, !P6 ;  /* 0x000000210800780c */ /* 0x000ff600077c1670 */
[----:B------:R1:W-:Y:S04]  /*48c0*/  LDGSTS.E.BYPASS.LTC128B.128 [R234+0x10080], [R12.64+0x80], !P5 ;  /* 0x100800800cea7fae */ /* 0x0003e8000e901d50 */
[----:B------:R1:W-:Y:S04]  /*48d0*/  LDGSTS.E.BYPASS.LTC128B.128 [R234+0xf080], [R6.64], !P1 ;  /* 0x0f08000006ea7fae */ /* 0x0003e8000c901d50 */
[----:B------:R1:W-:Y:S04]  /*48e0*/  LDGSTS.E.BYPASS.LTC128B.128 [R234+0x11080], [R6.64+0x80], !P6 ;  /* 0x1108008006ea7fae */ /* 0x0003e8000f101d50 */
[----:B------:R1:W-:Y:S02]  /*48f0*/  @!P2 LDGSTS.E.BYPASS.LTC128B.128 [R3+0x12280], [R10.64] ;  /* 0x122800000a03afae */ /* 0x0003e4000b901d50 */
.L_x_682:
[-C--:B-12-4-:R-:W-:Y:S01]  /*4900*/  HMMA.16816.F32 R4, R32, R16.reuse, RZ ;  /* 0x000000102004723c */ /* 0x096fe200000018ff */
[----:B------:R-:W-:Y:S01]  /*4910*/  LDSM.16.M88.4 R140, [R228+0x1800] ;  /* 0x00180000e48c783b */ /* 0x000fe20000000200 */
[----:B------:R-:W-:Y:S01]  /*4920*/  USHF.L.U32 UR7, UR7, 0xd, URZ ;  /* 0x0000000d07077899 */ /* 0x000fe2000800063f */
[----:B------:R-:W-:Y:S01]  /*4930*/  ISETP.GE.AND P5, PT, R226, 0x1, PT ;  /* 0x00000001e200780c */ /* 0x000fe20003fa6270 */
[----:B------:R-:W-:Y:S02]  /*4940*/  UISETP.GE.AND UP0, UPT, UR14, 0x1, UPT ;  /* 0x000000010e00788c */ /* 0x000fe4000bf06270 */
[----:B------:R-:W-:Y:S01]  /*4950*/  LDSM.16.MT88.4 R144, [R2+0x4080] ;  /* 0x004080000290783b */ /* 0x000fe20000004200 */
[----:B------:R-:W-:Y:S01]  /*4960*/  USHF.R.S32.HI UR4, URZ, 0x1f, UR7 ;  /* 0x0000001f3f047899 */ /* 0x000fe20008011407 */
[C---:B------:R-:W-:Y:S03]  /*4970*/  HMMA.16816.F32 R8, R36.reuse, R16, RZ ;  /* 0x000000102408723c */ /* 0x040fe600000018ff */
[----:B------:R-:W-:Y:S05]  /*4980*/  LDSM.16.M88.4 R148, [R227+0x1000] ;  /* 0x00100000e394783b */ /* 0x000fea0000000200 */
        /* <DEDUP_REMOVED lines=18> */
[----:B------:R-:W2:Y:S07]  /*4ab0*/  LDSM.16.MT88.4 R160, [R2+0x1880] ;  /* 0x0018800002a0783b */ /* 0x000eae0000004200 */
        /* <DEDUP_REMOVED lines=10> */
[----:B------:R-:W3:Y:S05]  /*4b60*/  LDSM.16.M88.4 R36, [R228+0x2000] ;  /* 0x00200000e424783b */ /* 0x000eea0000000200 */
[----:B------:R-:W4:Y:S02]  /*4b70*/  LDSM.16.M88.4 R144, [R228+0x2800] ;  /* 0x00280000e490783b */ /* 0x000f240000000200 */
[-C--:B--2---:R-:W-:Y:S08]  /*4b80*/  HMMA.16816.F32 R4, R148, R160.reuse, R4 ;  /* 0x000000a09404723c */ /* 0x084ff00000001804 */
[C---:B------:R-:W-:Y:S08]  /*4b90*/  HMMA.16816.F32 R8, R204.reuse, R160, R8 ;  /* 0x000000a0cc08723c */ /* 0x040ff00000001808 */
[-C--:B------:R-:W-:Y:S08]  /*4ba0*/  HMMA.16816.F32 R12, R204, R162.reuse, R12 ;  /* 0x000000a2cc0c723c */ /* 0x080ff0000000180c */
[C---:B------:R-:W-:Y:S01]  /*4bb0*/  HMMA.16816.F32 R16, R148.reuse, R162, R16 ;  /* 0x000000a29410723c */ /* 0x040fe20000001810 */
[----:B------:R-:W2:Y:S07]  /*4bc0*/  LDSM.16.MT88.4 R160, [R2+0x5080] ;  /* 0x0050800002a0783b */ /* 0x000eae0000004200 */
[-C--:B-1----:R-:W-:Y:S08]  /*4bd0*/  HMMA.16816.F32 R20, R148, R136.reuse, R20 ;  /* 0x000000889414723c */ /* 0x082ff00000001814 */
[C---:B------:R-:W-:Y:S08]  /*4be0*/  HMMA.16816.F32 R24, R204.reuse, R136, R24 ;  /* 0x00000088cc18723c */ /* 0x040ff00000001818 */
[-C--:B------:R-:W-:Y:S01]  /*4bf0*/  HMMA.16816.F32 R28, R204, R138.reuse, R28 ;  /* 0x0000008acc1c723c */ /* 0x080fe2000000181c */
[----:B------:R-:W-:Y:S07]  /*4c00*/  LDSM.16.M88.4 R204, [R227+0x2800] ;  /* 0x00280000e3cc783b */ /* 0x000fee0000000200 */
[----:B------:R-:W-:Y:S01]  /*4c10*/  HMMA.16816.F32 R32, R148, R138, R32 ;  /* 0x0000008a9420723c */ /* 0x000fe20000001820 */
[----:B------:R-:W-:Y:S05]  /*4c20*/  LDSM.16.M88.4 R136, [R227+0x2000] ;  /* 0x00200000e388783b */ /* 0x000fea0000000200 */
[----:B------:R-:W1:Y:S02]  /*4c30*/  LDSM.16.MT88.4 R148, [R2+0x2880] ;  /* 0x002880000294783b */ /* 0x000e640000004200 */
[-C--:B---3--:R-:W-:Y:S08]  /*4c40*/  HMMA.16816.F32 R4, R36, R140.reuse, R4 ;  /* 0x0000008c2404723c */ /* 0x088ff00000001804 */
[C---:B----4-:R-:W-:Y:S07]  /*4c50*/  HMMA.16816.F32 R8, R144.reuse, R140, R8 ;  /* 0x0000008c9008723c */ /* 0x050fee0000001808 */
[----:B------:R-:W-:Y:S01]  /*4c60*/  IMAD.WIDE.U32 R140, R236, c[0x0][0x238], R246 ;  /* 0x00008e00ec8c7a25 */ /* 0x000fe200078e00f6 */
[-C--:B------:R-:W-:Y:S08]  /*4c70*/  HMMA.16816.F32 R12, R144, R142.reuse, R12 ;  /* 0x0000008e900c723c */ /* 0x080ff0000000180c */
[C---:B------:R-:W-:Y:S08]  /*4c80*/  HMMA.16816.F32 R16, R36.reuse, R142, R16 ;  /* 0x0000008e2410723c */ /* 0x040ff00000001810 */
[-C--:B--2---:R-:W-:Y:S08]  /*4c90*/  HMMA.16816.F32 R20, R36, R160.reuse, R20 ;  /* 0x000000a02414723c */ /* 0x084ff00000001814 */
[C---:B------:R-:W-:Y:S08]  /*4ca0*/  HMMA.16816.F32 R24, R144.reuse, R160, R24 ;  /* 0x000000a09018723c */ /* 0x040ff00000001818 */
[-C--:B------:R-:W-:Y:S08]  /*4cb0*/  HMMA.16816.F32 R28, R144, R162.reuse, R28 ;  /* 0x000000a2901c723c */ /* 0x080ff0000000181c */
[----:B------:R-:W-:Y:S01]  /*4cc0*/  HMMA.16816.F32 R32, R36, R162, R32 ;  /* 0x000000a22420723c */ /* 0x000fe20000001820 */
[----:B------:R2:W3:Y:S07]  /*4cd0*/  LDSM.16.MT88.4 R36, [R2+0x5880] ;  /* 0x005880000224783b */ /* 0x0004ee0000004200 */
[-C--:B-1----:R-:W-:Y:S08]  /*4ce0*/  HMMA.16816.F32 R4, R136, R148.reuse, R4 ;  /* 0x000000948804723c */ /* 0x082ff00000001804 */
[C---:B------:R-:W-:Y:S08]  /*4cf0*/  HMMA.16816.F32 R8, R204.reuse, R148, R8 ;  /* 0x00000094cc08723c */ /* 0x040ff00000001808 */
[-C--:B------:R-:W-:Y:S04]  /*4d00*/  HMMA.16816.F32 R12, R204, R150.reuse, R12 ;  /* 0x00000096cc0c723c */ /* 0x080fe8000000180c */
[----:B--2---:R-:W-:Y:S04]  /*4d10*/  SHF.R.S32.HI R2, RZ, 0x1f, R236 ;  /* 0x0000001fff027819 */ /* 0x004fe800000114ec */
[C---:B------:R-:W-:Y:S04]  /*4d20*/  HMMA.16816.F32 R16, R136.reuse, R150, R16 ;  /* 0x000000968810723c */ /* 0x040fe80000001810 */
[----:B------:R-:W-:Y:S04]  /*4d30*/  IMAD R2, R2, c[0x0][0x238], RZ ;  /* 0x00008e0002027a24 */ /* 0x000fe800078e02ff */
[----:B------:R-:W-:Y:S01]  /*4d40*/  IMAD R2, R236, c[0x0][0x23c], R2 ;  /* 0x00008f00ec027a24 */ /* 0x000fe200078e0202 */
[-C--:B---3--:R-:W-:Y:S03]  /*4d50*/  HMMA.16816.F32 R20, R136, R36.reuse, R20 ;  /* 0x000000248814723c */ /* 0x088fe60000001814 */
[----:B------:R-:W-:Y:S01]  /*4d60*/  IMAD.IADD R141, R141, 0x1, R2 ;  /* 0x000000018d8d7824 */ /* 0x000fe200078e0202 */
[----:B------:R-:W-:Y:S03]  /*4d70*/  SHF.R.S32.HI R2, RZ, 0x1f, R237 ;  /* 0x0000001fff027819 */ /* 0x000fe600000114ed */
[C---:B------:R-:W-:Y:S01]  /*4d80*/  IMAD.WIDE.U32 R140, R237.reuse, c[0x0][0x240], R140 ;  /* 0x00009000ed8c7a25 */ /* 0x040fe200078e008c */
[C---:B------:R-:W-:Y:S04]  /*4d90*/  HMMA.16816.F32 R24, R204.reuse, R36, R24 ;  /* 0x00000024cc18723c */ /* 0x040fe80000001818 */
[----:B------:R-:W-:Y:S01]  /*4da0*/  IMAD R3, R2, c[0x0][0x240], RZ ;  /* 0x0000900002037a24 */ /* 0x000fe200078e02ff */
[----:B------:R-:W-:Y:S01]  /*4db0*/  IADD3 R2, P1, R140, UR7, RZ ;  /* 0x000000078c027c10 */ /* 0x000fe2000ff3e0ff */
[----:B------:R-:W-:Y:S02]  /*4dc0*/  UMOV UR7, UR13 ;  /* 0x0000000d00077c82 */ /* 0x000fe40008000000 */
[-C--:B------:R-:W-:Y:S04]  /*4dd0*/  HMMA.16816.F32 R28, R204, R38.reuse, R28 ;  /* 0x00000026cc1c723c */ /* 0x080fe8000000181c */
[----:B------:R-:W-:Y:S04]  /*4de0*/  IMAD R3, R237, c[0x0][0x244], R3 ;  /* 0x00009100ed037a24 */ /* 0x000fe800078e0203 */
[----:B------:R-:W-:Y:S01]  /*4df0*/  HMMA.16816.F32 R32, R136, R38, R32 ;  /* 0x000000268820723c */ /* 0x000fe20000001820 */
[----:B------:R-:W-:Y:S03]  /*4e00*/  LDSM.16.MT88.4 R36, [R229+0x17880] ;  /* 0x01788000e524783b */ /* 0x000fe60000004200 */
[----:B------:R-:W-:Y:S01]  /*4e10*/  IADD3.X R3, R141, UR4, R3, P1, !PT ;  /* 0x000000048d037c10 */ /* 0x000fe20008ffe403 */
[----:B------:R-:W-:Y:S01]  /*4e20*/  UIADD3 UR4, UR14, 0x1, URZ ;  /* 0x000000010e047890 */ /* 0x000fe2000fffe03f */
[C---:B------:R-:W-:Y:S03]  /*4e30*/  LEA R140, P1, R2.reuse, c[0x0][0x220], 0x2 ;  /* 0x00008800028c7a11 */ /* 0x040fe600078210ff */
[----:B------:R-:W-:Y:S03]  /*4e40*/  USEL UR14, UR4, URZ, !UP0 ;  /* 0x0000003f040e7287 */ /* 0x000fe6000c000000 */
[----:B------:R-:W-:Y:S01]  /*4e50*/  LEA.HI.X R141, R2, c[0x0][0x224], R3, 0x2, P1 ;  /* 0x00008900028d7a11 */ /* 0x000fe200008f1403 */
[C---:B------:R-:W-:Y:S01]  /*4e60*/  IMAD R2, R226.reuse, 0x2000, R231 ;  /* 0x00002000e2027824 */ /* 0x040fe200078e02e7 */
[----:B------:R-:W-:Y:S02]  /*4e70*/  ISETP.LE.AND P1, PT, R235, UR13, PT ;  /* 0x0000000deb007c0c */ /* 0x000fe4000bf23270 */
[----:B------:R-:W-:Y:S01]  /*4e80*/  IADD3 R226, R226, 0x1, RZ ;  /* 0x00000001e2e27810 */ /* 0x000fe20007ffe0ff */
[----:B------:R-:W-:Y:S01]  /*4e90*/  RED.E.ADD.F32.FTZ.RN.STRONG.GPU [R140.64], R4 ;  /* 0x000000048c00798e */ /* 0x000fe2000c10e790 */
[----:B------:R-:W-:Y:S02]  /*4ea0*/  IMAD.SHL.U32 R2, R2, 0x2, RZ ;  /* 0x0000000202027824 */ /* 0x000fe400078e00ff */
[----:B------:R-:W-:Y:S02]  /*4eb0*/  SEL R226, R226, RZ, !P5 ;  /* 0x000000ffe2e27207 */ /* 0x000fe40006800000 */
[----:B------:R-:W-:Y:S05]  /*4ec0*/  RED.E.ADD.F32.FTZ.RN.STRONG.GPU [R140.64+0x400], R5 ;  /* 0x000400058c00798e */ /* 0x000fea000c10e790 */
        /* <DEDUP_REMOVED lines=12> */
[----:B------:R-:W-:Y:S05]  /*4f90*/  LDSM.16.MT88.4 R4, [R229+0x15480] ;  /* 0x01548000e504783b */ /* 0x000fea0000004200 */
[----:B------:R-:W1:Y:S05]  /*4fa0*/  LDSM.16.MT88.4 R8, [R2+0x6080] ;  /* 0x006080000208783b */ /* 0x000e6a0000004200 */
[----:B------:R-:W-:Y:S05]  /*4fb0*/  RED.E.ADD.F32.FTZ.RN.STRONG.GPU [R140.64+0x3800], R14 ;  /* 0x0038000e8c00798e */ /* 0x000fea000c10e790 */
[----:B------:R-:W-:Y:S05]  /*4fc0*/  RED.E.ADD.F32.FTZ.RN.STRONG.GPU [R140.64+0x3c00], R15 ;  /* 0x003c000f8c00798e */ /* 0x000fea000c10e790 */
[----:B------:R-:W2:Y:S05]  /*4fd0*/  LDSM.16.MT88.4 R12, [R229+0x16480] ;  /* 0x01648000e50c783b */ /* 0x000eaa0000004200 */
[----:B------:R-:W3:Y:S05]  /*4fe0*/  LDSM.16.MT88.4 R16, [R229+0x17480] ;  /* 0x01748000e510783b */ /* 0x000eea0000004200 */
[----:B------:R-:W-:Y:S05]  /*4ff0*/  RED.E.ADD.F32.FTZ.RN.STRONG.GPU [R140.64+0x4000], R20 ;  /* 0x004000148c00798e */ /* 0x000fea000c10e790 */
[----:B------:R-:W-:Y:S05]  /*5000*/  RED.E.ADD.F32.FTZ.RN.STRONG.GPU [R140.64+0x4400], R21 ;  /* 0x004400158c00798e */ /* 0x000fea000c10e790 */
[----:B------:R-:W-:Y:S01]  /*5010*/  RED.E.ADD.F32.FTZ.RN.STRONG.GPU [R140.64+0x4800], R22 ;  /* 0x004800168c00798e */ /* 0x000fe2000c10e790 */
[-C--:B-1----:R-:W-:Y:S04]  /*5020*/  HMMA.16816.F32 R88, R4, R8.reuse, R88 ;  /* 0x000000080458723c */ /* 0x082fe80000001858 */
[----:B------:R-:W-:Y:S05]  /*5030*/  RED.E.ADD.F32.FTZ.RN.STRONG.GPU [R140.64+0x4c00], R23 ;  /* 0x004c00178c00798e */ /* 0x000fea000c10e790 */
[----:B------:R-:W-:Y:S05]  /*5040*/  RED.E.ADD.F32.FTZ.RN.STRONG.GPU [R140.64+0x5000], R24 ;  /* 0x005000188c00798e */ /* 0x000fea000c10e790 */
[----:B------:R-:W-:Y:S01]  /*5050*/  RED.E.ADD.F32.FTZ.RN.STRONG.GPU [R140.64+0x5400], R25 ;  /* 0x005400198c00798e */ /* 0x000fe2000c10e790 */
[-C--:B--2---:R-:W-:Y:S04]  /*5060*/  HMMA.16816.F32 R92, R12, R8.reuse, R92 ;  /* 0x000000080c5c723c */ /* 0x084fe8000000185c */
[----:B------:R-:W1:Y:S05]  /*5070*/  LDSM.16.MT88.4 R20, [R2+0x8080] ;  /* 0x008080000214783b */ /* 0x000e6a0000004200 */
[----:B------:R-:W-:Y:S01]  /*5080*/  RED.E.ADD.F32.FTZ.RN.STRONG.GPU [R140.64+0x5800], R26 ;  /* 0x0058001a8c00798e */ /* 0x000fe2000c10e790 */
[C---:B---3--:R-:W-:Y:S04]  /*5090*/  HMMA.16816.F32 R96, R16.reuse, R8, R96 ;  /* 0x000000081060723c */ /* 0x048fe80000001860 */
[----:B------:R-:W-:Y:S04]  /*50a0*/  RED.E.ADD.F32.FTZ.RN.STRONG.GPU [R140.64+0x5c00], R27 ;  /* 0x005c001b8c00798e */ /* 0x000fe8000c10e790 */
[-C--:B------:R-:W-:Y:S01]  /*50b0*/  HMMA.16816.F32 R100, R16, R10.reuse, R100 ;  /* 0x0000000a1064723c */ /* 0x080fe20000001864 */
[----:B------:R-:W-:Y:S05]  /*50c0*/  RED.E.ADD.F32.FTZ.RN.STRONG.GPU [R140.64+0x6000], R32 ;  /* 0x006000208c00798e */ /* 0x000fea000c10e790 */
[----:B------:R-:W-:Y:S02]  /*50d0*/  RED.E.ADD.F32.FTZ.RN.STRONG.GPU [R140.64+0x6400], R33 ;  /* 0x006400218c00798e */ /* 0x000fe4000c10e790 */
[-C--:B------:R-:W-:Y:S03]  /*50e0*/  HMMA.16816.F32 R104, R12, R10.reuse, R104 ;  /* 0x0000000a0c68723c */ /* 0x080fe60000001868 */
[----:B------:R-:W-:Y:S05]  /*50f0*/  RED.E.ADD.F32.FTZ.RN.STRONG.GPU [R140.64+0x6800], R34 ;  /* 0x006800228c00798e */ /* 0x000fea000c10e790 */
[C---:B------:R-:W-:Y:S01]  /*5100*/  HMMA.16816.F32 R108, R4.reuse, R10, R108 ;  /* 0x0000000a046c723c */ /* 0x040fe2000000186c */
[----:B------:R-:W-:Y:S05]  /*5110*/  RED.E.ADD.F32.FTZ.RN.STRONG.GPU [R140.64+0x6c00], R35 ;  /* 0x006c00238c00798e */ /* 0x000fea000c10e790 */
[----:B------:R-:W-:Y:S02]  /*5120*/  RED.E.ADD.F32.FTZ.RN.STRONG.GPU [R140.64+0x7000], R28 ;  /* 0x0070001c8c00798e */ /* 0x000fe4000c10e790 */
[-C--:B-1----:R-:W-:Y:S03]  /*5130*/  HMMA.16816.F32 R112, R4, R20.reuse, R112 ;  /* 0x000000140470723c */ /* 0x082fe60000001870 */
[----:B------:R-:W-:Y:S05]  /*5140*/  RED.E.ADD.F32.FTZ.RN.STRONG.GPU [R140.64+0x7400], R29 ;  /* 0x0074001d8c00798e */ /* 0x000fea000c10e790 */
[----:B------:R-:W-:Y:S01]  /*5150*/  RED.E.ADD.F32.FTZ.RN.STRONG.GPU [R140.64+0x7800], R30 ;  /* 0x0078001e8c00798e */ /* 0x000fe2000c10e790 */
[-C--:B------:R-:W-:Y:S04]  /*5160*/  HMMA.16816.F32 R116, R12, R20.reuse, R116 ;  /* 0x000000140c74723c */ /* 0x080fe80000001874 */
[----:B------:R-:W-:Y:S04]  /*5170*/  LDSM.16.MT88.4 R24, [R229+0x15880] ;  /* 0x01588000e518783b */ /* 0x000fe80000004200 */
[C---:B------:R-:W-:Y:S01]  /*5180*/  HMMA.16816.F32 R120, R16.reuse, R20, R120 ;  /* 0x000000141078723c */ /* 0x040fe20000001878 */
[----:B------:R-:W-:Y:S05]  /*5190*/  RED.E.ADD.F32.FTZ.RN.STRONG.GPU [R140.64+0x7c00], R31 ;  /* 0x007c001f8c00798e */ /* 0x000fea000c10e790 */
[----:B------:R-:W1:Y:S02]  /*51a0*/  LDSM.16.MT88.4 R28, [R2+0x6880] ;  /* 0x00688000021c783b */ /* 0x000e640000004200 */
[-C--:B------:R-:W-:Y:S03]  /*51b0*/  HMMA.16816.F32 R124, R16, R22.reuse, R124 ;  /* 0x00000016107c723c */ /* 0x080fe6000000187c */
[----:B------:R-:W2:Y:S05]  /*51c0*/  LDSM.16.MT88.4 R32, [R229+0x16880] ;  /* 0x01688000e520783b */ /* 0x000eaa0000004200 */
[-C--:B------:R-:W-:Y:S01]  /*51d0*/  HMMA.16816.F32 R128, R12, R22.reuse, R128 ;  /* 0x000000160c80723c */ /* 0x080fe20000001880 */
[----:B------:R-:W3:Y:S05]  /*51e0*/  LDSM.16.MT88.4 R136, [R2+0x8880] ;  /* 0x008880000288783b */ /* 0x000eea0000004200 */
[----:B------:R-:W-:Y:S02]  /*51f0*/  LDSM.16.MT88.4 R8, [R2+0x7080] ;  /* 0x007080000208783b */ /* 0x000fe40000004200 */
[----:B------:R-:W-:Y:S03]  /*5200*/  HMMA.16816.F32 R132, R4, R22, R132 ;  /* 0x000000160484723c */ /* 0x000fe60000001884 */
[----:B------:R-:W4:Y:S05]  /*5210*/  LDSM.16.MT88.4 R4, [R229+0x15c80] ;  /* 0x015c8000e504783b */ /* 0x000f2a0000004200 */
[----:B------:R-:W5:Y:S05]  /*5220*/  LDSM.16.MT88.4 R12, [R229+0x16c80] ;  /* 0x016c8000e50c783b */ /* 0x000f6a0000004200 */
[----:B------:R-:W3:Y:S05]  /*5230*/  LDSM.16.MT88.4 R16, [R229+0x17c80] ;  /* 0x017c8000e510783b */ /* 0x000eea0000004200 */
[----:B------:R-:W3:Y:S01]  /*5240*/  LDSM.16.MT88.4 R20, [R2+0x9080] ;  /* 0x009080000214783b */ /* 0x000ee20000004200 */
[-C--:B-1----:R-:W-:Y:S04]  /*5250*/  HMMA.16816.F32 R88, R24, R28.reuse, R88 ;  /* 0x0000001c1858723c */ /* 0x082fe80000001858 */
[----:B------:R-:W-:Y:S04]  /*5260*/  LDSM.16.MT88.4 R140, [R229+0x18080] ;  /* 0x01808000e58c783b */ /* 0x000fe80000004200 */
[-C--:B--2---:R-:W-:Y:S08]  /*5270*/  HMMA.16816.F32 R92, R32, R28.reuse, R92 ;  /* 0x0000001c205c723c */ /* 0x084ff0000000185c */
[C---:B------:R-:W-:Y:S08]  /*5280*/  HMMA.16816.F32 R96, R36.reuse, R28, R96 ;  /* 0x0000001c2460723c */ /* 0x040ff00000001860 */
        /* <DEDUP_REMOVED lines=13> */
[-C--:B----4-:R-:W-:Y:S08]  /*5360*/  HMMA.16816.F32 R88, R4, R8.reuse, R88 ;  /* 0x000000080458723c */ /* 0x090ff00000001858 */
[-C--:B-----5:R-:W-:Y:S08]  /*5370*/  HMMA.16816.F32 R92, R12, R8.reuse, R92 ;  /* 0x000000080c5c723c */ /* 0x0a0ff0000000185c */
[C---:B------:R-:W-:Y:S08]  /*5380*/  HMMA.16816.F32 R96, R16.reuse, R8, R96 ;  /* 0x000000081060723c */ /* 0x040ff00000001860 */
[-C--:B------:R-:W-:Y:S08]  /*5390*/  HMMA.16816.F32 R100, R16, R10.reuse, R100 ;  /* 0x0000000a1064723c */ /* 0x080ff00000001864 */
[-C--:B------:R-:W-:Y:S08]  /*53a0*/  HMMA.16816.F32 R104, R12, R10.reuse, R104 ;  /* 0x0000000a0c68723c */ /* 0x080ff00000001868 */
[C---:B------:R-:W-:Y:S08]  /*53b0*/  HMMA.16816.F32 R108, R4.reuse, R10, R108 ;  /* 0x0000000a046c723c */ /* 0x040ff0000000186c */
[-C--:B------:R-:W-:Y:S08]  /*53c0*/  HMMA.16816.F32 R112, R4, R20.reuse, R112 ;  /* 0x000000140470723c */ /* 0x080ff00000001870 */
        /* <DEDUP_REMOVED lines=67> */
.L_x_680:
        /* <DEDUP_REMOVED lines=18> */
[----:B------:R-:W-:Y:S01]  /*5920*/  LEA.HI R3, R0, R246, RZ, 0x4 ;  /* 0x000000f600037211 */ /* 0x000fe200078f20ff */
[----:B------:R-:W-:Y:S01]  /*5930*/  IMAD.SHL.U32 R8, R5, 0x40, RZ ;  /* 0x0000004005087824 */ /* 0x000fe200078e00ff */
[----:B------:R-:W-:Y:S01]  /*5940*/  SHF.R.U32.HI R7, RZ, 0x3, R7 ;  /* 0x00000003ff077819 */ /* 0x000fe20000011607 */
[----:B------:R-:W-:Y:S01]  /*5950*/  IMAD.IADD R6, R246, 0x1, -R6 ;  /* 0x00000001f6067824 */ /* 0x000fe200078e0a06 */
[----:B------:R-:W-:-:S02]  /*5960*/  LOP3.LUT R2, R3, 0xfffffff0, RZ, 0xc0, !PT ;  /* 0xfffffff003027812 */ /* 0x000fc400078ec0ff */
[----:B------:R-:W-:Y:S01]  /*5970*/  LOP3.LUT R8, R8, 0x1c0, RZ, 0xc0, !PT ;  /* 0x000001c008087812 */ /* 0x000fe200078ec0ff */
[----:B------:R-:W-:Y:S01]  /*5980*/  IMAD R4, R4, 0x200, R6 ;  /* 0x0000020004047824 */ /* 0x000fe200078e0206 */
[----:B------:R-:W-:Y:S01]  /*5990*/  LEA.HI R0, R0, R246, RZ, 0x7 ;  /* 0x000000f600007211 */ /* 0x000fe200078f38ff */
[----:B------:R-:W-:Y:S01]  /*59a0*/  IMAD.IADD R2, R246, 0x1, -R2 ;  /* 0x00000001f6027824 */ /* 0x000fe200078e0a02 */
[----:B------:R-:W-:Y:S02]  /*59b0*/  LOP3.LUT R7, R8, 0x18, R7, 0xf8, !PT ;  /* 0x0000001808077812 */ /* 0x000fe400078ef807 */
[----:B------:R-:W-:Y:S01]  /*59c0*/  SHF.R.U32.HI R8, RZ, 0x3, R8 ;  /* 0x00000003ff087819 */ /* 0x000fe20000011608 */
[----:B------:R-:W-:Y:S01]  /*59d0*/  IMAD.SHL.U32 R0, R0, 0x4, RZ ;  /* 0x0000000400007824 */ /* 0x000fe200078e00ff */
[----:B------:R-:W-:Y:S02]  /*59e0*/  SHF.R.S32.HI R6, RZ, 0x4, R3 ;  /* 0x00000004ff067819 */ /* 0x000fe40000011403 */
[----:B------:R-:W-:-:S02]  /*59f0*/  SHF.R.S32.HI R3, RZ, 0x1f, R2 ;  /* 0x0000001fff037819 */ /* 0x000fc40000011402 */
[----:B------:R-:W-:Y:S02]  /*5a00*/  LOP3.LUT R7, R7, R8, RZ, 0x3c, !PT ;  /* 0x0000000807077212 */ /* 0x000fe400078e3cff */
[----:B------:R-:W-:Y:S01]  /*5a10*/  LOP3.LUT P0, RZ, R5, 0x4, RZ, 0xc0, !PT ;  /* 0x0000000405ff7812 */ /* 0x000fe2000780c0ff */
[----:B------:R-:W-:Y:S01]  /*5a20*/  IMAD.SHL.U32 R5, R6, 0x40, RZ ;  /* 0x0000004006057824 */ /* 0x000fe200078e00ff */
[----:B------:R-:W-:Y:S01]  /*5a30*/  LEA.HI R3, R3, R2, RZ, 0x3 ;  /* 0x0000000203037211 */ /* 0x000fe200078f18ff */
[----:B------:R-:W-:Y:S01]  /*5a40*/  IMAD.U32 R4, R4, 0x2, R7 ;  /* 0x0000000204047824 */ /* 0x000fe200078e0007 */
[----:B------:R-:W-:Y:S01]  /*5a50*/  LOP3.LUT R0, R0, 0xfffffe00, RZ, 0xc0, !PT ;  /* 0xfffffe0000007812 */ /* 0x000fe200078ec0ff */
[----:B------:R-:W-:Y:S01]  /*5a60*/  IMAD.SHL.U32 R2, R2, 0x8, RZ ;  /* 0x0000000802027824 */ /* 0x000fe200078e00ff */
[----:B------:R-:W-:Y:S01]  /*5a70*/  SHF.R.S32.HI R3, RZ, 0x3, R3 ;  /* 0x00000003ff037819 */ /* 0x000fe20000011403 */
[----:B------:R-:W-:Y:S01]  /*5a80*/  IMAD.SHL.U32 R4, R4, 0x2, RZ ;  /* 0x0000000204047824 */ /* 0x000fe200078e00ff */
[----:B------:R-:W-:-:S02]  /*5a90*/  F2FP.PACK_AB R42, R43, R42 ;  /* 0x0000002a2b2a723e */ /* 0x000fc400000000ff */
[----:B------:R-:W-:Y:S01]  /*5aa0*/  F2FP.PACK_AB R60, R61, R60 ;  /* 0x0000003c3d3c723e */ /* 0x000fe200000000ff */
[----:B------:R-:W-:Y:S01]  /*5ab0*/  IMAD R0, R3, 0x1800, R0 ;  /* 0x0000180003007824 */ /* 0x000fe200078e0200 */
[C---:B------:R-:W-:Y:S01]  /*5ac0*/  IADD3 R3, R4.reuse, 0x40, RZ ;  /* 0x0000004004037810 */ /* 0x040fe20007ffe0ff */
[----:B------:R-:W-:Y:S01]  /*5ad0*/  STS [R4+0x6080], R40 ;  /* 0x0060802804007388 */ /* 0x000fe20000000800 */
[----:B------:R-:W-:Y:S02]  /*5ae0*/  F2FP.PACK_AB R62, R63, R62 ;  /* 0x0000003e3f3e723e */ /* 0x000fe400000000ff */
[----:B------:R-:W-:Y:S01]  /*5af0*/  @P0 IADD3 R3, R4, -0x40, RZ ;  /* 0xffffffc004030810 */ /* 0x000fe20007ffe0ff */
        /* <DEDUP_REMOVED lines=15> */
[----:B------:R1:W-:Y:S01]  /*5bf0*/  STS [R3+0x7080], R56 ;  /* 0x0070803803007388 */ /* 0x0003e20000000800 */
        /* <DEDUP_REMOVED lines=18> */
[----:B------:R-:W-:Y:S01]  /*5d20*/  F2FP.PACK_AB R108, R109, R108 ;  /* 0x0000006c6d6c723e */ /* 0x000fe200000000ff */
[----:B-1----:R-:W-:Y:S01]  /*5d30*/  IMAD.MOV.U32 R56, RZ, RZ, -0x60 ;  /* 0xffffffa0ff387424 */ /* 0x002fe200078e00ff */
[----:B------:R-:W-:Y:S01]  /*5d40*/  F2FP.PACK_AB R110, R111, R110 ;  /* 0x0000006e6f6e723e */ /* 0x000fe200000000ff */
[----:B------:R-:W-:Y:S01]  /*5d50*/  STS [R4+0x9480], R66 ;  /* 0x0094804204007388 */ /* 0x000fe20000000800 */
[----:B------:R-:W-:Y:S01]  /*5d60*/  F2FP.PACK_AB R92, R93, R92 ;  /* 0x0000005c5d5c723e */ /* 0x000fe200000000ff */
[----:B------:R-:W-:Y:S01]  /*5d70*/  IMAD R56, R238, R56, c[0x0][0x2f0] ;  /* 0x0000bc00ee387624 */ /* 0x000fe200078e0238 */
        /* <DEDUP_REMOVED lines=29> */
[----:B------:R-:W-:-:S02]  /*5f50*/  LOP3.LUT R5, R5, 0x1c0, RZ, 0xc0, !PT ;  /* 0x000001c005057812 */ /* 0x000fc400078ec0ff */
[----:B------:R-:W-:Y:S01]  /*5f60*/  IMNMX R56, R56, 0x60, PT ;  /* 0x0000006038387817 */ /* 0x000fe20003800200 */
[----:B------:R-:W-:Y:S01]  /*5f70*/  STS [R4+0x80], R88 ;  /* 0x0000805804007388 */ /* 0x000fe20000000800 */
[----:B------:R-:W-:Y:S02]  /*5f80*/  LOP3.LUT R7, R5, 0x38, R2, 0xf8, !PT ;  /* 0x0000003805077812 */ /* 0x000fe400078ef802 */
[----:B------:R-:W-:Y:S01]  /*5f90*/  SHF.R.U32.HI R5, RZ, 0x3, R5 ;  /* 0x00000003ff057819 */ /* 0x000fe20000011605 */
[----:B------:R-:W-:Y:S01]  /*5fa0*/  STS [R4+0x480], R90 ;  /* 0x0004805a04007388 */ /* 0x000fe20000000800 */
[----:B------:R-:W-:Y:S02]  /*5fb0*/  ISETP.GE.AND P5, PT, R6, R56, PT ;  /* 0x000000380600720c */ /* 0x000fe40003fa6270 */
[----:B------:R-:W-:Y:S01]  /*5fc0*/  LOP3.LUT R5, R7, R5, RZ, 0x3c, !PT ;  /* 0x0000000507057212 */ /* 0x000fe200078e3cff */
[----:B------:R-:W-:Y:S01]  /*5fd0*/  STS [R3+0x80], R108 ;  /* 0x0000806c03007388 */ /* 0x000fe20000000800 */
[----:B------:R-:W-:-:S03]  /*5fe0*/  ISETP.GE.OR P0, PT, R2, c[0x0][0x324], P5 ;  /* 0x0000c90002007a0c */ /* 0x000fc60002f06670 */
[----:B------:R-:W-:Y:S01]  /*5ff0*/  STS [R3+0x480], R110 ;  /* 0x0004806e03007388 */ /* 0x000fe20000000800 */
[----:B------:R-:W-:Y:S01]  /*6000*/  IMAD.IADD R0, R0, 0x1, R5 ;  /* 0x0000000100007824 */ /* 0x000fe200078e0205 */
[----:B------:R-:W-:Y:S02]  /*6010*/  SHF.R.S32.HI R5, RZ, 0x1f, R236 ;  /* 0x0000001fff057819 */ /* 0x000fe400000114ec */
[----:B------:R-:W-:Y:S01]  /*6020*/  STS [R4+0x1080], R92 ;  /* 0x0010805c04007388 */ /* 0x000fe20000000800 */
[----:B------:R-:W-:Y:S02]  /*6030*/  IMAD.SHL.U32 R0, R0, 0x2, RZ ;  /* 0x0000000200007824 */ /* 0x000fe400078e00ff */
[----:B------:R-:W-:Y:S01]  /*6040*/  IMAD R7, R5, c[0x0][0x338], RZ ;  /* 0x0000ce0005077a24 */ /* 0x000fe200078e02ff */
[----:B------:R-:W-:Y:S03]  /*6050*/  STS [R4+0x1480], R94 ;  /* 0x0014805e04007388 */ /* 0x000fe60000000800 */
[----:B------:R-:W-:Y:S01]  /*6060*/  IMAD R7, R236, c[0x0][0x33c], R7 ;  /* 0x0000cf00ec077a24 */ /* 0x000fe200078e0207 */
        /* <DEDUP_REMOVED lines=18> */
[----:B------:R-:W-:Y:S01]  /*6190*/  BAR.SYNC.DEFER_BLOCKING 0x1, 0x100 ;  /* 0x0044000000007b1d */ /* 0x000fe20000010000 */
[----:B-1----:R-:W-:-:S05]  /*61a0*/  SHF.R.S32.HI R4, RZ, 0x1f, R237 ;  /* 0x0000001fff047819 */ /* 0x002fca00000114ed */
[----:B------:R-:W-:Y:S01]  /*61b0*/  IMAD R52, R4, c[0x0][0x340], RZ ;  /* 0x0000d00004347a24 */ /* 0x000fe200078e02ff */
[----:B--2---:R-:W-:-:S03]  /*61c0*/  SHF.R.S32.HI R3, RZ, 0x1f, R2 ;  /* 0x0000001fff037819 */ /* 0x004fc60000011402 */
[----:B------:R-:W-:Y:S01]  /*61d0*/  IMAD R52, R237, c[0x0][0x344], R52 ;  /* 0x0000d100ed347a24 */ /* 0x000fe200078e0234 */
[----:B------:R1:W2:Y:S01]  /*61e0*/  LDS.128 R48, [R0+0x6880] ;  /* 0x0068800000307984 */ /* 0x0002a20000000c00 */
[----:B------:R-:W-:-:S03]  /*61f0*/  IMAD.WIDE.U32 R54, R236, c[0x0][0x338], R2 ;  /* 0x0000ce00ec367a25 */ /* 0x000fc600078e0002 */
[----:B------:R1:W3:Y:S01]  /*6200*/  LDS.128 R44, [R0+0x7080] ;  /* 0x00708000002c7984 */ /* 0x0002e20000000c00 */
[----:B------:R-:W-:Y:S01]  /*6210*/  IMAD.IADD R55, R55, 0x1, R7 ;  /* 0x0000000137377824 */ /* 0x000fe200078e0207 */
[----:B------:R-:W-:Y:S02]  /*6220*/  SHF.R.S32.HI R7, RZ, 0x1f, R6 ;  /* 0x0000001fff077819 */ /* 0x000fe40000011406 */
[----:B------:R1:W4:Y:S01]  /*6230*/  LDS.128 R40, [R0+0x7880] ;  /* 0x0078800000287984 */ /* 0x0003220000000c00 */
[----:B------:R-:W-:-:S03]  /*6240*/  IMAD.WIDE.U32 R58, R237, c[0x0][0x340], R54 ;  /* 0x0000d000ed3a7a25 */ /* 0x000fc600078e0036 */
        /* <DEDUP_REMOVED lines=20> */
.L_x_686:
[----:B--2---:R-:W-:Y:S05]  /*6390*/  BSYNC B0 ;  /* 0x0000000000007941 */ /* 0x004fea0003800000 */
.L_x_685:
[----:B-1----:R-:W-:Y:S01]  /*63a0*/  IADD3 R0, R6, 0x10, RZ ;  /* 0x0000001006007810 */ /* 0x002fe20007ffe0ff */
[----:B------:R-:W-:Y:S03]  /*63b0*/  BSSY B0, `(.L_x_687) ;  /* 0x000000f000007945 */ /* 0x000fe60003800000 */
[----:B------:R-:W-:-:S04]  /*63c0*/  ISETP.GE.AND P4, PT, R0, R56, PT ;  /* 0x000000380000720c */ /* 0x000fc80003f86270 */
[----:B------:R-:W-:-:S13]  /*63d0*/  ISETP.GE.OR P0, PT, R2, c[0x0][0x324], P4 ;  /* 0x0000c90002007a0c */ /* 0x000fda0002706670 */
[----:B------:R-:W-:Y:S05]  /*63e0*/  @P0 BRA `(.L_x_688) ;  /* 0x000000b000000947 */ /* 0x000fea0003800000 */
[----:B------:R-:W-:Y:S01]  /*63f0*/  IADD3 R52, P0, R238, 0x10, RZ ;  /* 0x00000010ee347810 */ /* 0x000fe20007f1e0ff */
[----:B------:R-:W-:Y:S01]  /*6400*/  IMAD.MOV.U32 R54, RZ, RZ, R58 ;  /* 0x000000ffff367224 */ /* 0x000fe200078e003a */
[----:B------:R-:W-:-:S03]  /*6410*/  MOV R55, R61 ;  /* 0x0000003d00377202 */ /* 0x000fc60000000f00 */
[----:B------:R-:W-:Y:S02]  /*6420*/  IMAD.X R0, RZ, RZ, R239, P0 ;  /* 0x000000ffff007224 */ /* 0x000fe400000e06ef */
[----:B------:R-:W-:-:S04]  /*6430*/  IMAD.WIDE.U32 R54, R52, c[0x0][0x330], R54 ;  /* 0x0000cc0034367a25 */ /* 0x000fc800078e0036 */
[----:B------:R-:W-:-:S04]  /*6440*/  IMAD R0, R0, c[0x0][0x330], RZ ;  /* 0x0000cc0000007a24 */ /* 0x000fc800078e02ff */
[----:B------:R-:W-:Y:S01]  /*6450*/  IMAD R0, R52, c[0x0][0x334], R0 ;  /* 0x0000cd0034007a24 */ /* 0x000fe200078e0200 */
[----:B------:R-:W-:-:S04]  /*6460*/  LEA R52, P0, R54, c[0x0][0x318], 0x1 ;  /* 0x0000c60036347a11 */ /* 0x000fc800078008ff */
[----:B------:R-:W-:-:S04]  /*6470*/  IADD3 R0, R55, R0, RZ ;  /* 0x0000000037007210 */ /* 0x000fc80007ffe0ff */
[----:B------:R-:W-:-:S05]  /*6480*/  LEA.HI.X R53, R54, c[0x0][0x31c], R0, 0x1, P0 ;  /* 0x0000c70036357a11 */ /* 0x000fca00000f0c00 */
[----:B------:R1:W-:Y:S02]  /*6490*/  STG.E.128 [R52.64], R48 ;  /* 0x0000003034007986 */ /* 0x0003e4000c101d10 */
.L_x_688:
[----:B------:R-:W-:Y:S05]  /*64a0*/  BSYNC B0 ;  /* 0x0000000000007941 */ /* 0x000fea0003800000 */
.L_x_687:
[----:B------:R-:W-:Y:S01]  /*64b0*/  IADD3 R0, R6, 0x20, RZ ;  /* 0x0000002006007810 */ /* 0x000fe20007ffe0ff */
[----:B------:R-:W-:Y:S03]  /*64c0*/  BSSY B0, `(.L_x_689) ;  /* 0x000000f000007945 */ /* 0x000fe60003800000 */
[----:B------:R-:W-:-:S04]  /*64d0*/  ISETP.GE.AND P3, PT, R0, R56, PT ;  /* 0x000000380000720c */ /* 0x000fc80003f66270 */
[----:B------:R-:W-:-:S13]  /*64e0*/  ISETP.GE.OR P0, PT, R2, c[0x0][0x324], P3 ;  /* 0x0000c90002007a0c */ /* 0x000fda0001f06670 */
[----:B------:R-:W-:Y:S05]  /*64f0*/  @P0 BRA `(.L_x_690) ;  /* 0x000000b000000947 */ /* 0x000fea0003800000 */
[----:B-1----:R-:W-:Y:S01]  /*6500*/  IADD3 R48, P0, R238, 0x20, RZ ;  /* 0x00000020ee307810 */ /* 0x002fe20007f1e0ff */
        /* <DEDUP_REMOVED lines=9> */
[----:B---3--:R1:W-:Y:S02]  /*65a0*/  STG.E.128 [R48.64], R44 ;  /* 0x0000002c30007986 */ /* 0x0083e4000c101d10 */
.L_x_690:
[----:B------:R-:W-:Y:S05]  /*65b0*/  BSYNC B0 ;  /* 0x0000000000007941 */ /* 0x000fea0003800000 */
.L_x_689:
[----:B------:R-:W-:Y:S01]  /*65c0*/  IADD3 R0, R6, 0x30, RZ ;  /* 0x0000003006007810 */ /* 0x000fe20007ffe0ff */
[----:B------:R-:W-:Y:S03]  /*65d0*/  BSSY B0, `(.L_x_691) ;  /* 0x000000f000007945 */ /* 0x000fe60003800000 */
[----:B------:R-:W-:-:S04]  /*65e0*/  ISETP.GE.AND P2, PT, R0, R56, PT ;  /* 0x000000380000720c */ /* 0x000fc80003f46270 */
[----:B------:R-:W-:-:S13]  /*65f0*/  ISETP.GE.OR P0, PT, R2, c[0x0][0x324], P2 ;  /* 0x0000c90002007a0c */ /* 0x000fda0001706670 */
[----:B------:R-:W-:Y:S05]  /*6600*/  @P0 BRA `(.L_x_692) ;  /* 0x000000b000000947 */ /* 0x000fea0003800000 */
[----:B-1-3--:R-:W-:Y:S01]  /*6610*/  IADD3 R44, P0, R238, 0x30, RZ ;  /* 0x00000030ee2c7810 */ /* 0x00afe20007f1e0ff */
        /* <DEDUP_REMOVED lines=9> */
[----:B----4-:R1:W-:Y:S02]  /*66b0*/  STG.E.128 [R44.64], R40 ;  /* 0x000000282c007986 */ /* 0x0103e4000c101d10 */
.L_x_692:
[----:B------:R-:W-:Y:S05]  /*66c0*/  BSYNC B0 ;  /* 0x0000000000007941 */ /* 0x000fea0003800000 */
.L_x_691:
[----:B------:R-:W-:Y:S01]  /*66d0*/  IADD3 R0, R6, 0x40, RZ ;  /* 0x0000004006007810 */ /* 0x000fe20007ffe0ff */
[----:B------:R-:W-:Y:S03]  /*66e0*/  BSSY B0, `(.L_x_693) ;  /* 0x000000f000007945 */ /* 0x000fe60003800000 */
[----:B------:R-:W-:-:S04]  /*66f0*/  ISETP.GE.AND P1, PT, R0, R56, PT ;  /* 0x000000380000720c */ /* 0x000fc80003f26270 */
[----:B------:R-:W-:-:S13]  /*6700*/  ISETP.GE.OR P0, PT, R2, c[0x0][0x324], P1 ;  /* 0x0000c90002007a0c */ /* 0x000fda0000f06670 */
[----:B------:R-:W-:Y:S05]  /*6710*/  @P0 BRA `(.L_x_694) ;  /* 0x000000b000000947 */ /* 0x000fea0003800000 */
[----:B-1--4-:R-:W-:Y:S01]  /*6720*/  IADD3 R40, P0, R238, 0x40, RZ ;  /* 0x00000040ee287810 */ /* 0x012fe20007f1e0ff */
        /* <DEDUP_REMOVED lines=10> */
.L_x_694:
[----:B------:R-:W-:Y:S05]  /*67d0*/  BSYNC B0 ;  /* 0x0000000000007941 */ /* 0x000fea0003800000 */
.L_x_693:
[----:B------:R-:W-:Y:S01]  /*67e0*/  IADD3 R6, R6, 0x50, RZ ;  /* 0x0000005006067810 */ /* 0x000fe20007ffe0ff */
[----:B------:R-:W-:Y:S03]  /*67f0*/  BSSY B0, `(.L_x_695) ;  /* 0x000000f000007945 */ /* 0x000fe60003800000 */
[----:B------:R-:W-:-:S04]  /*6800*/  ISETP.GE.AND P0, PT, R6, R56, PT ;  /* 0x000000380600720c */ /* 0x000fc80003f06270 */
[----:B------:R-:W-:-:S13]  /*6810*/  ISETP.GE.OR P6, PT, R2, c[0x0][0x324], P0 ;  /* 0x0000c90002007a0c */ /* 0x000fda00007c6670 */
[----:B------:R-:W-:Y:S05]  /*6820*/  @P6 BRA `(.L_x_696) ;  /* 0x000000b000006947 */ /* 0x000fea0003800000 */
[----:B------:R-:W-:Y:S01]  /*6830*/  IADD3 R6, P6, R238, 0x50, RZ ;  /* 0x00000050ee067810 */ /* 0x000fe20007fde0ff */
[----:B-1----:R-:W-:Y:S01]  /*6840*/  IMAD.MOV.U32 R36, RZ, RZ, R58 ;  /* 0x000000ffff247224 */ /* 0x002fe200078e003a */
        /* <DEDUP_REMOVED lines=9> */
.L_x_696:
[----:B------:R-:W-:Y:S05]  /*68e0*/  BSYNC B0 ;  /* 0x0000000000007941 */ /* 0x000fea0003800000 */
.L_x_695:
        /* <DEDUP_REMOVED lines=19> */
.L_x_698:
[----:B------:R-:W-:Y:S05]  /*6a20*/  BSYNC B0 ;  /* 0x0000000000007941 */ /* 0x000fea0003800000 */
.L_x_697:
[----:B------:R-:W-:Y:S01]  /*6a30*/  ISETP.GE.OR P4, PT, R2, c[0x0][0x2f4], P4 ;  /* 0x0000bd0002007a0c */ /* 0x000fe20002786670 */
[----:B------:R-:W-:-:S12]  /*6a40*/  BSSY B0, `(.L_x_699) ;  /* 0x000000d000007945 */ /* 0x000fd80003800000 */
        /* <DEDUP_REMOVED lines=12> */
.L_x_700:
[----:B------:R-:W-:Y:S05]  /*6b10*/  BSYNC B0 ;  /* 0x0000000000007941 */ /* 0x000fea0003800000 */
.L_x_699:
[----:B------:R-:W-:Y:S01]  /*6b20*/  ISETP.GE.OR P3, PT, R2, c[0x0][0x2f4], P3 ;  /* 0x0000bd0002007a0c */ /* 0x000fe20001f66670 */
[----:B------:R-:W-:-:S12]  /*6b30*/  BSSY B0, `(.L_x_701) ;  /* 0x000000d000007945 */ /* 0x000fd80003800000 */
        /* <DEDUP_REMOVED lines=12> */
.L_x_702:
[----:B------:R-:W-:Y:S05]  /*6c00*/  BSYNC B0 ;  /* 0x0000000000007941 */ /* 0x000fea0003800000 */
.L_x_701:
        /* <DEDUP_REMOVED lines=14> */
.L_x_704:
[----:B------:R-:W-:Y:S05]  /*6cf0*/  BSYNC B0 ;  /* 0x0000000000007941 */ /* 0x000fea0003800000 */
.L_x_703:
        /* <DEDUP_REMOVED lines=14> */
.L_x_706:
[----:B------:R-:W-:Y:S05]  /*6de0*/  BSYNC B0 ;  /* 0x0000000000007941 */ /* 0x000fea0003800000 */
.L_x_705:
[----:B------:R-:W-:-:S13]  /*6df0*/  ISETP.GE.OR P0, PT, R2, c[0x0][0x2f4], P0 ;  /* 0x0000bd0002007a0c */ /* 0x000fda0000706670 */
[----:B------:R-:W-:Y:S05]  /*6e00*/  @P0 EXIT ;  /* 0x000000000000094d */ /* 0x000fea0003800000 */
[----:B------:R-:W-:Y:S01]  /*6e10*/  IADD3 R0, P0, R238, 0x50, RZ ;  /* 0x00000050ee007810 */ /* 0x000fe20007f1e0ff */
[----:B------:R-:W-:Y:S01]  /*6e20*/  IMAD.MOV.U32 R2, RZ, RZ, R6 ;  /* 0x000000ffff027224 */ /* 0x000fe200078e0006 */
[----:B------:R-:W-:-:S03]  /*6e30*/  MOV R3, R33 ;  /* 0x0000002100037202 */ /* 0x000fc60000000f00 */
[----:B------:R-:W-:Y:S02]  /*6e40*/  IMAD.X R238, RZ, RZ, R239, P0 ;  /* 0x000000ffffee7224 */ /* 0x000fe400000e06ef */
[----:B------:R-:W-:-:S04]  /*6e50*/  IMAD.WIDE.U32 R2, R0, c[0x0][0x300], R2 ;  /* 0x0000c00000027a25 */ /* 0x000fc800078e0002 */
[----:B------:R-:W-:Y:S01]  /*6e60*/  IMAD R238, R238, c[0x0][0x300], RZ ;  /* 0x0000c000eeee7a24 */ /* 0x000fe200078e02ff */
[----:B-1----:R-:W-:-:S03]  /*6e70*/  LEA R4, P0, R2, c[0x0][0x2e8], 0x1 ;  /* 0x0000ba0002047a11 */ /* 0x002fc600078008ff */
[----:B------:R-:W-:-:S05]  /*6e80*/  IMAD R238, R0, c[0x0][0x304], R238 ;  /* 0x0000c10000ee7a24 */ /* 0x000fca00078e02ee */
[----:B------:R-:W-:-:S04]  /*6e90*/  IADD3 R238, R3, R238, RZ ;  /* 0x000000ee03ee7210 */ /* 0x000fc80007ffe0ff */
[----:B------:R-:W-:-:S05]  /*6ea0*/  LEA.HI.X R5, R2, c[0x0][0x2ec], R238, 0x1, P0 ;  /* 0x0000bb0002057a11 */ /* 0x000fca00000f0cee */
[----:B------:R-:W-:Y:S01]  /*6eb0*/  STG.E.128 [R4.64], R8 ;  /* 0x0000000804007986 */ /* 0x000fe2000c101d10 */
[----:B------:R-:W-:Y:S05]  /*6ec0*/  EXIT ;  /* 0x000000000000794d */ /* 0x000fea0003800000 */
.L_x_684:
[----:B------:R-:W-:Y:S01]  /*6ed0*/  SHF.R.S32.HI R4, RZ, 0x1f, R246 ;  /* 0x0000001fff047819 */ /* 0x000fe200000114f6 */
[----:B------:R-:W-:Y:S01]  /*6ee0*/  BSSY B0, `(.L_x_707) ;  /* 0x0000020000007945 */ /* 0x000fe20003800000 */
[----:B------:R-:W-:Y:S02]  /*6ef0*/  SHF.R.S32.HI R3, RZ, 0x1f, R236 ;  /* 0x0000001fff037819 */ /* 0x000fe400000114ec */
[----:B------:R-:W-:Y:S02]  /*6f00*/  LEA.HI R4, R4, R246, RZ, 0x4 ;  /* 0x000000f604047211 */ /* 0x000fe400078f20ff */
[----:B------:R-:W-:Y:S01]  /*6f10*/  SHF.R.S32.HI R2, RZ, 0x1f, R237 ;  /* 0x0000001fff027819 */ /* 0x000fe200000114ed */
[----:B------:R-:W-:Y:S01]  /*6f20*/  IMAD R5, R3, c[0x0][0x308], RZ ;  /* 0x0000c20003057a24 */ /* 0x000fe200078e02ff */
[----:B------:R-:W-:Y:S02]  /*6f30*/  LOP3.LUT R0, R4, 0x1ffffff0, RZ, 0xc0, !PT ;  /* 0x1ffffff004007812 */ /* 0x000fe400078ec0ff */
[----:B------:R-:W-:Y:S01]  /*6f40*/  SHF.R.S32.HI R4, RZ, 0x4, R4 ;  /* 0x00000004ff047819 */ /* 0x000fe20000011404 */
[----:B------:R-:W-:-:S02]  /*6f50*/  IMAD R5, R236, c[0x0][0x30c], R5 ;  /* 0x0000c300ec057a24 */ /* 0x000fc400078e0205 */
[----:B------:R-:W-:Y:S02]  /*6f60*/  IMAD.IADD R0, R246, 0x1, -R0 ;  /* 0x00000001f6007824 */ /* 0x000fe400078e0a00 */
[----:B------:R-:W-:-:S03]  /*6f70*/  IMAD R12, R2, c[0x0][0x310], RZ ;  /* 0x0000c400020c7a24 */ /* 0x000fc600078e02ff */
[----:B------:R-:W-:Y:S01]  /*6f80*/  SHF.L.U32 R10, R0, 0x3, RZ ;  /* 0x00000003000a7819 */ /* 0x000fe200000006ff */
[----:B------:R-:W-:Y:S02]  /*6f90*/  IMAD.MOV.U32 R0, RZ, RZ, -0x60 ;  /* 0xffffffa0ff007424 */ /* 0x000fe400078e00ff */
[----:B------:R-:W-:Y:S01]  /*6fa0*/  IMAD R12, R237, c[0x0][0x314], R12 ;  /* 0x0000c500ed0c7a24 */ /* 0x000fe200078e020c */
[----:B------:R-:W-:Y:S01]  /*6fb0*/  SHF.R.S32.HI R11, RZ, 0x1f, R10 ;  /* 0x0000001fff0b7819 */ /* 0x000fe2000001140a */
[----:B------:R-:W-:-:S04]  /*6fc0*/  IMAD R0, R238, R0, c[0x0][0x2f0] ;  /* 0x0000bc00ee007624 */ /* 0x000fc800078e0200 */
[----:B------:R-:W-:Y:S01]  /*6fd0*/  IMAD.WIDE.U32 R6, R236, c[0x0][0x308], R10 ;  /* 0x0000c200ec067a25 */ /* 0x000fe200078e000a */
[----:B------:R-:W-:-:S04]  /*6fe0*/  ISETP.GE.AND P5, PT, R4, R0, PT ;  /* 0x000000000400720c */ /* 0x000fc80003fa6270 */
[----:B------:R-:W-:Y:S02]  /*6ff0*/  ISETP.GE.OR P0, PT, R10, c[0x0][0x2f4], P5 ;  /* 0x0000bd000a007a0c */ /* 0x000fe40002f06670 */
[----:B------:R-:W-:Y:S02]  /*7000*/  IADD3 R7, R7, R5, RZ ;  /* 0x0000000507077210 */ /* 0x000fe40007ffe0ff */
[----:B------:R-:W-:-:S03]  /*7010*/  SHF.R.S32.HI R5, RZ, 0x1f, R4 ;  /* 0x0000001fff057819 */ /* 0x000fc60000011404 */
[----:B------:R-:W-:-:S04]  /*7020*/  IMAD.WIDE.U32 R8, R237, c[0x0][0x310], R6 ;  /* 0x0000c400ed087a25 */ /* 0x000fc800078e0006 */
[----:B------:R-:W-:-:S04]  /*7030*/  IMAD.WIDE R238, R238, 0x60, R4 ;  /* 0x00000060eeee7825 */ /* 0x000fc800078e0204 */
        /* <DEDUP_REMOVED lines=10> */
.L_x_708:
[----:B------:R-:W-:Y:S05]  /*70e0*/  BSYNC B0 ;  /* 0x0000000000007941 */ /* 0x000fea0003800000 */
.L_x_707:
[----:B------:R-:W-:Y:S01]  /*70f0*/  IADD3 R6, R4, 0x10, RZ ;  /* 0x0000001004067810 */ /* 0x000fe20007ffe0ff */
        /* <DEDUP_REMOVED lines=14> */
[----:B------:R1:W-:Y:S02]  /*71e0*/  STG.E.128 [R16.64], RZ ;  /* 0x000000ff10007986 */ /* 0x0003e4000c101d10 */
.L_x_710:
[----:B------:R-:W-:Y:S05]  /*71f0*/  BSYNC B0 ;  /* 0x0000000000007941 */ /* 0x000fea0003800000 */
.L_x_709:
        /* <DEDUP_REMOVED lines=16> */
.L_x_712:
[----:B------:R-:W-:Y:S05]  /*7300*/  BSYNC B0 ;  /* 0x0000000000007941 */ /* 0x000fea0003800000 */
.L_x_711:
        /* <DEDUP_REMOVED lines=16> */
.L_x_714:
[----:B------:R-:W-:Y:S05]  /*7410*/  BSYNC B0 ;  /* 0x0000000000007941 */ /* 0x000fea0003800000 */
.L_x_713:
        /* <DEDUP_REMOVED lines=16> */
.L_x_716:
[----:B------:R-:W-:Y:S05]  /*7520*/  BSYNC B0 ;  /* 0x0000000000007941 */ /* 0x000fea0003800000 */
.L_x_715:
        /* <DEDUP_REMOVED lines=15> */
[----:B------:R2:W-:Y:S02]  /*7620*/  STG.E.128 [R4.64], RZ ;  /* 0x000000ff04007986 */ /* 0x0005e4000c101d10 */
.L_x_718:
[----:B------:R-:W-:Y:S05]  /*7630*/  BSYNC B0 ;  /* 0x0000000000007941 */ /* 0x000fea0003800000 */
.L_x_717:
        /* <DEDUP_REMOVED lines=19> */
.L_x_720:
[----:B------:R-:W-:Y:S05]  /*7770*/  BSYNC B0 ;  /* 0x0000000000007941 */ /* 0x000fea0003800000 */
.L_x_719:
[----:B------:R-:W-:Y:S01]  /*7780*/  ISETP.GE.OR P4, PT, R10, c[0x0][0x324], P4 ;  /* 0x0000c9000a007a0c */ /* 0x000fe20002786670 */
[----:B------:R-:W-:-:S12]  /*7790*/  BSSY B0, `(.L_x_721) ;  /* 0x000000d000007945 */ /* 0x000fd80003800000 */
[----:B------:R-:W-:Y:S05]  /*77a0*/  @P4 BRA `(.L_x_722) ;  /* 0x000000b000004947 */ /* 0x000fea0003800000 */
[----:B------:R-:W-:Y:S01]  /*77b0*/  IADD3 R2, P4, R238, 0x10, RZ ;  /* 0x00000010ee027810 */ /* 0x000fe20007f9e0ff */
[----:B--2---:R-:W-:Y:S01]  /*77c0*/  IMAD.MOV.U32 R8, RZ, RZ, R4 ;  /* 0x000000ffff087224 */ /* 0x004fe200078e0004 */
        /* <DEDUP_REMOVED lines=9> */
.L_x_722:
[----:B------:R-:W-:Y:S05]  /*7860*/  BSYNC B0 ;  /* 0x0000000000007941 */ /* 0x000fea0003800000 */
.L_x_721:
[----:B------:R-:W-:Y:S01]  /*7870*/  ISETP.GE.OR P3, PT, R10, c[0x0][0x324], P3 ;  /* 0x0000c9000a007a0c */ /* 0x000fe20001f66670 */
[----:B------:R-:W-:-:S12]  /*7880*/  BSSY B0, `(.L_x_723) ;  /* 0x000000d000007945 */ /* 0x000fd80003800000 */
[----:B------:R-:W-:Y:S05]  /*7890*/  @P3 BRA `(.L_x_724) ;  /* 0x000000b000003947 */ /* 0x000fea0003800000 */
[----:B--2---:R-:W-:Y:S01]  /*78a0*/  IADD3 R2, P3, R238, 0x20, RZ ;  /* 0x00000020ee027810 */ /* 0x004fe20007f7e0ff */
        /* <DEDUP_REMOVED lines=10> */
.L_x_724:
[----:B------:R-:W-:Y:S05]  /*7950*/  BSYNC B0 ;  /* 0x0000000000007941 */ /* 0x000fea0003800000 */
.L_x_723:
        /* <DEDUP_REMOVED lines=14> */
.L_x_726:
[----:B------:R-:W-:Y:S05]  /*7a40*/  BSYNC B0 ;  /* 0x0000000000007941 */ /* 0x000fea0003800000 */
.L_x_725:
        /* <DEDUP_REMOVED lines=14> */
.L_x_728:
[----:B------:R-:W-:Y:S05]  /*7b30*/  BSYNC B0 ;  /* 0x0000000000007941 */ /* 0x000fea0003800000 */
.L_x_727:
[----:B------:R-:W-:-:S13]  /*7b40*/  ISETP.GE.OR P0, PT, R10, c[0x0][0x324], P0 ;  /* 0x0000c9000a007a0c */ /* 0x000fda0000706670 */
[----:B------:R-:W-:Y:S05]  /*7b50*/  @P0 EXIT ;  /* 0x000000000000094d */ /* 0x000fea0003800000 */
[----:B------:R-:W-:Y:S01]  /*7b60*/  IADD3 R0, P0, R238, 0x50, RZ ;  /* 0x00000050ee007810 */ /* 0x000fe20007f1e0ff */
[----:B--2---:R-:W-:Y:S01]  /*7b70*/  IMAD.MOV.U32 R2, RZ, RZ, R4 ;  /* 0x000000ffff027224 */ /* 0x004fe200078e0004 */
[----:B------:R-:W-:-:S03]  /*7b80*/  MOV R3, R7 ;  /* 0x0000000700037202 */ /* 0x000fc60000000f00 */
[----:B------:R-:W-:Y:S02]  /*7b90*/  IMAD.X R238, RZ, RZ, R239, P0 ;  /* 0x000000ffffee7224 */ /* 0x000fe400000e06ef */
[----:B------:R-:W-:-:S04]  /*7ba0*/  IMAD.WIDE.U32 R2, R0, c[0x0][0x330], R2 ;  /* 0x0000cc0000027a25 */ /* 0x000fc800078e0002 */
[----:B------:R-:W-:Y:S01]  /*7bb0*/  IMAD R238, R238, c[0x0][0x330], RZ ;  /* 0x0000cc00eeee7a24 */ /* 0x000fe200078e02ff */
[----:B------:R-:W-:-:S03]  /*7bc0*/  LEA R4, P0, R2, c[0x0][0x318], 0x1 ;  /* 0x0000c60002047a11 */ /* 0x000fc600078008ff */
[----:B------:R-:W-:-:S05]  /*7bd0*/  IMAD R238, R0, c[0x0][0x334], R238 ;  /* 0x0000cd0000ee7a24 */ /* 0x000fca00078e02ee */
[----:B------:R-:W-:-:S04]  /*7be0*/  IADD3 R238, R3, R238, RZ ;  /* 0x000000ee03ee7210 */ /* 0x000fc80007ffe0ff */
[----:B------:R-:W-:-:S05]  /*7bf0*/  LEA.HI.X R5, R2, c[0x0][0x31c], R238, 0x1, P0 ;  /* 0x0000c70002057a11 */ /* 0x000fca00000f0cee */
[----:B------:R-:W-:Y:S01]  /*7c00*/  STG.E.128 [R4.64], RZ ;  /* 0x000000ff04007986 */ /* 0x000fe2000c101d10 */
[----:B------:R-:W-:Y:S05]  /*7c10*/  EXIT ;  /* 0x000000000000794d */ /* 0x000fea0003800000 */
.L_x_729:
        /* <DEDUP_REMOVED lines=14> */
.L_x_2305:


//--------------------- .text._ZN7cutlass13device_kernelIN5flash19enable_sm80_to_sm89INS1_16FlashAttnBwdSm80INS1_25CollectiveMainloopBwdSm80ILi2ELi1EN4cute5tupleIJNS5_1CILi64EEENS7_ILi96EEENS7_ILi128EEEEEENS_6half_tEfNS_4arch4Sm80ELb1ELb0ELb0ELb0ELb1ELb0ELb0ELb0ELi2ELi2ELi2ELi2ELb1EEENS1_21CollectiveEpilogueBwdISB_SC_SE_Li256ELb0ELb0ELi4EEENS1_25SingleTileBwdLPTSchedulerILb0ELi96ELb1EEEEEEEEEvNT_6ParamsE --------------------------
	.section	.text._ZN7cutlass13device_kernelIN5flash19enable_sm80_to_sm89INS1_16FlashAttnBwdSm80INS1_25CollectiveMainloopBwdSm80ILi2ELi1EN4cute5tupleIJNS5_1CILi64EEENS7_ILi96EEENS7_ILi128EEEEEENS_6half_tEfNS_4arch4Sm80ELb1ELb0ELb0ELb0ELb1ELb0ELb0ELb0ELi2ELi2ELi2ELi2ELb1EEENS1_21CollectiveEpilogueBwdISB_SC_SE_Li256ELb0ELb0ELi4EEENS1_25SingleTileBwdLPTSchedulerILb0ELi96ELb1EEEEEEEEEvNT_6ParamsE,"ax",@progbits
	.sectioninfo	@"SHI_REGISTERS=255"
	.align	128
.text._ZN7cutlass13device_kernelIN5flash19enable_sm80_to_sm89INS1_16FlashAttnBwdSm80INS1_25CollectiveMainloopBwdSm80ILi2ELi1EN4cute5tupleIJNS5_1CILi64EEENS7_ILi96EEENS7_ILi128EEEEEENS_6half_tEfNS_4arch4Sm80ELb1ELb0ELb0ELb0ELb1ELb0ELb0ELb0ELi2ELi2ELi2ELi2ELb1EEENS1_21CollectiveEpilogueBwdISB_SC_SE_Li256ELb0ELb0ELi4EEENS1_25SingleTileBwdLPTSchedulerILb0ELi96ELb1EEEEEEEEEvNT_6ParamsE:
        .type           _ZN7cutlass13device_kernelIN5flash19enable_sm80_to_sm89INS1_16FlashAttnBwdSm80INS1_25CollectiveMainloopBwdSm80ILi2ELi1EN4cute5tupleIJNS5_1CILi64EEENS7_ILi96EEENS7_ILi128EEEEEENS_6half_tEfNS_4arch4Sm80ELb1ELb0ELb0ELb0ELb1ELb0ELb0ELb0ELi2ELi2ELi2ELi2ELb1EEENS1_21CollectiveEpilogueBwdISB_SC_SE_Li256ELb0ELb0ELi4EEENS1_25SingleTileBwdLPTSchedulerILb0ELi96ELb1EEEEEEEEEvNT_6ParamsE,@function
        .size           _ZN7cutlass13device_kernelIN5flash19enable_sm80_to_sm89INS1_16FlashAttnBwdSm80INS1_25CollectiveMainloopBwdSm80ILi2ELi1EN4cute5tupleIJNS5_1CILi64EEENS7_ILi96EEENS7_ILi128EEEEEENS_6half_tEfNS_4arch4Sm80ELb1ELb0ELb0ELb0ELb1ELb0ELb0ELb0ELi2ELi2ELi2ELi2ELb1EEENS1_21CollectiveEpilogueBwdISB_SC_SE_Li256ELb0ELb0ELi4EEENS1_25SingleTileBwdLPTSchedulerILb0ELi96ELb1EEEEEEEEEvNT_6ParamsE,(.L_x_2306 - _ZN7cutlass13device_kernelIN5flash19enable_sm80_to_sm89INS1_16FlashAttnBwdSm80INS1_25CollectiveMainloopBwdSm80ILi2ELi1EN4cute5tupleIJNS5_1CILi64EEENS7_ILi96EEENS7_ILi128EEEEEENS_6half_tEfNS_4arch4Sm80ELb1ELb0ELb0ELb0ELb1ELb0ELb0ELb0ELi2ELi2ELi2ELi2ELb1EEENS1_21CollectiveEpilogueBwdISB_SC_SE_Li256ELb0ELb0ELi4EEENS1_25SingleTileBwdLPTSchedulerILb0ELi96ELb1EEEEEEEEEvNT_6ParamsE)
        .other          _ZN7cutlass13device_kernelIN5flash19enable_sm80_to_sm89INS1_16FlashAttnBwdSm80INS1_25CollectiveMainloopBwdSm80ILi2ELi1EN4cute5tupleIJNS5_1CILi64EEENS7_ILi96EEENS7_ILi128EEEEEENS_6half_tEfNS_4arch4Sm80ELb1ELb0ELb0ELb0ELb1ELb0ELb0ELb0ELi2ELi2ELi2ELi2ELb1EEENS1_21CollectiveEpilogueBwdISB_SC_SE_Li256ELb0ELb0ELi4EEENS1_25SingleTileBwdLPTSchedulerILb0ELi96ELb1EEEEEEEEEvNT_6ParamsE,@"STO_CUDA_ENTRY STV_DEFAULT"
_ZN7cutlass13device_kernelIN5flash19enable_sm80_to_sm89INS1_16FlashAttnBwdSm80INS1_25CollectiveMainloopBwdSm80ILi2ELi1EN4cute5tupleIJNS5_1CILi64EEENS7_ILi96EEENS7_ILi128EEEEEENS_6half_tEfNS_4arch4Sm80ELb1ELb0ELb0ELb0ELb1ELb0ELb0ELb0ELi2ELi2ELi2ELi2ELb1EEENS1_21CollectiveEpilogueBwdISB_SC_SE_Li256ELb0ELb0ELi4EEENS1_25SingleTileBwdLPTSchedulerILb0ELi96ELb1EEEEEEEEEvNT_6ParamsE:
        /* <DEDUP_REMOVED lines=17> */
[----:B------:R-:W-:-:S04]  /*0110*/  MOV R0, c[0x0][0x3c4] ;  /* 0x0000f10000007a02 */ /* 0x000fc80000000f00 */
[----:B------:R-:W-:Y:S02]  /*0120*/  ISETP.NE.AND P0, PT, R0, 0x1, PT ;  /* 0x000000010000780c */ /* 0x000fe40003f05270 */
[----:B------:R-:W-:-:S11]  /*0130*/  MOV R0, R2 ;  /* 0x0000000200007202 */ /* 0x000fd60000000f00 */
[----:B------:R-:W-:-:S05]  /*0140*/  @P0 IMAD.HI.U32 R4, R2, c[0x0][0x3c8], RZ ;  /* 0x0000f20002040a27 */ /* 0x000fca00078e00ff */
[----:B------:R-:W-:-:S05]  /*0150*/  @P0 SHF.R.U32.HI R0, RZ, c[0x0][0x3cc], R4 ;  /* 0x0000f300ff000a19 */ /* 0x000fca0000011604 */
[----:B------:R-:W-:Y:S01]  /*0160*/  IMAD R4, R0, c[0x0][0x3c4], RZ ;  /* 0x0000f10000047a24 */ /* 0x000fe200078e02ff */
[----:B------:R-:W-:Y:S05]  /*0170*/  BRA `(.L_x_732) ;  /* 0x0000006000007947 */ /* 0x000fea0003800000 */
.L_x_731:
[----:B------:R-:W-:-:S04]  /*0180*/  MOV R0, c[0x0][0x3ac] ;  /* 0x0000eb0000007a02 */ /* 0x000fc80000000f00 */
[----:B------:R-:W-:Y:S02]  /*0190*/  ISETP.NE.AND P0, PT, R0, 0x1, PT ;  /* 0x000000010000780c */ /* 0x000fe40003f05270 */
[----:B------:R-:W-:-:S11]  /*01a0*/  MOV R0, R2 ;  /* 0x0000000200007202 */ /* 0x000fd60000000f00 */
[----:B------:R-:W-:-:S05]  /*01b0*/  @P0 IMAD.HI.U32 R4, R2, c[0x0][0x3b0], RZ ;  /* 0x0000ec0002040a27 */ /* 0x000fca00078e00ff */
[----:B------:R-:W-:-:S05]  /*01c0*/  @P0 SHF.R.U32.HI R0, RZ, c[0x0][0x3b4], R4 ;  /* 0x0000ed00ff000a19 */ /* 0x000fca0000011604 */
[----:B------:R-:W-:Y:S02]  /*01d0*/  IMAD R4, R0, c[0x0][0x3ac], RZ ;  /* 0x0000eb0000047a24 */ /* 0x000fe400078e02ff */
.L_x_732:
[----:B------:R-:W-:Y:S02]  /*01e0*/  IMAD.MOV.U32 R5, RZ, RZ, c[0x0][0x3a0] ;  /* 0x0000e800ff057624 */ /* 0x000fe400078e00ff */
[----:B------:R-:W-:-:S03]  /*01f0*/  IMAD.IADD R4, R2, 0x1, -R4 ;  /* 0x0000000102047824 */ /* 0x000fc600078e0a04 */
[----:B------:R-:W-:Y:S01]  /*0200*/  ISETP.NE.AND P0, PT, R5, 0x1, PT ;  /* 0x000000010500780c */ /* 0x000fe20003f05270 */
[----:B------:R-:W-:-:S05]  /*0210*/  IMAD R4, R3, c[0x0][0x3ac], R4 ;  /* 0x0000eb0003047a24 */ /* 0x000fca00078e0204 */
[----:B------:R-:W-:-:S07]  /*0220*/  MOV R247, R4 ;  /* 0x0000000400f77202 */ /* 0x000fce0000000f00 */
[----:B------:R-:W-:-:S05]  /*0230*/  @P0 IMAD.HI.U32 R2, R4, c[0x0][0x3a4], RZ ;  /* 0x0000e90004020a27 */ /* 0x000fca00078e00ff */
[----:B------:R-:W-:Y:S02]  /*0240*/  @P0 SHF.R.U32.HI R247, RZ, c[0x0][0x3a8], R2 ;  /* 0x0000ea00fff70a19 */ /* 0x000fe40000011602 */
[----:B------:R-:W-:Y:S02]  /*0250*/  LOP3.LUT R2, RZ, R0, RZ, 0x33, !PT ;  /* 0x00000000ff027212 */ /* 0x000fe400078e33ff */
[----:B------:R-:W-:Y:S02]  /*0260*/  IADD3 R0, -R247, RZ, RZ ;  /* 0x000000fff7007210 */ /* 0x000fe40007ffe1ff */
[----:B------:R-:W-:-:S03]  /*0270*/  IADD3 R2, R2, c[0x0][0x394], RZ ;  /* 0x0000e50002027a10 */ /* 0x000fc60007ffe0ff */
[----:B------:R-:W-:Y:S02]  /*0280*/  IMAD R248, R0, c[0x0][0x3a0], R4 ;  /* 0x0000e80000f87a24 */ /* 0x000fe400078e0204 */
[----:B------:R1:W-:Y:S01]  /*0290*/  STL [R1+0x20], R2 ;  /* 0x0000200201007387 */ /* 0x0003e20000100800 */
[----:B------:R-:W-:Y:S05]  /*02a0*/  BRA `(.L_x_733) ;  /* 0x0000022000007947 */ /* 0x000fea0003800000 */
.L_x_730:
        /* <DEDUP_REMOVED lines=16> */
.L_x_734:
[----:B------:R-:W-:-:S04]  /*03b0*/  MOV R0, c[0x0][0x3ac] ;  /* 0x0000eb0000007a02 */ /* 0x000fc80000000f00 */
[----:B------:R-:W-:Y:S02]  /*03c0*/  ISETP.NE.AND P0, PT, R0, 0x1, PT ;  /* 0x000000010000780c */ /* 0x000fe40003f05270 */
[----:B------:R-:W-:-:S11]  /*03d0*/  MOV R0, R2 ;  /* 0x0000000200007202 */ /* 0x000fd60000000f00 */
[----:B------:R-:W-:-:S05]  /*03e0*/  @P0 IMAD.HI.U32 R4, R2, c[0x0][0x3b0], RZ ;  /* 0x0000ec0002040a27 */ /* 0x000fca00078e00ff */
[----:B------:R-:W-:-:S05]  /*03f0*/  @P0 SHF.R.U32.HI R0, RZ, c[0x0][0x3b4], R4 ;  /* 0x0000ed00ff000a19 */ /* 0x000fca0000011604 */
[----:B------:R-:W-:Y:S02]  /*0400*/  IMAD R4, R0, c[0x0][0x3ac], RZ ;  /* 0x0000eb0000047a24 */ /* 0x000fe400078e02ff */
.L_x_735:
        /* <DEDUP_REMOVED lines=11> */
[----:B------:R1:W-:Y:S04]  /*04c0*/  STL [R1+0x20], R2 ;  /* 0x0000200201007387 */ /* 0x0003e80000100800 */
.L_x_733:
[----:B------:R-:W-:-:S13]  /*04d0*/  ISETP.GE.AND P0, PT, R247, RZ, PT ;  /* 0x000000fff700720c */ /* 0x000fda0003f06270 */
[----:B------:R-:W-:Y:S05]  /*04e0*/  @!P0 EXIT ;  /* 0x000000000000894d */ /* 0x000fea0003800000 */
[----:B------:R-:W2:Y:S01]  /*04f0*/  LDL R80, [R1+0x20] ;  /* 0x0000200001507983 */ /* 0x000ea20000100800 */
[----:B------:R-:W-:Y:S01]  /*0500*/  IMAD.MOV.U32 R3, RZ, RZ, c[0x0][0x168] ;  /* 0x00005a00ff037624 */ /* 0x000fe200078e00ff */
[----:B------:R-:W-:Y:S01]  /*0510*/  ULDC.64 UR8, c[0x0][0x118] ;  /* 0x0000460000087ab9 */ /* 0x000fe20000000a00 */
[----:B------:R-:W-:Y:S01]  /*0520*/  PLOP3.LUT P1, PT, PT, PT, PT, 0x80, 0x0 ;  /* 0x000000000000781c */ /* 0x000fe20003f2f070 */
[----:B------:R-:W-:Y:S01]  /*0530*/  CS2R R122, SRZ ;  /* 0x00000000007a7805 */ /* 0x000fe2000001ff00 */
[----:B------:R-:W-:Y:S01]  /*0540*/  CS2R R120, SRZ ;  /* 0x0000000000787805 */ /* 0x000fe2000001ff00 */
[----:B------:R-:W-:Y:S01]  /*0550*/  CS2R R126, SRZ ;  /* 0x00000000007e7805 */ /* 0x000fe2000001ff00 */
[----:B------:R-:W-:Y:S01]  /*0560*/  IMAD.MOV.U32 R9, RZ, RZ, RZ ;  /* 0x000000ffff097224 */ /* 0x000fe200078e00ff */
[----:B------:R-:W-:Y:S01]  /*0570*/  MOV R11, RZ ;  /* 0x000000ff000b7202 */ /* 0x000fe20000000f00 */
[----:B------:R-:W-:Y:S01]  /*0580*/  IMAD.MOV.U32 R124, RZ, RZ, RZ ;  /* 0x000000ffff7c7224 */ /* 0x000fe200078e00ff */
[----:B------:R-:W-:Y:S01]  /*0590*/  CS2R R12, SRZ ;  /* 0x00000000000c7805 */ /* 0x000fe2000001ff00 */
[----:B------:R-:W-:Y:S01]  /*05a0*/  IMAD.MOV.U32 R130, RZ, RZ, RZ ;  /* 0x000000ffff827224 */ /* 0x000fe200078e00ff */
[----:B------:R-:W-:Y:S01]  /*05b0*/  MOV R118, RZ ;  /* 0x000000ff00767202 */ /* 0x000fe20000000f00 */
[----:B------:R-:W-:Y:S01]  /*05c0*/  IMAD.MOV.U32 R128, RZ, RZ, RZ ;  /* 0x000000ffff807224 */ /* 0x000fe200078e00ff */
[----:B------:R-:W-:Y:S01]  /*05d0*/  CS2R R14, SRZ ;  /* 0x00000000000e7805 */ /* 0x000fe2000001ff00 */
[----:B------:R-:W-:Y:S01]  /*05e0*/  IMAD.MOV.U32 R116, RZ, RZ, RZ ;  /* 0x000000ffff747224 */ /* 0x000fe200078e00ff */
[----:B------:R-:W-:Y:S01]  /*05f0*/  CS2R R16, SRZ ;  /* 0x0000000000107805 */ /* 0x000fe2000001ff00 */
[----:B------:R-:W-:Y:S01]  /*0600*/  IMAD.MOV.U32 R114, RZ, RZ, RZ ;  /* 0x000000ffff727224 */ /* 0x000fe200078e00ff */
[----:B------:R-:W-:Y:S01]  /*0610*/  MOV R112, RZ ;  /* 0x000000ff00707202 */ /* 0x000fe20000000f00 */
[----:B------:R-:W-:Y:S01]  /*0620*/  IMAD.MOV.U32 R110, RZ, RZ, RZ ;  /* 0x000000ffff6e7224 */ /* 0x000fe200078e00ff */
[----:B------:R-:W-:Y:S01]  /*0630*/  CS2R R18, SRZ ;  /* 0x0000000000127805 */ /* 0x000fe2000001ff00 */
[----:B------:R-:W-:Y:S01]  /*0640*/  IMAD.MOV.U32 R108, RZ, RZ, RZ ;  /* 0x000000ffff6c7224 */ /* 0x000fe200078e00ff */
[----:B------:R-:W-:Y:S01]  /*0650*/  MOV R98, RZ ;  /* 0x000000ff00627202 */ /* 0x000fe20000000f00 */
        /* <DEDUP_REMOVED lines=41> */
[----:B--2---:R-:W-:Y:S01]  /*08f0*/  IMAD R0, R80, 0x60, R3 ;  /* 0x0000006050007824 */ /* 0x004fe200078e0203 */
[----:B------:R-:W-:-:S04]  /*0900*/  IADD3 R3, R3, 0x3f, RZ ;  /* 0x0000003f03037810 */ /* 0x000fc80007ffe0ff */
[----:B------:R-:W-:Y:S02]  /*0910*/  IADD3 R0, R0, -c[0x0][0x198], RZ ;  /* 0x8000660000007a10 */ /* 0x000fe40007ffe0ff */
[----:B------:R-:W-:Y:S02]  /*0920*/  SHF.R.S32.HI R4, RZ, 0x1f, R3 ;  /* 0x0000001fff047819 */ /* 0x000fe40000011403 */
[----:B------:R-:W-:Y:S02]  /*0930*/  IADD3 R0, R0, -c[0x0][0x2a4], RZ ;  /* 0x8000a90000007a10 */ /* 0x000fe40007ffe0ff */
[----:B------:R-:W-:Y:S02]  /*0940*/  LEA.HI R3, R4, R3, RZ, 0x6 ;  /* 0x0000000304037211 */ /* 0x000fe400078f30ff */
[----:B-1----:R-:W-:Y:S02]  /*0950*/  SHF.R.S32.HI R2, RZ, 0x1f, R0 ;  /* 0x0000001fff027819 */ /* 0x002fe40000011400 */
[----:B------:R-:W-:-:S02]  /*0960*/  SHF.R.S32.HI R5, RZ, 0x6, R3 ;  /* 0x00000006ff057819 */ /* 0x000fc40000011403 */
[----:B------:R-:W-:-:S03]  /*0970*/  LEA.HI R2, R2, R0, RZ, 0x6 ;  /* 0x0000000002027211 */ /* 0x000fc600078f30ff */
[----:B------:R1:W-:Y:S01]  /*0980*/  STL [R1+0x1c], R5 ;  /* 0x00001c0501007387 */ /* 0x0003e20000100800 */
[----:B------:R-:W-:-:S04]  /*0990*/  SHF.R.S32.HI R2, RZ, 0x6, R2 ;  /* 0x00000006ff027819 */ /* 0x000fc80000011402 */
[----:B------:R-:W-:-:S04]  /*09a0*/  IMNMX R204, RZ, R2, !PT ;  /* 0x00000002ffcc7217 */ /* 0x000fc80007800200 */
[----:B------:R-:W-:-:S13]  /*09b0*/  ISETP.GT.AND P0, PT, R5, R204, PT ;  /* 0x000000cc0500720c */ /* 0x000fda0003f04270 */
[----:B------:R-:W-:Y:S05]  /*09c0*/  @!P0 BRA `(.L_x_736) ;  /* 0x00004ee000008947 */ /* 0x000fea0003800000 */
[----:B------:R-:W-:Y:S01]  /*09d0*/  IMAD.MOV.U32 R0, RZ, RZ, c[0x0][0x248] ;  /* 0x00009200ff007624 */ /* 0x000fe200078e00ff */
[----:B------:R-:W-:Y:S01]  /*09e0*/  SHF.R.S32.HI R32, RZ, 0x1f, R244 ;  /* 0x0000001fff207819 */ /* 0x000fe200000114f4 */
[--C-:B------:R-:W-:Y:S01]  /*09f0*/  IMAD.MOV.U32 R4, RZ, RZ, R248.reuse ;  /* 0x000000ffff047224 */ /* 0x100fe200078e00f8 */
[----:B------:R-:W-:Y:S01]  /*0a00*/  SHF.R.S32.HI R15, RZ, 0x1f, R248 ;  /* 0x0000001fff0f7819 */ /* 0x000fe200000114f8 */
[----:B------:R-:W-:Y:S01]  /*0a10*/  IMAD.SHL.U32 R18, R244, 0x4, RZ ;  /* 0x00000004f4127824 */ /* 0x000fe200078e00ff */
[----:B------:R-:W-:Y:S01]  /*0a20*/  ISETP.NE.AND P0, PT, R0, 0x1, PT ;  /* 0x000000010000780c */ /* 0x000fe20003f05270 */
[----:B------:R-:W-:Y:S01]  /*0a30*/  UMOV UR6, 0x6 ;  /* 0x0000000600067882 */ /* 0x000fe20000000000 */
[-C--:B------:R-:W-:Y:S01]  /*0a40*/  LEA.HI R30, R32, R244.reuse, RZ, 0x3 ;  /* 0x000000f4201e7211 */ /* 0x080fe200078f18ff */
[C---:B------:R-:W-:Y:S01]  /*0a50*/  IMAD R2, R15.reuse, c[0x0][0x270], RZ ;  /* 0x00009c000f027a24 */ /* 0x040fe200078e02ff */
[----:B------:R-:W-:Y:S01]  /*0a60*/  SHF.R.S32.HI R19, RZ, 0x1f, R18 ;  /* 0x0000001fff137819 */ /* 0x000fe20000011412 */
[----:B------:R-:W-:Y:S01]  /*0a70*/  IMAD R14, R15, c[0x0][0x210], RZ ;  /* 0x000084000f0e7a24 */ /* 0x000fe200078e02ff */
[----:B------:R-:W-:Y:S01]  /*0a80*/  SHF.R.S32.HI R250, RZ, 0x3, R30 ;  /* 0x00000003fffa7819 */ /* 0x000fe2000001141e */
[----:B-1----:R-:W-:Y:S01]  /*0a90*/  IMAD R5, R248, c[0x0][0x274], R2 ;  /* 0x00009d00f8057a24 */ /* 0x002fe200078e0202 */
[----:B------:R-:W-:Y:S01]  /*0aa0*/  LOP3.LUT R3, R30, 0xfffffff8, RZ, 0xc0, !PT ;  /* 0xfffffff81e037812 */ /* 0x000fe200078ec0ff */
[C---:B------:R-:W-:Y:S01]  /*0ab0*/  IMAD R14, R248.reuse, c[0x0][0x214], R14 ;  /* 0x00008500f80e7a24 */ /* 0x040fe200078e020e */
[----:B------:R-:W-:Y:S01]  /*0ac0*/  SHF.R.S32.HI R251, RZ, 0x1f, R250 ;  /* 0x0000001ffffb7819 */ /* 0x000fe200000114fa */
[----:B------:R-:W-:Y:S01]  /*0ad0*/  ULDC.64 UR4, c[0x0][0x1d8] ;  /* 0x0000760000047ab9 */ /* 0x000fe20000000a00 */
[----:B------:R-:W-:Y:S01]  /*0ae0*/  SHF.R.S32.HI R31, RZ, 0x1f, R247 ;  /* 0x0000001fff1f7819 */ /* 0x000fe200000114f7 */
[----:B------:R-:W-:Y:S01]  /*0af0*/  @P0 IMAD.HI.U32 R0, R248, c[0x0][0x24c], RZ ;  /* 0x00009300f8000a27 */ /* 0x000fe200078e00ff */
[----:B------:R-:W-:Y:S01]  /*0b00*/  USHF.L.U64.HI UR7, UR4, UR6, UR5 ;  /* 0x0000000604077299 */ /* 0x000fe20008010205 */
[----:B------:R-:W-:Y:S01]  /*0b10*/  CS2R R130, SRZ ;  /* 0x0000000000827805 */ /* 0x000fe2000001ff00 */
[----:B------:R-:W-:Y:S01]  /*0b20*/  USHF.L.U32 UR12, UR4, 0x6, URZ ;  /* 0x00000006040c7899 */ /* 0x000fe2000800063f */
[----:B------:R-:W-:Y:S01]  /*0b30*/  IMAD.IADD R23, R244, 0x1, -R3 ;  /* 0x00000001f4177824 */ /* 0x000fe200078e0a03 */
[----:B------:R-:W-:Y:S01]  /*0b40*/  @P0 SHF.R.U32.HI R4, RZ, c[0x0][0x250], R0 ;  /* 0x00009400ff040a19 */ /* 0x000fe20000011600 */
[----:B------:R-:W-:Y:S01]  /*0b50*/  IMAD.WIDE.U32 R2, R248, c[0x0][0x270], R18 ;  /* 0x00009c00f8027a25 */ /* 0x000fe200078e0012 */
[----:B------:R-:W-:Y:S01]  /*0b60*/  LEA.HI R0, R32, R244, RZ, 0x6 ;  /* 0x000000f420007211 */ /* 0x000fe200078f30ff */
[----:B------:R-:W-:Y:S01]  /*0b70*/  ULDC.64 UR4, c[0x0][0x208] ;  /* 0x0000820000047ab9 */ /* 0x000fe20000000a00 */
[----:B------:R-:W-:Y:S01]  /*0b80*/  CS2R R128, SRZ ;  /* 0x0000000000807805 */ /* 0x000fe2000001ff00 */
[----:B------:R-:W-:Y:S01]  /*0b90*/  IMAD.SHL.U32 R16, R23, 0x8, RZ ;  /* 0x0000000817107824 */ /* 0x000fe200078e00ff */
[----:B------:R-:W-:Y:S01]  /*0ba0*/  SHF.R.S32.HI R22, RZ, 0x6, R0 ;  /* 0x00000006ff167819 */ /* 0x000fe20000011400 */
[----:B------:R-:W-:Y:S01]  /*0bb0*/  IMAD.SHL.U32 R0, R250, 0x40, RZ ;  /* 0x00000040fa007824 */ /* 0x000fe200078e00ff */
[----:B------:R-:W-:Y:S01]  /*0bc0*/  USHF.L.U64.HI UR10, UR4, UR6, UR5 ;  /* 0x00000006040a7299 */ /* 0x000fe20008010205 */
[----:B------:R-:W-:Y:S01]  /*0bd0*/  IMAD.IADD R25, R3, 0x1, R5 ;  /* 0x0000000103197824 */ /* 0x000fe200078e0205 */
[----:B------:R-:W-:Y:S01]  /*0be0*/  SHF.R.S32.HI R17, RZ, 0x1f, R16 ;  /* 0x0000001fff117819 */ /* 0x000fe20000011410 */
[----:B------:R-:W-:Y:S01]  /*0bf0*/  IMAD.SHL.U32 R26, R22, 0x200, RZ ;  /* 0x00000200161a7824 */ /* 0x000fe200078e00ff */
[----:B------:R-:W-:Y:S01]  /*0c00*/  LOP3.LUT R0, R0, 0x1c0, RZ, 0xc0, !PT ;  /* 0x000001c000007812 */ /* 0x000fe200078ec0ff */
[----:B------:R-:W-:Y:S01]  /*0c10*/  IMAD.MOV.U32 R24, RZ, RZ, R2 ;  /* 0x000000ffff187224 */ /* 0x000fe200078e0002 */
[----:B------:R-:W-:Y:S01]  /*0c20*/  IADD3 R27, R16, 0x40, RZ ;  /* 0x00000040101b7810 */ /* 0x000fe20007ffe0ff */
[C---:B------:R-:W-:Y:S01]  /*0c30*/  IMAD R8, R251.reuse, c[0x0][0x208], RZ ;  /* 0x00008200fb087a24 */ /* 0x040fe200078e02ff */
[--C-:B------:R-:W-:Y:S01]  /*0c40*/  LOP3.LUT R5, R0, 0x38, R16.reuse, 0xf8, !PT ;  /* 0x0000003800057812 */ /* 0x100fe200078ef810 */
[----:B------:R-:W-:Y:S01]  /*0c50*/  IMAD.WIDE.U32 R6, R4, c[0x0][0x1b0], R16 ;  /* 0x00006c0004067a25 */ /* 0x000fe200078e0010 */
[----:B------:R-:W-:Y:S01]  /*0c60*/  SHF.R.U32.HI R3, RZ, 0x3, R0 ;  /* 0x00000003ff037819 */ /* 0x000fe20000011600 */
[----:B------:R-:W-:Y:S01]  /*0c70*/  USHF.L.U32 UR11, UR4, 0x6, URZ ;  /* 0x00000006040b7899 */ /* 0x000fe2000800063f */
[----:B------:R-:W-:Y:S01]  /*0c80*/  SHF.R.S32.HI R0, RZ, 0x1f, R4 ;  /* 0x0000001fff007819 */ /* 0x000fe20000011404 */
[----:B------:R-:W-:Y:S01]  /*0c90*/  IMAD.WIDE.U32 R10, R250, c[0x0][0x178], R16 ;  /* 0x00005e00fa0a7a25 */ /* 0x000fe200078e0010 */
[----:B------:R-:W-:Y:S01]  /*0ca0*/  LOP3.LUT R243, R26, R5, R3, 0xf6, !PT ;  /* 0x000000051af37212 */ /* 0x000fe200078ef603 */
[----:B------:R-:W-:Y:S01]  /*0cb0*/  CS2R R126, SRZ ;  /* 0x00000000007e7805 */ /* 0x000fe2000001ff00 */
[----:B------:R-:W-:Y:S01]  /*0cc0*/  ISETP.GE.AND P5, PT, R16, c[0x0][0x1cc], PT ;  /* 0x0000730010007a0c */ /* 0x000fe20003fa6270 */
[----:B------:R-:W-:Y:S01]  /*0cd0*/  IMAD R3, R251, c[0x0][0x178], RZ ;  /* 0x00005e00fb037a24 */ /* 0x000fe200078e02ff */
[----:B------:R-:W-:Y:S01]  /*0ce0*/  ISETP.GE.AND P4, PT, R27, c[0x0][0x1cc], PT ;  /* 0x000073001b007a0c */ /* 0x000fe20003f86270 */
[----:B------:R-:W-:Y:S01]  /*0cf0*/  IMAD R2, R0, c[0x0][0x1e0], RZ ;  /* 0x0000780000027a24 */ /* 0x000fe200078e02ff */
[----:B------:R-:W-:Y:S01]  /*0d00*/  ISETP.GE.AND P6, PT, R16, c[0x0][0x19c], PT ;  /* 0x0000670010007a0c */ /* 0x000fe20003fc6270 */
[----:B------:R-:W-:Y:S01]  /*0d10*/  IMAD R0, R0, c[0x0][0x1b0], RZ ;  /* 0x00006c0000007a24 */ /* 0x000fe200078e02ff */
[----:B------:R-:W-:Y:S01]  /*0d20*/  CS2R R124, SRZ ;  /* 0x00000000007c7805 */ /* 0x000fe2000001ff00 */
[----:B------:R-:W-:Y:S01]  /*0d30*/  IMAD R12, R250, c[0x0][0x17c], R3 ;  /* 0x00005f00fa0c7a24 */ /* 0x000fe200078e0203 */
[----:B------:R-:W-:Y:S01]  /*0d40*/  CS2R R122, SRZ ;  /* 0x00000000007a7805 */ /* 0x000fe2000001ff00 */
[C---:B------:R-:W-:Y:S01]  /*0d50*/  IMAD R5, R4.reuse, c[0x0][0x1e4], R2 ;  /* 0x0000790004057a24 */ /* 0x040fe200078e0202 */
[----:B------:R-:W-:Y:S01]  /*0d60*/  CS2R R120, SRZ ;  /* 0x0000000000787805 */ /* 0x000fe2000001ff00 */
[C---:B------:R-:W-:Y:S01]  /*0d70*/  IMAD R0, R4.reuse, c[0x0][0x1b4], R0 ;  /* 0x00006d0004007a24 */ /* 0x040fe200078e0200 */
[----:B------:R-:W-:Y:S01]  /*0d80*/  CS2R R118, SRZ ;  /* 0x0000000000767805 */ /* 0x000fe2000001ff00 */
[----:B------:R-:W-:Y:S01]  /*0d90*/  IMAD.WIDE.U32 R2, R4, c[0x0][0x1e0], R16 ;  /* 0x0000780004027a25 */ /* 0x000fe200078e0010 */
[----:B------:R-:W-:Y:S01]  /*0da0*/  CS2R R116, SRZ ;  /* 0x0000000000747805 */ /* 0x000fe2000001ff00 */
[----:B------:R-:W-:Y:S01]  /*0db0*/  CS2R R114, SRZ ;  /* 0x0000000000727805 */ /* 0x000fe2000001ff00 */
[----:B------:R-:W-:Y:S01]  /*0dc0*/  CS2R R112, SRZ ;  /* 0x0000000000707805 */ /* 0x000fe2000001ff00 */
[C---:B------:R-:W-:Y:S01]  /*0dd0*/  IMAD R4, R250.reuse, c[0x0][0x20c], R8 ;  /* 0x00008300fa047a24 */ /* 0x040fe200078e0208 */
[----:B------:R-:W-:Y:S01]  /*0de0*/  CS2R R110, SRZ ;  /* 0x00000000006e7805 */ /* 0x000fe2000001ff00 */
[----:B------:R-:W-:Y:S01]  /*0df0*/  IMAD.WIDE.U32 R8, R250, c[0x0][0x208], R16 ;  /* 0x00008200fa087a25 */ /* 0x000fe200078e0010 */
[----:B------:R-:W-:Y:S01]  /*0e00*/  SHF.R.S32.HI R17, RZ, 0x1f, R204 ;  /* 0x0000001fff117819 */ /* 0x000fe200000114cc */
[----:B------:R-:W-:Y:S01]  /*0e10*/  CS2R R108, SRZ ;  /* 0x00000000006c7805 */ /* 0x000fe2000001ff00 */
[----:B------:R-:W-:Y:S01]  /*0e20*/  CS2R R106, SRZ ;  /* 0x00000000006a7805 */ /* 0x000fe2000001ff00 */
[----:B------:R-:W-:Y:S01]  /*0e30*/  IMAD.IADD R5, R3, 0x1, R5 ;  /* 0x0000000103057824 */ /* 0x000fe200078e0205 */
[----:B------:R-:W-:Y:S01]  /*0e40*/  CS2R R104, SRZ ;  /* 0x0000000000687805 */ /* 0x000fe2000001ff00 */
[----:B------:R-:W-:Y:S01]  /*0e50*/  IMAD.IADD R3, R7, 0x1, R0 ;  /* 0x0000000107037824 */ /* 0x000fe200078e0200 */
[----:B------:R-:W-:Y:S01]  /*0e60*/  CS2R R102, SRZ ;  /* 0x0000000000667805 */ /* 0x000fe2000001ff00 */
[----:B------:R-:W-:Y:S01]  /*0e70*/  IMAD.IADD R7, R9, 0x1, R4 ;  /* 0x0000000109077824 */ /* 0x000fe200078e0204 */
[----:B------:R-:W-:Y:S01]  /*0e80*/  CS2R R100, SRZ ;  /* 0x0000000000647805 */ /* 0x000fe2000001ff00 */
[----:B------:R-:W-:Y:S01]  /*0e90*/  IMAD.IADD R13, R11, 0x1, R12 ;  /* 0x000000010b0d7824 */ /* 0x000fe200078e020c */
[----:B------:R-:W-:Y:S01]  /*0ea0*/  CS2R R98, SRZ ;  /* 0x0000000000627805 */ /* 0x000fe2000001ff00 */
[----:B------:R-:W-:Y:S01]  /*0eb0*/  IMAD.MOV.U32 R4, RZ, RZ, R2 ;  /* 0x000000ffff047224 */ /* 0x000fe200078e0002 */
[----:B------:R-:W-:Y:S01]  /*0ec0*/  CS2R R96, SRZ ;  /* 0x0000000000607805 */ /* 0x000fe2000001ff00 */
[----:B------:R-:W-:Y:S01]  /*0ed0*/  IMAD.MOV.U32 R2, RZ, RZ, R6 ;  /* 0x000000ffff027224 */ /* 0x000fe200078e0006 */
[----:B------:R-:W-:Y:S01]  /*0ee0*/  CS2R R94, SRZ ;  /* 0x00000000005e7805 */ /* 0x000fe2000001ff00 */
[----:B------:R-:W-:Y:S01]  /*0ef0*/  IMAD.MOV.U32 R12, RZ, RZ, R10 ;  /* 0x000000ffff0c7224 */ /* 0x000fe200078e000a */
[----:B------:R-:W-:Y:S01]  /*0f00*/  CS2R R92, SRZ ;  /* 0x00000000005c7805 */ /* 0x000fe2000001ff00 */
[C---:B------:R-:W-:Y:S01]  /*0f10*/  IMAD R0, R31.reuse, c[0x0][0x1b8], RZ ;  /* 0x00006e001f007a24 */ /* 0x040fe200078e02ff */
[----:B------:R-:W-:Y:S01]  /*0f20*/  CS2R R90, SRZ ;  /* 0x00000000005a7805 */ /* 0x000fe2000001ff00 */
[----:B------:R-:W-:Y:S01]  /*0f30*/  IMAD R10, R31, c[0x0][0x1e8], RZ ;  /* 0x00007a001f0a7a24 */ /* 0x000fe200078e02ff */
[----:B------:R-:W-:Y:S01]  /*0f40*/  CS2R R88, SRZ ;  /* 0x0000000000587805 */ /* 0x000fe2000001ff00 */
[----:B------:R-:W-:Y:S01]  /*0f50*/  IMAD.MOV.U32 R6, RZ, RZ, R8 ;  /* 0x000000ffff067224 */ /* 0x000fe200078e0008 */
        /* <DEDUP_REMOVED lines=13> */
[----:B------:R-:W-:Y:S01]  /*1030*/  IMAD.WIDE R8, R80, 0x60, R250 ;  /* 0x0000006050087825 */ /* 0x000fe200078e02fa */
[----:B------:R-:W-:Y:S01]  /*1040*/  CS2R R64, SRZ ;  /* 0x0000000000407805 */ /* 0x000fe2000001ff00 */
[----:B------:R-:W-:Y:S01]  /*1050*/  CS2R R62, SRZ ;  /* 0x00000000003e7805 */ /* 0x000fe2000001ff00 */
[----:B------:R-:W-:Y:S01]  /*1060*/  CS2R R60, SRZ ;  /* 0x00000000003c7805 */ /* 0x000fe2000001ff00 */
[----:B------:R-:W-:Y:S01]  /*1070*/  IMAD.IADD R3, R3, 0x1, R0 ;  /* 0x0000000103037824 */ /* 0x000fe200078e0200 */
[----:B------:R-:W-:Y:S01]  /*1080*/  CS2R R58, SRZ ;  /* 0x00000000003a7805 */ /* 0x000fe2000001ff00 */
[----:B------:R-:W-:Y:S01]  /*1090*/  IMAD.IADD R5, R5, 0x1, R10 ;  /* 0x0000000105057824 */ /* 0x000fe200078e020a */
[----:B------:R-:W-:Y:S01]  /*10a0*/  CS2R R56, SRZ ;  /* 0x0000000000387805 */ /* 0x000fe2000001ff00 */
[C---:B------:R-:W-:Y:S01]  /*10b0*/  IMAD R0, R9.reuse, c[0x0][0x1d8], RZ ;  /* 0x0000760009007a24 */ /* 0x040fe200078e02ff */
[----:B------:R-:W-:Y:S01]  /*10c0*/  CS2R R54, SRZ ;  /* 0x0000000000367805 */ /* 0x000fe2000001ff00 */
[----:B------:R-:W-:Y:S01]  /*10d0*/  IMAD.WIDE.U32 R10, R248, c[0x0][0x210], R6 ;  /* 0x00008400f80a7a25 */ /* 0x000fe200078e0006 */
[----:B------:R-:W-:Y:S01]  /*10e0*/  CS2R R52, SRZ ;  /* 0x0000000000347805 */ /* 0x000fe2000001ff00 */
[----:B------:R-:W-:Y:S01]  /*10f0*/  CS2R R50, SRZ ;  /* 0x0000000000327805 */ /* 0x000fe2000001ff00 */
[----:B------:R-:W-:Y:S01]  /*1100*/  CS2R R48, SRZ ;  /* 0x0000000000307805 */ /* 0x000fe2000001ff00 */
[C---:B------:R-:W-:Y:S01]  /*1110*/  IMAD R0, R8.reuse, c[0x0][0x1dc], R0 ;  /* 0x0000770008007a24 */ /* 0x040fe200078e0200 */
[----:B------:R-:W-:Y:S01]  /*1120*/  CS2R R46, SRZ ;  /* 0x00000000002e7805 */ /* 0x000fe2000001ff00 */
[C---:B------:R-:W-:Y:S01]  /*1130*/  IMAD.WIDE.U32 R6, R8.reuse, c[0x0][0x1d8], R4 ;  /* 0x0000760008067a25 */ /* 0x040fe200078e0004 */
[----:B------:R-:W-:Y:S01]  /*1140*/  CS2R R44, SRZ ;  /* 0x00000000002c7805 */ /* 0x000fe2000001ff00 */
[----:B------:R-:W-:Y:S01]  /*1150*/  CS2R R42, SRZ ;  /* 0x00000000002a7805 */ /* 0x000fe2000001ff00 */
[----:B------:R-:W-:Y:S01]  /*1160*/  CS2R R40, SRZ ;  /* 0x0000000000287805 */ /* 0x000fe2000001ff00 */
[----:B------:R-:W-:Y:S01]  /*1170*/  IMAD R9, R9, c[0x0][0x1a8], RZ ;  /* 0x00006a0009097a24 */ /* 0x000fe200078e02ff */
[----:B------:R-:W-:Y:S01]  /*1180*/  CS2R R38, SRZ ;  /* 0x0000000000267805 */ /* 0x000fe2000001ff00 */
[----:B------:R-:W-:Y:S01]  /*1190*/  IMAD.WIDE.U32 R4, R8, c[0x0][0x1a8], R2 ;  /* 0x00006a0008047a25 */ /* 0x000fe200078e0002 */
[----:B------:R-:W-:Y:S01]  /*11a0*/  LEA R2, P1, R6, c[0x0][0x1c0], 0x1 ;  /* 0x0000700006027a11 */ /* 0x000fe200078208ff */
[----:B------:R-:W-:Y:S01]  /*11b0*/  CS2R R36, SRZ ;  /* 0x0000000000247805 */ /* 0x000fe2000001ff00 */
[----:B------:R-:W-:Y:S01]  /*11c0*/  SHF.R.S32.HI R245, RZ, 0x1f, R244 ;  /* 0x0000001ffff57819 */ /* 0x000fe200000114f4 */
[----:B------:R-:W-:-:S02]  /*11d0*/  IMAD.IADD R0, R7, 0x1, R0 ;  /* 0x0000000107007824 */ /* 0x000fc400078e0200 */
[----:B------:R-:W-:Y:S01]  /*11e0*/  IMAD R9, R8, c[0x0][0x1ac], R9 ;  /* 0x00006b0008097a24 */ /* 0x000fe200078e0209 */
[----:B------:R-:W-:Y:S01]  /*11f0*/  LEA R8, P0, R4, c[0x0][0x190], 0x1 ;  /* 0x0000640004087a11 */ /* 0x000fe200078008ff */
[----:B------:R-:W-:Y:S01]  /*1200*/  IMAD.IADD R11, R11, 0x1, R14 ;  /* 0x000000010b0b7824 */ /* 0x000fe200078e020e */
[----:B------:R-:W-:Y:S01]  /*1210*/  LEA.HI.X R3, R6, c[0x0][0x1c4], R0, 0x1, P1 ;  /* 0x0000710006037a11 */ /* 0x000fe200008f0c00 */
[----:B------:R-:W-:Y:S01]  /*1220*/  IMAD.IADD R5, R5, 0x1, R9 ;  /* 0x0000000105057824 */ /* 0x000fe200078e0209 */
[----:B------:R-:W-:Y:S01]  /*1230*/  IADD3 R6, -R250, c[0x0][0x198], RZ ;  /* 0x00006600fa067a10 */ /* 0x000fe20007ffe1ff */
[----:B------:R-:W-:-:S03]  /*1240*/  IMAD.WIDE.U32 R28, R247, c[0x0][0x218], R10 ;  /* 0x00008600f71c7a25 */ /* 0x000fc600078e000a */
[----:B------:R-:W-:Y:S01]  /*1250*/  LEA.HI.X R9, R4, c[0x0][0x194], R5, 0x1, P0 ;  /* 0x0000650004097a11 */ /* 0x000fe200000f0c05 */
[----:B------:R-:W-:Y:S01]  /*1260*/  IMAD R4, R31, c[0x0][0x218], RZ ;  /* 0x000086001f047a24 */ /* 0x000fe200078e02ff */
[----:B------:R-:W-:Y:S01]  /*1270*/  STL.64 [R1+0x10], R28 ;  /* 0x0000101c01007387 */ /* 0x000fe20000100a00 */
[----:B------:R-:W-:Y:S02]  /*1280*/  IMAD R6, R80, -0x60, R6 ;  /* 0xffffffa050067824 */ /* 0x000fe400078e0206 */
[----:B------:R-:W-:Y:S02]  /*1290*/  IMAD R4, R247, c[0x0][0x21c], R4 ;  /* 0x00008700f7047a24 */ /* 0x000fe400078e0204 */
[----:B------:R-:W-:Y:S01]  /*12a0*/  IMAD R0, R204, UR10, RZ ;  /* 0x0000000acc007c24 */ /* 0x000fe2000f8e02ff */
[C---:B------:R-:W-:Y:S01]  /*12b0*/  ISETP.LT.OR P2, PT, R6.reuse, 0x1, P5 ;  /* 0x000000010600780c */ /* 0x040fe20002f41670 */
[----:B------:R-:W-:Y:S01]  /*12c0*/  IMAD.IADD R21, R29, 0x1, R4 ;  /* 0x000000011d157824 */ /* 0x000fe200078e0204 */
[----:B------:R-:W-:Y:S01]  /*12d0*/  ISETP.LT.OR P1, PT, R6, 0x1, P4 ;  /* 0x000000010600780c */ /* 0x000fe20002721670 */
[----:B------:R-:W-:Y:S01]  /*12e0*/  IMAD.MOV.U32 R20, RZ, RZ, R28 ;  /* 0x000000ffff147224 */ /* 0x000fe200078e001c */
[----:B------:R-:W-:Y:S01]  /*12f0*/  IADD3 R4, P0, R2, UR12, RZ ;  /* 0x0000000c02047c10 */ /* 0x000fe2000ff1e0ff */
[----:B------:R-:W-:Y:S01]  /*1300*/  IMAD R0, R17, UR11, R0 ;  /* 0x0000000b11007c24 */ /* 0x000fe2000f8e0200 */
[----:B------:R-:W-:Y:S01]  /*1310*/  ISETP.LT.OR P3, PT, R6, 0x21, P5 ;  /* 0x000000210600780c */ /* 0x000fe20002f61670 */
[----:B------:R-:W-:Y:S01]  /*1320*/  IMAD.WIDE.U32 R10, R204, UR11, R20 ;  /* 0x0000000bcc0a7c25 */ /* 0x000fe2000f8e0014 */
[----:B------:R1:W-:Y:S01]  /*1330*/  STL.64 [R1], R20 ;  /* 0x0000001401007387 */ /* 0x0003e20000100a00 */
[----:B------:R-:W-:Y:S01]  /*1340*/  IADD3.X R5, R3, UR7, RZ, P0, !PT ;  /* 0x0000000703057c10 */ /* 0x000fe200087fe4ff */
[----:B------:R-:W-:Y:S01]  /*1350*/  USHF.L.U32 UR10, UR4, 0x5, URZ ;  /* 0x00000005040a7899 */ /* 0x000fe2000800063f */
[----:B------:R-:W-:Y:S01]  /*1360*/  IMAD.SHL.U32 R243, R243, 0x2, RZ ;  /* 0x00000002f3f37824 */ /* 0x000fe200078e00ff */
[----:B------:R-:W-:Y:S01]  /*1370*/  UMOV UR11, 0x5 ;  /* 0x00000005000b7882 */ /* 0x000fe20000000000 */
[----:B------:R-:W-:Y:S01]  /*1380*/  IMAD.U32 R14, RZ, RZ, UR12 ;  /* 0x0000000cff0e7e24 */ /* 0x000fe2000f8e00ff */
[----:B------:R-:W-:Y:S01]  /*1390*/  USHF.L.U64.HI UR11, UR4, UR11, UR5 ;  /* 0x0000000b040b7299 */ /* 0x000fe20008010205 */
[----:B------:R-:W-:Y:S01]  /*13a0*/  IMAD.IADD R0, R11, 0x1, R0 ;  /* 0x000000010b007824 */ /* 0x000fe200078e0200 */
[----:B------:R-:W-:Y:S01]  /*13b0*/  @!PT LDS RZ, [RZ] ;  /* 0x00000000fffff984 */ /* 0x000fe20000000800 */
[----:B------:R-:W-:Y:S01]  /*13c0*/  @!PT LDS RZ, [RZ] ;  /* 0x00000000fffff984 */ /* 0x000fe20000000800 */
[----:B------:R-:W-:Y:S01]  /*13d0*/  @!PT LDS RZ, [RZ] ;  /* 0x00000000fffff984 */ /* 0x000fe20000000800 */
[----:B------:R2:W-:Y:S01]  /*13e0*/  LDGSTS.E.BYPASS.LTC128B.128 [R243+0x6080], [R2.64], !P2 ;  /* 0x0608000002f37fae */ /* 0x0005e2000d101d48 */
[----:B------:R-:W-:Y:S01]  /*13f0*/  IMAD.WIDE.U32 R12, R248, c[0x0][0x180], R12 ;  /* 0x00006000f80c7a25 */ /* 0x000fe200078e000c */
[----:B------:R-:W-:Y:S01]  /*1400*/  ISETP.LT.OR P5, PT, R6, 0x41, P5 ;  /* 0x000000410600780c */ /* 0x000fe20002fa1670 */
[----:B------:R-:W-:Y:S01]  /*1410*/  ULDC.64 UR4, c[0x0][0x1a8] ;  /* 0x00006a0000047ab9 */ /* 0x000fe20000000a00 */
[----:B------:R2:W-:Y:S01]  /*1420*/  LDGSTS.E.BYPASS.LTC128B.128 [R243+0x9080], [R2.64+0x80], !P1 ;  /* 0x0908008002f37fae */ /* 0x0005e2000c901d48 */
[----:B------:R-:W-:Y:S01]  /*1430*/  IADD3 R14, P2, P1, R14, 0x80, R2 ;  /* 0x000000800e0e7810 */ /* 0x000fe2000795e002 */
[----:B------:R-:W-:Y:S01]  /*1440*/  IMAD.U32 R7, RZ, RZ, UR10 ;  /* 0x0000000aff077e24 */ /* 0x000fe2000f8e00ff */
[----:B------:R-:W-:Y:S01]  /*1450*/  USHF.L.U64.HI UR5, UR4, UR6, UR5 ;  /* 0x0000000604057299 */ /* 0x000fe20008010205 */
[----:B------:R3:W-:Y:S01]  /*1460*/  LDGSTS.E.BYPASS.LTC128B.128 [R243+0x7080], [R4.64], !P3 ;  /* 0x0708000004f37fae */ /* 0x0007e2000d901d48 */
[C---:B------:R-:W-:Y:S01]  /*1470*/  ISETP.LT.OR P3, PT, R6.reuse, 0x21, P4 ;  /* 0x000000210600780c */ /* 0x040fe20002761670 */
[----:B------:R-:W-:Y:S01]  /*1480*/  USHF.L.U32 UR4, UR4, 0x6, URZ ;  /* 0x0000000604047899 */ /* 0x000fe2000800063f */
[----:B------:R-:W-:Y:S01]  /*1490*/  ISETP.LT.OR P4, PT, R6, 0x41, P4 ;  /* 0x000000410600780c */ /* 0x000fe20002781670 */
[----:B------:R-:W-:-:S02]  /*14a0*/  IMAD.MOV.U32 R222, RZ, RZ, 0x40 ;  /* 0x00000040ffde7424 */ /* 0x000fc400078e00ff */
[----:B------:R-:W-:-:S04]  /*14b0*/  IMAD.WIDE.U32 R24, R247, c[0x0][0x278], R24 ;  /* 0x00009e00f7187a25 */ /* 0x000fc800078e0018 */
[----:B------:R-:W-:Y:S01]  /*14c0*/  IMAD.MOV.U32 R226, RZ, RZ, 0x20 ;  /* 0x00000020ffe27424 */ /* 0x000fe200078e00ff */
[C---:B-1----:R-:W-:Y:S01]  /*14d0*/  LEA R20, P0, R10.reuse, c[0x0][0x1f0], 0x1 ;  /* 0x00007c000a147a11 */ /* 0x042fe200078008ff */
[----:B------:R-:W-:Y:S02]  /*14e0*/  IMAD.MOV.U32 R223, RZ, RZ, 0x10 ;  /* 0x00000010ffdf7424 */ /* 0x000fe400078e00ff */
[----:B------:R-:W-:Y:S01]  /*14f0*/  IMAD.MOV.U32 R229, RZ, RZ, 0x10 ;  /* 0x00000010ffe57424 */ /* 0x000fe200078e00ff */
[----:B------:R-:W-:Y:S01]  /*1500*/  LEA.HI.X R21, R10, c[0x0][0x1f4], R0, 0x1, P0 ;  /* 0x00007d000a157a11 */ /* 0x000fe200000f0c00 */
[----:B------:R-:W-:Y:S01]  /*1510*/  IMAD R0, R15, c[0x0][0x180], RZ ;  /* 0x000060000f007a24 */ /* 0x000fe200078e02ff */
[----:B------:R-:W-:Y:S01]  /*1520*/  LEA R28, P0, R7, R20, 0x1 ;  /* 0x00000014071c7211 */ /* 0x000fe200078008ff */
[----:B------:R-:W-:-:S04]  /*1530*/  IMAD.WIDE.U32 R10, R248, c[0x0][0x288], R18 ;  /* 0x0000a200f80a7a25 */ /* 0x000fc800078e0012 */
[C---:B------:R-:W-:Y:S02]  /*1540*/  IMAD R0, R248.reuse, c[0x0][0x184], R0 ;  /* 0x00006100f8007a24 */ /* 0x040fe400078e0200 */
[----:B--2---:R-:W-:Y:S01]  /*1550*/  IMAD R2, R15, c[0x0][0x288], RZ ;  /* 0x0000a2000f027a24 */ /* 0x004fe200078e02ff */
[----:B------:R-:W-:Y:S01]  /*1560*/  IADD3.X R15, RZ, UR7, R3, P2, P1 ;  /* 0x00000007ff0f7c10 */ /* 0x000fe200097e2403 */
[----:B------:R-:W-:Y:S01]  /*1570*/  IMAD.MOV.U32 R18, RZ, RZ, R10 ;  /* 0x000000ffff127224 */ /* 0x000fe200078e000a */
[----:B------:R-:W-:Y:S01]  /*1580*/  ISETP.GE.AND P2, PT, R27, c[0x0][0x19c], PT ;  /* 0x000067001b007a0c */ /* 0x000fe20003f46270 */
[----:B------:R-:W-:Y:S02]  /*1590*/  IMAD R2, R248, c[0x0][0x28c], R2 ;  /* 0x0000a300f8027a24 */ /* 0x000fe400078e0202 */
[----:B------:R-:W-:Y:S01]  /*15a0*/  IMAD.MOV.U32 R10, RZ, RZ, R12 ;  /* 0x000000ffff0a7224 */ /* 0x000fe200078e000c */
[----:B------:R1:W-:Y:S01]  /*15b0*/  LDGSTS.E.BYPASS.LTC128B.128 [R243+0xa080], [R14.64], !P3 ;  /* 0x0a0800000ef37fae */ /* 0x0003e2000d901d48 */
[----:B------:R-:W-:Y:S01]  /*15c0*/  IMAD.IADD R19, R11, 0x1, R2 ;  /* 0x000000010b137824 */ /* 0x000fe200078e0202 */
[----:B------:R-:W-:Y:S01]  /*15d0*/  ISETP.LT.OR P3, PT, R6, 0x1, P2 ;  /* 0x000000010600780c */ /* 0x000fe20001761670 */
[----:B------:R-:W-:-:S02]  /*15e0*/  IMAD.IADD R11, R13, 0x1, R0 ;  /* 0x000000010d0b7824 */ /* 0x000fc400078e0200 */
[----:B------:R-:W-:Y:S02]  /*15f0*/  IMAD.U32 R2, RZ, RZ, UR10 ;  /* 0x0000000aff027e24 */ /* 0x000fe4000f8e00ff */
[----:B------:R-:W-:Y:S02]  /*1600*/  IMAD.U32 R0, RZ, RZ, UR11 ;  /* 0x0000000bff007e24 */ /* 0x000fe4000f8e00ff */
[----:B------:R-:W-:Y:S02]  /*1610*/  IMAD R7, R17, c[0x0][0x178], RZ ;  /* 0x00005e0011077a24 */ /* 0x000fe400078e02ff */
[----:B------:R-:W-:Y:S01]  /*1620*/  IMAD R12, R31, c[0x0][0x188], RZ ;  /* 0x000062001f0c7a24 */ /* 0x000fe200078e02ff */
[----:B------:R-:W-:Y:S01]  /*1630*/  LEA.HI.X R29, R2, R21, R0, 0x1, P0 ;  /* 0x00000015021d7211 */ /* 0x000fe200000f0c00 */
[----:B------:R-:W-:Y:S01]  /*1640*/  IMAD.SHL.U32 R0, R23, 0x40, RZ ;  /* 0x0000004017007824 */ /* 0x000fe200078e00ff */
[----:B------:R-:W-:Y:S01]  /*1650*/  IADD3 R2, P0, R4, UR12, RZ ;  /* 0x0000000c04027c10 */ /* 0x000fe2000ff1e0ff */
[----:B------:R-:W-:-:S02]  /*1660*/  IMAD R7, R204, c[0x0][0x17c], R7 ;  /* 0x00005f00cc077a24 */ /* 0x000fc400078e0207 */
[----:B------:R-:W-:Y:S01]  /*1670*/  IMAD.WIDE.U32 R34, R247, c[0x0][0x188], R10 ;  /* 0x00006200f7227a25 */ /* 0x000fe200078e000a */
[----:B------:R-:W-:Y:S01]  /*1680*/  IADD3.X R3, R5, UR7, RZ, P0, !PT ;  /* 0x0000000705037c10 */ /* 0x000fe200087fe4ff */
[----:B------:R-:W-:Y:S01]  /*1690*/  UMOV UR7, 0x1 ;  /* 0x0000000100077882 */ /* 0x000fe20000000000 */
[----:B------:R-:W-:Y:S01]  /*16a0*/  LOP3.LUT R0, R0, 0x1c0, RZ, 0xc0, !PT ;  /* 0x000001c000007812 */ /* 0x000fe200078ec0ff */
[----:B---3--:R-:W-:Y:S01]  /*16b0*/  IMAD.WIDE.U32 R4, R204, c[0x0][0x178], RZ ;  /* 0x00005e00cc047a25 */ /* 0x008fe200078e00ff */
[C---:B------:R-:W-:Y:S01]  /*16c0*/  ISETP.LT.OR P0, PT, R6.reuse, 0x21, P6 ;  /* 0x000000210600780c */ /* 0x040fe20003701670 */
[----:B------:R2:W-:Y:S01]  /*16d0*/  LDGSTS.E.BYPASS.LTC128B.128 [R243+0x8080], [R2.64], !P5 ;  /* 0x0808000002f37fae */ /* 0x0005e2000e901d48 */
[----:B------:R-:W-:Y:S01]  /*16e0*/  ISETP.LT.OR P5, PT, R6, 0x1, P6 ;  /* 0x000000010600780c */ /* 0x000fe200037a1670 */
[----:B------:R-:W-:Y:S01]  /*16f0*/  IMAD.IADD R7, R5, 0x1, R7 ;  /* 0x0000000105077824 */ /* 0x000fe200078e0207 */
[----:B------:R-:W-:Y:S01]  /*1700*/  LEA R10, P1, R4, R34, 0x6 ;  /* 0x00000022040a7211 */ /* 0x000fe200078230ff */
[----:B------:R2:W-:Y:S01]  /*1710*/  LDGSTS.E.BYPASS.LTC128B.128 [R243+0xb080], [R2.64+0x80], !P4 ;  /* 0x0b08008002f37fae */ /* 0x0005e2000e101d48 */
[----:B------:R-:W-:Y:S01]  /*1720*/  ISETP.LT.OR P6, PT, R6, 0x41, P6 ;  /* 0x000000410600780c */ /* 0x000fe200037c1670 */
[----:B-1----:R-:W-:Y:S01]  /*1730*/  IMAD.SHL.U32 R15, R204, 0x40, RZ ;  /* 0x00000040cc0f7824 */ /* 0x002fe200078e00ff */
[----:B------:R-:W-:Y:S01]  /*1740*/  SHF.R.S32.HI R14, RZ, 0x1f, R22 ;  /* 0x0000001fff0e7819 */ /* 0x000fe20000011416 */
[----:B------:R-:W0:Y:S01]  /*1750*/  LDGDEPBAR ;  /* 0x00000000000079af */ /* 0x000e220000000000 */
[----:B------:R-:W-:-:S03]  /*1760*/  IMAD.WIDE.U32 R18, R247, c[0x0][0x290], R18 ;  /* 0x0000a400f7127a25 */ /* 0x000fc600078e0012 */
[----:B------:R1:W-:Y:S01]  /*1770*/  STL.64 [R1+0x8], R34 ;  /* 0x0000082201007387 */ /* 0x0003e20000100a00 */
[----:B------:R-:W-:Y:S02]  /*1780*/  IMAD.MOV.U32 R246, RZ, RZ, -0x60 ;  /* 0xffffffa0fff67424 */ /* 0x000fe400078e00ff */
[----:B------:R-:W-:Y:S01]  /*1790*/  IMAD.MOV.U32 R217, RZ, RZ, RZ ;  /* 0x000000ffffd97224 */ /* 0x000fe200078e00ff */
[----:B------:R3:W-:Y:S01]  /*17a0*/  LDGSTS.E.BYPASS.LTC128B.128 [R243+0x80], [R8.64], !P5 ;  /* 0x0008000008f37fae */ /* 0x0007e2000e901d48 */
[----:B------:R-:W-:-:S03]  /*17b0*/  IMAD R246, R80, R246, c[0x0][0x198] ;  /* 0x0000660050f67624 */ /* 0x000fc600078e02f6 */
[----:B------:R3:W-:Y:S01]  /*17c0*/  LDGSTS.E.BYPASS.LTC128B.128 [R243+0x3080], [R8.64+0x80], !P3 ;  /* 0x0308008008f37fae */ /* 0x0007e2000d901d48 */
[----:B------:R-:W-:Y:S01]  /*17d0*/  ISETP.GE.AND P3, PT, R27, c[0x0][0x16c], PT ;  /* 0x00005b001b007a0c */ /* 0x000fe20003f66270 */
[----:B--2---:R-:W-:Y:S01]  /*17e0*/  IMAD R2, R247, c[0x0][0x18c], R12 ;  /* 0x00006300f7027a24 */ /* 0x004fe200078e020c */
[----:B------:R-:W-:Y:S02]  /*17f0*/  LOP3.LUT R3, R0, 0x8, R30, 0xf8, !PT ;  /* 0x0000000800037812 */ /* 0x000fe400078ef81e */
[----:B------:R-:W-:Y:S01]  /*1800*/  SHF.R.U32.HI R0, RZ, 0x3, R0 ;  /* 0x00000003ff007819 */ /* 0x000fe20000011600 */
[----:B------:R-:W-:Y:S01]  /*1810*/  IMAD.IADD R33, R35, 0x1, R2 ;  /* 0x0000000123217824 */ /* 0x000fe200078e0202 */
[----:B------:R-:W-:Y:S02]  /*1820*/  IADD3 R2, P4, R8, UR4, RZ ;  /* 0x0000000408027c10 */ /* 0x000fe4000ff9e0ff */
[----:B------:R-:W-:Y:S01]  /*1830*/  LOP3.LUT R0, R26, R3, R0, 0xf6, !PT ;  /* 0x000000031a007212 */ /* 0x000fe200078ef600 */
[----:B-1----:R-:W-:Y:S01]  /*1840*/  CS2R R34, SRZ ;  /* 0x0000000000227805 */ /* 0x002fe2000001ff00 */
[----:B------:R-:W-:Y:S01]  /*1850*/  LEA.HI.X R11, R4, R33, R7, 0x6, P1 ;  /* 0x00000021040b7211 */ /* 0x000fe200008f3407 */
[----:B------:R-:W-:Y:S01]  /*1860*/  IMAD.U32 R4, RZ, RZ, UR4 ;  /* 0x00000004ff047e24 */ /* 0x000fe2000f8e00ff */
[----:B------:R-:W-:Y:S01]  /*1870*/  IADD3.X R3, R9, UR5, RZ, P4, !PT ;  /* 0x0000000509037c10 */ /* 0x000fe2000a7fe4ff */
[----:B------:R-:W-:Y:S01]  /*1880*/  IMAD.SHL.U32 R218, R0, 0x2, RZ ;  /* 0x0000000200da7824 */ /* 0x000fe200078e00ff */
[----:B------:R-:W-:Y:S01]  /*1890*/  ISETP.GE.AND P4, PT, R16, c[0x0][0x16c], PT ;  /* 0x00005b0010007a0c */ /* 0x000fe20003f86270 */
[----:B------:R1:W-:Y:S01]  /*18a0*/  STL [R1+0x18], R33 ;  /* 0x0000182101007387 */ /* 0x0003e20000100800 */
[----:B------:R-:W-:-:S02]  /*18b0*/  IADD3 R4, P5, P1, R4, 0x80, R8 ;  /* 0x0000008004047810 */ /* 0x000fc400079be008 */
[----:B------:R-:W-:Y:S01]  /*18c0*/  SEL R7, RZ, 0x1, P4 ;  /* 0x00000001ff077807 */ /* 0x000fe20002000000 */
[----:B------:R2:W-:Y:S01]  /*18d0*/  LDGSTS.E.BYPASS.LTC128B.128 [R243+0x1080], [R2.64], !P0 ;  /* 0x0108000002f37fae */ /* 0x0005e2000c101d48 */
[C---:B------:R-:W-:Y:S02]  /*18e0*/  ISETP.LT.OR P0, PT, R6.reuse, 0x21, P2 ;  /* 0x000000210600780c */ /* 0x040fe40001701670 */
[----:B------:R-:W-:Y:S01]  /*18f0*/  ISETP.LT.OR P2, PT, R6, 0x41, P2 ;  /* 0x000000410600780c */ /* 0x000fe20001741670 */
[----:B------:R-:W-:Y:S01]  /*1900*/  STL.64 [R1+0x30], R24 ;  /* 0x0000301801007387 */ /* 0x000fe20000100a00 */
[----:B------:R-:W-:Y:S01]  /*1910*/  IADD3.X R5, RZ, UR5, R9, P5, P1 ;  /* 0x00000005ff057c10 */ /* 0x000fe2000afe2409 */
[----:B---3--:R-:W-:Y:S01]  /*1920*/  IMAD.MOV.U32 R9, RZ, RZ, c[0x0][0x17c] ;  /* 0x00005f00ff097624 */ /* 0x008fe200078e00ff */
[----:B------:R-:W-:Y:S02]  /*1930*/  SEL R8, RZ, 0x2, P3 ;  /* 0x00000002ff087807 */ /* 0x000fe40001800000 */
[----:B------:R-:W-:-:S03]  /*1940*/  LEA R12, P1, R10, c[0x0][0x160], 0x1 ;  /* 0x000058000a0c7a11 */ /* 0x000fc600078208ff */
[----:B------:R-:W-:Y:S01]  /*1950*/  IMAD.IADD R6, R8, 0x1, R7 ;  /* 0x0000000108067824 */ /* 0x000fe200078e0207 */
[----:B------:R-:W-:Y:S01]  /*1960*/  LEA.HI.X R13, R10, c[0x0][0x164], R11, 0x1, P1 ;  /* 0x000059000a0d7a11 */ /* 0x000fe200008f0c0b */
[----:B------:R3:W-:Y:S01]  /*1970*/  LDGSTS.E.BYPASS.LTC128B.128 [R243+0x4080], [R4.64], !P0 ;  /* 0x0408000004f37fae */ /* 0x0007e2000c101d48 */
[----:B------:R-:W-:Y:S02]  /*1980*/  IMAD.MOV.U32 R7, RZ, RZ, c[0x0][0x178] ;  /* 0x00005e00ff077624 */ /* 0x000fe400078e00ff */
[----:B------:R-:W-:-:S03]  /*1990*/  LOP3.LUT P0, RZ, R6, 0x1, RZ, 0xc0, !PT ;  /* 0x0000000106ff7812 */ /* 0x000fc6000780c0ff */
[----:B------:R-:W-:-:S04]  /*19a0*/  LEA R8, P1, R7, R12, 0x6 ;  /* 0x0000000c07087211 */ /* 0x000fc800078230ff */
[----:B------:R-:W-:Y:S02]  /*19b0*/  LEA.HI.X R9, R7, R13, R9, 0x6, P1 ;  /* 0x0000000d07097211 */ /* 0x000fe400008f3409 */
[----:B------:R-:W-:Y:S02]  /*19c0*/  LOP3.LUT P1, RZ, R23, 0x4, RZ, 0xc0, !PT ;  /* 0x0000000417ff7812 */ /* 0x000fe4000782c0ff */
[----:B--2---:R-:W-:Y:S02]  /*19d0*/  IADD3 R2, P5, R2, UR4, RZ ;  /* 0x0000000402027c10 */ /* 0x004fe4000ffbe0ff */
[----:B------:R-:W-:Y:S02]  /*19e0*/  SEL R222, R222, 0xffffffc0, !P1 ;  /* 0xffffffc0dede7807 */ /* 0x000fe40004800000 */
[----:B------:R-:W-:Y:S01]  /*19f0*/  IADD3.X R3, R3, UR5, RZ, P5, !PT ;  /* 0x0000000503037c10 */ /* 0x000fe2000affe4ff */
[----:B------:R-:W-:Y:S01]  /*1a00*/  ULDC.64 UR4, c[0x0][0x178] ;  /* 0x00005e0000047ab9 */ /* 0x000fe20000000a00 */
[----:B------:R-:W-:Y:S01]  /*1a10*/  LOP3.LUT P5, RZ, R6, 0x2, RZ, 0xc0, !PT ;  /* 0x0000000206ff7812 */ /* 0x000fe200078ac0ff */
[----:B------:R-:W-:Y:S01]  /*1a20*/  IMAD.MOV.U32 R6, RZ, RZ, 0x20 ;  /* 0x00000020ff067424 */ /* 0x000fe200078e00ff */
[-C--:B------:R-:W-:Y:S01]  /*1a30*/  LEA.HI R7, R32, R244.reuse, RZ, 0x2 ;  /* 0x000000f420077211 */ /* 0x080fe200078f10ff */
[----:B------:R2:W-:Y:S01]  /*1a40*/  LDGSTS.E.BYPASS.LTC128B.128 [R243+0x2080], [R2.64], !P6 ;  /* 0x0208000002f37fae */ /* 0x0005e2000f101d48 */
[----:B------:R-:W-:Y:S01]  /*1a50*/  IMAD.IADD R219, R218, 0x1, R222 ;  /* 0x00000001dadb7824 */ /* 0x000fe200078e02de */
[----:B------:R-:W-:Y:S01]  /*1a60*/  ISETP.GE.AND P1, PT, R16, c[0x0][0x1fc], PT ;  /* 0x00007f0010007a0c */ /* 0x000fe20003f26270 */
[----:B------:R-:W-:Y:S01]  /*1a70*/  USHF.L.U64.HI UR5, UR4, 0x5, UR5 ;  /* 0x0000000504057899 */ /* 0x000fe20008010205 */
[----:B------:R2:W-:Y:S01]  /*1a80*/  LDGSTS.E.BYPASS.LTC128B.128 [R243+0x5080], [R2.64+0x80], !P2 ;  /* 0x0508008002f37fae */ /* 0x0005e2000d101d48 */
[C---:B------:R-:W-:Y:S01]  /*1a90*/  LOP3.LUT P2, RZ, R23.reuse, 0x2, RZ, 0xc0, !PT ;  /* 0x0000000217ff7812 */ /* 0x040fe2000784c0ff */
[----:B------:R-:W-:Y:S01]  /*1aa0*/  IMAD.SHL.U32 R23, R23, 0x20, RZ ;  /* 0x0000002017177824 */ /* 0x000fe200078e00ff */
[----:B---3--:R-:W-:Y:S01]  /*1ab0*/  LEA.HI R4, R32, R244, RZ, 0x5 ;  /* 0x000000f420047211 */ /* 0x008fe200078f28ff */
[----:B------:R-:W0:Y:S01]  /*1ac0*/  LDGDEPBAR ;  /* 0x00000000000079af */ /* 0x000e220000000000 */
[----:B------:R-:W-:Y:S01]  /*1ad0*/  SEL R0, R6, 0xffffffe0, !P2 ;  /* 0xffffffe006007807 */ /* 0x000fe20005000000 */
[----:B------:R-:W-:Y:S01]  /*1ae0*/  USHF.L.U32 UR4, UR4, 0x5, URZ ;  /* 0x0000000504047899 */ /* 0x000fe2000800063f */
[----:B------:R-:W-:-:S02]  /*1af0*/  SHF.R.S32.HI R5, RZ, 0x5, R4 ;  /* 0x00000005ff057819 */ /* 0x000fc40000011404 */
[----:B------:R-:W-:Y:S01]  /*1b00*/  LEA.HI R6, R32, R244, RZ, 0x4 ;  /* 0x000000f420067211 */ /* 0x000fe200078f20ff */
[----:B------:R-:W-:Y:S01]  /*1b10*/  IMAD.IADD R220, R218, 0x1, R0 ;  /* 0x00000001dadc7824 */ /* 0x000fe200078e0200 */
[----:B------:R-:W-:Y:S01]  /*1b20*/  SHF.R.S32.HI R10, RZ, 0x1f, R7 ;  /* 0x0000001fff0a7819 */ /* 0x000fe20000011407 */
[----:B------:R-:W-:Y:S01]  /*1b30*/  IMAD.IADD R0, R0, 0x1, R219 ;  /* 0x0000000100007824 */ /* 0x000fe200078e02db */
[----:B------:R-:W-:Y:S01]  /*1b40*/  SHF.R.S32.HI R11, RZ, 0x4, R6 ;  /* 0x00000004ff0b7819 */ /* 0x000fe20000011406 */
[----:B-1----:R-:W-:Y:S01]  /*1b50*/  CS2R R32, SRZ ;  /* 0x0000000000207805 */ /* 0x002fe2000001ff00 */
[----:B------:R-:W-:Y:S01]  /*1b60*/  SEL R17, RZ, 0x1, P1 ;  /* 0x00000001ff117807 */ /* 0x000fe20000800000 */
[----:B------:R-:W-:Y:S01]  /*1b70*/  IMAD.IADD R222, R222, 0x1, R220 ;  /* 0x00000001dede7824 */ /* 0x000fe200078e02dc */
[----:B--2---:R-:W-:Y:S01]  /*1b80*/  IADD3 R3, -R250, c[0x0][0x168], -R15 ;  /* 0x00005a00fa037a10 */ /* 0x004fe20007ffe90f */
[----:B------:R-:W-:-:S04]  /*1b90*/  DEPBAR.LE SB0, 0x1 ;  /* 0x000080400000791a */ /* 0x000fc80000000000 */
[----:B------:R-:W-:Y:S01]  /*1ba0*/  BAR.SYNC.DEFER_BLOCKING 0x0 ;  /* 0x0000000000007b1d */ /* 0x000fe20000010000 */
[C---:B------:R-:W-:Y:S02]  /*1bb0*/  ISETP.LT.OR P6, PT, R3.reuse, 0x1, !P0 ;  /* 0x000000010300780c */ /* 0x040fe400047c1670 */
[C---:B------:R-:W-:Y:S02]  /*1bc0*/  ISETP.LT.OR P2, PT, R3.reuse, 0x1, !P5 ;  /* 0x000000010300780c */ /* 0x040fe40006f41670 */
[----:B------:R-:W-:Y:S02]  /*1bd0*/  LEA.HI R2, R4, R5, RZ, 0x1 ;  /* 0x0000000504027211 */ /* 0x000fe400078f08ff */
[C---:B------:R-:W-:Y:S02]  /*1be0*/  ISETP.LT.OR P0, PT, R3.reuse, 0x21, !P0 ;  /* 0x000000210300780c */ /* 0x040fe40004701670 */
[----:B------:R-:W-:Y:S02]  /*1bf0*/  LOP3.LUT R2, R2, 0xfffffffe, RZ, 0xc0, !PT ;  /* 0xfffffffe02027812 */ /* 0x000fe400078ec0ff */
[----:B------:R-:W-:-:S03]  /*1c00*/  ISETP.LT.OR P5, PT, R3, 0x21, !P5 ;  /* 0x000000210300780c */ /* 0x000fc60006fa1670 */
[----:B------:R-:W-:Y:S01]  /*1c10*/  IMAD.IADD R5, R5, 0x1, -R2 ;  /* 0x0000000105057824 */ /* 0x000fe200078e0a02 */
[----:B------:R-:W-:Y:S02]  /*1c20*/  SHF.R.S32.HI R2, RZ, 0x2, R7 ;  /* 0x00000002ff027819 */ /* 0x000fe40000011407 */
[----:B------:R-:W-:Y:S01]  /*1c30*/  LOP3.LUT R7, R7, 0x3ffffffc, RZ, 0xc0, !PT ;  /* 0x3ffffffc07077812 */ /* 0x000fe200078ec0ff */
[----:B------:R-:W-:Y:S01]  /*1c40*/  IMAD.SHL.U32 R221, R5, 0x200, RZ ;  /* 0x0000020005dd7824 */ /* 0x000fe200078e00ff */
[----:B------:R-:W-:Y:S02]  /*1c50*/  LEA.HI R3, R10, R2, RZ, 0x3 ;  /* 0x000000020a037211 */ /* 0x000fe400078f18ff */
[----:B------:R-:W-:Y:S02]  /*1c60*/  LEA.HI R10, R6, R11, RZ, 0x1 ;  /* 0x0000000b060a7211 */ /* 0x000fe400078f08ff */
[----:B------:R-:W-:Y:S01]  /*1c70*/  LOP3.LUT R3, R3, 0xfffffff8, RZ, 0xc0, !PT ;  /* 0xfffffff803037812 */ /* 0x000fe200078ec0ff */
[----:B------:R-:W1:Y:S04]  /*1c80*/  LDSM.16.M88.2 R174, [R0+0x6080] ;  /* 0x0060800000ae783b */ /* 0x000e680000000100 */
[----:B------:R-:W2:Y:S01]  /*1c90*/  LDSM.16.M88.2 R176, [R0+0x7080] ;  /* 0x0070800000b0783b */ /* 0x000ea20000000100 */
[----:B------:R-:W-:-:S03]  /*1ca0*/  IMAD.IADD R2, R2, 0x1, -R3 ;  /* 0x0000000102027824 */ /* 0x000fc600078e0a03 */
        /* <DEDUP_REMOVED lines=9> */
[----:B-----5:R-:W-:-:S03]  /*1d40*/  IMAD R0, R31, c[0x0][0x278], RZ ;  /* 0x00009e001f007a24 */ /* 0x020fc600078e02ff */
[----:B------:R1:W1:Y:S01]  /*1d50*/  LDSM.16.M88.2 R166, [R220+0x8080] ;  /* 0x00808000dca6783b */ /* 0x0002620000000100 */
[----:B------:R-:W-:-:S03]  /*1d60*/  IMAD R0, R247, c[0x0][0x27c], R0 ;  /* 0x00009f00f7007a24 */ /* 0x000fc600078e0200 */
[----:B------:R1:W1:Y:S01]  /*1d70*/  LDSM.16.M88.2 R180, [R218+0x9080] ;  /* 0x00908000dab4783b */ /* 0x0002620000000100 */
[----:B------:R-:W-:-:S03]  /*1d80*/  IMAD.IADD R26, R25, 0x1, R0 ;  /* 0x00000001191a7824 */ /* 0x000fc600078e0200 */
        /* <DEDUP_REMOVED lines=12> */
[----:B------:R1:W-:Y:S04]  /*1e50*/  STL [R1+0x3c], R26 ;  /* 0x00003c1a01007387 */ /* 0x0003e80000100800 */
[----:B------:R1:W-:Y:S04]  /*1e60*/  STL.64 [R1+0x28], R18 ;  /* 0x0000281201007387 */ /* 0x0003e80000100a00 */
[----:B------:R-:W-:Y:S01]  /*1e70*/  @!PT LDS RZ, [RZ] ;  /* 0x00000000fffff984 */ /* 0x000fe20000000800 */
[----:B------:R-:W-:Y:S01]  /*1e80*/  @!PT LDS RZ, [RZ] ;  /* 0x00000000fffff984 */ /* 0x000fe20000000800 */
[----:B------:R-:W-:Y:S01]  /*1e90*/  @!PT LDS RZ, [RZ] ;  /* 0x00000000fffff984 */ /* 0x000fe20000000800 */
[----:B------:R5:W-:Y:S01]  /*1ea0*/  LDGSTS.E.BYPASS.LTC128B.128 [R243+0x6080], [R12.64], !P6 ;  /* 0x060800000cf37fae */ /* 0x000be2000f101d48 */
[----:B------:R-:W-:-:S02]  /*1eb0*/  ISETP.GE.AND P6, PT, R16, c[0x0][0x1fc], PT ;  /* 0x00007f0010007a0c */ /* 0x000fc40003fc6270 */
[----:B------:R-:W-:Y:S01]  /*1ec0*/  SHF.R.S32.HI R16, RZ, 0x1f, R15 ;  /* 0x0000001fff107819 */ /* 0x000fe2000001140f */
[----:B------:R5:W-:Y:S01]  /*1ed0*/  LDGSTS.E.BYPASS.LTC128B.128 [R243+0x8080], [R12.64+0x80], !P2 ;  /* 0x080800800cf37fae */ /* 0x000be2000d101d48 */
[----:B------:R-:W-:-:S03]  /*1ee0*/  ISETP.GT.AND P2, PT, R244, 0xf, PT ;  /* 0x0000000ff400780c */ /* 0x000fc60003f44270 */
[----:B------:R1:W-:Y:S04]  /*1ef0*/  LDGSTS.E.BYPASS.LTC128B.128 [R243+0x7080], [R8.64], !P0 ;  /* 0x0708000008f37fae */ /* 0x0003e8000c101d48 */
[----:B------:R1:W-:Y:S01]  /*1f00*/  LDGSTS.E.BYPASS.LTC128B.128 [R243+0x9080], [R8.64+0x80], !P5 ;  /* 0x0908008008f37fae */ /* 0x0003e2000e901d48 */
[----:B------:R-:W-:-:S05]  /*1f10*/  ISETP.GE.AND P5, PT, R27, c[0x0][0x1fc], PT ;  /* 0x00007f001b007a0c */ /* 0x000fca0003fa6270 */
[----:B------:R-:W-:Y:S02]  /*1f20*/  @!P2 IADD3 R0, P0, R15, R24, RZ ;  /* 0x000000180f00a210 */ /* 0x000fe40007f1e0ff */
[----:B-----5:R-:W-:-:S03]  /*1f30*/  LOP3.LUT R12, R10, 0xfffffffe, RZ, 0xc0, !PT ;  /* 0xfffffffe0a0c7812 */ /* 0x020fc600078ec0ff */
[----:B------:R-:W-:Y:S01]  /*1f40*/  @!P2 IMAD.X R13, R16, 0x1, R26, P0 ;  /* 0x00000001100da824 */ /* 0x000fe200000e061a */
[----:B------:R-:W-:Y:S01]  /*1f50*/  @!P2 LEA R10, P0, R0, c[0x0][0x258], 0x2 ;  /* 0x00009600000aaa11 */ /* 0x000fe200078010ff */
[----:B------:R-:W-:-:S03]  /*1f60*/  IMAD.IADD R3, R11, 0x1, -R12 ;  /* 0x000000010b037824 */ /* 0x000fc600078e0a0c */
[----:B------:R-:W-:Y:S01]  /*1f70*/  @!P2 LEA.HI.X R11, R0, c[0x0][0x25c], R13, 0x2, P0 ;  /* 0x00009700000baa11 */ /* 0x000fe200000f140d */
[----:B------:R-:W-:Y:S01]  /*1f80*/  IMAD.SHL.U32 R13, R2, 0x20, RZ ;  /* 0x00000020020d7824 */ /* 0x000fe200078e00ff */
[----:B------:R-:W-:Y:S01]  /*1f90*/  LOP3.LUT R0, R4, 0xffffffe0, RZ, 0xc0, !PT ;  /* 0xffffffe004007812 */ /* 0x000fe200078ec0ff */
[----:B------:R-:W-:Y:S01]  /*1fa0*/  IMAD.SHL.U32 R224, R3, 0x8, RZ ;  /* 0x0000000803e07824 */ /* 0x000fe200078e00ff */
[----:B------:R-:W-:Y:S02]  /*1fb0*/  LEA.HI R12, R14, R22, RZ, 0x2 ;  /* 0x000000160e0c7211 */ /* 0x000fe400078f10ff */
[----:B------:R-:W-:Y:S01]  /*1fc0*/  IADD3 R4, -R15, c[0x0][0x168], -R250 ;  /* 0x00005a000f047a10 */ /* 0x000fe20007ffe9fa */
[----:B------:R-:W-:Y:S01]  /*1fd0*/  IMAD.IADD R0, R244, 0x1, -R0 ;  /* 0x00000001f4007824 */ /* 0x000fe200078e0a00 */
[----:B-1----:R-:W-:Y:S01]  /*1fe0*/  LOP3.LUT R8, R12, 0x1ffffffc, RZ, 0xc0, !PT ;  /* 0x1ffffffc0c087812 */ /* 0x002fe200078ec0ff */
[----:B------:R-:W-:Y:S01]  /*1ff0*/  IMAD.SHL.U32 R12, R3, 0x20, RZ ;  /* 0x00000020030c7824 */ /* 0x000fe200078e00ff */
[----:B------:R-:W-:-:S02]  /*2000*/  ISETP.LT.OR P1, PT, R4, 0x1, P6 ;  /* 0x000000010400780c */ /* 0x000fc40003721670 */
[----:B------:R-:W-:Y:S01]  /*2010*/  SHF.R.S32.HI R242, RZ, 0x1f, R0 ;  /* 0x0000001ffff27819 */ /* 0x000fe20000011400 */
[C---:B------:R-:W-:Y:S01]  /*2020*/  IMAD.IADD R14, R22.reuse, 0x1, -R8 ;  /* 0x00000001160e7824 */ /* 0x040fe200078e0a08 */
[----:B------:R-:W-:Y:S01]  /*2030*/  ISETP.GE.AND P0, PT, R27, c[0x0][0x1fc], PT ;  /* 0x00007f001b007a0c */ /* 0x000fe20003f06270 */
[----:B------:R-:W-:Y:S01]  /*2040*/  IMAD.SHL.U32 R22, R22, 0x8, RZ ;  /* 0x0000000816167824 */ /* 0x000fe200078e00ff */
[----:B------:R-:W-:Y:S01]  /*2050*/  LEA.HI R242, R242, R0, RZ, 0x2 ;  /* 0x00000000f2f27211 */ /* 0x000fe200078f10ff */
[----:B------:R-:W-:Y:S01]  /*2060*/  @!P2 IMAD.SHL.U32 R8, R244, 0x10, RZ ;  /* 0x00000010f408a824 */ /* 0x000fe200078e00ff */
[----:B------:R-:W-:Y:S02]  /*2070*/  SEL R252, RZ, 0xffffffff, P0 ;  /* 0xfffffffffffc7807 */ /* 0x000fe40000000000 */
[----:B------:R-:W-:Y:S02]  /*2080*/  LOP3.LUT R9, R242, 0x7ffffffc, RZ, 0xc0, !PT ;  /* 0x7ffffffcf2097812 */ /* 0x000fe400078ec0ff */
[C---:B------:R-:W-:Y:S01]  /*2090*/  ISETP.LT.OR P0, PT, R4.reuse, 0x1, P5 ;  /* 0x000000010400780c */ /* 0x040fe20002f01670 */
[----:B------:R1:W-:Y:S01]  /*20a0*/  @!P2 LDGSTS.E.BYPASS.LTC128B.128 [R8+0x12080], [R10.64] ;  /* 0x120800000a08afae */ /* 0x0003e2000b901d48 */
[----:B------:R-:W-:Y:S01]  /*20b0*/  ISETP.LT.OR P6, PT, R4, 0x21, P6 ;  /* 0x000000210400780c */ /* 0x000fe200037c1670 */
[----:B------:R-:W-:Y:S01]  /*20c0*/  IMAD.IADD R9, R0, 0x1, -R9 ;  /* 0x0000000100097824 */ /* 0x000fe200078e0a09 */
[----:B------:R-:W-:Y:S01]  /*20d0*/  ISETP.LT.OR P5, PT, R4, 0x21, P5 ;  /* 0x000000210400780c */ /* 0x000fe20002fa1670 */
[----:B------:R-:W-:Y:S01]  /*20e0*/  IMAD.SHL.U32 R0, R5, 0x10, RZ ;  /* 0x0000001005007824 */ /* 0x000fe200078e00ff */
[----:B------:R-:W-:Y:S01]  /*20f0*/  LOP3.LUT R4, R22, 0x18, RZ, 0xc0, !PT ;  /* 0x0000001816047812 */ /* 0x000fe200078ec0ff */
[----:B------:R-:W0:Y:S01]  /*2100*/  LDGDEPBAR ;  /* 0x00000000000079af */ /* 0x000e220000000000 */
[----:B------:R-:W-:Y:S01]  /*2110*/  IMAD R14, R14, 0x4, R9 ;  /* 0x000000040e0e7824 */ /* 0x000fe200078e0209 */
[----:B------:R-:W-:Y:S01]  /*2120*/  LOP3.LUT R224, R224, 0x8, RZ, 0xc0, !PT ;  /* 0x00000008e0e07812 */ /* 0x000fe200078ec0ff */
[----:B------:R-:W-:Y:S01]  /*2130*/  IMAD.SHL.U32 R252, R252, 0x2, RZ ;  /* 0x00000002fcfc7824 */ /* 0x000fe200078e00ff */
[----:B------:R-:W-:Y:S01]  /*2140*/  LEA.HI.SX32 R242, R242, R0, 0x1e ;  /* 0x00000000f2f27211 */ /* 0x000fe200078ff2ff */
[----:B------:R2:W-:Y:S01]  /*2150*/  LDGSTS.E.BYPASS.LTC128B.128 [R243+0xe080], [R20.64], !P1 ;  /* 0x0e08000014f37fae */ /* 0x0005e2000c901d48 */
[----:B------:R-:W-:-:S02]  /*2160*/  LOP3.LUT R0, R0, 0x10, RZ, 0xc0, !PT ;  /* 0x0000001000007812 */ /* 0x000fc400078ec0ff */
[C---:B------:R-:W-:Y:S01]  /*2170*/  LOP3.LUT R13, R4.reuse, 0xe0, R13, 0xf8, !PT ;  /* 0x000000e0040d7812 */ /* 0x040fe200078ef80d */
[----:B------:R2:W-:Y:S01]  /*2180*/  LDGSTS.E.BYPASS.LTC128B.128 [R243+0x10080], [R20.64+0x80], !P0 ;  /* 0x1008008014f37fae */ /* 0x0005e2000c101d48 */
[----:B------:R-:W-:Y:S01]  /*2190*/  LOP3.LUT R12, R4, 0x20, R12, 0xf8, !PT ;  /* 0x00000020040c7812 */ /* 0x000fe200078ef80c */
[C---:B------:R-:W-:Y:S01]  /*21a0*/  IMAD.SHL.U32 R4, R2.reuse, 0x4, RZ ;  /* 0x0000000402047824 */ /* 0x040fe200078e00ff */
[----:B------:R-:W-:Y:S01]  /*21b0*/  LOP3.LUT P1, RZ, R2, 0x1, RZ, 0xc0, !PT ;  /* 0x0000000102ff7812 */ /* 0x000fe2000782c0ff */
[----:B------:R2:W-:Y:S01]  /*21c0*/  LDGSTS.E.BYPASS.LTC128B.128 [R243+0xf080], [R28.64], !P6 ;  /* 0x0f0800001cf37fae */ /* 0x0005e2000f101d48 */
[----:B------:R-:W-:Y:S02]  /*21d0*/  LOP3.LUT R23, R0, 0xe0, R23, 0xf8, !PT ;  /* 0x000000e000177812 */ /* 0x000fe400078ef817 */
[----:B------:R-:W-:Y:S01]  /*21e0*/  LOP3.LUT R0, R6, 0xfffffff0, RZ, 0xc0, !PT ;  /* 0xfffffff006007812 */ /* 0x000fe200078ec0ff */
[----:B------:R2:W-:Y:S01]  /*21f0*/  LDGSTS.E.BYPASS.LTC128B.128 [R243+0x11080], [R28.64+0x80], !P5 ;  /* 0x110800801cf37fae */ /* 0x0005e2000e901d48 */
[----:B------:R-:W-:-:S02]  /*2200*/  LOP3.LUT R13, R13, 0x18, R4, 0x78, !PT ;  /* 0x000000180d0d7812 */ /* 0x000fc400078e7804 */
[----:B------:R-:W-:Y:S01]  /*2210*/  LOP3.LUT R252, R252, 0x2, R17, 0xe2, !PT ;  /* 0x00000002fcfc7812 */ /* 0x000fe200078ee211 */
[----:B-1----:R-:W-:Y:S02]  /*2220*/  IMAD R8, R31, c[0x0][0x290], RZ ;  /* 0x0000a4001f087a24 */ /* 0x002fe400078e02ff */
[----:B------:R-:W-:Y:S02]  /*2230*/  IMAD.IADD R0, R244, 0x1, -R0 ;  /* 0x00000001f4007824 */ /* 0x000fe400078e0a00 */
[----:B------:R-:W-:Y:S02]  /*2240*/  IMAD R2, R247, c[0x0][0x294], R8 ;  /* 0x0000a500f7027a24 */ /* 0x000fe400078e0208 */
[----:B------:R-:W-:Y:S01]  /*2250*/  IMAD.SHL.U32 R10, R0, 0x20, RZ ;  /* 0x00000020000a7824 */ /* 0x000fe200078e00ff */
[----:B------:R-:W-:Y:S01]  /*2260*/  SHF.R.S32.HI R4, RZ, 0x1f, R0 ;  /* 0x0000001fff047819 */ /* 0x000fe20000011400 */
[----:B------:R-:W-:Y:S01]  /*2270*/  IMAD.IADD R24, R19, 0x1, R2 ;  /* 0x0000000113187824 */ /* 0x000fe200078e0202 */
[----:B------:R-:W-:-:S02]  /*2280*/  IADD3 R2, P0, R15, R18, RZ ;  /* 0x000000120f027210 */ /* 0x000fc40007f1e0ff */
[----:B------:R-:W-:Y:S02]  /*2290*/  LOP3.LUT P6, RZ, R0, 0x4, RZ, 0xc0, !PT ;  /* 0x0000000400ff7812 */ /* 0x000fe400078cc0ff */
[----:B------:R1:W-:Y:S01]  /*22a0*/  STL [R1+0x38], R24 ;  /* 0x0000381801007387 */ /* 0x0003e20000100800 */
[----:B------:R-:W-:Y:S01]  /*22b0*/  IMAD.X R6, R16, 0x1, R24, P0 ;  /* 0x0000000110067824 */ /* 0x000fe200000e0618 */
[C---:B------:R-:W-:Y:S02]  /*22c0*/  LEA R8, P0, R2.reuse, c[0x0][0x280], 0x2 ;  /* 0x0000a00002087a11 */ /* 0x040fe400078010ff */
[----:B------:R-:W-:Y:S02]  /*22d0*/  SEL R223, R223, 0xfffffff0, !P6 ;  /* 0xfffffff0dfdf7807 */ /* 0x000fe40007000000 */
[----:B------:R-:W-:Y:S01]  /*22e0*/  LEA.HI.X R9, R2, c[0x0][0x284], R6, 0x2, P0 ;  /* 0x0000a10002097a11 */ /* 0x000fe200000f1406 */
[----:B------:R-:W-:Y:S01]  /*22f0*/  IMAD.IADD R6, R244, 0x1, -R7 ;  /* 0x00000001f4067824 */ /* 0x000fe200078e0a07 */
[----:B------:R-:W-:Y:S01]  /*2300*/  LEA.HI R2, R4, R0, RZ, 0x3 ;  /* 0x0000000004027211 */ /* 0x000fe200078f18ff */
[----:B------:R-:W-:Y:S01]  /*2310*/  IMAD.SHL.U32 R7, R0, 0x4, RZ ;  /* 0x0000000400077824 */ /* 0x000fe200078e00ff */
[----:B------:R-:W-:Y:S01]  /*2320*/  ISETP.GE.AND P0, PT, R244, 0x10, PT ;  /* 0x00000010f400780c */ /* 0x000fe20003f06270 */
[----:B------:R-:W-:Y:S01]  /*2330*/  IMAD R11, R6, 0x2, R221 ;  /* 0x00000002060b7824 */ /* 0x000fe200078e02dd */
[----:B------:R-:W-:Y:S01]  /*2340*/  LOP3.LUT R4, R2, 0xfffffff8, RZ, 0xc0, !PT ;  /* 0xfffffff802047812 */ /* 0x000fe200078ec0ff */
[----:B------:R-:W-:-:S02]  /*2350*/  IMAD.SHL.U32 R6, R3, 0x100, RZ ;  /* 0x0000010003067824 */ /* 0x000fc400078e00ff */
[----:B------:R-:W-:Y:S02]  /*2360*/  IMAD.IADD R11, R11, 0x1, R13 ;  /* 0x000000010b0b7824 */ /* 0x000fe400078e020d */
[----:B------:R-:W-:Y:S01]  /*2370*/  IMAD.IADD R4, R0, 0x1, -R4 ;  /* 0x0000000100047824 */ /* 0x000fe200078e0a04 */
[----:B------:R-:W-:Y:S01]  /*2380*/  LOP3.LUT R0, R224, 0x1e0, R10, 0xf8, !PT ;  /* 0x000001e0e0007812 */ /* 0x000fe200078ef80a */
[----:B------:R-:W-:Y:S01]  /*2390*/  IMAD.SHL.U32 R235, R11, 0x2, RZ ;  /* 0x000000020beb7824 */ /* 0x000fe200078e00ff */
[----:B------:R-:W-:Y:S01]  /*23a0*/  LOP3.LUT R6, R23, 0x100, R6, 0xf8, !PT ;  /* 0x0000010017067812 */ /* 0x000fe200078ef806 */
[----:B------:R-:W-:Y:S01]  /*23b0*/  IMAD.SHL.U32 R3, R4, 0x40, RZ ;  /* 0x0000004004037824 */ /* 0x000fe200078e00ff */
[----:B------:R-:W-:Y:S01]  /*23c0*/  LOP3.LUT R7, R0, 0x38, R7, 0x78, !PT ;  /* 0x0000003800077812 */ /* 0x000fe200078e7807 */
[----:B------:R-:W-:Y:S01]  /*23d0*/  IMAD.SHL.U32 R0, R2, 0x40, RZ ;  /* 0x0000004002007824 */ /* 0x000fe200078e00ff */
[----:B------:R-:W-:Y:S02]  /*23e0*/  LOP3.LUT R216, R6, 0x1c0, RZ, 0xc0, !PT ;  /* 0x000001c006d87812 */ /* 0x000fe400078ec0ff */
[----:B------:R-:W-:-:S02]  /*23f0*/  LOP3.LUT R3, R3, 0x1c0, RZ, 0xc0, !PT ;  /* 0x000001c003037812 */ /* 0x000fc400078ec0ff */
[----:B------:R-:W-:Y:S02]  /*2400*/  LOP3.LUT R0, R0, 0xfffffe00, RZ, 0xc0, !PT ;  /* 0xfffffe0000007812 */ /* 0x000fe400078ec0ff */
[--C-:B------:R-:W-:Y:S02]  /*2410*/  SHF.R.U32.HI R2, RZ, 0x3, R3.reuse ;  /* 0x00000003ff027819 */ /* 0x100fe40000011603 */
[----:B------:R-:W-:Y:S02]  /*2420*/  IADD3 R236, R235, 0x126c0, RZ ;  /* 0x000126c0ebec7810 */ /* 0x000fe40007ffe0ff */
[C---:B------:R-:W-:Y:S02]  /*2430*/  LOP3.LUT R224, R2.reuse, R3, R224, 0x1e, !PT ;  /* 0x0000000302e07212 */ /* 0x040fe400078e1ee0 */
[----:B------:R-:W-:Y:S01]  /*2440*/  LOP3.LUT R3, R2, R12, R3, 0x1e, !PT ;  /* 0x0000000c02037212 */ /* 0x000fe200078e1e03 */
[----:B------:R-:W-:Y:S01]  /*2450*/  IMAD R2, R5, 0x400, R0 ;  /* 0x0000040005027824 */ /* 0x000fe200078e0200 */
[----:B------:R-:W-:-:S02]  /*2460*/  IADD3 R5, R235, 0x12480, RZ ;  /* 0x00012480eb057810 */ /* 0x000fc40007ffe0ff */
[----:B------:R-:W-:Y:S01]  /*2470*/  LOP3.LUT R228, R3, R0, RZ, 0xfc, !PT ;  /* 0x0000000003e47212 */ /* 0x000fe200078efcff */
[----:B------:R-:W-:Y:S01]  /*2480*/  @!P0 IMAD.SHL.U32 R0, R244, 0x10, RZ ;  /* 0x00000010f4008824 */ /* 0x000fe200078e00ff */
[----:B------:R-:W-:Y:S01]  /*2490*/  LOP3.LUT R221, R7, R221, RZ, 0xfc, !PT ;  /* 0x000000dd07dd7212 */ /* 0x000fe200078efcff */
[----:B------:R-:W-:Y:S01]  /*24a0*/  IMAD.IADD R224, R2, 0x1, R224 ;  /* 0x0000000102e07824 */ /* 0x000fe200078e02e0 */
[----:B------:R-:W-:Y:S02]  /*24b0*/  @P1 IADD3 R236, R5, 0x1c0, RZ ;  /* 0x000001c005ec1810 */ /* 0x000fe40007ffe0ff */
[----:B------:R5:W-:Y:S01]  /*24c0*/  @!P0 LDGSTS.E.BYPASS.LTC128B.128 [R0+0x12280], [R8.64] ;  /* 0x1228000008008fae */ /* 0x000be2000b901d48 */
[----:B------:R-:W-:Y:S01]  /*24d0*/  LOP3.LUT P0, RZ, R4, 0x4, RZ, 0xc0, !PT ;  /* 0x0000000404ff7812 */ /* 0x000fe2000780c0ff */
[----:B------:R-:W-:Y:S01]  /*24e0*/  IMAD.SHL.U32 R225, R224, 0x2, RZ ;  /* 0x00000002e0e17824 */ /* 0x000fe200078e00ff */
[----:B------:R-:W-:Y:S01]  /*24f0*/  LOP3.LUT R7, R6, 0x8, R30, 0xf8, !PT ;  /* 0x0000000806077812 */ /* 0x000fe200078ef81e */
[----:B------:R-:W0:Y:S01]  /*2500*/  LDGDEPBAR ;  /* 0x00000000000079af */ /* 0x000e220000000000 */
[----:B------:R-:W-:-:S02]  /*2510*/  SHF.R.U32.HI R216, RZ, 0x3, R216 ;  /* 0x00000003ffd87819 */ /* 0x000fc400000116d8 */
[----:B------:R-:W-:Y:S01]  /*2520*/  LOP3.LUT P1, RZ, R4, 0x2, RZ, 0xc0, !PT ;  /* 0x0000000204ff7812 */ /* 0x000fe2000782c0ff */
[----:B------:R-:W0:Y:S01]  /*2530*/  LDGDEPBAR ;  /* 0x00000000000079af */ /* 0x000e220000000000 */
[----:B------:R-:W-:Y:S02]  /*2540*/  SEL R227, R226, 0xffffffe0, !P0 ;  /* 0xffffffe0e2e37807 */ /* 0x000fe40004000000 */
[----:B------:R-:W-:Y:S02]  /*2550*/  LOP3.LUT R216, R216, R7, RZ, 0x3c, !PT ;  /* 0x00000007d8d87212 */ /* 0x000fe400078e3cff */
[----:B------:R-:W-:Y:S01]  /*2560*/  LEA R221, R221, 0x15480, 0x1 ;  /* 0x00015480dddd7811 */ /* 0x000fe200078e08ff */
[----:B------:R-:W-:Y:S01]  /*2570*/  IMAD.IADD R230, R224, 0x1, R227 ;  /* 0x00000001e0e67824 */ /* 0x000fe200078e02e3 */
[----:B------:R-:W-:Y:S01]  /*2580*/  SEL R226, R226, 0xffffffe0, !P1 ;  /* 0xffffffe0e2e27807 */ /* 0x000fe20004800000 */
[----:B------:R-:W-:Y:S01]  /*2590*/  IMAD.SHL.U32 R216, R216, 0x2, RZ ;  /* 0x00000002d8d87824 */ /* 0x000fe200078e00ff */
[----:B------:R-:W-:Y:S01]  /*25a0*/  SEL R229, R229, 0xfffffff0, !P1 ;  /* 0xfffffff0e5e57807 */ /* 0x000fe20004800000 */
[----:B------:R-:W-:-:S02]  /*25b0*/  IMAD R223, R223, 0x2, R221 ;  /* 0x00000002dfdf7824 */ /* 0x000fc400078e02dd */
[----:B------:R-:W-:Y:S02]  /*25c0*/  IMAD.IADD R226, R225, 0x1, R226 ;  /* 0x00000001e1e27824 */ /* 0x000fe400078e02e2 */
[C---:B------:R-:W-:Y:S02]  /*25d0*/  IMAD.IADD R233, R229.reuse, 0x1, R227 ;  /* 0x00000001e5e97824 */ /* 0x040fe400078e02e3 */
[----:B------:R-:W-:Y:S02]  /*25e0*/  IMAD.IADD R232, R224, 0x1, R229 ;  /* 0x00000001e0e87824 */ /* 0x000fe400078e02e5 */
[----:B------:R-:W-:Y:S02]  /*25f0*/  IMAD.IADD R231, R229, 0x1, R230 ;  /* 0x00000001e5e77824 */ /* 0x000fe400078e02e6 */
[----:B-----5:R-:W-:-:S04]  /*2600*/  IMAD.SHL.U32 R0, R14, 0x2, RZ ;  /* 0x000000020e007824 */ /* 0x020fc800078e00ff */
[----:B------:R-:W-:Y:S01]  /*2610*/  IMAD.IADD R246, R246, 0x1, -R0 ;  /* 0x00000001f6f67824 */ /* 0x000fe200078e0a00 */
[----:B--234-:R1:W-:Y:S04]  /*2620*/  STL [R1+0x24], R0 ;  /* 0x0000240001007387 */ /* 0x01c3e80000100800 */
.L_x_739:
[----:B------:R-:W-:Y:S04]  /*2630*/  DEPBAR.LE SB0, 0x1 ;  /* 0x000080400000791a */ /* 0x000fe80000000000 */
[----:B------:R-:W-:Y:S01]  /*2640*/  BAR.SYNC.DEFER_BLOCKING 0x0 ;  /* 0x0000000000007b1d */ /* 0x000fe20000010000 */
[C---:B-1----:R-:W-:Y:S01]  /*2650*/  IMAD R0, R217.reuse, 0x2000, R224 ;  /* 0x00002000d9007824 */ /* 0x042fe200078e02e0 */
[C---:B------:R-:W-:Y:S01]  /*2660*/  LEA R148, R217.reuse, R229, 0xd ;  /* 0x000000e5d9947211 */ /* 0x040fe200078e68ff */
[--C-:B------:R-:W-:Y:S01]  /*2670*/  IMAD R138, R217, 0x2000, R227.reuse ;  /* 0x00002000d98a7824 */ /* 0x100fe200078e02e3 */
[----:B------:R-:W-:Y:S01]  /*2680*/  IADD3 R234, R204, 0x1, RZ ;  /* 0x00000001ccea7810 */ /* 0x000fe20007ffe0ff */
[----:B------:R-:W-:Y:S02]  /*2690*/  IMAD.SHL.U32 R0, R0, 0x2, RZ ;  /* 0x0000000200007824 */ /* 0x000fe400078e00ff */
[C---:B------:R-:W-:Y:S01]  /*26a0*/  IMAD.IADD R149, R224.reuse, 0x1, R148 ;  /* 0x00000001e0957824 */ /* 0x040fe200078e0294 */
[C---:B------:R-:W-:Y:S01]  /*26b0*/  IADD3 R138, R224.reuse, R138, RZ ;  /* 0x0000008ae08a7210 */ /* 0x040fe20007ffe0ff */
[----:B------:R-:W-:Y:S01]  /*26c0*/  IMAD.MOV.U32 R249, RZ, RZ, R204 ;  /* 0x000000fffff97224 */ /* 0x000fe200078e00cc */
[----:B------:R-:W-:Y:S02]  /*26d0*/  IADD3 R148, R224, R148, R227 ;  /* 0x00000094e0947210 */ /* 0x000fe40007ffe0e3 */
[----:B------:R-:W-:Y:S01]  /*26e0*/  SHF.L.U32 R149, R149, 0x1, RZ ;  /* 0x0000000195957819 */ /* 0x000fe200000006ff */
[----:B------:R-:W-:Y:S01]  /*26f0*/  IMAD.SHL.U32 R150, R138, 0x2, RZ ;  /* 0x000000028a967824 */ /* 0x000fe200078e00ff */
[----:B------:R-:W-:Y:S04]  /*2700*/  LDSM.16.M88.2 R2, [R218+0x80] ;  /* 0x00008000da02783b */ /* 0x000fe80000000100 */
[----:B------:R-:W1:Y:S04]  /*2710*/  LDSM.16.M88.4 R20, [R0+0x6080] ;  /* 0x006080000014783b */ /* 0x000e680000000200 */
[----:B------:R-:W2:Y:S04]  /*2720*/  LDSM.16.M88.4 R24, [R0+0x7080] ;  /* 0x007080000018783b */ /* 0x000ea80000000200 */
[----:B------:R-:W3:Y:S04]  /*2730*/  LDSM.16.M88.2 R16, [R218+0x1080] ;  /* 0x00108000da10783b */ /* 0x000ee80000000100 */
[----:B------:R-:W4:Y:S04]  /*2740*/  LDSM.16.M88.2 R28, [R218+0x2080] ;  /* 0x00208000da1c783b */ /* 0x000f280000000100 */
[----:B------:R-:W5:Y:S04]  /*2750*/  LDL R205, [R1+0x1c] ;  /* 0x00001c0001cd7983 */ /* 0x000f680000100800 */
[----:B------:R-:W-:Y:S04]  /*2760*/  LDSM.16.M88.4 R80, [R149+0x6080] ;  /* 0x006080009550783b */ /* 0x000fe80000000200 */
[----:B------:R-:W-:Y:S04]  /*2770*/  LDSM.16.M88.4 R132, [R149+0x7080] ;  /* 0x007080009584783b */ /* 0x000fe80000000200 */
[----:B------:R-:W-:Y:S04]  /*2780*/  LDSM.16.M88.2 R30, [R220+0x1080] ;  /* 0x00108000dc1e783b */ /* 0x000fe80000000100 */
[----:B------:R-:W-:Y:S04]  /*2790*/  LDSM.16.M88.2 R136, [R220+0x2080] ;  /* 0x00208000dc88783b */ /* 0x000fe80000000100 */
[----:B------:R-:W-:Y:S01]  /*27a0*/  LDSM.16.M88.2 R138, [R219+0x80] ;  /* 0x00008000db8a783b */ /* 0x000fe20000000100 */
[-C--:B-1----:R-:W-:Y:S03]  /*27b0*/  HMMA.16816.F32 R4, R20, R2.reuse, RZ ;  /* 0x000000021404723c */ /* 0x082fe600000018ff */
[----:B------:R-:W-:Y:S04]  /*27c0*/  LDSM.16.M88.4 R140, [R150+0x6080] ;  /* 0x00608000968c783b */ /* 0x000fe80000000200 */
[----:B------:R-:W-:Y:S01]  /*27d0*/  LDSM.16.M88.4 R144, [R150+0x7080] ;  /* 0x007080009690783b */ /* 0x000fe20000000200 */
[C---:B--2---:R-:W-:Y:S03]  /*27e0*/  HMMA.16816.F32 R8, R24.reuse, R2, RZ ;  /* 0x000000021808723c */ /* 0x044fe600000018ff */
[----:B------:R-:W1:Y:S05]  /*27f0*/  LDSM.16.M88.2 R2, [R220+0x80] ;  /* 0x00008000dc02783b */ /* 0x000e6a0000000100 */
        /* <DEDUP_REMOVED lines=16> */
[C---:B------:R-:W-:Y:S01]  /*2900*/  LEA R132, R217.reuse, R233, 0xd ;  /* 0x000000e9d9847211 */ /* 0x040fe200078e68ff */
        /* <DEDUP_REMOVED lines=17> */
[C---:B----4-:R-:W-:Y:S04]  /*2a20*/  LEA R0, R217.reuse, R232, 0xd ;  /* 0x000000e8d9007211 */ /* 0x050fe800078e68ff */
[-C--:B------:R-:W-:Y:S04]  /*2a30*/  HMMA.16816.F32 R12, R132, R136.reuse, R12 ;  /* 0x00000088840c723c */ /* 0x080fe8000000180c */
[----:B------:R-:W-:Y:S04]  /*2a40*/  IMAD.SHL.U32 R0, R0, 0x2, RZ ;  /* 0x0000000200007824 */ /* 0x000fe800078e00ff */
[C---:B------:R-:W-:Y:S01]  /*2a50*/  HMMA.16816.F32 R16, R80.reuse, R136, R16 ;  /* 0x000000885010723c */ /* 0x040fe20000001810 */
[----:B------:R-:W-:Y:S07]  /*2a60*/  LDSM.16.M88.2 R136, [R220+0x4080] ;  /* 0x00408000dc88783b */ /* 0x000fee0000000100 */
[-C--:B------:R-:W-:Y:S01]  /*2a70*/  HMMA.16816.F32 R20, R80, R28.reuse, R20 ;  /* 0x0000001c5014723c */ /* 0x080fe20000001814 */
[----:B------:R3:W-:Y:S07]  /*2a80*/  LDSM.16.M88.4 R80, [R0+0x8080] ;  /* 0x008080000050783b */ /* 0x0007ee0000000200 */
[----:B------:R-:W-:Y:S01]  /*2a90*/  HMMA.16816.F32 R24, R132, R28, R24 ;  /* 0x0000001c8418723c */ /* 0x000fe20000001818 */
[----:B------:R-:W4:Y:S04]  /*2aa0*/  LDSM.16.M88.2 R28, [R220+0x3080] ;  /* 0x00308000dc1c783b */ /* 0x000f280000000100 */
[----:B------:R-:W4:Y:S03]  /*2ab0*/  LDSM.16.M88.4 R132, [R149+0x9080] ;  /* 0x009080009584783b */ /* 0x000f260000000200 */
[-C--:B-1----:R-:W-:Y:S01]  /*2ac0*/  HMMA.16816.F32 R4, R140, R138.reuse, R4 ;  /* 0x0000008a8c04723c */ /* 0x082fe20000001804 */
[----:B------:R-:W-:Y:S07]  /*2ad0*/  LDSM.16.M88.4 R148, [R150+0x9080] ;  /* 0x009080009694783b */ /* 0x000fee0000000200 */
[C---:B------:R-:W-:Y:S01]  /*2ae0*/  HMMA.16816.F32 R8, R144.reuse, R138, R8 ;  /* 0x0000008a9008723c */ /* 0x040fe20000001808 */
[----:B------:R-:W-:Y:S03]  /*2af0*/  LDSM.16.M88.2 R138, [R219+0x3080] ;  /* 0x00308000db8a783b */ /* 0x000fe60000000100 */
[C---:B---3--:R-:W-:Y:S04]  /*2b00*/  LEA R0, R217.reuse, R230, 0xd ;  /* 0x000000e6d9007211 */ /* 0x048fe800078e68ff */
        /* <DEDUP_REMOVED lines=9> */
[C---:B------:R-:W-:Y:S01]  /*2ba0*/  HMMA.16816.F32 R8, R132.reuse, R28, R8 ;  /* 0x0000001c8408723c */ /* 0x040fe20000001808 */
[----:B------:R-:W4:Y:S03]  /*2bb0*/  LDSM.16.M88.2 R28, [R219+0x5080] ;  /* 0x00508000db1c783b */ /* 0x000f260000000100 */
[C---:B--2---:R-:W-:Y:S04]  /*2bc0*/  LEA R0, R217.reuse, R231, 0xd ;  /* 0x000000e7d9007211 */ /* 0x044fe800078e68ff */
[-C--:B------:R-:W-:Y:S04]  /*2bd0*/  HMMA.16816.F32 R12, R132, R136.reuse, R12 ;  /* 0x00000088840c723c */ /* 0x080fe8000000180c */
[----:B------:R-:W-:Y:S04]  /*2be0*/  IMAD.SHL.U32 R0, R0, 0x2, RZ ;  /* 0x0000000200007824 */ /* 0x000fe800078e00ff */
[C---:B------:R-:W-:Y:S01]  /*2bf0*/  HMMA.16816.F32 R16, R80.reuse, R136, R16 ;  /* 0x000000885010723c */ /* 0x040fe20000001810 */
[----:B------:R-:W-:Y:S07]  /*2c00*/  LDSM.16.M88.2 R136, [R222+0x4080] ;  /* 0x00408000de88783b */ /* 0x000fee0000000100 */
[-C--:B-1----:R-:W-:Y:S01]  /*2c10*/  HMMA.16816.F32 R20, R80, R2.reuse, R20 ;  /* 0x000000025014723c */ /* 0x082fe20000001814 */
[----:B------:R-:W-:Y:S02]  /*2c20*/  LDSM.16.M88.4 R80, [R0+0x8080] ;  /* 0x008080000050783b */ /* 0x000fe40000000200 */
[----:B-----5:R-:W-:Y:S05]  /*2c30*/  ISETP.GE.AND P1, PT, R234, R205, PT ;  /* 0x000000cdea00720c */ /* 0x020fea0003f26270 */
[----:B------:R-:W-:Y:S01]  /*2c40*/  HMMA.16816.F32 R24, R132, R2, R24 ;  /* 0x000000028418723c */ /* 0x000fe20000001818 */
[----:B------:R-:W1:Y:S04]  /*2c50*/  LDSM.16.M88.2 R2, [R222+0x3080] ;  /* 0x00308000de02783b */ /* 0x000e680000000100 */
[----:B------:R-:W2:Y:S03]  /*2c60*/  LDSM.16.M88.4 R132, [R160+0x9080] ;  /* 0x00908000a084783b */ /* 0x000ea60000000200 */
[-C--:B---3--:R-:W-:Y:S08]  /*2c70*/  HMMA.16816.F32 R4, R140, R138.reuse, R4 ;  /* 0x0000008a8c04723c */ /* 0x088ff00000001804 */
[C---:B------:R-:W-:Y:S07]  /*2c80*/  HMMA.16816.F32 R8, R148.reuse, R138, R8 ;  /* 0x0000008a9408723c */ /* 0x040fee0000001808 */
[----:B------:R-:W-:Y:S01]  /*2c90*/  LEA R139, R217, R242, 0x6 ;  /* 0x000000f2d98b7211 */ /* 0x000fe200078e30ff */
[-C--:B------:R-:W-:Y:S04]  /*2ca0*/  HMMA.16816.F32 R12, R148, R30.reuse, R12 ;  /* 0x0000001e940c723c */ /* 0x080fe8000000180c */
[----:B------:R-:W-:Y:S04]  /*2cb0*/  LDS R138, [R139.X4+0x12100] ;  /* 0x012100008b8a7984 */ /* 0x000fe80000004800 */
[C---:B------:R-:W-:Y:S01]  /*2cc0*/  HMMA.16816.F32 R16, R140.reuse, R30, R16 ;  /* 0x0000001e8c10723c */ /* 0x040fe20000001810 */
[----:B------:R-:W3:Y:S07]  /*2cd0*/  LDSM.16.M88.2 R30, [R222+0x5080] ;  /* 0x00508000de1e783b */ /* 0x000eee0000000100 */
[-C--:B----4-:R-:W-:Y:S08]  /*2ce0*/  HMMA.16816.F32 R20, R140, R28.reuse, R20 ;  /* 0x0000001c8c14723c */ /* 0x090ff00000001814 */
[----:B------:R-:W-:Y:S01]  /*2cf0*/  HMMA.16816.F32 R24, R148, R28, R24 ;  /* 0x0000001c9418723c */ /* 0x000fe20000001818 */
[----:B------:R4:W4:Y:S04]  /*2d00*/  LDS R29, [R139.X4+0x12080] ;  /* 0x012080008b1d7984 */ /* 0x0009280000004800 */
[----:B------:R3:W4:Y:S03]  /*2d10*/  LDS R28, [R139.X4+0x120a0] ;  /* 0x0120a0008b1c7984 */ /* 0x0007260000004800 */
[-C--:B-1----:R-:W-:Y:S01]  /*2d20*/  HMMA.16816.F32 R4, R80, R2.reuse, R4 ;  /* 0x000000025004723c */ /* 0x082fe20000001804 */
[----:B------:R-:W1:Y:S01]  /*2d30*/  LDS R139, [R139.X4+0x12120] ;  /* 0x012120008b8b7984 */ /* 0x000e620000004800 */
[----:B------:R-:W-:Y:S04]  /*2d40*/  DEPBAR.LE SB0, 0x0 ;  /* 0x000080000000791a */ /* 0x000fe80000000000 */
[----:B------:R-:W-:Y:S02]  /*2d50*/  BAR.SYNC.DEFER_BLOCKING 0x0 ;  /* 0x0000000000007b1d */ /* 0x000fe40000010000 */
[C---:B--2---:R-:W-:Y:S08]  /*2d60*/  HMMA.16816.F32 R8, R132.reuse, R2, R8 ;  /* 0x000000028408723c */ /* 0x044ff00000001808 */
        /* <DEDUP_REMOVED lines=9> */
[----:B----4-:R-:W-:Y:S01]  /*2e00*/  SHF.R.S32.HI R0, RZ, 0x1f, R234 ;  /* 0x0000001fff007819 */ /* 0x010fe200000114ea */
[----:B------:R-:W4:Y:S01]  /*2e10*/  LDL.64 R210, [R1+0x30] ;  /* 0x0000300001d27983 */ /* 0x000f220000100a00 */
[----:B------:R-:W-:Y:S01]  /*2e20*/  @!P2 LEA R2, R204, 0x40, 0x6 ;  /* 0x00000040cc02a811 */ /* 0x000fe200078e30ff */
[----:B------:R-:W-:Y:S02]  /*2e30*/  IMAD.WIDE.U32 R30, R234, c[0x0][0x178], RZ ;  /* 0x00005e00ea1e7a25 */ /* 0x000fe400078e00ff */
[----:B------:R-:W5:Y:S02]  /*2e40*/  LDL R208, [R1+0x3c] ;  /* 0x00003c0001d07983 */ /* 0x000f640000100800 */
[----:B------:R-:W-:Y:S02]  /*2e50*/  IMAD R0, R0, c[0x0][0x178], RZ ;  /* 0x00005e0000007a24 */ /* 0x000fe400078e02ff */
[----:B--2---:R-:W2:Y:S01]  /*2e60*/  LDL.64 R206, [R1+0x8] ;  /* 0x0000080001ce7983 */ /* 0x004ea20000100a00 */
[----:B------:R-:W-:Y:S02]  /*2e70*/  IMAD.SHL.U32 R3, R30, 0x40, RZ ;  /* 0x000000401e037824 */ /* 0x000fe400078e00ff */
[C---:B------:R-:W-:Y:S01]  /*2e80*/  IMAD R80, R234.reuse, c[0x0][0x17c], R0 ;  /* 0x00005f00ea507a24 */ /* 0x040fe200078e0200 */
[----:B---3--:R-:W3:Y:S01]  /*2e90*/  LDL R205, [R1+0x18] ;  /* 0x0000180001cd7983 */ /* 0x008ee20000100800 */
[----:B------:R-:W-:Y:S02]  /*2ea0*/  IMAD.MOV.U32 R83, RZ, RZ, -0x40 ;  /* 0xffffffc0ff537424 */ /* 0x000fe400078e00ff */
[----:B------:R-:W-:Y:S02]  /*2eb0*/  IMAD.IADD R80, R31, 0x1, R80 ;  /* 0x000000011f507824 */ /* 0x000fe400078e0250 */
[----:B------:R-:W-:Y:S04]  /*2ec0*/  IMAD R83, R234, R83, c[0x0][0x168] ;  /* 0x00005a00ea537624 */ /* 0x000fe800078e0253 */
[----:B------:R-:W-:Y:S01]  /*2ed0*/  IMAD.IADD R83, R83, 0x1, -R250 ;  /* 0x0000000153537824 */ /* 0x000fe200078e0afa */
[C---:B----4-:R-:W-:Y:S04]  /*2ee0*/  @!P2 IADD3 R0, P5, R2.reuse, R210, RZ ;  /* 0x000000d20200a210 */ /* 0x050fe80007fbe0ff */
[----:B-----5:R-:W-:Y:S02]  /*2ef0*/  @!P2 LEA.HI.X.SX32 R31, R2, R208, 0x1, P5 ;  /* 0x000000d0021fa211 */ /* 0x020fe400028f0eff */
[----:B------:R-:W-:Y:S02]  /*2f00*/  SHF.L.U64.HI R2, R30, 0x6, R80 ;  /* 0x000000061e027819 */ /* 0x000fe40000010250 */
[----:B--2---:R-:W-:Y:S04]  /*2f10*/  IADD3 R82, P6, P5, R206, UR4, R3 ;  /* 0x00000004ce527c10 */ /* 0x004fe8000fdde003 */
[----:B---3--:R-:W-:Y:S02]  /*2f20*/  IADD3.X R132, R205, UR5, R2, P6, P5 ;  /* 0x00000005cd847c10 */ /* 0x008fe4000b7ea402 */
[----:B------:R-:W-:Y:S02]  /*2f30*/  IADD3 R3, P6, R3, R206, RZ ;  /* 0x000000ce03037210 */ /* 0x000fe40007fde0ff */
[C---:B------:R-:W-:Y:S04]  /*2f40*/  @!P2 LEA R80, P5, R0.reuse, c[0x0][0x258], 0x2 ;  /* 0x000096000050aa11 */ /* 0x040fe800078a10ff */
[----:B------:R-:W-:Y:S01]  /*2f50*/  @!P2 LEA.HI.X R81, R0, c[0x0][0x25c], R31, 0x2, P5 ;  /* 0x000097000051aa11 */ /* 0x000fe200028f141f */
[----:B------:R-:W-:Y:S01]  /*2f60*/  IMAD.X R0, R2, 0x1, R205, P6 ;  /* 0x0000000102007824 */ /* 0x000fe200030e06cd */
[C---:B------:R-:W-:Y:S02]  /*2f70*/  LEA R30, P5, R3.reuse, c[0x0][0x160], 0x1 ;  /* 0x00005800031e7a11 */ /* 0x040fe400078a08ff */
[C---:B------:R-:W-:Y:S02]  /*2f80*/  LEA R2, P6, R82.reuse, c[0x0][0x160], 0x1 ;  /* 0x0000580052027a11 */ /* 0x040fe400078c08ff */
[----:B------:R-:W-:Y:S01]  /*2f90*/  LEA.HI.X R31, R3, c[0x0][0x164], R0, 0x1, P5 ;  /* 0x00005900031f7a11 */ /* 0x000fe200028f0c00 */
[----:B------:R-:W-:Y:S01]  /*2fa0*/  IMAD.U32 R0, RZ, RZ, UR7 ;  /* 0x00000007ff007e24 */ /* 0x000fe2000f8e00ff */
[----:B------:R-:W-:Y:S02]  /*2fb0*/  LEA.HI.X R3, R82, c[0x0][0x164], R132, 0x1, P6 ;  /* 0x0000590052037a11 */ /* 0x000fe400030f0c84 */
[----:B------:R-:W-:Y:S02]  /*2fc0*/  ISETP.LT.OR P6, PT, R83, 0x1, P4 ;  /* 0x000000015300780c */ /* 0x000fe400027c1670 */
[----:B------:R-:W-:Y:S02]  /*2fd0*/  IADD3 R82, R243, 0x6080, RZ ;  /* 0x00006080f3527810 */ /* 0x000fe40007ffe0ff */
[C---:B------:R-:W-:Y:S03]  /*2fe0*/  ISETP.LT.OR P5, PT, R83.reuse, 0x1, P3 ;  /* 0x000000015300780c */ /* 0x040fe60001fa1670 */
[----:B------:R-:W-:Y:S06]  /*2ff0*/  IMAD R0, R0, 0x4000, R82 ;  /* 0x0000400000007824 */ /* 0x000fec00078e0252 */
[----:B------:R-:W-:Y:S01]  /*3000*/  @!PT LDS RZ, [RZ] ;  /* 0x00000000fffff984 */ /* 0x000fe20000000800 */
[----:B------:R-:W-:Y:S01]  /*3010*/  @!PT LDS RZ, [RZ] ;  /* 0x00000000fffff984 */ /* 0x000fe20000000800 */
[----:B------:R-:W-:Y:S01]  /*3020*/  @!PT LDS RZ, [RZ] ;  /* 0x00000000fffff984 */ /* 0x000fe20000000800 */
[----:B------:R2:W-:Y:S01]  /*3030*/  LDGSTS.E.BYPASS.LTC128B.128 [R0], [R30.64], !P6 ;  /* 0x000000001e007fae */ /* 0x0005e2000f101d48 */
[C---:B------:R-:W-:Y:S03]  /*3040*/  ISETP.LT.OR P6, PT, R83.reuse, 0x21, P4 ;  /* 0x000000215300780c */ /* 0x040fe600027c1670 */
[----:B------:R2:W-:Y:S01]  /*3050*/  LDGSTS.E.BYPASS.LTC128B.128 [R0+0x2000], [R30.64+0x80], !P5 ;  /* 0x020000801e007fae */ /* 0x0005e2000e901d48 */
[----:B------:R-:W-:Y:S09]  /*3060*/  ISETP.LT.OR P5, PT, R83, 0x21, P3 ;  /* 0x000000215300780c */ /* 0x000ff20001fa1670 */
[----:B------:R3:W-:Y:S04]  /*3070*/  LDGSTS.E.BYPASS.LTC128B.128 [R0+0x1000], [R2.64], !P6 ;  /* 0x0100000002007fae */ /* 0x0007e8000f101d48 */
[----:B------:R3:W-:Y:S01]  /*3080*/  LDGSTS.E.BYPASS.LTC128B.128 [R0+0x3000], [R2.64+0x80], !P5 ;  /* 0x0300008002007fae */ /* 0x0007e2000e901d48 */
[----:B--2---:R-:W-:Y:S02]  /*3090*/  IMAD.SHL.U32 R31, R244, 0x4, RZ ;  /* 0x00000004f41f7824 */ /* 0x004fe400078e00ff */
[----:B------:R-:W-:Y:S04]  /*30a0*/  IMAD.U32 R30, RZ, RZ, UR7 ;  /* 0x00000007ff1e7e24 */ /* 0x000fe8000f8e00ff */
[----:B------:R-:W-:Y:S04]  /*30b0*/  @!P2 IMAD R30, R30, 0x40, R31 ;  /* 0x000000401e1ea824 */ /* 0x000fe800078e021f */
[----:B------:R-:W-:Y:S05]  /*30c0*/  @!P2 IMAD.SHL.U32 R30, R30, 0x4, RZ ;  /* 0x000000041e1ea824 */ /* 0x000fea00078e00ff */
[----:B------:R3:W-:Y:S02]  /*30d0*/  @!P2 LDGSTS.E.BYPASS.LTC128B.128 [R30+0x12080], [R80.64] ;  /* 0x12080000501eafae */ /* 0x0007e4000b901d48 */
.L_x_737:
[----:B---34-:R-:W3:Y:S01]  /*30e0*/  LDL R2, [R1+0x20] ;  /* 0x0000200001027983 */ /* 0x018ee20000100800 */
[----:B------:R-:W-:Y:S03]  /*30f0*/  IMAD.MOV.U32 R0, RZ, RZ, -0x60 ;  /* 0xffffffa0ff007424 */ /* 0x000fe600078e00ff */
[----:B------:R-:W4:Y:S04]  /*3100*/  LDL R3, [R1+0x24] ;  /* 0x0000240001037983 */ /* 0x000f280000100800 */
[----:B------:R-:W0:Y:S01]  /*3110*/  LDGDEPBAR ;  /* 0x00000000000079af */ /* 0x000e220000000000 */
[----:B---3--:R-:W-:Y:S02]  /*3120*/  IMAD R0, R2, R0, c[0x0][0x198] ;  /* 0x0000660002007624 */ /* 0x008fe400078e0200 */
[----:B------:R-:W-:Y:S02]  /*3130*/  IMAD.MOV.U32 R2, RZ, RZ, 0x1 ;  /* 0x00000001ff027424 */ /* 0x000fe400078e00ff */
[----:B------:R-:W-:Y:S05]  /*3140*/  IMAD R0, R204, 0x40, R0 ;  /* 0x00000040cc007824 */ /* 0x000fea00078e0200 */
[----:B------:R-:W-:Y:S04]  /*3150*/  IADD3 R0, R0, -c[0x0][0x168], R2 ;  /* 0x80005a0000007a10 */ /* 0x000fe80007ffe002 */
[----:B----4-:R-:W-:Y:S04]  /*3160*/  IADD3 R3, -R3, R242, R0 ;  /* 0x000000f203037210 */ /* 0x010fe80007ffe100 */
[----:B------:R-:W-:Y:S02]  /*3170*/  IMNMX R2, R246, R3, PT ;  /* 0x00000003f6027217 */ /* 0x000fe40003800200 */
[----:B------:R-:W-:Y:S02]  /*3180*/  IADD3 R0, R3, 0x8, RZ ;  /* 0x0000000803007810 */ /* 0x000fe40007ffe0ff */
[C---:B------:R-:W-:Y:S02]  /*3190*/  ISETP.GT.AND P6, PT, R2.reuse, RZ, PT ;  /* 0x000000ff0200720c */ /* 0x040fe40003fc4270 */
[----:B------:R-:W-:Y:S02]  /*31a0*/  ISETP.GT.AND P5, PT, R2, 0x1, PT ;  /* 0x000000010200780c */ /* 0x000fe40003fa4270 */
[----:B------:R-:W-:Y:S02]  /*31b0*/  IMNMX R0, R246, R0, PT ;  /* 0x00000000f6007217 */ /* 0x000fe40003800200 */
[----:B------:R-:W-:Y:S02]  /*31c0*/  FSEL R81, R4, -INF , P6 ;  /* 0xff80000004517808 */ /* 0x000fe40003000000 */
[----:B------:R-:W-:Y:S02]  /*31d0*/  FSEL R80, R5, -INF , P5 ;  /* 0xff80000005507808 */ /* 0x000fe40002800000 */
[C---:B------:R-:W-:Y:S01]  /*31e0*/  ISETP.GT.AND P6, PT, R0.reuse, RZ, PT ;  /* 0x000000ff0000720c */ /* 0x040fe20003fc4270 */
[--C-:B------:R-:W-:Y:S01]  /*31f0*/  FFMA.FTZ R238, R81, c[0x0][0x29c], -R29.reuse ;  /* 0x0000a70051ee7a23 */ /* 0x100fe2000001081d */
[----:B------:R-:W-:Y:S01]  /*3200*/  ISETP.GT.AND P5, PT, R0, 0x1, PT ;  /* 0x000000010000780c */ /* 0x000fe20003fa4270 */
[--C-:B------:R-:W-:Y:S01]  /*3210*/  FFMA.FTZ R237, R80, c[0x0][0x29c], -R29.reuse ;  /* 0x0000a70050ed7a23 */ /* 0x100fe2000001081d */
[----:B------:R-:W-:Y:S02]  /*3220*/  FSEL R31, R6, -INF , P6 ;  /* 0xff800000061f7808 */ /* 0x000fe40003000000 */
[----:B------:R-:W-:Y:S02]  /*3230*/  FSEL R30, R7, -INF , P5 ;  /* 0xff800000071e7808 */ /* 0x000fe40002800000 */
[-C--:B-1----:R-:W-:Y:S03]  /*3240*/  HMMA.16816.F32 R4, R140, R152.reuse, RZ ;  /* 0x000000988c04723c */ /* 0x082fe600000018ff */
[C---:B------:R-:W-:Y:S01]  /*3250*/  ISETP.GT.AND P6, PT, R2.reuse, 0x20, PT ;  /* 0x000000200200780c */ /* 0x040fe20003fc4270 */
[--C-:B------:R-:W-:Y:S01]  /*3260*/  FFMA.FTZ R205, R31, c[0x0][0x29c], -R28.reuse ;  /* 0x0000a7001fcd7a23 */ /* 0x100fe2000001081c */
[----:B------:R-:W-:Y:S01]  /*3270*/  ISETP.GT.AND P5, PT, R2, 0x21, PT ;  /* 0x000000210200780c */ /* 0x000fe20003fa4270 */
[--C-:B------:R-:W-:Y:S01]  /*3280*/  FFMA.FTZ R204, R30, c[0x0][0x29c], -R28.reuse ;  /* 0x0000a7001ecc7a23 */ /* 0x100fe2000001081c */
[----:B------:R-:W-:Y:S02]  /*3290*/  FSEL R16, R16, -INF , P6 ;  /* 0xff80000010107808 */ /* 0x000fe40003000000 */
[----:B------:R-:W-:Y:S02]  /*32a0*/  FSEL R17, R17, -INF , P5 ;  /* 0xff80000011117808 */ /* 0x000fe40002800000 */
[----:B------:R-:W-:Y:S01]  /*32b0*/  ISETP.GT.AND P6, PT, R0, 0x20, PT ;  /* 0x000000200000780c */ /* 0x000fe20003fc4270 */
        /* <DEDUP_REMOVED lines=9> */
[----:B------:R-:W-:Y:S02]  /*3350*/  IADD3 R2, R3, 0x20, RZ ;  /* 0x0000002003027810 */ /* 0x000fe40007ffe0ff */
[----:B------:R-:W-:Y:S02]  /*3360*/  FSEL R20, R20, -INF , P6 ;  /* 0xff80000014147808 */ /* 0x000fe40003000000 */
[----:B------:R-:W-:Y:S02]  /*3370*/  FSEL R21, R21, -INF , P5 ;  /* 0xff80000015157808 */ /* 0x000fe40002800000 */
[----:B------:R-:W-:Y:S01]  /*3380*/  IMNMX R2, R246, R2, PT ;  /* 0x00000002f6027217 */ /* 0x000fe20003800200 */
[--C-:B------:R-:W-:Y:S01]  /*3390*/  FFMA.FTZ R213, R20, c[0x0][0x29c], -R29.reuse ;  /* 0x0000a70014d57a23 */ /* 0x100fe2000001081d */
[C---:B------:R-:W-:Y:S01]  /*33a0*/  ISETP.GT.AND P6, PT, R0.reuse, 0x40, PT ;  /* 0x000000400000780c */ /* 0x040fe20003fc4270 */
[----:B------:R-:W-:Y:S01]  /*33b0*/  FFMA.FTZ R206, R21, c[0x0][0x29c], -R29 ;  /* 0x0000a70015ce7a23 */ /* 0x000fe2000001081d */
[----:B------:R-:W-:Y:S02]  /*33c0*/  ISETP.GT.AND P5, PT, R0, 0x41, PT ;  /* 0x000000410000780c */ /* 0x000fe40003fa4270 */
[----:B------:R-:W-:Y:S02]  /*33d0*/  IADD3 R0, R3, 0x28, RZ ;  /* 0x0000002803007810 */ /* 0x000fe40007ffe0ff */
[----:B------:R-:W-:Y:S02]  /*33e0*/  FSEL R22, R22, -INF , P6 ;  /* 0xff80000016167808 */ /* 0x000fe40003000000 */
[----:B------:R-:W-:Y:S02]  /*33f0*/  ISETP.GT.AND P6, PT, R2, RZ, PT ;  /* 0x000000ff0200720c */ /* 0x000fe40003fc4270 */
[----:B------:R-:W-:Y:S01]  /*3400*/  FSEL R23, R23, -INF , P5 ;  /* 0xff80000017177808 */ /* 0x000fe20002800000 */
[--C-:B------:R-:W-:Y:S01]  /*3410*/  FFMA.FTZ R210, R22, c[0x0][0x29c], -R28.reuse ;  /* 0x0000a70016d27a23 */ /* 0x100fe2000001081c */
[----:B------:R-:W-:Y:S02]  /*3420*/  ISETP.GT.AND P5, PT, R2, 0x1, PT ;  /* 0x000000010200780c */ /* 0x000fe40003fa4270 */
[----:B------:R-:W-:Y:S01]  /*3430*/  IMNMX R0, R246, R0, PT ;  /* 0x00000000f6007217 */ /* 0x000fe20003800200 */
[----:B------:R-:W-:Y:S01]  /*3440*/  FFMA.FTZ R137, R23, c[0x0][0x29c], -R28 ;  /* 0x0000a70017897a23 */ /* 0x000fe2000001081c */
[----:B------:R-:W-:Y:S02]  /*3450*/  FSEL R83, R9, -INF , P5 ;  /* 0xff80000009537808 */ /* 0x000fe40002800000 */
[----:B------:R-:W-:Y:S02]  /*3460*/  FSEL R132, R8, -INF , P6 ;  /* 0xff80000008847808 */ /* 0x000fe40003000000 */
[C---:B------:R-:W-:Y:S02]  /*3470*/  ISETP.GT.AND P6, PT, R0.reuse, RZ, PT ;  /* 0x000000ff0000720c */ /* 0x040fe40003fc4270 */
[----:B------:R-:W-:Y:S01]  /*3480*/  ISETP.GT.AND P5, PT, R0, 0x1, PT ;  /* 0x000000010000780c */ /* 0x000fe20003fa4270 */
[--C-:B------:R-:W-:Y:S01]  /*3490*/  FFMA.FTZ R132, R132, c[0x0][0x29c], -R138.reuse ;  /* 0x0000a70084847a23 */ /* 0x100fe2000001088a */
[----:B------:R-:W-:Y:S02]  /*34a0*/  FSEL R136, R10, -INF , P6 ;  /* 0xff8000000a887808 */ /* 0x000fe40003000000 */
[C---:B------:R-:W-:Y:S02]  /*34b0*/  ISETP.GT.AND P6, PT, R2.reuse, 0x20, PT ;  /* 0x000000200200780c */ /* 0x040fe40003fc4270 */
[----:B------:R-:W-:Y:S02]  /*34c0*/  FSEL R135, R11, -INF , P5 ;  /* 0xff8000000b877808 */ /* 0x000fe40002800000 */
[C---:B------:R-:W-:Y:S02]  /*34d0*/  HMMA.16816.F32 R8, R144.reuse, R152, RZ ;  /* 0x000000989008723c */ /* 0x040fe400000018ff */
[----:B------:R-:W-:Y:S02]  /*34e0*/  ISETP.GT.AND P5, PT, R2, 0x21, PT ;  /* 0x000000210200780c */ /* 0x000fe40003fa4270 */
[----:B------:R-:W-:Y:S02]  /*34f0*/  FSEL R82, R12, -INF , P6 ;  /* 0xff8000000c527808 */ /* 0x000fe40003000000 */
[----:B------:R-:W-:Y:S02]  /*3500*/  FSEL R3, R13, -INF , P5 ;  /* 0xff8000000d037808 */ /* 0x000fe40002800000 */
[----:B------:R-:W-:Y:S01]  /*3510*/  ISETP.GT.AND P6, PT, R0, 0x20, PT ;  /* 0x000000200000780c */ /* 0x000fe20003fc4270 */
[--C-:B------:R-:W-:Y:S01]  /*3520*/  FFMA.FTZ R209, R82, c[0x0][0x29c], -R138.reuse ;  /* 0x0000a70052d17a23 */ /* 0x100fe2000001088a */
[----:B------:R-:W-:Y:S02]  /*3530*/  ISETP.GT.AND P5, PT, R0, 0x21, PT ;  /* 0x000000210000780c */ /* 0x000fe40003fa4270 */
[----:B------:R-:W-:Y:S01]  /*3540*/  FSEL R134, R14, -INF , P6 ;  /* 0xff8000000e867808 */ /* 0x000fe20003000000 */
[--C-:B------:R-:W-:Y:S01]  /*3550*/  FFMA.FTZ R208, R3, c[0x0][0x29c], -R138.reuse ;  /* 0x0000a70003d07a23 */ /* 0x100fe2000001088a */
[----:B------:R-:W-:Y:S01]  /*3560*/  FSEL R133, R15, -INF , P5 ;  /* 0xff8000000f857808 */ /* 0x000fe20002800000 */
[----:B------:R-:W-:Y:S01]  /*3570*/  LDS R3, [R242.X4+0x12280] ;  /* 0x01228000f2037984 */ /* 0x000fe20000004800 */
[-C--:B------:R-:W-:Y:S01]  /*3580*/  HMMA.16816.F32 R12, R144, R154.reuse, RZ ;  /* 0x0000009a900c723c */ /* 0x080fe200000018ff */
[----:B------:R-:W-:Y:S01]  /*3590*/  ISETP.GT.AND P6, PT, R2, 0x40, PT ;  /* 0x000000400200780c */ /* 0x000fe20003fc4270 */
[--C-:B------:R-:W-:Y:S01]  /*35a0*/  FFMA.FTZ R239, R134, c[0x0][0x29c], -R139.reuse ;  /* 0x0000a70086ef7a23 */ /* 0x100fe2000001088b */
[----:B------:R-:W-:Y:S01]  /*35b0*/  ISETP.GT.AND P5, PT, R2, 0x41, PT ;  /* 0x000000410200780c */ /* 0x000fe20003fa4270 */
[--C-:B------:R-:W-:Y:S01]  /*35c0*/  FFMA.FTZ R240, R133, c[0x0][0x29c], -R139.reuse ;  /* 0x0000a70085f07a23 */ /* 0x100fe2000001088b */
[----:B------:R-:W-:Y:S01]  /*35d0*/  FSEL R24, R24, -INF , P6 ;  /* 0xff80000018187808 */ /* 0x000fe20003000000 */
[----:B------:R-:W-:Y:S01]  /*35e0*/  MUFU.EX2 R133, R238 ;  /* 0x000000ee00857308 */ /* 0x000fe20000000800 */
[----:B------:R-:W-:Y:S01]  /*35f0*/  FSEL R25, R25, -INF , P5 ;  /* 0xff80000019197808 */ /* 0x000fe20002800000 */
[C---:B------:R-:W-:Y:S02]  /*3600*/  HMMA.16816.F32 R16, R140.reuse, R154, RZ ;  /* 0x0000009a8c10723c */ /* 0x040fe400000018ff */
[----:B------:R-:W-:Y:S02]  /*3610*/  ISETP.GT.AND P6, PT, R0, 0x40, PT ;  /* 0x000000400000780c */ /* 0x000fe40003fc4270 */
[--C-:B------:R-:W-:Y:S01]  /*3620*/  FFMA.FTZ R207, R24, c[0x0][0x29c], -R138.reuse ;  /* 0x0000a70018cf7a23 */ /* 0x100fe2000001088a */
[----:B------:R-:W-:Y:S01]  /*3630*/  ISETP.GT.AND P5, PT, R0, 0x41, PT ;  /* 0x000000410000780c */ /* 0x000fe20003fa4270 */
[----:B------:R-:W-:Y:S01]  /*3640*/  IMAD.MOV.U32 R0, RZ, RZ, -0x40 ;  /* 0xffffffc0ff007424 */ /* 0x000fe200078e00ff */
[----:B------:R-:W-:Y:S01]  /*3650*/  FSEL R26, R26, -INF , P6 ;  /* 0xff8000001a1a7808 */ /* 0x000fe20003000000 */
[-C--:B------:R-:W-:Y:S01]  /*3660*/  HMMA.16816.F32 R20, R140, R156.reuse, RZ ;  /* 0x0000009c8c14723c */ /* 0x080fe200000018ff */
[----:B------:R-:W-:Y:S01]  /*3670*/  FSEL R27, R27, -INF , P5 ;  /* 0xff8000001b1b7808 */ /* 0x000fe20002800000 */
[----:B------:R-:W-:Y:S02]  /*3680*/  MUFU.EX2 R142, R214 ;  /* 0x000000d6008e7308 */ /* 0x000fe40000000800 */
[--C-:B------:R-:W-:Y:S01]  /*3690*/  FFMA.FTZ R241, R26, c[0x0][0x29c], -R139.reuse ;  /* 0x0000a7001af17a23 */ /* 0x100fe2000001088b */
[----:B------:R-:W-:Y:S02]  /*36a0*/  SEL R0, R0, 0x40, P0 ;  /* 0x0000004000007807 */ /* 0x000fe40000000000 */
[----:B------:R-:W-:Y:S01]  /*36b0*/  FFMA.FTZ R143, R83, c[0x0][0x29c], -R138 ;  /* 0x0000a700538f7a23 */ /* 0x000fe2000001088a */
[----:B------:R-:W-:Y:S04]  /*36c0*/  HMMA.16816.F32 R28, R144, R156, RZ ;  /* 0x0000009c901c723c */ /* 0x000fe800000018ff */
[----:B------:R-:W-:Y:S01]  /*36d0*/  IMAD.IADD R2, R225, 0x1, R0 ;  /* 0x00000001e1027824 */ /* 0x000fe200078e0200 */
[----:B------:R-:W-:Y:S01]  /*36e0*/  MUFU.EX2 R141, R213 ;  /* 0x000000d5008d7308 */ /* 0x000fe20000000800 */
[----:B------:R-:W-:Y:S02]  /*36f0*/  FFMA.FTZ R138, R25, c[0x0][0x29c], -R138 ;  /* 0x0000a700198a7a23 */ /* 0x000fe4000001088a */
[-C--:B------:R-:W-:Y:S01]  /*3700*/  HMMA.16816.F32 R4, R148, R158.reuse, R4 ;  /* 0x0000009e9404723c */ /* 0x080fe20000001804 */
[----:B------:R-:W-:Y:S04]  /*3710*/  LDSM.16.M88.4 R80, [R2+0xf080] ;  /* 0x00f080000250783b */ /* 0x000fe80000000200 */
[--C-:B------:R-:W-:Y:S02]  /*3720*/  FFMA.FTZ R146, R136, c[0x0][0x29c], -R139.reuse ;  /* 0x0000a70088927a23 */ /* 0x100fe4000001088b */
[--C-:B------:R-:W-:Y:S01]  /*3730*/  FFMA.FTZ R140, R135, c[0x0][0x29c], -R139.reuse ;  /* 0x0000a700878c7a23 */ /* 0x100fe2000001088b */
[C---:B------:R-:W-:Y:S01]  /*3740*/  HMMA.16816.F32 R8, R160.reuse, R158, R8 ;  /* 0x0000009ea008723c */ /* 0x040fe20000001808 */
[----:B------:R-:W-:Y:S03]  /*3750*/  MUFU.EX2 R136, R215 ;  /* 0x000000d700887308 */ /* 0x000fe60000000800 */
[----:B------:R-:W-:Y:S02]  /*3760*/  FFMA.FTZ R139, R27, c[0x0][0x29c], -R139 ;  /* 0x0000a7001b8b7a23 */ /* 0x000fe4000001088b */
[----:B------:R-:W1:Y:S01]  /*3770*/  LDSM.16.M88.4 R24, [R2+0xe080] ;  /* 0x00e080000218783b */ /* 0x000e620000000200 */
[----:B------:R-:W-:Y:S01]  /*3780*/  IMAD.IADD R0, R0, 0x1, R226 ;  /* 0x0000000100007824 */ /* 0x000fe200078e02e2 */
[-C--:B------:R-:W-:Y:S03]  /*3790*/  HMMA.16816.F32 R12, R160, R164.reuse, R12 ;  /* 0x000000a4a00c723c */ /* 0x080fe6000000180c */
[----:B------:R-:W-:Y:S05]  /*37a0*/  MUFU.EX2 R144, R206 ;  /* 0x000000ce00907308 */ /* 0x000fea0000000800 */
[C---:B------:R-:W-:Y:S05]  /*37b0*/  HMMA.16816.F32 R16, R148.reuse, R164, R16 ;  /* 0x000000a49410723c */ /* 0x040fea0000001810 */
[----:B------:R-:W-:Y:S03]  /*37c0*/  MUFU.EX2 R145, R205 ;  /* 0x000000cd00917308 */ /* 0x000fe60000000800 */
[-C--:B------:R-:W-:Y:S07]  /*37d0*/  HMMA.16816.F32 R20, R148, R166.reuse, R20 ;  /* 0x000000a69414723c */ /* 0x080fee0000001814 */
[----:B------:R-:W-:Y:S01]  /*37e0*/  MUFU.EX2 R147, R204 ;  /* 0x000000cc00937308 */ /* 0x000fe20000000800 */
[----:B------:R-:W-:Y:S09]  /*37f0*/  HMMA.16816.F32 R28, R160, R166, R28 ;  /* 0x000000a6a01c723c */ /* 0x000ff2000000181c */
[----:B------:R-:W-:Y:S01]  /*3800*/  MUFU.EX2 R160, R137 ;  /* 0x0000008900a07308 */ /* 0x000fe20000000800 */
[-C--:B-1----:R-:W-:Y:S09]  /*3810*/  HMMA.16816.F32 R4, R24, R168.reuse, R4 ;  /* 0x000000a81804723c */ /* 0x082ff20000001804 */
[----:B------:R-:W-:Y:S01]  /*3820*/  MUFU.EX2 R149, R212 ;  /* 0x000000d400957308 */ /* 0x000fe20000000800 */
[C---:B------:R-:W-:Y:S09]  /*3830*/  HMMA.16816.F32 R8, R80.reuse, R168, R8 ;  /* 0x000000a85008723c */ /* 0x040ff20000001808 */
[----:B------:R-:W-:Y:S01]  /*3840*/  MUFU.EX2 R151, R211 ;  /* 0x000000d300977308 */ /* 0x000fe20000000800 */
[-C--:B------:R-:W-:Y:S08]  /*3850*/  HMMA.16816.F32 R12, R80, R170.reuse, R12 ;  /* 0x000000aa500c723c */ /* 0x080ff0000000180c */
[C---:B------:R-:W-:Y:S01]  /*3860*/  HMMA.16816.F32 R16, R24.reuse, R170, R16 ;  /* 0x000000aa1810723c */ /* 0x040fe20000001810 */
[----:B------:R-:W-:Y:S07]  /*3870*/  MUFU.EX2 R150, R210 ;  /* 0x000000d200967308 */ /* 0x000fee0000000800 */
[-C--:B------:R-:W-:Y:S01]  /*3880*/  HMMA.16816.F32 R20, R24, R172.reuse, R20 ;  /* 0x000000ac1814723c */ /* 0x080fe20000001814 */
[----:B------:R-:W1:Y:S02]  /*3890*/  LDSM.16.M88.4 R24, [R0+0xe080] ;  /* 0x00e080000018783b */ /* 0x000e640000000200 */
[----:B------:R-:W-:Y:S05]  /*38a0*/  MUFU.EX2 R148, R132 ;  /* 0x0000008400947308 */ /* 0x000fea0000000800 */
[----:B------:R-:W-:Y:S01]  /*38b0*/  HMMA.16816.F32 R28, R80, R172, R28 ;  /* 0x000000ac501c723c */ /* 0x000fe2000000181c */
[----:B------:R-:W3:Y:S04]  /*38c0*/  LDSM.16.M88.4 R80, [R0+0xf080] ;  /* 0x00f080000050783b */ /* 0x000ee80000000200 */
[----:B------:R-:W-:Y:S10]  /*38d0*/  MUFU.EX2 R132, R208 ;  /* 0x000000d000847308 */ /* 0x000ff40000000800 */
[----:B------:R-:W-:Y:S10]  /*38e0*/  MUFU.EX2 R143, R143 ;  /* 0x0000008f008f7308 */ /* 0x000ff40000000800 */
[----:B------:R-:W-:Y:S01]  /*38f0*/  MUFU.EX2 R146, R146 ;  /* 0x0000009200927308 */ /* 0x000fe20000000800 */
[-C--:B-1----:R-:W-:Y:S09]  /*3900*/  HMMA.16816.F32 R4, R24, R174.reuse, R4 ;  /* 0x000000ae1804723c */ /* 0x082ff20000001804 */
[----:B------:R-:W-:Y:S01]  /*3910*/  MUFU.EX2 R140, R140 ;  /* 0x0000008c008c7308 */ /* 0x000fe20000000800 */
[C---:B---3--:R-:W-:Y:S09]  /*3920*/  HMMA.16816.F32 R8, R80.reuse, R174, R8 ;  /* 0x000000ae5008723c */ /* 0x048ff20000001808 */
[----:B------:R-:W-:Y:S01]  /*3930*/  MUFU.EX2 R134, R207 ;  /* 0x000000cf00867308 */ /* 0x000fe20000000800 */
[-C--:B------:R-:W-:Y:S09]  /*3940*/  HMMA.16816.F32 R12, R80, R176.reuse, R12 ;  /* 0x000000b0500c723c */ /* 0x080ff2000000180c */
[----:B------:R-:W-:Y:S01]  /*3950*/  MUFU.EX2 R138, R138 ;  /* 0x0000008a008a7308 */ /* 0x000fe20000000800 */
[C---:B------:R-:W-:Y:S08]  /*3960*/  HMMA.16816.F32 R16, R24.reuse, R176, R16 ;  /* 0x000000b01810723c */ /* 0x040ff00000001810 */
[-C--:B------:R-:W-:Y:S01]  /*3970*/  HMMA.16816.F32 R20, R24, R178.reuse, R20 ;  /* 0x000000b21814723c */ /* 0x080fe20000001814 */
[----:B------:R-:W1:Y:S01]  /*3980*/  LDSM.16.M88.4 R24, [R225+0x10080] ;  /* 0x01008000e118783b */ /* 0x000e620000000200 */
[----:B------:R-:W3:Y:S06]  /*3990*/  MUFU.EX2 R135, R237 ;  /* 0x000000ed00877308 */ /* 0x000eec0000000800 */
[----:B------:R-:W-:Y:S01]  /*39a0*/  HMMA.16816.F32 R28, R80, R178, R28 ;  /* 0x000000b2501c723c */ /* 0x000fe2000000181c */
[----:B------:R-:W4:Y:S03]  /*39b0*/  LDSM.16.M88.4 R80, [R225+0x11080] ;  /* 0x01108000e150783b */ /* 0x000f260000000200 */
[----:B------:R-:W-:Y:S01]  /*39c0*/  MUFU.EX2 R139, R139 ;  /* 0x0000008b008b7308 */ /* 0x000fe20000000800 */
[----:B---3--:R-:W-:Y:S03]  /*39d0*/  F2FP.PACK_AB R137, R135, R133 ;  /* 0x000000858789723e */ /* 0x008fe600000000ff */
[-C--:B-1----:R-:W-:Y:S08]  /*39e0*/  HMMA.16816.F32 R4, R24, R180.reuse, R4 ;  /* 0x000000b41804723c */ /* 0x082ff00000001804 */
[C---:B----4-:R-:W-:Y:S08]  /*39f0*/  HMMA.16816.F32 R8, R80.reuse, R180, R8 ;  /* 0x000000b45008723c */ /* 0x050ff00000001808 */
[-C--:B------:R-:W-:Y:S08]  /*3a00*/  HMMA.16816.F32 R12, R80, R182.reuse, R12 ;  /* 0x000000b6500c723c */ /* 0x080ff0000000180c */
[C---:B------:R-:W-:Y:S08]  /*3a10*/  HMMA.16816.F32 R16, R24.reuse, R182, R16 ;  /* 0x000000b61810723c */ /* 0x040ff00000001810 */
[-C--:B------:R-:W-:Y:S01]  /*3a20*/  HMMA.16816.F32 R20, R24, R184.reuse, R20 ;  /* 0x000000b81814723c */ /* 0x080fe20000001814 */
[----:B------:R-:W1:Y:S07]  /*3a30*/  LDSM.16.M88.4 R24, [R226+0x10080] ;  /* 0x01008000e218783b */ /* 0x000e6e0000000200 */
[----:B------:R-:W-:Y:S01]  /*3a40*/  HMMA.16816.F32 R28, R80, R184, R28 ;  /* 0x000000b8501c723c */ /* 0x000fe2000000181c */
[----:B------:R-:W3:Y:S07]  /*3a50*/  LDSM.16.M88.4 R80, [R226+0x11080] ;  /* 0x01108000e250783b */ /* 0x000eee0000000200 */
[-C--:B-1----:R-:W-:Y:S08]  /*3a60*/  HMMA.16816.F32 R4, R24, R186.reuse, R4 ;  /* 0x000000ba1804723c */ /* 0x082ff00000001804 */
[C---:B---3--:R-:W-:Y:S08]  /*3a70*/  HMMA.16816.F32 R8, R80.reuse, R186, R8 ;  /* 0x000000ba5008723c */ /* 0x048ff00000001808 */
[-C--:B------:R-:W-:Y:S08]  /*3a80*/  HMMA.16816.F32 R12, R80, R188.reuse, R12 ;  /* 0x000000bc500c723c */ /* 0x080ff0000000180c */
[C---:B------:R-:W-:Y:S08]  /*3a90*/  HMMA.16816.F32 R16, R24.reuse, R188, R16 ;  /* 0x000000bc1810723c */ /* 0x040ff00000001810 */
[-C--:B------:R-:W-:Y:S01]  /*3aa0*/  HMMA.16816.F32 R20, R24, R190.reuse, R20 ;  /* 0x000000be1814723c */ /* 0x080fe20000001814 */
[----:B------:R-:W1:Y:S07]  /*3ab0*/  LDSM.16.M88.4 R24, [R2+0x10080] ;  /* 0x010080000218783b */ /* 0x000e6e0000000200 */
[----:B------:R-:W-:Y:S01]  /*3ac0*/  HMMA.16816.F32 R28, R80, R190, R28 ;  /* 0x000000be501c723c */ /* 0x000fe2000000181c */
[----:B------:R-:W3:Y:S08]  /*3ad0*/  LDSM.16.M88.4 R80, [R2+0x11080] ;  /* 0x011080000250783b */ /* 0x000ef00000000200 */
[----:B------:R-:W-:Y:S01]  /*3ae0*/  LDS R2, [R242.X4+0x12300] ;  /* 0x01230000f2027984 */ /* 0x000fe20000004800 */
        /* <DEDUP_REMOVED lines=8> */
[----:B------:R-:W4:Y:S01]  /*3b70*/  LDS R0, [R242.X4+0x122a0] ;  /* 0x0122a000f2007984 */ /* 0x000f220000004800 */
[-C--:B-1----:R-:W-:Y:S08]  /*3b80*/  HMMA.16816.F32 R4, R24, R198.reuse, R4 ;  /* 0x000000c61804723c */ /* 0x082ff00000001804 */
[C---:B---3--:R-:W-:Y:S08]  /*3b90*/  HMMA.16816.F32 R8, R80.reuse, R198, R8 ;  /* 0x000000c65008723c */ /* 0x048ff00000001808 */
[-C--:B------:R-:W-:Y:S08]  /*3ba0*/  HMMA.16816.F32 R12, R80, R200.reuse, R12 ;  /* 0x000000c8500c723c */ /* 0x080ff0000000180c */
[C---:B------:R-:W-:Y:S04]  /*3bb0*/  HMMA.16816.F32 R16, R24.reuse, R200, R16 ;  /* 0x000000c81810723c */ /* 0x040fe80000001810 */
[--C-:B----4-:R-:W-:Y:S02]  /*3bc0*/  FADD.FTZ R6, R6, -R0.reuse ;  /* 0x8000000006067221 */ /* 0x110fe40000010000 */
[--C-:B------:R-:W-:Y:S02]  /*3bd0*/  FADD.FTZ R7, R7, -R0.reuse ;  /* 0x8000000007077221 */ /* 0x100fe40000010000 */
[-C--:B------:R-:W-:Y:S01]  /*3be0*/  HMMA.16816.F32 R20, R24, R202.reuse, R20 ;  /* 0x000000ca1814723c */ /* 0x080fe20000001814 */
[----:B------:R-:W1:Y:S03]  /*3bf0*/  MUFU.EX2 R27, R209 ;  /* 0x000000d1001b7308 */ /* 0x000e660000000800 */
[--C-:B------:R-:W-:Y:S02]  /*3c00*/  FADD.FTZ R4, R4, -R3.reuse ;  /* 0x8000000304047221 */ /* 0x100fe40000010000 */
[--C-:B------:R-:W-:Y:S01]  /*3c10*/  FADD.FTZ R5, R5, -R3.reuse ;  /* 0x8000000305057221 */ /* 0x100fe20000010000 */
[----:B------:R-:W-:Y:S01]  /*3c20*/  F2FP.PACK_AB R26, R147, R145 ;  /* 0x00000091931a723e */ /* 0x000fe200000000ff */
[----:B------:R-:W-:Y:S04]  /*3c30*/  HMMA.16816.F32 R28, R80, R202, R28 ;  /* 0x000000ca501c723c */ /* 0x000fe8000000181c */
[----:B------:R-:W-:Y:S02]  /*3c40*/  FMUL.FTZ R4, R133, R4 ;  /* 0x0000000485047220 */ /* 0x000fe40000410000 */
[----:B------:R-:W-:Y:S01]  /*3c50*/  FMUL.FTZ R6, R145, R6 ;  /* 0x0000000691067220 */ /* 0x000fe20000410000 */
[----:B------:R-:W-:Y:S01]  /*3c60*/  MUFU.EX2 R133, R239 ;  /* 0x000000ef00857308 */ /* 0x000fe20000000800 */
[--C-:B------:R-:W-:Y:S04]  /*3c70*/  FADD.FTZ R16, R16, -R3.reuse ;  /* 0x8000000310107221 */ /* 0x100fe80000010000 */
[--C-:B------:R-:W-:Y:S02]  /*3c80*/  FADD.FTZ R17, R17, -R3.reuse ;  /* 0x8000000311117221 */ /* 0x100fe40000010000 */
[--C-:B------:R-:W-:Y:S02]  /*3c90*/  FADD.FTZ R18, R18, -R0.reuse ;  /* 0x8000000012127221 */ /* 0x100fe40000010000 */
[--C-:B------:R-:W-:Y:S02]  /*3ca0*/  FADD.FTZ R22, R22, -R0.reuse ;  /* 0x8000000016167221 */ /* 0x100fe40000010000 */
[--C-:B------:R-:W-:Y:S02]  /*3cb0*/  FADD.FTZ R23, R23, -R0.reuse ;  /* 0x8000000017177221 */ /* 0x100fe40000010000 */
[--C-:B------:R-:W-:Y:S02]  /*3cc0*/  FADD.FTZ R20, R20, -R3.reuse ;  /* 0x8000000314147221 */ /* 0x100fe40000010000 */
[----:B------:R-:W-:Y:S02]  /*3cd0*/  FADD.FTZ R21, R21, -R3 ;  /* 0x8000000315157221 */ /* 0x000fe40000010000 */
[----:B------:R-:W-:Y:S02]  /*3ce0*/  FADD.FTZ R3, R19, -R0 ;  /* 0x8000000013037221 */ /* 0x000fe40000010000 */
[----:B------:R-:W3:Y:S01]  /*3cf0*/  LDS R0, [R242.X4+0x12320] ;  /* 0x01232000f2007984 */ /* 0x000ee20000004800 */
[----:B------:R-:W-:Y:S01]  /*3d00*/  FMUL.FTZ R17, R142, R17 ;  /* 0x000000118e117220 */ /* 0x000fe20000410000 */
[----:B------:R-:W4:Y:S01]  /*3d10*/  MUFU.EX2 R19, R240 ;  /* 0x000000f000137308 */ /* 0x000f220000000800 */
[----:B------:R-:W-:Y:S01]  /*3d20*/  FMUL.FTZ R16, R136, R16 ;  /* 0x0000001088107220 */ /* 0x000fe20000410000 */
[----:B------:R-:W-:Y:S01]  /*3d30*/  STS [R235+0x12480], R137 ;  /* 0x01248089eb007388 */ /* 0x000fe20000000800 */
[----:B------:R-:W-:Y:S01]  /*3d40*/  FMUL.FTZ R24, R141, R20 ;  /* 0x000000148d187220 */ /* 0x000fe20000410000 */
[----:B------:R-:W-:Y:S01]  /*3d50*/  F2FP.PACK_AB R136, R142, R136 ;  /* 0x000000888e88723e */ /* 0x000fe200000000ff */
[----:B------:R-:W-:Y:S01]  /*3d60*/  FMUL.FTZ R21, R144, R21 ;  /* 0x0000001590157220 */ /* 0x000fe20000410000 */
[----:B------:R-:W-:Y:S01]  /*3d70*/  F2FP.PACK_AB R25, R17, R16 ;  /* 0x000000101119723e */ /* 0x000fe200000000ff */
[----:B------:R-:W-:Y:S01]  /*3d80*/  FMUL.FTZ R7, R147, R7 ;  /* 0x0000000793077220 */ /* 0x000fe20000410000 */
[----:B------:R-:W-:Y:S01]  /*3d90*/  F2FP.PACK_AB R17, R151, R149 ;  /* 0x000000959711723e */ /* 0x000fe200000000ff */
[--C-:B------:R-:W-:Y:S01]  /*3da0*/  FADD.FTZ R8, R8, -R2.reuse ;  /* 0x8000000208087221 */ /* 0x100fe20000010000 */
[----:B------:R-:W-:Y:S01]  /*3db0*/  F2FP.PACK_AB R24, R21, R24 ;  /* 0x000000181518723e */ /* 0x000fe200000000ff */
[--C-:B------:R-:W-:Y:S01]  /*3dc0*/  FADD.FTZ R12, R12, -R2.reuse ;  /* 0x800000020c0c7221 */ /* 0x100fe20000010000 */
[----:B------:R-:W-:Y:S01]  /*3dd0*/  F2FP.PACK_AB R21, R7, R6 ;  /* 0x000000060715723e */ /* 0x000fe200000000ff */
[--C-:B------:R-:W-:Y:S01]  /*3de0*/  FADD.FTZ R13, R13, -R2.reuse ;  /* 0x800000020d0d7221 */ /* 0x100fe20000010000 */
[----:B------:R-:W-:Y:S01]  /*3df0*/  F2FP.PACK_AB R7, R143, R148 ;  /* 0x000000948f07723e */ /* 0x000fe200000000ff */
[----:B------:R-:W-:Y:S01]  /*3e00*/  FMUL.FTZ R151, R151, R3 ;  /* 0x0000000397977220 */ /* 0x000fe20000410000 */
[----:B------:R-:W-:Y:S01]  /*3e10*/  STS [R236], R26 ;  /* 0x0000001aec007388 */ /* 0x000fe20000000800 */
[----:B------:R-:W-:Y:S01]  /*3e20*/  FMUL.FTZ R80, R150, R22 ;  /* 0x0000001696507220 */ /* 0x000fe20000410000 */
[----:B-1----:R-:W-:Y:S01]  /*3e30*/  F2FP.PACK_AB R6, R132, R27 ;  /* 0x0000001b8406723e */ /* 0x002fe200000000ff */
[----:B------:R-:W-:Y:S01]  /*3e40*/  FMUL.FTZ R22, R148, R8 ;  /* 0x0000000894167220 */ /* 0x000fe20000410000 */
[----:B------:R-:W-:Y:S01]  /*3e50*/  STS [R235+0x12c80], R7 ;  /* 0x012c8007eb007388 */ /* 0x000fe20000000800 */
[----:B------:R-:W-:Y:S01]  /*3e60*/  FMUL.FTZ R3, R27, R12 ;  /* 0x0000000c1b037220 */ /* 0x000fe20000410000 */
[----:B------:R-:W-:Y:S01]  /*3e70*/  F2FP.PACK_AB R16, R160, R150 ;  /* 0x00000096a010723e */ /* 0x000fe200000000ff */
[----:B------:R-:W-:Y:S02]  /*3e80*/  FMUL.FTZ R8, R132, R13 ;  /* 0x0000000d84087220 */ /* 0x000fe40000410000 */
[--C-:B------:R-:W-:Y:S02]  /*3e90*/  FADD.FTZ R29, R29, -R2.reuse ;  /* 0x800000021d1d7221 */ /* 0x100fe40000010000 */
[--C-:B------:R-:W-:Y:S01]  /*3ea0*/  FADD.FTZ R9, R9, -R2.reuse ;  /* 0x8000000209097221 */ /* 0x100fe20000010000 */
[----:B------:R-:W-:Y:S01]  /*3eb0*/  F2FP.PACK_AB R8, R8, R3 ;  /* 0x000000030808723e */ /* 0x000fe200000000ff */
[----:B------:R-:W-:Y:S01]  /*3ec0*/  FADD.FTZ R28, R28, -R2 ;  /* 0x800000021c1c7221 */ /* 0x000fe20000010000 */
[----:B------:R-:W-:Y:S01]  /*3ed0*/  F2FP.PACK_AB R3, R140, R146 ;  /* 0x000000928c03723e */ /* 0x000fe200000000ff */
[----:B------:R-:W-:Y:S01]  /*3ee0*/  FMUL.FTZ R81, R149, R18 ;  /* 0x0000001295517220 */ /* 0x000fe20000410000 */
[----:B----4-:R-:W-:Y:S01]  /*3ef0*/  F2FP.PACK_AB R2, R19, R133 ;  /* 0x000000851302723e */ /* 0x010fe200000000ff */
        /* <DEDUP_REMOVED lines=9> */
[----:B------:R-:W-:Y:S01]  /*3f90*/  STS [R236+0x1000], R17 ;  /* 0x00100011ec007388 */ /* 0x000fe20000000800 */
[--C-:B---3--:R-:W-:Y:S01]  /*3fa0*/  FADD.FTZ R10, R10, -R0.reuse ;  /* 0x800000000a0a7221 */ /* 0x108fe20000010000 */
[----:B------:R-:W-:Y:S01]  /*3fb0*/  F2FP.PACK_AB R9, R151, R81 ;  /* 0x000000519709723e */ /* 0x000fe200000000ff */
[--C-:B------:R-:W-:Y:S01]  /*3fc0*/  FADD.FTZ R11, R11, -R0.reuse ;  /* 0x800000000b0b7221 */ /* 0x100fe20000010000 */
[----:B------:R-:W-:Y:S01]  /*3fd0*/  STS [R235+0x13c80], R6 ;  /* 0x013c8006eb007388 */ /* 0x000fe20000000800 */
[----:B------:R-:W-:Y:S01]  /*3fe0*/  FMUL.FTZ R10, R146, R10 ;  /* 0x0000000a920a7220 */ /* 0x000fe20000410000 */
[----:B------:R-:W-:Y:S01]  /*3ff0*/  F2FP.PACK_AB R5, R5, R22 ;  /* 0x000000160505723e */ /* 0x000fe200000000ff */
[----:B------:R-:W-:Y:S01]  /*4000*/  FMUL.FTZ R11, R140, R11 ;  /* 0x0000000b8c0b7220 */ /* 0x000fe20000410000 */
[----:B------:R1:W-:Y:S01]  /*4010*/  STS [R236+0x1800], R2 ;  /* 0x00180002ec007388 */ /* 0x0003e20000000800 */
[--C-:B------:R-:W-:Y:S01]  /*4020*/  FADD.FTZ R14, R14, -R0.reuse ;  /* 0x800000000e0e7221 */ /* 0x100fe20000010000 */
[----:B------:R-:W-:Y:S01]  /*4030*/  F2FP.PACK_AB R13, R23, R80 ;  /* 0x00000050170d723e */ /* 0x000fe200000000ff */
[--C-:B------:R-:W-:Y:S01]  /*4040*/  FADD.FTZ R15, R15, -R0.reuse ;  /* 0x800000000f0f7221 */ /* 0x100fe20000010000 */
[----:B------:R-:W-:Y:S01]  /*4050*/  STS [R235+0x14480], R135 ;  /* 0x01448087eb007388 */ /* 0x000fe20000000800 */
[----:B------:R-:W-:Y:S02]  /*4060*/  FMUL.FTZ R14, R133, R14 ;  /* 0x0000000e850e7220 */ /* 0x000fe40000410000 */
[----:B------:R-:W-:Y:S01]  /*4070*/  FMUL.FTZ R15, R19, R15 ;  /* 0x0000000f130f7220 */ /* 0x000fe20000410000 */
[----:B------:R-:W-:Y:S01]  /*4080*/  STS [R236+0x2000], R16 ;  /* 0x00200010ec007388 */ /* 0x000fe20000000800 */
[--C-:B------:R-:W-:Y:S02]  /*4090*/  FADD.FTZ R30, R30, -R0.reuse ;  /* 0x800000001e1e7221 */ /* 0x100fe40000010000 */
[----:B------:R-:W-:Y:S01]  /*40a0*/  FADD.FTZ R31, R31, -R0 ;  /* 0x800000001f1f7221 */ /* 0x000fe20000010000 */
[----:B------:R-:W-:Y:S01]  /*40b0*/  STS [R235+0x14c80], R4 ;  /* 0x014c8004eb007388 */ /* 0x000fe20000000800 */
[----:B------:R-:W-:Y:S01]  /*40c0*/  F2FP.PACK_AB R0, R15, R14 ;  /* 0x0000000e0f00723e */ /* 0x000fe200000000ff */
[----:B------:R-:W-:Y:S02]  /*40d0*/  FMUL.FTZ R28, R134, R28 ;  /* 0x0000001c861c7220 */ /* 0x000fe40000410000 */
[----:B------:R-:W-:Y:S05]  /*40e0*/  FMUL.FTZ R12, R138, R29 ;  /* 0x0000001d8a0c7220 */ /* 0x000fea0000410000 */
[----:B------:R-:W-:Y:S02]  /*40f0*/  F2FP.PACK_AB R12, R12, R28 ;  /* 0x0000001c0c0c723e */ /* 0x000fe400000000ff */
[C---:B-1----:R-:W-:Y:S01]  /*4100*/  F2FP.PACK_AB R2, R139.reuse, R18 ;  /* 0x000000128b02723e */ /* 0x042fe200000000ff */
[----:B------:R-:W-:Y:S02]  /*4110*/  FMUL.FTZ R18, R18, R30 ;  /* 0x0000001e12127220 */ /* 0x000fe40000410000 */
[----:B------:R-:W-:Y:S02]  /*4120*/  FMUL.FTZ R139, R139, R31 ;  /* 0x0000001f8b8b7220 */ /* 0x000fe40000410000 */
        /* <DEDUP_REMOVED lines=17> */
[----:B---3--:R-:W-:Y:S07]  /*4240*/  IMAD.SHL.U32 R0, R228, 0x2, RZ ;  /* 0x00000002e4007824 */ /* 0x008fee00078e00ff */
[----:B------:R-:W-:Y:S08]  /*4250*/  LDSM.16.MT88.4 R12, [R216+0x13480] ;  /* 0x01348000d80c783b */ /* 0x000ff00000004200 */
[----:B------:R-:W1:Y:S08]  /*4260*/  LDSM.16.MT88.4 R8, [R0+0xe080] ;  /* 0x00e080000008783b */ /* 0x000e700000004200 */
[----:B------:R-:W3:Y:S08]  /*4270*/  LDSM.16.MT88.4 R16, [R216+0x14480] ;  /* 0x01448000d810783b */ /* 0x000ef00000004200 */
[----:B------:R-:W4:Y:S08]  /*4280*/  LDSM.16.MT88.4 R20, [R0+0x10080] ;  /* 0x010080000014783b */ /* 0x000f300000004200 */
[----:B------:R-:W-:Y:S08]  /*4290*/  LDSM.16.MT88.4 R24, [R216+0x12880] ;  /* 0x01288000d818783b */ /* 0x000ff00000004200 */
[----:B------:R-:W5:Y:S01]  /*42a0*/  LDSM.16.MT88.4 R28, [R0+0xe880] ;  /* 0x00e88000001c783b */ /* 0x000f620000004200 */
[-C--:B-1----:R-:W-:Y:S07]  /*42b0*/  HMMA.16816.F32 R32, R4, R8.reuse, R32 ;  /* 0x000000080420723c */ /* 0x082fee0000001820 */
[----:B------:R-:W1:Y:S01]  /*42c0*/  LDSM.16.MT88.4 R80, [R216+0x13880] ;  /* 0x01388000d850783b */ /* 0x000e620000004200 */
[-C--:B------:R-:W-:Y:S07]  /*42d0*/  HMMA.16816.F32 R36, R12, R8.reuse, R36 ;  /* 0x000000080c24723c */ /* 0x080fee0000001824 */
        /* <DEDUP_REMOVED lines=8> */
[----:B------:R-:W-:Y:S01]  /*4360*/  LDSM.16.MT88.4 R8, [R0+0xf080] ;  /* 0x00f080000008783b */ /* 0x000fe20000004200 */
[-C--:B----4-:R-:W-:Y:S07]  /*4370*/  HMMA.16816.F32 R56, R4, R20.reuse, R56 ;  /* 0x000000140438723c */ /* 0x090fee0000001838 */
        /* <DEDUP_REMOVED lines=8> */
[----:B------:R-:W4:Y:S07]  /*4400*/  LDSM.16.MT88.4 R4, [R216+0x12c80] ;  /* 0x012c8000d804783b */ /* 0x000f2e0000004200 */
[-C--:B-----5:R-:W-:Y:S01]  /*4410*/  HMMA.16816.F32 R32, R24, R28.reuse, R32 ;  /* 0x0000001c1820723c */ /* 0x0a0fe20000001820 */
[----:B------:R-:W5:Y:S07]  /*4420*/  LDSM.16.MT88.4 R20, [R0+0x11080] ;  /* 0x011080000014783b */ /* 0x000f6e0000004200 */
[-C--:B-1----:R-:W-:Y:S08]  /*4430*/  HMMA.16816.F32 R36, R80, R28.reuse, R36 ;  /* 0x0000001c5024723c */ /* 0x082ff00000001824 */
[C---:B--2---:R-:W-:Y:S08]  /*4440*/  HMMA.16816.F32 R40, R132.reuse, R28, R40 ;  /* 0x0000001c8428723c */ /* 0x044ff00000001828 */
[-C--:B------:R-:W-:Y:S08]  /*4450*/  HMMA.16816.F32 R44, R132, R30.reuse, R44 ;  /* 0x0000001e842c723c */ /* 0x080ff0000000182c */
[-C--:B------:R-:W-:Y:S08]  /*4460*/  HMMA.16816.F32 R48, R80, R30.reuse, R48 ;  /* 0x0000001e5030723c */ /* 0x080ff00000001830 */
[C---:B------:R-:W-:Y:S01]  /*4470*/  HMMA.16816.F32 R52, R24.reuse, R30, R52 ;  /* 0x0000001e1834723c */ /* 0x040fe20000001834 */
[----:B------:R-:W1:Y:S07]  /*4480*/  LDSM.16.MT88.4 R28, [R216+0x13080] ;  /* 0x01308000d81c783b */ /* 0x000e6e0000004200 */
[-C--:B---3--:R-:W-:Y:S08]  /*4490*/  HMMA.16816.F32 R56, R24, R136.reuse, R56 ;  /* 0x000000881838723c */ /* 0x088ff00000001838 */
        /* <DEDUP_REMOVED lines=13> */
[-C--:B-----5:R-:W-:Y:S08]  /*4570*/  HMMA.16816.F32 R56, R4, R20.reuse, R56 ;  /* 0x000000140438723c */ /* 0x0a0ff00000001838 */
        /* <DEDUP_REMOVED lines=26> */
[----:B-1-34-:R-:W-:Y:S01]  /*4720*/  SHF.R.S32.HI R2, RZ, 0x1f, R234 ;  /* 0x0000001fff027819 */ /* 0x01afe200000114ea */
[----:B------:R-:W2:Y:S01]  /*4730*/  LDL.64 R8, [R1+0x28] ;  /* 0x0000280001087983 */ /* 0x000ea20000100a00 */
[----:B------:R-:W-:Y:S03]  /*4740*/  IMAD.SHL.U32 R5, R234, 0x40, RZ ;  /* 0x00000040ea057824 */ /* 0x000fe600078e00ff */
[----:B------:R-:W3:Y:S01]  /*4750*/  LDL.64 R240, [R1+0x10] ;  /* 0x0000100001f07983 */ /* 0x000ee20000100a00 */
[----:B------:R-:W-:Y:S02]  /*4760*/  IMAD R4, R2, c[0x0][0x208], RZ ;  /* 0x0000820002047a24 */ /* 0x000fe400078e02ff */
[C---:B------:R-:W-:Y:S01]  /*4770*/  IMAD.WIDE.U32 R2, R234.reuse, c[0x0][0x208], RZ ;  /* 0x00008200ea027a25 */ /* 0x040fe200078e00ff */
[----:B------:R-:W4:Y:S03]  /*4780*/  LDL R237, [R1+0x38] ;  /* 0x0000380001ed7983 */ /* 0x000f260000100800 */
[----:B------:R-:W-:Y:S01]  /*4790*/  IMAD R4, R234, c[0x0][0x20c], R4 ;  /* 0x00008300ea047a24 */ /* 0x000fe200078e0204 */
[----:B------:R-:W5:Y:S01]  /*47a0*/  LDL.64 R238, [R1] ;  /* 0x0000000001ee7983 */ /* 0x000f620000100a00 */
[C---:B------:R-:W-:Y:S02]  /*47b0*/  IMAD.SHL.U32 R6, R2.reuse, 0x40, RZ ;  /* 0x0000004002067824 */ /* 0x040fe400078e00ff */
[----:B------:R-:W-:Y:S05]  /*47c0*/  IMAD.IADD R3, R3, 0x1, R4 ;  /* 0x0000000103037824 */ /* 0x000fea00078e0204 */
[----:B------:R-:W-:Y:S02]  /*47d0*/  SHF.L.U64.HI R3, R2, 0x6, R3 ;  /* 0x0000000602037819 */ /* 0x000fe40000010203 */
[----:B------:R-:W-:Y:S02]  /*47e0*/  IADD3 R2, -R250, c[0x0][0x168], -R5 ;  /* 0x00005a00fa027a10 */ /* 0x000fe40007ffe905 */
[C---:B--2---:R-:W-:Y:S02]  /*47f0*/  IADD3 R4, P1, R5.reuse, R8, RZ ;  /* 0x0000000805047210 */ /* 0x044fe40007f3e0ff */
[----:B---3--:R-:W-:Y:S02]  /*4800*/  IADD3 R10, P6, P5, R240, UR10, R6 ;  /* 0x0000000af00a7c10 */ /* 0x008fe4000fdde006 */
[----:B----4-:R-:W-:Y:S02]  /*4810*/  LEA.HI.X.SX32 R7, R5, R237, 0x1, P1 ;  /* 0x000000ed05077211 */ /* 0x010fe400008f0eff */
[----:B------:R-:W-:Y:S02]  /*4820*/  LOP3.LUT P1, RZ, R252, 0x1, RZ, 0xc0, !PT ;  /* 0x00000001fcff7812 */ /* 0x000fe4000782c0ff */
[----:B-----5:R-:W-:Y:S02]  /*4830*/  IADD3.X R11, R239, UR11, R3, P6, P5 ;  /* 0x0000000bef0b7c10 */ /* 0x020fe4000b7ea403 */
[----:B------:R-:W-:Y:S02]  /*4840*/  IADD3 R5, P6, R6, R240, RZ ;  /* 0x000000f006057210 */ /* 0x000fe40007fde0ff */
[C---:B------:R-:W-:Y:S03]  /*4850*/  LEA R8, P5, R4.reuse, c[0x0][0x280], 0x2 ;  /* 0x0000a00004087a11 */ /* 0x040fe600078a10ff */
[----:B------:R-:W-:Y:S01]  /*4860*/  IMAD.X R3, R3, 0x1, R239, P6 ;  /* 0x0000000103037824 */ /* 0x000fe200030e06ef */
[----:B------:R-:W-:Y:S02]  /*4870*/  LEA.HI.X R9, R4, c[0x0][0x284], R7, 0x2, P5 ;  /* 0x0000a10004097a11 */ /* 0x000fe400028f1407 */
[C---:B------:R-:W-:Y:S02]  /*4880*/  ISETP.LT.OR P5, PT, R2.reuse, 0x1, !P1 ;  /* 0x000000010200780c */ /* 0x040fe40004fa1670 */
[C---:B------:R-:W-:Y:S02]  /*4890*/  LEA R6, P6, R5.reuse, c[0x0][0x1f0], 0x1 ;  /* 0x00007c0005067a11 */ /* 0x040fe400078c08ff */
[----:B------:R-:W-:Y:S02]  /*48a0*/  ISETP.LT.OR P1, PT, R2, 0x21, !P1 ;  /* 0x000000210200780c */ /* 0x000fe40004f21670 */
        /* <DEDUP_REMOVED lines=15> */
.L_x_738:
[-C--:B-1-34-:R-:W-:Y:S01]  /*49a0*/  HMMA.16816.F32 R4, R80, R16.reuse, RZ ;  /* 0x000000105004723c */ /* 0x09afe200000018ff */
[----:B------:R-:W-:Y:S01]  /*49b0*/  LDSM.16.M88.4 R140, [R221+0x1800] ;  /* 0x00180000dd8c783b */ /* 0x000fe20000000200 */
[----:B------:R-:W-:Y:S01]  /*49c0*/  UIADD3 UR6, UR7, 0x1, URZ ;  /* 0x0000000107067890 */ /* 0x000fe2000fffe03f */
[----:B------:R-:W-:Y:S01]  /*49d0*/  ISETP.GE.AND P5, PT, R217, 0x1, PT ;  /* 0x00000001d900780c */ /* 0x000fe20003fa6270 */
[----:B------:R-:W-:Y:S01]  /*49e0*/  IMAD.WIDE.U32 R2, R248, c[0x0][0x238], R244 ;  /* 0x00008e00f8027a25 */ /* 0x000fe200078e00f4 */
[----:B------:R-:W-:Y:S01]  /*49f0*/  UISETP.GE.AND UP0, UPT, UR7, 0x1, UPT ;  /* 0x000000010700788c */ /* 0x000fe2000bf06270 */
[----:B------:R-:W2:Y:S02]  /*4a00*/  LDL R237, [R1+0x1c] ;  /* 0x00001c0001ed7983 */ /* 0x000ea40000100800 */
[C---:B------:R-:W-:Y:S01]  /*4a10*/  HMMA.16816.F32 R8, R132.reuse, R16, RZ ;  /* 0x000000108408723c */ /* 0x040fe200000018ff */
[----:B------:R-:W-:Y:S02]  /*4a20*/  USEL UR7, UR6, URZ, !UP0 ;  /* 0x0000003f06077287 */ /* 0x000fe4000c000000 */
[----:B------:R-:W-:Y:S05]  /*4a30*/  LDSM.16.MT88.4 R144, [R0+0x4080] ;  /* 0x004080000090783b */ /* 0x000fea0000004200 */
[-C--:B------:R-:W-:Y:S01]  /*4a40*/  HMMA.16816.F32 R12, R132, R18.reuse, RZ ;  /* 0x00000012840c723c */ /* 0x080fe200000018ff */
[----:B------:R-:W-:Y:S05]  /*4a50*/  LDSM.16.M88.4 R148, [R223+0x1000] ;  /* 0x00100000df94783b */ /* 0x000fea0000000200 */
[----:B------:R-:W0:Y:S02]  /*4a60*/  LDGDEPBAR ;  /* 0x00000000000079af */ /* 0x000e240000000000 */
        /* <DEDUP_REMOVED lines=8> */
[C---:B------:R-:W-:Y:S07]  /*4af0*/  HMMA.16816.F32 R8, R208.reuse, R204, R8 ;  /* 0x000000ccd008723c */ /* 0x040fee0000001808 */
[----:B------:R-:W-:Y:S01]  /*4b00*/  IMAD.MOV.U32 R204, RZ, RZ, R234 ;  /* 0x000000ffffcc7224 */ /* 0x000fe200078e00ea */
[-C--:B------:R-:W-:Y:S08]  /*4b10*/  HMMA.16816.F32 R12, R208, R206.reuse, R12 ;  /* 0x000000ced00c723c */ /* 0x080ff0000000180c */
[C---:B------:R-:W-:Y:S08]  /*4b20*/  HMMA.16816.F32 R16, R160.reuse, R206, R16 ;  /* 0x000000cea010723c */ /* 0x040ff00000001810 */
[-C--:B------:R-:W-:Y:S08]  /*4b30*/  HMMA.16816.F32 R20, R160, R212.reuse, R20 ;  /* 0x000000d4a014723c */ /* 0x080ff00000001814 */
[C---:B------:R-:W-:Y:S08]  /*4b40*/  HMMA.16816.F32 R24, R208.reuse, R212, R24 ;  /* 0x000000d4d018723c */ /* 0x040ff00000001818 */
[-C--:B------:R-:W-:Y:S08]  /*4b50*/  HMMA.16816.F32 R28, R208, R214.reuse, R28 ;  /* 0x000000d6d01c723c */ /* 0x080ff0000000181c */
[----:B------:R-:W-:Y:S01]  /*4b60*/  HMMA.16816.F32 R80, R160, R214, R80 ;  /* 0x000000d6a050723c */ /* 0x000fe20000001850 */
[----:B------:R-:W-:Y:S07]  /*4b70*/  LDSM.16.M88.4 R160, [R223+0x1800] ;  /* 0x00180000dfa0783b */ /* 0x000fee0000000200 */
        /* <DEDUP_REMOVED lines=10> */
[----:B------:R-:W3:Y:S05]  /*4c20*/  LDSM.16.MT88.4 R132, [R0+0x4880] ;  /* 0x004880000084783b */ /* 0x000eea0000004200 */
[----:B------:R-:W-:Y:S02]  /*4c30*/  LDSM.16.M88.4 R144, [R221+0x2800] ;  /* 0x00280000dd90783b */ /* 0x000fe40000000200 */
[-C--:B-1----:R-:W-:Y:S08]  /*4c40*/  HMMA.16816.F32 R4, R148, R136.reuse, R4 ;  /* 0x000000889404723c */ /* 0x082ff00000001804 */
[C---:B------:R-:W-:Y:S08]  /*4c50*/  HMMA.16816.F32 R8, R160.reuse, R136, R8 ;  /* 0x00000088a008723c */ /* 0x040ff00000001808 */
[-C--:B------:R-:W-:Y:S08]  /*4c60*/  HMMA.16816.F32 R12, R160, R138.reuse, R12 ;  /* 0x0000008aa00c723c */ /* 0x080ff0000000180c */
[C---:B------:R-:W-:Y:S01]  /*4c70*/  HMMA.16816.F32 R16, R148.reuse, R138, R16 ;  /* 0x0000008a9410723c */ /* 0x040fe20000001810 */
[----:B------:R-:W1:Y:S07]  /*4c80*/  LDSM.16.MT88.4 R136, [R0+0x2080] ;  /* 0x002080000088783b */ /* 0x000e6e0000004200 */
[-C--:B---3--:R-:W-:Y:S08]  /*4c90*/  HMMA.16816.F32 R20, R148, R132.reuse, R20 ;  /* 0x000000849414723c */ /* 0x088ff00000001814 */
[C---:B------:R-:W-:Y:S08]  /*4ca0*/  HMMA.16816.F32 R24, R160.reuse, R132, R24 ;  /* 0x00000084a018723c */ /* 0x040ff00000001818 */
[-C--:B------:R-:W-:Y:S01]  /*4cb0*/  HMMA.16816.F32 R28, R160, R134.reuse, R28 ;  /* 0x00000086a01c723c */ /* 0x080fe2000000181c */
[----:B------:R-:W-:Y:S07]  /*4cc0*/  LDSM.16.MT88.4 R160, [R0+0x2880] ;  /* 0x0028800000a0783b */ /* 0x000fee0000004200 */
[----:B------:R-:W-:Y:S01]  /*4cd0*/  HMMA.16816.F32 R80, R148, R134, R80 ;  /* 0x000000869450723c */ /* 0x000fe20000001850 */
[----:B------:R-:W3:Y:S05]  /*4ce0*/  LDSM.16.MT88.4 R132, [R0+0x5080] ;  /* 0x005080000084783b */ /* 0x000eea0000004200 */
[----:B------:R-:W4:Y:S02]  /*4cf0*/  LDSM.16.M88.4 R148, [R223+0x2000] ;  /* 0x00200000df94783b */ /* 0x000f240000000200 */
[-C--:B-1----:R-:W-:Y:S08]  /*4d00*/  HMMA.16816.F32 R4, R140, R136.reuse, R4 ;  /* 0x000000888c04723c */ /* 0x082ff00000001804 */
[C---:B------:R-:W-:Y:S08]  /*4d10*/  HMMA.16816.F32 R8, R144.reuse, R136, R8 ;  /* 0x000000889008723c */ /* 0x040ff00000001808 */
[-C--:B------:R-:W-:Y:S08]  /*4d20*/  HMMA.16816.F32 R12, R144, R138.reuse, R12 ;  /* 0x0000008a900c723c */ /* 0x080ff0000000180c */
[C---:B------:R-:W-:Y:S01]  /*4d30*/  HMMA.16816.F32 R16, R140.reuse, R138, R16 ;  /* 0x0000008a8c10723c */ /* 0x040fe20000001810 */
[----:B------:R-:W1:Y:S07]  /*4d40*/  LDSM.16.M88.4 R136, [R223+0x2800] ;  /* 0x00280000df88783b */ /* 0x000e6e0000000200 */
[-C--:B---3--:R-:W-:Y:S08]  /*4d50*/  HMMA.16816.F32 R20, R140, R132.reuse, R20 ;  /* 0x000000848c14723c */ /* 0x088ff00000001814 */
[C---:B------:R-:W-:Y:S08]  /*4d60*/  HMMA.16816.F32 R24, R144.reuse, R132, R24 ;  /* 0x000000849018723c */ /* 0x040ff00000001818 */
[-C--:B------:R-:W-:Y:S08]  /*4d70*/  HMMA.16816.F32 R28, R144, R134.reuse, R28 ;  /* 0x00000086901c723c */ /* 0x080ff0000000181c */
[----:B------:R-:W-:Y:S01]  /*4d80*/  HMMA.16816.F32 R80, R140, R134, R80 ;  /* 0x000000868c50723c */ /* 0x000fe20000001850 */
[----:B------:R3:W5:Y:S06]  /*4d90*/  LDSM.16.MT88.4 R132, [R0+0x5880] ;  /* 0x005880000084783b */ /* 0x00076c0000004200 */
[----:B------:R-:W-:Y:S01]  /*4da0*/  SHF.R.S32.HI R140, RZ, 0x1f, R247 ;  /* 0x0000001fff8c7819 */ /* 0x000fe200000114f7 */
[-C--:B----4-:R-:W-:Y:S05]  /*4db0*/  HMMA.16816.F32 R4, R148, R160.reuse, R4 ;  /* 0x000000a09404723c */ /* 0x090fea0000001804 */
[----:B------:R-:W-:Y:S03]  /*4dc0*/  IMAD R140, R140, c[0x0][0x240], RZ ;  /* 0x000090008c8c7a24 */ /* 0x000fe600078e02ff */
[C---:B-1----:R-:W-:Y:S04]  /*4dd0*/  HMMA.16816.F32 R8, R136.reuse, R160, R8 ;  /* 0x000000a08808723c */ /* 0x042fe80000001808 */
[----:B------:R-:W-:Y:S04]  /*4de0*/  IMAD R140, R247, c[0x0][0x244], R140 ;  /* 0x00009100f78c7a24 */ /* 0x000fe800078e028c */
[-C--:B------:R-:W-:Y:S04]  /*4df0*/  HMMA.16816.F32 R12, R136, R162.reuse, R12 ;  /* 0x000000a2880c723c */ /* 0x080fe8000000180c */
[----:B---3--:R-:W-:Y:S04]  /*4e00*/  SHF.R.S32.HI R0, RZ, 0x1f, R248 ;  /* 0x0000001fff007819 */ /* 0x008fe800000114f8 */
[C---:B------:R-:W-:Y:S04]  /*4e10*/  HMMA.16816.F32 R16, R148.reuse, R162, R16 ;  /* 0x000000a29410723c */ /* 0x040fe80000001810 */
[----:B------:R-:W-:Y:S04]  /*4e20*/  IMAD R0, R0, c[0x0][0x238], RZ ;  /* 0x00008e0000007a24 */ /* 0x000fe800078e02ff */
[----:B------:R-:W-:Y:S01]  /*4e30*/  IMAD R0, R248, c[0x0][0x23c], R0 ;  /* 0x00008f00f8007a24 */ /* 0x000fe200078e0200 */
[-C--:B-----5:R-:W-:Y:S03]  /*4e40*/  HMMA.16816.F32 R20, R148, R132.reuse, R20 ;  /* 0x000000849414723c */ /* 0x0a0fe60000001814 */
[----:B------:R-:W-:Y:S02]  /*4e50*/  IMAD.IADD R3, R3, 0x1, R0 ;  /* 0x0000000103037824 */ /* 0x000fe400078e0200 */
[----:B------:R-:W-:Y:S02]  /*4e60*/  IMAD.SHL.U32 R0, R249, 0x2000, RZ ;  /* 0x00002000f9007824 */ /* 0x000fe400078e00ff */
[----:B------:R-:W-:Y:S01]  /*4e70*/  IMAD.WIDE.U32 R2, R247, c[0x0][0x240], R2 ;  /* 0x00009000f7027a25 */ /* 0x000fe200078e0002 */
[C---:B------:R-:W-:Y:S04]  /*4e80*/  HMMA.16816.F32 R24, R136.reuse, R132, R24 ;  /* 0x000000848818723c */ /* 0x040fe80000001818 */
[----:B------:R-:W-:Y:S02]  /*4e90*/  SHF.R.S32.HI R141, RZ, 0x1f, R0 ;  /* 0x0000001fff8d7819 */ /* 0x000fe40000011400 */
[----:B------:R-:W-:Y:S02]  /*4ea0*/  IADD3 R0, P1, R0, R2, RZ ;  /* 0x0000000200007210 */ /* 0x000fe40007f3e0ff */
[-C--:B------:R-:W-:Y:S04]  /*4eb0*/  HMMA.16816.F32 R28, R136, R134.reuse, R28 ;  /* 0x00000086881c723c */ /* 0x080fe8000000181c */
[----:B------:R-:W-:Y:S02]  /*4ec0*/  IADD3.X R140, R141, R3, R140, P1, !PT ;  /* 0x000000038d8c7210 */ /* 0x000fe40000ffe48c */
[C---:B------:R-:W-:Y:S02]  /*4ed0*/  LEA R2, P1, R0.reuse, c[0x0][0x220], 0x2 ;  /* 0x0000880000027a11 */ /* 0x040fe400078210ff */
[----:B------:R-:W-:Y:S01]  /*4ee0*/  HMMA.16816.F32 R80, R148, R134, R80 ;  /* 0x000000869450723c */ /* 0x000fe20000001850 */
[----:B------:R-:W-:Y:S03]  /*4ef0*/  LDSM.16.MT88.4 R132, [R216+0x17880] ;  /* 0x01788000d884783b */ /* 0x000fe60000004200 */
[----:B------:R-:W-:Y:S01]  /*4f00*/  LEA.HI.X R3, R0, c[0x0][0x224], R140, 0x2, P1 ;  /* 0x0000890000037a11 */ /* 0x000fe200008f148c */
[C---:B------:R-:W-:Y:S01]  /*4f10*/  IMAD R0, R217.reuse, 0x2000, R228 ;  /* 0x00002000d9007824 */ /* 0x040fe200078e02e4 */
[----:B------:R-:W-:Y:S01]  /*4f20*/  LDSM.16.MT88.4 R140, [R216+0x18080] ;  /* 0x01808000d88c783b */ /* 0x000fe20000004200 */
[----:B--2---:R-:W-:Y:S02]  /*4f30*/  ISETP.GE.AND P1, PT, R234, R237, PT ;  /* 0x000000edea00720c */ /* 0x004fe40003f26270 */
[----:B------:R-:W-:Y:S02]  /*4f40*/  IMAD.SHL.U32 R0, R0, 0x2, RZ ;  /* 0x0000000200007824 */ /* 0x000fe400078e00ff */
[----:B------:R-:W-:Y:S01]  /*4f50*/  RED.E.ADD.F32.FTZ.RN.STRONG.GPU [R2.64], R4 ;  /* 0x000000040200798e */ /* 0x000fe2000c10e788 */
[----:B------:R-:W-:Y:S04]  /*4f60*/  IADD3 R217, R217, 0x1, RZ ;  /* 0x00000001d9d97810 */ /* 0x000fe80007ffe0ff */
[----:B------:R-:W-:Y:S01]  /*4f70*/  RED.E.ADD.F32.FTZ.RN.STRONG.GPU [R2.64+0x400], R5 ;  /* 0x000400050200798e */ /* 0x000fe2000c10e788 */
[----:B------:R-:W-:Y:S04]  /*4f80*/  SEL R217, R217, RZ, !P5 ;  /* 0x000000ffd9d97207 */ /* 0x000fe80006800000 */
        /* <DEDUP_REMOVED lines=56> */
[-C--:B-1----:R-:W-:Y:S08]  /*5310*/  HMMA.16816.F32 R84, R24, R28.reuse, R84 ;  /* 0x0000001c1854723c */ /* 0x082ff00000001854 */
        /* <DEDUP_REMOVED lines=89> */
.L_x_736:
[----:B------:R-:W-:Y:S05]  /*58b0*/  @P1 BRA `(.L_x_740) ;  /* 0x000016c000001947 */ /* 0x000fea0003800000 */
[----:B------:R-:W2:Y:S01]  /*58c0*/  LDL.LU R80, [R1+0x20] ;  /* 0x0000200001507983 */ /* 0x000ea20000300800 */
[----:B------:R-:W-:Y:S01]  /*58d0*/  SHF.R.S32.HI R8, RZ, 0x1f, R244 ;  /* 0x0000001fff087819 */ /* 0x000fe200000114f4 */
[----:B------:R-:W-:Y:S01]  /*58e0*/  BSSY B0, `(.L_x_741) ;  /* 0x00000b7000007945 */ /* 0x000fe20003800000 */
[----:B------:R-:W-:Y:S02]  /*58f0*/  F2FP.PACK_AB R32, R33, R32 ;  /* 0x000000202120723e */ /* 0x000fe400000000ff */
[----:B------:R-:W-:-:S02]  /*5900*/  LEA.HI R3, R8, R244, RZ, 0x2 ;  /* 0x000000f408037211 */ /* 0x000fc400078f10ff */
[----:B------:R-:W-:Y:S02]  /*5910*/  LEA.HI R0, R8, R244, RZ, 0x5 ;  /* 0x000000f408007211 */ /* 0x000fe400078f28ff */
[--C-:B-1----:R-:W-:Y:S02]  /*5920*/  SHF.R.S32.HI R5, RZ, 0x2, R3.reuse ;  /* 0x00000002ff057819 */ /* 0x102fe40000011403 */
        /* <DEDUP_REMOVED lines=32> */
[----:B------:R-:W-:Y:S01]  /*5b30*/  BAR.SYNC.DEFER_BLOCKING 0x1, 0x100 ;  /* 0x0044000000007b1d */ /* 0x000fe20000010000 */
[----:B------:R-:W-:-:S02]  /*5b40*/  F2FP.PACK_AB R52, R53, R52 ;  /* 0x000000343534723e */ /* 0x000fc400000000ff */
[----:B------:R-:W-:Y:S01]  /*5b50*/  IMAD R4, R2, 0x1800, R4 ;  /* 0x0000180002047824 */ /* 0x000fe200078e0204 */
[C---:B------:R-:W-:Y:S02]  /*5b60*/  IADD3 R2, R0.reuse, 0x40, RZ ;  /* 0x0000004000027810 */ /* 0x040fe40007ffe0ff */
[----:B------:R-:W-:Y:S02]  /*5b70*/  F2FP.PACK_AB R54, R55, R54 ;  /* 0x000000363736723e */ /* 0x000fe400000000ff */
[----:B------:R-:W-:Y:S02]  /*5b80*/  @P0 IADD3 R2, R0, -0x40, RZ ;  /* 0xffffffc000020810 */ /* 0x000fe40007ffe0ff */
[----:B------:R-:W-:Y:S02]  /*5b90*/  F2FP.PACK_AB R36, R37, R36 ;  /* 0x000000242524723e */ /* 0x000fe400000000ff */
[----:B------:R-:W-:Y:S02]  /*5ba0*/  F2FP.PACK_AB R38, R39, R38 ;  /* 0x000000262726723e */ /* 0x000fe400000000ff */
[----:B------:R-:W-:-:S02]  /*5bb0*/  F2FP.PACK_AB R48, R49, R48 ;  /* 0x000000303130723e */ /* 0x000fc400000000ff */
[----:B------:R-:W-:Y:S02]  /*5bc0*/  F2FP.PACK_AB R50, R51, R50 ;  /* 0x000000323332723e */ /* 0x000fe400000000ff */
[----:B------:R-:W-:Y:S02]  /*5bd0*/  F2FP.PACK_AB R40, R41, R40 ;  /* 0x000000282928723e */ /* 0x000fe400000000ff */
[----:B------:R-:W-:Y:S02]  /*5be0*/  F2FP.PACK_AB R42, R43, R42 ;  /* 0x0000002a2b2a723e */ /* 0x000fe400000000ff */
[----:B------:R-:W-:Y:S02]  /*5bf0*/  SHF.R.S32.HI R10, RZ, 0x4, R10 ;  /* 0x00000004ff0a7819 */ /* 0x000fe4000001140a */
        /* <DEDUP_REMOVED lines=31> */
[----:B------:R-:W-:Y:S01]  /*5df0*/  LOP3.LUT R3, R3, 0x1c0, RZ, 0xc0, !PT ;  /* 0x000001c003037812 */ /* 0x000fe200078ec0ff */
        /* <DEDUP_REMOVED lines=13> */
[----:B------:R-:W-:Y:S02]  /*5ed0*/  LOP3.LUT R5, R3, 0x38, R6, 0xf8, !PT ;  /* 0x0000003803057812 */ /* 0x000fe400078ef806 */
[----:B------:R-:W-:Y:S01]  /*5ee0*/  SHF.R.U32.HI R8, RZ, 0x3, R3 ;  /* 0x00000003ff087819 */ /* 0x000fe20000011603 */
        /* <DEDUP_REMOVED lines=13> */
[----:B------:R-:W-:-:S02]  /*5fc0*/  LOP3.LUT R8, R5, R8, RZ, 0x3c, !PT ;  /* 0x0000000805087212 */ /* 0x000fc400078e3cff */
[----:B------:R-:W-:Y:S01]  /*5fd0*/  F2FP.PACK_AB R7, R121, R120 ;  /* 0x000000787907723e */ /* 0x000fe200000000ff */
[----:B------:R-:W-:Y:S01]  /*5fe0*/  STS [R0+0xb080], R64 ;  /* 0x00b0804000007388 */ /* 0x000fe20000000800 */
[----:B------:R-:W-:Y:S01]  /*5ff0*/  F2FP.PACK_AB R5, R123, R122 ;  /* 0x0000007a7b05723e */ /* 0x000fe200000000ff */
[----:B------:R-:W-:Y:S02]  /*6000*/  IMAD.IADD R4, R4, 0x1, R8 ;  /* 0x0000000104047824 */ /* 0x000fe400078e0208 */
[----:B------:R-:W-:Y:S02]  /*6010*/  STS [R0+0xb480], R66 ;  /* 0x00b4804200007388 */ /* 0x000fe40000000800 */
[----:B------:R-:W-:Y:S02]  /*6020*/  IMAD.SHL.U32 R4, R4, 0x2, RZ ;  /* 0x0000000204047824 */ /* 0x000fe400078e00ff */
        /* <DEDUP_REMOVED lines=9> */
[----:B------:R3:W-:Y:S04]  /*60c0*/  STS [R2+0x1480], R21 ;  /* 0x0014801502007388 */ /* 0x0007e80000000800 */
[----:B------:R-:W-:Y:S04]  /*60d0*/  STS [R0+0x2080], R26 ;  /* 0x0020801a00007388 */ /* 0x000fe80000000800 */
[----:B------:R-:W-:Y:S04]  /*60e0*/  STS [R0+0x2480], R25 ;  /* 0x0024801900007388 */ /* 0x000fe80000000800 */
[----:B------:R-:W-:Y:S04]  /*60f0*/  STS [R2+0x2080], R20 ;  /* 0x0020801402007388 */ /* 0x000fe80000000800 */
[----:B------:R-:W-:Y:S04]  /*6100*/  STS [R2+0x2480], R19 ;  /* 0x0024801302007388 */ /* 0x000fe80000000800 */
[----:B------:R-:W-:Y:S01]  /*6110*/  STS [R0+0x3080], R18 ;  /* 0x0030801200007388 */ /* 0x000fe20000000800 */
[----:B-1----:R-:W-:-:S03]  /*6120*/  SHF.R.S32.HI R22, RZ, 0x1f, R247 ;  /* 0x0000001fff167819 */ /* 0x002fc600000114f7 */
[----:B------:R-:W-:Y:S01]  /*6130*/  STS [R0+0x3480], R17 ;  /* 0x0034801100007388 */ /* 0x000fe20000000800 */
[----:B---3--:R-:W-:-:S03]  /*6140*/  SHF.R.S32.HI R21, RZ, 0x1f, R248 ;  /* 0x0000001fff157819 */ /* 0x008fc600000114f8 */
        /* <DEDUP_REMOVED lines=9> */
[----:B------:R1:W-:Y:S04]  /*61e0*/  STS [R2+0x5080], R7 ;  /* 0x0050800702007388 */ /* 0x0003e80000000800 */
[----:B------:R4:W-:Y:S04]  /*61f0*/  STS [R2+0x5480], R5 ;  /* 0x0054800502007388 */ /* 0x0009e80000000800 */
[----:B------:R-:W-:Y:S01]  /*6200*/  BAR.SYNC.DEFER_BLOCKING 0x1, 0x100 ;  /* 0x0044000000007b1d */ /* 0x000fe20000010000 */
[----:B---3--:R-:W-:Y:S01]  /*6210*/  IMAD R0, R21, c[0x0][0x338], RZ ;  /* 0x0000ce0015007a24 */ /* 0x008fe200078e02ff */
[----:B-1----:R-:W-:-:S03]  /*6220*/  SHF.R.S32.HI R7, RZ, 0x1f, R6 ;  /* 0x0000001fff077819 */ /* 0x002fc60000011406 */
[C---:B------:R-:W-:Y:S02]  /*6230*/  IMAD R0, R248.reuse, c[0x0][0x33c], R0 ;  /* 0x0000cf00f8007a24 */ /* 0x040fe400078e0200 */
[----:B----4-:R-:W-:Y:S02]  /*6240*/  IMAD.MOV.U32 R5, RZ, RZ, -0x60 ;  /* 0xffffffa0ff057424 */ /* 0x010fe400078e00ff */
[----:B------:R-:W-:Y:S01]  /*6250*/  IMAD.WIDE.U32 R2, R248, c[0x0][0x338], R6 ;  /* 0x0000ce00f8027a25 */ /* 0x000fe200078e0006 */
[----:B------:R1:W3:Y:S03]  /*6260*/  LDS.128 R24, [R4+0x6880] ;  /* 0x0068800004187984 */ /* 0x0002e60000000c00 */
[----:B------:R-:W-:Y:S01]  /*6270*/  IMAD.IADD R3, R3, 0x1, R0 ;  /* 0x0000000103037824 */ /* 0x000fe200078e0200 */
[----:B------:R1:W4:Y:S01]  /*6280*/  LDS.128 R28, [R4+0x7080] ;  /* 0x00708000041c7984 */ /* 0x0003220000000c00 */
[----:B--2---:R-:W-:-:S02]  /*6290*/  IMAD R5, R80, R5, c[0x0][0x2f0] ;  /* 0x0000bc0050057624 */ /* 0x004fc400078e0205 */
[----:B------:R-:W-:Y:S01]  /*62a0*/  IMAD R0, R22, c[0x0][0x340], RZ ;  /* 0x0000d00016007a24 */ /* 0x000fe200078e02ff */
[----:B------:R1:W2:Y:S01]  /*62b0*/  LDS.128 R32, [R4+0x7880] ;  /* 0x0078800004207984 */ /* 0x0002a20000000c00 */
[----:B------:R-:W-:Y:S01]  /*62c0*/  IMAD.WIDE.U32 R8, R247, c[0x0][0x340], R2 ;  /* 0x0000d000f7087a25 */ /* 0x000fe200078e0002 */
[----:B------:R-:W-:Y:S02]  /*62d0*/  IMNMX R20, R5, 0x60, PT ;  /* 0x0000006005147817 */ /* 0x000fe40003800200 */
[----:B------:R1:W1:Y:S01]  /*62e0*/  LDS.128 R36, [R4+0x8080] ;  /* 0x0080800004247984 */ /* 0x0002620000000c00 */
[----:B------:R-:W-:Y:S01]  /*62f0*/  IMAD R0, R247, c[0x0][0x344], R0 ;  /* 0x0000d100f7007a24 */ /* 0x000fe200078e0200 */
[----:B------:R-:W-:Y:S01]  /*6300*/  ISETP.GE.AND P5, PT, R10, R20, PT ;  /* 0x000000140a00720c */ /* 0x000fe20003fa6270 */
[----:B------:R-:W-:Y:S01]  /*6310*/  IMAD.WIDE R2, R80, 0x60, R10 ;  /* 0x0000006050027825 */ /* 0x000fe200078e020a */
[----:B------:R1:W1:Y:S02]  /*6320*/  LDS.128 R40, [R4+0x8880] ;  /* 0x0088800004287984 */ /* 0x0002640000000c00 */
[----:B------:R-:W-:Y:S01]  /*6330*/  ISETP.GE.OR P0, PT, R6, c[0x0][0x324], P5 ;  /* 0x0000c90006007a0c */ /* 0x000fe20002f06670 */
[----:B------:R-:W-:Y:S01]  /*6340*/  IMAD.IADD R5, R9, 0x1, R0 ;  /* 0x0000000109057824 */ /* 0x000fe200078e0200 */
[----:B------:R1:W1:Y:S04]  /*6350*/  LDS.128 R44, [R4+0x80] ;  /* 0x00008000042c7984 */ /* 0x0002680000000c00 */
[----:B------:R1:W1:Y:S04]  /*6360*/  LDS.128 R48, [R4+0x880] ;  /* 0x0008800004307984 */ /* 0x0002680000000c00 */
[----:B------:R1:W1:Y:S04]  /*6370*/  LDS.128 R52, [R4+0x1080] ;  /* 0x0010800004347984 */ /* 0x0002680000000c00 */
[----:B------:R1:W1:Y:S04]  /*6380*/  LDS.128 R56, [R4+0x1880] ;  /* 0x0018800004387984 */ /* 0x0002680000000c00 */
[----:B------:R1:W1:Y:S04]  /*6390*/  LDS.128 R60, [R4+0x2080] ;  /* 0x00208000043c7984 */ /* 0x0002680000000c00 */
[----:B------:R1:W1:Y:S01]  /*63a0*/  LDS.128 R64, [R4+0x2880] ;  /* 0x0028800004407984 */ /* 0x0002620000000c00 */
[----:B------:R-:W-:Y:S05]  /*63b0*/  @P0 BRA `(.L_x_742) ;  /* 0x0000009000000947 */ /* 0x000fea0003800000 */
[----:B---3--:R3:W5:Y:S01]  /*63c0*/  LDS.128 R16, [R4+0x6080] ;  /* 0x0060800004107984 */ /* 0x0087620000000c00 */
[----:B------:R-:W-:-:S04]  /*63d0*/  IMAD R0, R3, c[0x0][0x330], RZ ;  /* 0x0000cc0003007a24 */ /* 0x000fc800078e02ff */
[----:B------:R-:W-:Y:S01]  /*63e0*/  IMAD R0, R2, c[0x0][0x334], R0 ;  /* 0x0000cd0002007a24 */ /* 0x000fe200078e0200 */
[----:B-1-3--:R-:W-:-:S05]  /*63f0*/  MOV R4, R8 ;  /* 0x0000000800047202 */ /* 0x00afca0000000f00 */
[----:B------:R-:W-:-:S05]  /*6400*/  IMAD.WIDE.U32 R12, R2, c[0x0][0x330], R4 ;  /* 0x0000cc00020c7a25 */ /* 0x000fca00078e0004 */
[----:B------:R-:W-:Y:S02]  /*6410*/  IADD3 R0, R13, R0, RZ ;  /* 0x000000000d007210 */ /* 0x000fe40007ffe0ff */
[----:B------:R-:W-:-:S04]  /*6420*/  LEA R14, P0, R12, c[0x0][0x318], 0x1 ;  /* 0x0000c6000c0e7a11 */ /* 0x000fc800078008ff */
[----:B------:R-:W-:-:S05]  /*6430*/  LEA.HI.X R15, R12, c[0x0][0x31c], R0, 0x1, P0 ;  /* 0x0000c7000c0f7a11 */ /* 0x000fca00000f0c00 */
[----:B-----5:R1:W-:Y:S04]  /*6440*/  STG.E.128 [R14.64], R16 ;  /* 0x000000100e007986 */ /* 0x0203e8000c101d08 */
.L_x_742:
[----:B---3--:R-:W-:Y:S05]  /*6450*/  BSYNC B0 ;  /* 0x0000000000007941 */ /* 0x008fea0003800000 */
.L_x_741:
        /* <DEDUP_REMOVED lines=16> */
.L_x_744:
[----:B------:R-:W-:Y:S05]  /*6560*/  BSYNC B0 ;  /* 0x0000000000007941 */ /* 0x000fea0003800000 */
.L_x_743:
        /* <DEDUP_REMOVED lines=16> */
.L_x_746:
[----:B------:R-:W-:Y:S05]  /*6670*/  BSYNC B0 ;  /* 0x0000000000007941 */ /* 0x000fea0003800000 */
.L_x_745:
        /* <DEDUP_REMOVED lines=15> */
[----:B--2---:R1:W-:Y:S02]  /*6770*/  STG.E.128 [R14.64], R32 ;  /* 0x000000200e007986 */ /* 0x0043e4000c101d08 */
.L_x_748:
[----:B------:R-:W-:Y:S05]  /*6780*/  BSYNC B0 ;  /* 0x0000000000007941 */ /* 0x000fea0003800000 */
.L_x_747:
        /* <DEDUP_REMOVED lines=16> */
.L_x_750:
[----:B------:R-:W-:Y:S05]  /*6890*/  BSYNC B0 ;  /* 0x0000000000007941 */ /* 0x000fea0003800000 */
.L_x_749:
[----:B------:R-:W-:Y:S01]  /*68a0*/  IADD3 R0, R10, 0x50, RZ ;  /* 0x000000500a007810 */ /* 0x000fe20007ffe0ff */
[----:B------:R-:W-:Y:S03]  /*68b0*/  BSSY B0, `(.L_x_751) ;  /* 0x000000e000007945 */ /* 0x000fe60003800000 */
[----:B------:R-:W-:-:S04]  /*68c0*/  ISETP.GE.AND P0, PT, R0, R20, PT ;  /* 0x000000140000720c */ /* 0x000fc80003f06270 */
[----:B------:R-:W-:-:S13]  /*68d0*/  ISETP.GE.OR P6, PT, R6, c[0x0][0x324], P0 ;  /* 0x0000c90006007a0c */ /* 0x000fda00007c6670 */
[----:B------:R-:W-:Y:S05]  /*68e0*/  @P6 BRA `(.L_x_752) ;  /* 0x000000a000006947 */ /* 0x000fea0003800000 */
[----:B------:R-:W-:-:S04]  /*68f0*/  IADD3 R0, P6, R2, 0x50, RZ ;  /* 0x0000005002007810 */ /* 0x000fc80007fde0ff */
[----:B-1----:R-:W-:-:S05]  /*6900*/  IADD3.X R4, RZ, R3, RZ, P6, !PT ;  /* 0x00000003ff047210 */ /* 0x002fca00037fe4ff */
        /* <DEDUP_REMOVED lines=8> */
.L_x_752:
[----:B------:R-:W-:Y:S05]  /*6990*/  BSYNC B0 ;  /* 0x0000000000007941 */ /* 0x000fea0003800000 */
.L_x_751:
        /* <DEDUP_REMOVED lines=19> */
.L_x_754:
[----:B------:R-:W-:Y:S05]  /*6ad0*/  BSYNC B0 ;  /* 0x0000000000007941 */ /* 0x000fea0003800000 */
.L_x_753:
        /* <DEDUP_REMOVED lines=14> */
.L_x_756:
[----:B------:R-:W-:Y:S05]  /*6bc0*/  BSYNC B0 ;  /* 0x0000000000007941 */ /* 0x000fea0003800000 */
.L_x_755:
        /* <DEDUP_REMOVED lines=14> */
.L_x_758:
[----:B------:R-:W-:Y:S05]  /*6cb0*/  BSYNC B0 ;  /* 0x0000000000007941 */ /* 0x000fea0003800000 */
.L_x_757:
        /* <DEDUP_REMOVED lines=14> */
.L_x_760:
[----:B------:R-:W-:Y:S05]  /*6da0*/  BSYNC B0 ;  /* 0x0000000000007941 */ /* 0x000fea0003800000 */
.L_x_759:
        /* <DEDUP_REMOVED lines=14> */
.L_x_762:
[----:B------:R-:W-:Y:S05]  /*6e90*/  BSYNC B0 ;  /* 0x0000000000007941 */ /* 0x000fea0003800000 */
.L_x_761:
        /* <DEDUP_REMOVED lines=14> */
.L_x_740:
[----:B------:R-:W2:Y:S01]  /*6f80*/  LDL.LU R3, [R1+0x20] ;  /* 0x0000200001037983 */ /* 0x000ea20000300800 */
[----:B------:R-:W-:Y:S01]  /*6f90*/  SHF.R.S32.HI R0, RZ, 0x1f, R244 ;  /* 0x0000001fff007819 */ /* 0x000fe200000114f4 */
[----:B------:R-:W-:Y:S01]  /*6fa0*/  IMAD.MOV.U32 R16, RZ, RZ, -0x60 ;  /* 0xffffffa0ff107424 */ /* 0x000fe200078e00ff */
[----:B------:R-:W-:Y:S01]  /*6fb0*/  SHF.R.S32.HI R17, RZ, 0x1f, R248 ;  /* 0x0000001fff117819 */ /* 0x000fe200000114f8 */
[----:B------:R-:W-:Y:S01]  /*6fc0*/  BSSY B0, `(.L_x_763) ;  /* 0x000001e000007945 */ /* 0x000fe20003800000 */
[----:B------:R-:W-:Y:S02]  /*6fd0*/  LEA.HI R6, R0, R244, RZ, 0x4 ;  /* 0x000000f400067211 */ /* 0x000fe400078f20ff */
[----:B------:R-:W-:Y:S01]  /*6fe0*/  SHF.R.S32.HI R18, RZ, 0x1f, R247 ;  /* 0x0000001fff127819 */ /* 0x000fe200000114f7 */
[----:B------:R-:W-:Y:S01]  /*6ff0*/  IMAD R0, R17, c[0x0][0x308], RZ ;  /* 0x0000c20011007a24 */ /* 0x000fe200078e02ff */
[----:B------:R-:W-:-:S02]  /*7000*/  LOP3.LUT R4, R6, 0x1ffffff0, RZ, 0xc0, !PT ;  /* 0x1ffffff006047812 */ /* 0x000fc400078ec0ff */
[----:B------:R-:W-:Y:S01]  /*7010*/  SHF.R.S32.HI R6, RZ, 0x4, R6 ;  /* 0x00000004ff067819 */ /* 0x000fe20000011406 */
[----:B------:R-:W-:Y:S02]  /*7020*/  IMAD R0, R248, c[0x0][0x30c], R0 ;  /* 0x0000c300f8007a24 */ /* 0x000fe400078e0200 */
[----:B------:R-:W-:Y:S01]  /*7030*/  IMAD.IADD R4, R244, 0x1, -R4 ;  /* 0x00000001f4047824 */ /* 0x000fe200078e0a04 */
[----:B------:R-:W-:Y:S01]  /*7040*/  SHF.R.S32.HI R7, RZ, 0x1f, R6 ;  /* 0x0000001fff077819 */ /* 0x000fe20000011406 */
[----:B------:R-:W-:-:S03]  /*7050*/  IMAD R2, R18, c[0x0][0x310], RZ ;  /* 0x0000c40012027a24 */ /* 0x000fc600078e02ff */
[----:B------:R-:W-:Y:S01]  /*7060*/  SHF.L.U32 R4, R4, 0x3, RZ ;  /* 0x0000000304047819 */ /* 0x000fe200000006ff */
[----:B------:R-:W-:-:S03]  /*7070*/  IMAD R8, R247, c[0x0][0x314], R2 ;  /* 0x0000c500f7087a24 */ /* 0x000fc600078e0202 */
[----:B-1----:R-:W-:-:S05]  /*7080*/  SHF.R.S32.HI R5, RZ, 0x1f, R4 ;  /* 0x0000001fff057819 */ /* 0x002fca0000011404 */
[----:B------:R-:W-:-:S05]  /*7090*/  IMAD.WIDE.U32 R10, R248, c[0x0][0x308], R4 ;  /* 0x0000c200f80a7a25 */ /* 0x000fca00078e0004 */
[----:B------:R-:W-:-:S05]  /*70a0*/  IADD3 R11, R11, R0, RZ ;  /* 0x000000000b0b7210 */ /* 0x000fca0007ffe0ff */
[----:B------:R-:W-:-:S04]  /*70b0*/  IMAD.WIDE.U32 R10, R247, c[0x0][0x310], R10 ;  /* 0x0000c400f70a7a25 */ /* 0x000fc800078e000a */
[----:B------:R-:W-:Y:S02]  /*70c0*/  IMAD.IADD R9, R11, 0x1, R8 ;  /* 0x000000010b097824 */ /* 0x000fe400078e0208 */
[C---:B--2---:R-:W-:Y:S02]  /*70d0*/  IMAD R16, R3.reuse, R16, c[0x0][0x2f0] ;  /* 0x0000bc0003107624 */ /* 0x044fe400078e0210 */
[----:B------:R-:W-:-:S03]  /*70e0*/  IMAD.WIDE R2, R3, 0x60, R6 ;  /* 0x0000006003027825 */ /* 0x000fc600078e0206 */
[----:B------:R-:W-:-:S04]  /*70f0*/  ISETP.GE.AND P5, PT, R6, R16, PT ;  /* 0x000000100600720c */ /* 0x000fc80003fa6270 */
[----:B------:R-:W-:-:S13]  /*7100*/  ISETP.GE.OR P0, PT, R4, c[0x0][0x2f4], P5 ;  /* 0x0000bd0004007a0c */ /* 0x000fda0002f06670 */
        /* <DEDUP_REMOVED lines=9> */
.L_x_764:
[----:B------:R-:W-:Y:S05]  /*71a0*/  BSYNC B0 ;  /* 0x0000000000007941 */ /* 0x000fea0003800000 */
.L_x_763:
        /* <DEDUP_REMOVED lines=16> */
.L_x_766:
[----:B------:R-:W-:Y:S05]  /*72b0*/  BSYNC B0 ;  /* 0x0000000000007941 */ /* 0x000fea0003800000 */
.L_x_765:
        /* <DEDUP_REMOVED lines=16> */
.L_x_768:
[----:B------:R-:W-:Y:S05]  /*73c0*/  BSYNC B0 ;  /* 0x0000000000007941 */ /* 0x000fea0003800000 */
.L_x_767:
        /* <DEDUP_REMOVED lines=16> */
.L_x_770:
[----:B------:R-:W-:Y:S05]  /*74d0*/  BSYNC B0 ;  /* 0x0000000000007941 */ /* 0x000fea0003800000 */
.L_x_769:
        /* <DEDUP_REMOVED lines=16> */
.L_x_772:
[----:B------:R-:W-:Y:S05]  /*75e0*/  BSYNC B0 ;  /* 0x0000000000007941 */ /* 0x000fea0003800000 */
.L_x_771:
        /* <DEDUP_REMOVED lines=15> */
.L_x_774:
[----:B------:R-:W-:Y:S05]  /*76e0*/  BSYNC B0 ;  /* 0x0000000000007941 */ /* 0x000fea0003800000 */
.L_x_773:
        /* <DEDUP_REMOVED lines=19> */
.L_x_776:
[----:B------:R-:W-:Y:S05]  /*7820*/  BSYNC B0 ;  /* 0x0000000000007941 */ /* 0x000fea0003800000 */
.L_x_775:
        /* <DEDUP_REMOVED lines=14> */
.L_x_778:
[----:B------:R-:W-:Y:S05]  /*7910*/  BSYNC B0 ;  /* 0x0000000000007941 */ /* 0x000fea0003800000 */
.L_x_777:
        /* <DEDUP_REMOVED lines=14> */
.L_x_780:
[----:B------:R-:W-:Y:S05]  /*7a00*/  BSYNC B0 ;  /* 0x0000000000007941 */ /* 0x000fea0003800000 */
.L_x_779:
        /* <DEDUP_REMOVED lines=14> */
.L_x_782:
[----:B------:R-:W-:Y:S05]  /*7af0*/  BSYNC B0 ;  /* 0x0000000000007941 */ /* 0x000fea0003800000 */
.L_x_781:
        /* <DEDUP_REMOVED lines=14> */
.L_x_784:
[----:B------:R-:W-:Y:S05]  /*7be0*/  BSYNC B0 ;  /* 0x0000000000007941 */ /* 0x000fea0003800000 */
.L_x_783:
        /* <DEDUP_REMOVED lines=13> */
.L_x_785:
        /* <DEDUP_REMOVED lines=12> */
.L_x_2306:


//--------------------- .text._ZN7cutlass13device_kernelIN5flash19enable_sm80_to_sm89INS1_16FlashAttnBwdSm80INS1_25CollectiveMainloopBwdSm80ILi2ELi1EN4cute5tupleIJNS5_1CILi64EEENS7_ILi96EEENS7_ILi128EEEEEENS_6half_tEfNS_4arch4Sm80ELb1ELb0ELb0ELb0ELb0ELb0ELb0ELb0ELi2ELi2ELi2ELi2ELb1EEENS1_24CollectiveEpilogueBwdGQAISB_fSE_Li256ELb0ELb0EEENS1_25SingleTileBwdLPTSchedulerILb0ELi96ELb0EEEEEEEEEvNT_6ParamsE --------------------------
	.section	.text._ZN7cutlass13device_kernelIN5flash19enable_sm80_to_sm89INS1_16FlashAttnBwdSm80INS1_25CollectiveMainloopBwdSm80ILi2ELi1EN4cute5tupleIJNS5_1CILi64EEENS7_ILi96EEENS7_ILi128EEEEEENS_6half_tEfNS_4arch4Sm80ELb1ELb0ELb0ELb0ELb0ELb0ELb0ELb0ELi2ELi2ELi2ELi2ELb1EEENS1_24CollectiveEpilogueBwdGQAISB_fSE_Li256ELb0ELb0EEENS1_25SingleTileBwdLPTSchedulerILb0ELi96ELb0EEEEEEEEEvNT_6ParamsE,"ax",@progbits
	.sectioninfo	@"SHI_REGISTERS=255"
	.align	128
.text._ZN7cutlass13device_kernelIN5flash19enable_sm80_to_sm89INS1_16FlashAttnBwdSm80INS1_25CollectiveMainloopBwdSm80ILi2ELi1EN4cute5tupleIJNS5_1CILi64EEENS7_ILi96EEENS7_ILi128EEEEEENS_6half_tEfNS_4arch4Sm80ELb1ELb0ELb0ELb0ELb0ELb0ELb0ELb0ELi2ELi2ELi2ELi2ELb1EEENS1_24CollectiveEpilogueBwdGQAISB_fSE_Li256ELb0ELb0EEENS1_25SingleTileBwdLPTSchedulerILb0ELi96ELb0EEEEEEEEEvNT_6ParamsE:
        .type           _ZN7cutlass13device_kernelIN5flash19enable_sm80_to_sm89INS1_16FlashAttnBwdSm80INS1_25CollectiveMainloopBwdSm80ILi2ELi1EN4cute5tupleIJNS5_1CILi64EEENS7_ILi96EEENS7_ILi128EEEEEENS_6half_tEfNS_4arch4Sm80ELb1ELb0ELb0ELb0ELb0ELb0ELb0ELb0ELi2ELi2ELi2ELi2ELb1EEENS1_24CollectiveEpilogueBwdGQAISB_fSE_Li256ELb0ELb0EEENS1_25SingleTileBwdLPTSchedulerILb0ELi96ELb0EEEEEEEEEvNT_6ParamsE,@function
        .size           _ZN7cutlass13device_kernelIN5flash19enable_sm80_to_sm89INS1_16FlashAttnBwdSm80INS1_25CollectiveMainloopBwdSm80ILi2ELi1EN4cute5tupleIJNS5_1CILi64EEENS7_ILi96EEENS7_ILi128EEEEEENS_6half_tEfNS_4arch4Sm80ELb1ELb0ELb0ELb0ELb0ELb0ELb0ELb0ELi2ELi2ELi2ELi2ELb1EEENS1_24CollectiveEpilogueBwdGQAISB_fSE_Li256ELb0ELb0EEENS1_25SingleTileBwdLPTSchedulerILb0ELi96ELb0EEEEEEEEEvNT_6ParamsE,(.L_x_2307 - _ZN7cutlass13device_kernelIN5flash19enable_sm80_to_sm89INS1_16FlashAttnBwdSm80INS1_25CollectiveMainloopBwdSm80ILi2ELi1EN4cute5tupleIJNS5_1CILi64EEENS7_ILi96EEENS7_ILi128EEEEEENS_6half_tEfNS_4arch4Sm80ELb1ELb0ELb0ELb0ELb0ELb0ELb0ELb0ELi2ELi2ELi2ELi2ELb1EEENS1_24CollectiveEpilogueBwdGQAISB_fSE_Li256ELb0ELb0EEENS1_25SingleTileBwdLPTSchedulerILb0ELi96ELb0EEEEEEEEEvNT_6ParamsE)
        .other          _ZN7cutlass13device_kernelIN5flash19enable_sm80_to_sm89INS1_16FlashAttnBwdSm80INS1_25CollectiveMainloopBwdSm80ILi2ELi1EN4cute5tupleIJNS5_1CILi64EEENS7_ILi96EEENS7_ILi128EEEEEENS_6half_tEfNS_4arch4Sm80ELb1ELb0ELb0ELb0ELb0ELb0ELb0ELb0ELi2ELi2ELi2ELi2ELb1EEENS1_24CollectiveEpilogueBwdGQAISB_fSE_Li256ELb0ELb0EEENS1_25SingleTileBwdLPTSchedulerILb0ELi96ELb0EEEEEEEEEvNT_6ParamsE,@"STO_CUDA_ENTRY STV_DEFAULT"
_ZN7cutlass13device_kernelIN5flash19enable_sm80_to_sm89INS1_16FlashAttnBwdSm80INS1_25CollectiveMainloopBwdSm80ILi2ELi1EN4cute5tupleIJNS5_1CILi64EEENS7_ILi96EEENS7_ILi128EEEEEENS_6half_tEfNS_4arch4Sm80ELb1ELb0ELb0ELb0ELb0ELb0ELb0ELb0ELi2ELi2ELi2ELi2ELb1EEENS1_24CollectiveEpilogueBwdGQAISB_fSE_Li256ELb0ELb0EEENS1_25SingleTileBwdLPTSchedulerILb0ELi96ELb0EEEEEEEEEvNT_6ParamsE:
[----:B------:R-:W-:Y:S02]  /*0000*/  MOV R1, c[0x0][0x28] ;  /* 0x00000a0000017a02 */ /* 0x000fe40000000f00 */
[----:B------:R-:W1:Y:S01]  /*0010*/  S2R R240, SR_TID.X ;  /* 0x0000000000f07919 */ /* 0x000e620000002100 */
[----:B------:R-:W2:Y:S01]  /*0020*/  S2UR UR7, SR_CTAID.X ;  /* 0x00000000000779c3 */ /* 0x000ea20000002500 */
[----:B------:R-:W-:Y:S02]  /*0030*/  IADD3 R1, R1, -0x20, RZ ;  /* 0xffffffe001017810 */ /* 0x000fe40007ffe0ff */
[----:B-1----:R-:W-:-:S06]  /*0040*/  SHF.R.U32.HI R0, RZ, 0x5, R240 ;  /* 0x00000005ff007819 */ /* 0x002fcc00000116f0 */
[----:B------:R-:W1:Y:S02]  /*0050*/  SHFL.IDX PT, R0, R0, RZ, 0x1f ;  /* 0x00001fff00007589 */ /* 0x000e6400000e0000 */
[----:B-1----:R-:W-:-:S13]  /*0060*/  ISETP.NE.AND P0, PT, R0, RZ, PT ;  /* 0x000000ff0000720c */ /* 0x002fda0003f05270 */
[----:B--2---:R-:W-:Y:S05]  /*0070*/  @!P0 BRA `(.L_x_786) ;  /* 0x0000026000008947 */ /* 0x004fea0003800000 */
[----:B------:R-:W-:Y:S02]  /*0080*/  ULDC.64 UR4, c[0x0][0x3c0] ;  /* 0x0000f00000047ab9 */ /* 0x000fe40000000a00 */
[----:B------:R-:W-:Y:S02]  /*0090*/  UISETP.NE.AND UP0, UPT, UR4, 0x1, UPT ;  /* 0x000000010400788c */ /* 0x000fe4000bf05270 */
[----:B------:R-:W-:Y:S02]  /*00a0*/  UIMAD.WIDE.U32 UR8, UR7, UR5, URZ ;  /* 0x00000005070872a5 */ /* 0x000fe4000f8e003f */
[----:B------:R-:W-:Y:S02]  /*00b0*/  UMOV UR6, UR7 ;  /* 0x0000000700067c82 */ /* 0x000fe40008000000 */
[----:B------:R-:W-:-:S05]  /*00c0*/  ULDC UR5, c[0x0][0x3c8] ;  /* 0x0000f20000057ab9 */ /* 0x000fca0000000800 */
[----:B------:R-:W-:-:S03]  /*00d0*/  @UP0 USHF.R.U32.HI UR6, URZ, UR5, UR9 ;  /* 0x000000053f060299 */ /* 0x000fc60008011609 */
[----:B------:R-:W-:Y:S02]  /*00e0*/  ULDC UR5, c[0x0][0x3d8] ;  /* 0x0000f60000057ab9 */ /* 0x000fe40000000800 */
[----:B------:R-:W-:Y:S02]  /*00f0*/  UISETP.GE.AND UP0, UPT, UR6, UR5, UPT ;  /* 0x000000050600728c */ /* 0x000fe4000bf06270 */
[----:B------:R-:W-:-:S04]  /*0100*/  UIADD3 UR5, -UR6, URZ, URZ ;  /* 0x0000003f06057290 */ /* 0x000fc8000fffe13f */
[----:B------:R-:W-:Y:S01]  /*0110*/  PLOP3.LUT P0, PT, PT, PT, UP0, 0x80, 0x0 ;  /* 0x000000000000781c */ /* 0x000fe20003f0f008 */
[----:B------:R-:W-:-:S12]  /*0120*/  UIMAD UR7, UR5, UR4, UR7 ;  /* 0x00000004050772a4 */ /* 0x000fd8000f8e0207 */
[----:B------:R-:W-:Y:S05]  /*0130*/  @!P0 BRA `(.L_x_787) ;  /* 0x0000008000008947 */ /* 0x000fea0003800000 */
[----:B------:R-:W-:Y:S02]  /*0140*/  ULDC UR8, c[0x0][0x3cc] ;  /* 0x0000f30000087ab9 */ /* 0x000fe40000000800 */
[----:B------:R-:W-:Y:S02]  /*0150*/  UISETP.NE.AND UP0, UPT, UR8, 0x1, UPT ;  /* 0x000000010800788c */ /* 0x000fe4000bf05270 */
[----:B------:R-:W-:Y:S02]  /*0160*/  ULDC.64 UR4, c[0x0][0x3d0] ;  /* 0x0000f40000047ab9 */ /* 0x000fe40000000a00 */
[----:B------:R-:W-:Y:S02]  /*0170*/  UIMAD.WIDE.U32 UR10, UR7, UR4, URZ ;  /* 0x00000004070a72a5 */ /* 0x000fe4000f8e003f */
[----:B------:R-:W-:-:S05]  /*0180*/  UMOV UR24, UR7 ;  /* 0x0000000700187c82 */ /* 0x000fca0008000000 */
[----:B------:R-:W-:-:S04]  /*0190*/  @UP0 USHF.R.U32.HI UR24, URZ, UR5, UR11 ;  /* 0x000000053f180299 */ /* 0x000fc8000801160b */
[----:B------:R-:W-:Y:S01]  /*01a0*/  UIMAD UR8, UR24, UR8, URZ ;  /* 0x00000008180872a4 */ /* 0x000fe2000f8e023f */
[----:B------:R-:W-:Y:S05]  /*01b0*/  BRA `(.L_x_788) ;  /* 0x0000007000007947 */ /* 0x000fea0003800000 */
.L_x_787:
[----:B------:R-:W-:Y:S02]  /*01c0*/  ULDC UR8, c[0x0][0x3b4] ;  /* 0x0000ed0000087ab9 */ /* 0x000fe40000000800 */
[----:B------:R-:W-:Y:S02]  /*01d0*/  UISETP.NE.AND UP0, UPT, UR8, 0x1, UPT ;  /* 0x000000010800788c */ /* 0x000fe4000bf05270 */
[----:B------:R-:W-:Y:S02]  /*01e0*/  ULDC.64 UR4, c[0x0][0x3b8] ;  /* 0x0000ee0000047ab9 */ /* 0x000fe40000000a00 */
[----:B------:R-:W-:Y:S02]  /*01f0*/  UIMAD.WIDE.U32 UR10, UR7, UR4, URZ ;  /* 0x00000004070a72a5 */ /* 0x000fe4000f8e003f */
[----:B------:R-:W-:-:S05]  /*0200*/  UMOV UR24, UR7 ;  /* 0x0000000700187c82 */ /* 0x000fca0008000000 */
[----:B------:R-:W-:-:S04]  /*0210*/  @UP0 USHF.R.U32.HI UR24, URZ, UR5, UR11 ;  /* 0x000000053f180299 */ /* 0x000fc8000801160b */
[----:B------:R-:W-:Y:S02]  /*0220*/  UIMAD UR8, UR24, UR8, URZ ;  /* 0x00000008180872a4 */ /* 0x000fe4000f8e023f */
.L_x_788:
[----:B------:R-:W-:Y:S02]  /*0230*/  ULDC.64 UR22, c[0x0][0x3a8] ;  /* 0x0000ea0000167ab9 */ /* 0x000fe40000000a00 */
[----:B------:R-:W-:Y:S02]  /*0240*/  UIADD3 UR7, UR7, -UR8, URZ ;  /* 0x8000000807077290 */ /* 0x000fe4000fffe03f */
[----:B------:R-:W-:Y:S02]  /*0250*/  UISETP.NE.AND UP0, UPT, UR22, 0x1, UPT ;  /* 0x000000011600788c */ /* 0x000fe4000bf05270 */
[----:B------:R-:W-:Y:S02]  /*0260*/  ULDC.64 UR4, c[0x0][0x3b0] ;  /* 0x0000ec0000047ab9 */ /* 0x000fe40000000a00 */
[----:B------:R-:W-:-:S04]  /*0270*/  UIMAD UR5, UR6, UR5, UR7 ;  /* 0x00000005060572a4 */ /* 0x000fc8000f8e0207 */
[----:B------:R-:W-:-:S03]  /*0280*/  UIMAD.WIDE.U32 UR6, UR5, UR23, URZ ;  /* 0x00000017050672a5 */ /* 0x000fc6000f8e003f */
[----:B------:R-:W-:Y:S02]  /*0290*/  UMOV UR23, UR5 ;  /* 0x0000000500177c82 */ /* 0x000fe40008000000 */
[----:B------:R-:W-:-:S04]  /*02a0*/  @UP0 USHF.R.U32.HI UR23, URZ, UR4, UR7 ;  /* 0x000000043f170299 */ /* 0x000fc80008011607 */
[----:B------:R-:W-:-:S04]  /*02b0*/  UIADD3 UR4, -UR23, URZ, URZ ;  /* 0x0000003f17047290 */ /* 0x000fc8000fffe13f */
[----:B------:R-:W-:Y:S01]  /*02c0*/  UIMAD UR22, UR4, UR22, UR5 ;  /* 0x00000016041672a4 */ /* 0x000fe2000f8e0205 */
[----:B------:R-:W-:Y:S05]  /*02d0*/  BRA `(.L_x_789) ;  /* 0x0000025000007947 */ /* 0x000fea0003800000 */
.L_x_786:
        /* <DEDUP_REMOVED lines=20> */
.L_x_790:
[----:B------:R-:W-:Y:S02]  /*0420*/  ULDC UR8, c[0x0][0x3b4] ;  /* 0x0000ed0000087ab9 */ /* 0x000fe40000000800 */
[----:B------:R-:W-:Y:S02]  /*0430*/  UISETP.NE.AND UP0, UPT, UR8, 0x1, UPT ;  /* 0x000000010800788c */ /* 0x000fe4000bf05270 */
[----:B------:R-:W-:Y:S02]  /*0440*/  ULDC.64 UR4, c[0x0][0x3b8] ;  /* 0x0000ee0000047ab9 */ /* 0x000fe40000000a00 */
[----:B------:R-:W-:Y:S02]  /*0450*/  UIMAD.WIDE.U32 UR10, UR7, UR4, URZ ;  /* 0x00000004070a72a5 */ /* 0x000fe4000f8e003f */
[----:B------:R-:W-:-:S05]  /*0460*/  UMOV UR24, UR7 ;  /* 0x0000000700187c82 */ /* 0x000fca0008000000 */
[----:B------:R-:W-:-:S04]  /*0470*/  @UP0 USHF.R.U32.HI UR24, URZ, UR5, UR11 ;  /* 0x000000053f180299 */ /* 0x000fc8000801160b */
[----:B------:R-:W-:Y:S02]  /*0480*/  UIMAD UR8, UR24, UR8, URZ ;  /* 0x00000008180872a4 */ /* 0x000fe4000f8e023f */
.L_x_791:
        /* <DEDUP_REMOVED lines=9> */
[----:B------:R-:W-:Y:S02]  /*0520*/  UIMAD UR22, UR4, UR22, UR5 ;  /* 0x00000016041672a4 */ /* 0x000fe4000f8e0205 */
.L_x_789:
[----:B------:R-:W-:-:S13]  /*0530*/  ISETP.LE.AND P0, PT, RZ, UR23, PT ;  /* 0x00000017ff007c0c */ /* 0x000fda000bf03270 */
[----:B------:R-:W-:Y:S05]  /*0540*/  @!P0 EXIT ;  /* 0x000000000000894d */ /* 0x000fea0003800000 */
[----:B------:R-:W-:Y:S01]  /*0550*/  ULDC UR6, c[0x0][0x168] ;  /* 0x00005a0000067ab9 */ /* 0x000fe20000000800 */
[----:B------:R-:W-:Y:S01]  /*0560*/  PLOP3.LUT P1, PT, PT, PT, PT, 0x80, 0x0 ;  /* 0x000000000000781c */ /* 0x000fe20003f2f070 */
[----:B------:R-:W-:Y:S01]  /*0570*/  UIMAD UR7, UR24, 0x60, UR6 ;  /* 0x00000060180778a4 */ /* 0x000fe2000f8e0206 */
[----:B------:R-:W-:Y:S01]  /*0580*/  CS2R R138, SRZ ;  /* 0x00000000008a7805 */ /* 0x000fe2000001ff00 */
        /* <DEDUP_REMOVED lines=8> */
[----:B------:R-:W-:Y:S01]  /*0610*/  UIADD3 UR6, UR6, 0x3f, URZ ;  /* 0x0000003f06067890 */ /* 0x000fe2000fffe03f */
[----:B------:R-:W-:Y:S01]  /*0620*/  CS2R R144, SRZ ;  /* 0x0000000000907805 */ /* 0x000fe2000001ff00 */
[----:B------:R-:W-:Y:S01]  /*0630*/  USHF.R.S32.HI UR4, URZ, 0x1f, UR5 ;  /* 0x0000001f3f047899 */ /* 0x000fe20008011405 */
[----:B------:R-:W-:Y:S01]  /*0640*/  CS2R R134, SRZ ;  /* 0x0000000000867805 */ /* 0x000fe2000001ff00 */
[----:B------:R-:W-:Y:S01]  /*0650*/  ULDC.64 UR26, c[0x0][0x118] ;  /* 0x00004600001a7ab9 */ /* 0x000fe20000000a00 */
[----:B------:R-:W-:Y:S01]  /*0660*/  CS2R R132, SRZ ;  /* 0x0000000000847805 */ /* 0x000fe2000001ff00 */
[----:B------:R-:W-:Y:S01]  /*0670*/  ULEA.HI UR25, UR4, UR5, URZ, 0x6 ;  /* 0x0000000504197291 */ /* 0x000fe2000f8f303f */
[----:B------:R-:W-:Y:S01]  /*0680*/  CS2R R130, SRZ ;  /* 0x0000000000827805 */ /* 0x000fe2000001ff00 */
[----:B------:R-:W-:Y:S01]  /*0690*/  USHF.R.S32.HI UR4, URZ, 0x1f, UR6 ;  /* 0x0000001f3f047899 */ /* 0x000fe20008011406 */
[----:B------:R-:W-:Y:S01]  /*06a0*/  CS2R R128, SRZ ;  /* 0x0000000000807805 */ /* 0x000fe2000001ff00 */
[----:B------:R-:W-:Y:S01]  /*06b0*/  USHF.R.S32.HI UR25, URZ, 0x6, UR25 ;  /* 0x000000063f197899 */ /* 0x000fe20008011419 */
[----:B------:R-:W-:Y:S01]  /*06c0*/  CS2R R126, SRZ ;  /* 0x00000000007e7805 */ /* 0x000fe2000001ff00 */
[----:B------:R-:W-:Y:S01]  /*06d0*/  ULEA.HI UR4, UR4, UR6, URZ, 0x6 ;  /* 0x0000000604047291 */ /* 0x000fe2000f8f303f */
[----:B------:R-:W-:Y:S01]  /*06e0*/  CS2R R124, SRZ ;  /* 0x00000000007c7805 */ /* 0x000fe2000001ff00 */
[----:B------:R-:W-:Y:S01]  /*06f0*/  UISETP.LT.AND UP0, UPT, URZ, UR25, UPT ;  /* 0x000000193f00728c */ /* 0x000fe2000bf01270 */
[----:B------:R-:W-:Y:S01]  /*0700*/  CS2R R114, SRZ ;  /* 0x0000000000727805 */ /* 0x000fe2000001ff00 */
[----:B------:R-:W-:Y:S01]  /*0710*/  USHF.R.S32.HI UR21, URZ, 0x6, UR4 ;  /* 0x000000063f157899 */ /* 0x000fe20008011404 */
        /* <DEDUP_REMOVED lines=39> */
[----:B------:R-:W-:Y:S01]  /*0990*/  SHF.R.S32.HI R30, RZ, 0x1f, R240 ;  /* 0x0000001fff1e7819 */ /* 0x000fe200000114f0 */
[----:B------:R-:W-:Y:S01]  /*09a0*/  IMAD.SHL.U32 R6, R240, 0x4, RZ ;  /* 0x00000004f0067824 */ /* 0x000fe200078e00ff */
[----:B------:R-:W-:Y:S01]  /*09b0*/  ULDC.64 UR4, c[0x0][0x248] ;  /* 0x0000920000047ab9 */ /* 0x000fe20000000a00 */
[----:B------:R-:W-:Y:S01]  /*09c0*/  IMAD.U32 R3, RZ, RZ, UR22 ;  /* 0x00000016ff037e24 */ /* 0x000fe2000f8e00ff */
[-C--:B------:R-:W-:Y:S01]  /*09d0*/  LEA.HI R29, R30, R240.reuse, RZ, 0x3 ;  /* 0x000000f01e1d7211 */ /* 0x080fe200078f18ff */
[----:B------:R-:W-:Y:S01]  /*09e0*/  UISETP.NE.AND UP0, UPT, UR4, 0x1, UPT ;  /* 0x000000010400788c */ /* 0x000fe2000bf05270 */
[--C-:B------:R-:W-:Y:S01]  /*09f0*/  SHF.R.S32.HI R7, RZ, 0x1f, R6.reuse ;  /* 0x0000001fff077819 */ /* 0x100fe20000011406 */
[----:B------:R-:W-:Y:S01]  /*0a00*/  UIMAD.WIDE.U32 UR12, UR22, UR5, URZ ;  /* 0x00000005160c72a5 */ /* 0x000fe2000f8e003f */
[----:B------:R-:W-:Y:S01]  /*0a10*/  SHF.R.S32.HI R242, RZ, 0x3, R29 ;  /* 0x00000003fff27819 */ /* 0x000fe2000001141d */
[----:B------:R-:W-:Y:S01]  /*0a20*/  UMOV UR10, 0x6 ;  /* 0x00000006000a7882 */ /* 0x000fe20000000000 */
[----:B------:R-:W-:Y:S01]  /*0a30*/  IMAD.U32 R0, RZ, RZ, UR24 ;  /* 0x00000018ff007e24 */ /* 0x000fe2000f8e00ff */
[----:B------:R-:W-:Y:S01]  /*0a40*/  ULDC.64 UR4, c[0x0][0x1d8] ;  /* 0x0000760000047ab9 */ /* 0x000fe20000000a00 */
[----:B------:R-:W-:Y:S01]  /*0a50*/  IADD3 R4, -R242, c[0x0][0x198], RZ ;  /* 0x00006600f2047a10 */ /* 0x000fe20007ffe1ff */
[----:B------:R-:W-:Y:S01]  /*0a60*/  IMAD.WIDE.U32 R22, R3, c[0x0][0x270], R6 ;  /* 0x00009c0003167a25 */ /* 0x000fe200078e0006 */
[----:B------:R-:W-:Y:S01]  /*0a70*/  LOP3.LUT R3, R29, 0xfffffff8, RZ, 0xc0, !PT ;  /* 0xfffffff81d037812 */ /* 0x000fe200078ec0ff */
[----:B------:R-:W-:Y:S01]  /*0a80*/  USHF.L.U64.HI UR8, UR4, UR10, UR5 ;  /* 0x0000000a04087299 */ /* 0x000fe20008010205 */
[----:B------:R-:W-:Y:S01]  /*0a90*/  SHF.R.S32.HI R243, RZ, 0x1f, R242 ;  /* 0x0000001ffff37819 */ /* 0x000fe200000114f2 */
[----:B------:R-:W-:Y:S01]  /*0aa0*/  IMAD.U32 R2, RZ, RZ, UR22 ;  /* 0x00000016ff027e24 */ /* 0x000fe2000f8e00ff */
[----:B------:R-:W-:Y:S01]  /*0ab0*/  USHF.L.U32 UR9, UR4, 0x6, URZ ;  /* 0x0000000604097899 */ /* 0x000fe2000800063f */
[----:B------:R-:W-:Y:S01]  /*0ac0*/  IMAD R18, R0, -0x60, R4 ;  /* 0xffffffa000127824 */ /* 0x000fe200078e0204 */
[----:B------:R-:W-:Y:S01]  /*0ad0*/  UMOV UR7, UR22 ;  /* 0x0000001600077c82 */ /* 0x000fe20008000000 */
[----:B------:R-:W-:Y:S01]  /*0ae0*/  IMAD.WIDE.U32 R26, R2, c[0x0][0x288], R6 ;  /* 0x0000a200021a7a25 */ /* 0x000fe200078e0006 */
[----:B------:R-:W-:Y:S01]  /*0af0*/  ULDC UR4, c[0x0][0x250] ;  /* 0x0000940000047ab9 */ /* 0x000fe20000000800 */
[-C--:B------:R-:W-:Y:S01]  /*0b00*/  LEA.HI R0, R30, R240.reuse, RZ, 0x6 ;  /* 0x000000f01e007211 */ /* 0x080fe200078f30ff */
[----:B------:R-:W-:Y:S01]  /*0b10*/  @UP0 USHF.R.U32.HI UR7, URZ, UR4, UR13 ;  /* 0x000000043f070299 */ /* 0x000fe2000801160d */
[----:B------:R-:W-:Y:S01]  /*0b20*/  IMAD.SHL.U32 R2, R242, 0x40, RZ ;  /* 0x00000040f2027824 */ /* 0x000fe200078e00ff */
[----:B------:R1:W-:Y:S01]  /*0b30*/  STL.64 [R1], R6 ;  /* 0x0000000601007387 */ /* 0x0003e20000100a00 */
[----:B------:R-:W-:Y:S01]  /*0b40*/  IMAD.IADD R24, R240, 0x1, -R3 ;  /* 0x00000001f0187824 */ /* 0x000fe200078e0a03 */
[----:B------:R-:W-:Y:S01]  /*0b50*/  USHF.R.S32.HI UR6, URZ, 0x1f, UR7 ;  /* 0x0000001f3f067899 */ /* 0x000fe20008011407 */
[----:B------:R-:W-:Y:S01]  /*0b60*/  SHF.R.S32.HI R21, RZ, 0x6, R0 ;  /* 0x00000006ff157819 */ /* 0x000fe20000011400 */
[----:B------:R-:W-:Y:S01]  /*0b70*/  ULDC.64 UR4, c[0x0][0x1e0] ;  /* 0x0000780000047ab9 */ /* 0x000fe20000000a00 */
[----:B------:R-:W-:Y:S01]  /*0b80*/  IMAD.SHL.U32 R10, R24, 0x8, RZ ;  /* 0x00000008180a7824 */ /* 0x000fe200078e00ff */
[----:B------:R-:W-:Y:S01]  /*0b90*/  LOP3.LUT R0, R2, 0x1c0, RZ, 0xc0, !PT ;  /* 0x000001c002007812 */ /* 0x000fe200078ec0ff */
[----:B------:R-:W-:Y:S01]  /*0ba0*/  UIMAD UR4, UR6, UR4, URZ ;  /* 0x00000004060472a4 */ /* 0x000fe2000f8e023f */
[----:B------:R-:W-:Y:S01]  /*0bb0*/  IMAD.SHL.U32 R25, R21, 0x200, RZ ;  /* 0x0000020015197824 */ /* 0x000fe200078e00ff */
[----:B------:R-:W-:Y:S01]  /*0bc0*/  ULDC.64 UR16, c[0x0][0x208] ;  /* 0x0000820000107ab9 */ /* 0x000fe20000000a00 */
[----:B------:R-:W-:Y:S01]  /*0bd0*/  LOP3.LUT R3, R0, 0x38, R10, 0xf8, !PT ;  /* 0x0000003800037812 */ /* 0x000fe200078ef80a */
[----:B------:R-:W-:Y:S01]  /*0be0*/  IMAD.U32 R2, RZ, RZ, UR24 ;  /* 0x00000018ff027e24 */ /* 0x000fe2000f8e00ff */
[----:B------:R-:W-:Y:S01]  /*0bf0*/  SHF.R.U32.HI R0, RZ, 0x3, R0 ;  /* 0x00000003ff007819 */ /* 0x000fe20000011600 */
[----:B------:R-:W-:Y:S01]  /*0c00*/  IMAD.U32 R12, RZ, RZ, UR7 ;  /* 0x00000007ff0c7e24 */ /* 0x000fe2000f8e00ff */
[----:B------:R-:W-:Y:S01]  /*0c10*/  SHF.R.S32.HI R11, RZ, 0x1f, R10 ;  /* 0x0000001fff0b7819 */ /* 0x000fe2000001140a */
[----:B------:R-:W-:Y:S01]  /*0c20*/  UIMAD UR11, UR7, UR5, UR4 ;  /* 0x00000005070b72a4 */ /* 0x000fe2000f8e0204 */
[----:B------:R-:W-:Y:S01]  /*0c30*/  IMAD.WIDE R16, R2, 0x60, R242 ;  /* 0x0000006002107825 */ /* 0x000fe200078e02f2 */
[----:B------:R-:W-:Y:S01]  /*0c40*/  LOP3.LUT R237, R25, R3, R0, 0xf6, !PT ;  /* 0x0000000319ed7212 */ /* 0x000fe200078ef600 */
[----:B------:R-:W-:Y:S01]  /*0c50*/  ULDC.64 UR4, c[0x0][0x1b0] ;  /* 0x00006c0000047ab9 */ /* 0x000fe20000000a00 */
[----:B------:R-:W-:Y:S01]  /*0c60*/  IADD3 R28, R10, 0x40, RZ ;  /* 0x000000400a1c7810 */ /* 0x000fe20007ffe0ff */
[--C-:B------:R-:W-:Y:S01]  /*0c70*/  IMAD.WIDE.U32 R2, R12, c[0x0][0x1e0], R10.reuse ;  /* 0x000078000c027a25 */ /* 0x100fe200078e000a */
[----:B------:R-:W-:Y:S01]  /*0c80*/  UIMAD UR4, UR6, UR4, URZ ;  /* 0x00000004060472a4 */ /* 0x000fe2000f8e023f */
[----:B------:R-:W-:Y:S01]  /*0c90*/  ISETP.GE.AND P6, PT, R10, c[0x0][0x1cc], PT ;  /* 0x000073000a007a0c */ /* 0x000fe20003fc6270 */
[----:B------:R-:W-:Y:S01]  /*0ca0*/  USHF.L.U64.HI UR17, UR16, UR10, UR17 ;  /* 0x0000000a10117299 */ /* 0x000fe20008010211 */
[----:B------:R-:W-:Y:S01]  /*0cb0*/  IMAD R0, R243, c[0x0][0x178], RZ ;  /* 0x00005e00f3007a24 */ /* 0x000fe200078e02ff */
[----:B------:R-:W-:Y:S01]  /*0cc0*/  IADD3 R5, R3, UR11, RZ ;  /* 0x0000000b03057c10 */ /* 0x000fe2000fffe0ff */
[----:B------:R-:W-:Y:S01]  /*0cd0*/  IMAD R4, R243, c[0x0][0x208], RZ ;  /* 0x00008200f3047a24 */ /* 0x000fe200078e02ff */
[----:B------:R-:W-:Y:S01]  /*0ce0*/  USHF.R.S32.HI UR11, URZ, 0x1f, UR23 ;  /* 0x0000001f3f0b7899 */ /* 0x000fe20008011417 */
[----:B------:R-:W-:Y:S01]  /*0cf0*/  IMAD.WIDE.U32 R12, R12, c[0x0][0x1b0], R10 ;  /* 0x00006c000c0c7a25 */ /* 0x000fe200078e000a */
[----:B------:R-:W-:Y:S01]  /*0d00*/  UIMAD UR12, UR7, UR5, UR4 ;  /* 0x00000005070c72a4 */ /* 0x000fe2000f8e0204 */
[----:B------:R-:W-:Y:S01]  /*0d10*/  ISETP.GE.AND P5, PT, R28, c[0x0][0x1cc], PT ;  /* 0x000073001c007a0c */ /* 0x000fe20003fa6270 */
[----:B------:R-:W-:Y:S01]  /*0d20*/  ULDC.64 UR18, c[0x0][0x178] ;  /* 0x00005e0000127ab9 */ /* 0x000fe20000000a00 */
[C---:B------:R-:W-:Y:S01]  /*0d30*/  IMAD R0, R242.reuse, c[0x0][0x17c], R0 ;  /* 0x00005f00f2007a24 */ /* 0x040fe200078e0200 */
[----:B------:R-:W-:Y:S01]  /*0d40*/  ULDC.64 UR4, c[0x0][0x1b8] ;  /* 0x00006e0000047ab9 */ /* 0x000fe20000000a00 */
[C---:B------:R-:W-:Y:S01]  /*0d50*/  IMAD R4, R242.reuse, c[0x0][0x20c], R4 ;  /* 0x00008300f2047a24 */ /* 0x040fe200078e0204 */
[----:B------:R-:W-:Y:S01]  /*0d60*/  UIMAD UR4, UR11, UR4, URZ ;  /* 0x000000040b0472a4 */ /* 0x000fe2000f8e023f */
[C-C-:B------:R-:W-:Y:S01]  /*0d70*/  IMAD.WIDE.U32 R8, R242.reuse, c[0x0][0x178], R10.reuse ;  /* 0x00005e00f2087a25 */ /* 0x140fe200078e000a */
[----:B------:R-:W-:Y:S01]  /*0d80*/  ULDC.64 UR6, c[0x0][0x1e8] ;  /* 0x00007a0000067ab9 */ /* 0x000fe20000000a00 */
[----:B------:R-:W-:Y:S01]  /*0d90*/  IADD3 R3, R13, UR12, RZ ;  /* 0x0000000c0d037c10 */ /* 0x000fe2000fffe0ff */
[----:B------:R-:W-:Y:S01]  /*0da0*/  UIMAD UR6, UR11, UR6, URZ ;  /* 0x000000060b0672a4 */ /* 0x000fe2000f8e023f */
[----:B-1----:R-:W-:Y:S01]  /*0db0*/  IMAD.WIDE.U32 R6, R242, c[0x0][0x208], R10 ;  /* 0x00008200f2067a25 */ /* 0x002fe200078e000a */
[----:B------:R-:W-:Y:S01]  /*0dc0*/  USHF.R.S32.HI UR12, URZ, 0x1f, UR22 ;  /* 0x0000001f3f0c7899 */ /* 0x000fe20008011416 */
[----:B------:R-:W-:Y:S01]  /*0dd0*/  ISETP.LT.OR P2, PT, R18, 0x1, P6 ;  /* 0x000000011200780c */ /* 0x000fe20003741670 */
[----:B------:R-:W-:Y:S01]  /*0de0*/  UIMAD UR13, UR23, UR5, UR4 ;  /* 0x00000005170d72a4 */ /* 0x000fe2000f8e0204 */
[----:B------:R-:W-:Y:S01]  /*0df0*/  IMAD.IADD R9, R9, 0x1, R0 ;  /* 0x0000000109097824 */ /* 0x000fe200078e0200 */
[----:B------:R-:W-:Y:S01]  /*0e00*/  UIMAD UR14, UR23, UR7, UR6 ;  /* 0x00000007170e72a4 */ /* 0x000fe2000f8e0206 */
[----:B------:R-:W-:Y:S01]  /*0e10*/  IMAD.IADD R7, R7, 0x1, R4 ;  /* 0x0000000107077824 */ /* 0x000fe200078e0204 */
[----:B------:R-:W-:Y:S01]  /*0e20*/  ULDC.64 UR4, c[0x0][0x210] ;  /* 0x0000840000047ab9 */ /* 0x000fe20000000a00 */
[----:B------:R-:W-:Y:S01]  /*0e30*/  IMAD.MOV.U32 R4, RZ, RZ, R2 ;  /* 0x000000ffff047224 */ /* 0x000fe200078e0002 */
[----:B------:R-:W-:Y:S01]  /*0e40*/  UIMAD UR4, UR12, UR4, URZ ;  /* 0x000000040c0472a4 */ /* 0x000fe2000f8e023f */
[----:B------:R-:W-:Y:S01]  /*0e50*/  IMAD.U32 R0, RZ, RZ, UR23 ;  /* 0x00000017ff007e24 */ /* 0x000fe2000f8e00ff */
[----:B------:R-:W-:Y:S01]  /*0e60*/  ULDC.64 UR6, c[0x0][0x180] ;  /* 0x0000600000067ab9 */ /* 0x000fe20000000a00 */
[----:B------:R-:W-:Y:S01]  /*0e70*/  IMAD.U32 R11, RZ, RZ, UR23 ;  /* 0x00000017ff0b7e24 */ /* 0x000fe2000f8e00ff */
[----:B------:R-:W-:Y:S01]  /*0e80*/  UIMAD UR6, UR12, UR6, URZ ;  /* 0x000000060c0672a4 */ /* 0x000fe2000f8e023f */
[----:B------:R-:W-:Y:S01]  /*0e90*/  IMAD.WIDE.U32 R4, R0, c[0x0][0x1e8], R4 ;  /* 0x00007a0000047a25 */ /* 0x000fe200078e0004 */
[C---:B------:R-:W-:Y:S01]  /*0ea0*/  ISETP.LT.OR P1, PT, R18.reuse, 0x1, P5 ;  /* 0x000000011200780c */ /* 0x040fe20002f21670 */
[----:B------:R-:W-:Y:S01]  /*0eb0*/  CS2R R146, SRZ ;  /* 0x0000000000927805 */ /* 0x000fe2000001ff00 */
[----:B------:R-:W-:Y:S01]  /*0ec0*/  UIMAD UR15, UR22, UR7, UR6 ;  /* 0x00000007160f72a4 */ /* 0x000fe2000f8e0206 */
[----:B------:R-:W-:Y:S01]  /*0ed0*/  IMAD.MOV.U32 R2, RZ, RZ, R12 ;  /* 0x000000ffff027224 */ /* 0x000fe200078e000c */
[----:B------:R-:W-:Y:S01]  /*0ee0*/  IADD3 R5, R5, UR14, RZ ;  /* 0x0000000e05057c10 */ /* 0x000fe2000fffe0ff */
[----:B------:R-:W-:Y:S01]  /*0ef0*/  IMAD.U32 R0, RZ, RZ, UR22 ;  /* 0x00000016ff007e24 */ /* 0x000fe2000f8e00ff */
[----:B------:R-:W-:Y:S01]  /*0f00*/  UIMAD UR14, UR22, UR5, UR4 ;  /* 0x00000005160e72a4 */ /* 0x000fe2000f8e0204 */
[----:B------:R-:W-:Y:S01]  /*0f10*/  IMAD.WIDE.U32 R2, R11, c[0x0][0x1b8], R2 ;  /* 0x00006e000b027a25 */ /* 0x000fe200078e0002 */
[----:B------:R-:W-:Y:S01]  /*0f20*/  ULDC.64 UR6, c[0x0][0x1a8] ;  /* 0x00006a0000067ab9 */ /* 0x000fe20000000a00 */
[----:B------:R-:W-:Y:S01]  /*0f30*/  ISETP.LT.OR P4, PT, R18, 0x21, P6 ;  /* 0x000000211200780c */ /* 0x000fe20003781670 */
[----:B------:R-:W-:Y:S01]  /*0f40*/  ULDC.64 UR4, c[0x0][0x218] ;  /* 0x0000860000047ab9 */ /* 0x000fe20000000a00 */
[----:B------:R-:W-:Y:S01]  /*0f50*/  IMAD.U32 R11, RZ, RZ, UR22 ;  /* 0x00000016ff0b7e24 */ /* 0x000fe2000f8e00ff */
[----:B------:R-:W-:Y:S01]  /*0f60*/  UIMAD UR4, UR11, UR4, URZ ;  /* 0x000000040b0472a4 */ /* 0x000fe2000f8e023f */
[----:B------:R-:W-:Y:S01]  /*0f70*/  IMAD.WIDE.U32 R6, R0, c[0x0][0x210], R6 ;  /* 0x0000840000067a25 */ /* 0x000fe200078e0006 */
[----:B------:R-:W-:Y:S01]  /*0f80*/  IADD3 R3, R3, UR13, RZ ;  /* 0x0000000d03037c10 */ /* 0x000fe2000fffe0ff */
[----:B------:R-:W-:Y:S01]  /*0f90*/  USHF.L.U64.HI UR7, UR6, UR10, UR7 ;  /* 0x0000000a06077299 */ /* 0x000fe20008010207 */
[C---:B------:R-:W-:Y:S01]  /*0fa0*/  ISETP.LT.OR P3, PT, R18.reuse, 0x21, P5 ;  /* 0x000000211200780c */ /* 0x040fe20002f61670 */
[----:B------:R-:W-:Y:S01]  /*0fb0*/  IMAD.WIDE.U32 R8, R11, c[0x0][0x180], R8 ;  /* 0x000060000b087a25 */ /* 0x000fe200078e0008 */
[----:B------:R-:W-:Y:S01]  /*0fc0*/  IADD3 R13, R7, UR14, RZ ;  /* 0x0000000e070d7c10 */ /* 0x000fe2000fffe0ff */
[----:B------:R-:W-:Y:S01]  /*0fd0*/  UIMAD UR14, UR23, UR5, UR4 ;  /* 0x00000005170e72a4 */ /* 0x000fe2000f8e0204 */
[----:B------:R-:W-:Y:S01]  /*0fe0*/  ISETP.LT.OR P6, PT, R18, 0x41, P6 ;  /* 0x000000411200780c */ /* 0x000fe200037c1670 */
[----:B------:R-:W-:Y:S01]  /*0ff0*/  IMAD.MOV.U32 R12, RZ, RZ, R6 ;  /* 0x000000ffff0c7224 */ /* 0x000fe200078e0006 */
[----:B------:R-:W-:Y:S01]  /*1000*/  IADD3 R15, R9, UR15, RZ ;  /* 0x0000000f090f7c10 */ /* 0x000fe2000fffe0ff */
[C---:B------:R-:W-:Y:S01]  /*1010*/  IMAD R6, R17.reuse, c[0x0][0x1d8], RZ ;  /* 0x0000760011067a24 */ /* 0x040fe200078e02ff */
[----:B------:R-:W-:Y:S01]  /*1020*/  ULDC.64 UR4, c[0x0][0x270] ;  /* 0x00009c0000047ab9 */ /* 0x000fe20000000a00 */
[----:B------:R-:W-:Y:S01]  /*1030*/  IMAD.MOV.U32 R14, RZ, RZ, R8 ;  /* 0x000000ffff0e7224 */ /* 0x000fe200078e0008 */
[----:B------:R-:W-:Y:S01]  /*1040*/  UIMAD UR4, UR12, UR4, URZ ;  /* 0x000000040c0472a4 */ /* 0x000fe2000f8e023f */
[----:B------:R-:W-:Y:S01]  /*1050*/  IMAD R0, R17, c[0x0][0x1a8], RZ ;  /* 0x00006a0011007a24 */ /* 0x000fe200078e02ff */
[----:B------:R-:W-:Y:S01]  /*1060*/  USHF.R.S32.HI UR10, URZ, 0x1f, UR25 ;  /* 0x0000001f3f0a7899 */ /* 0x000fe20008011419 */
[C---:B------:R-:W-:Y:S01]  /*1070*/  IMAD R11, R16.reuse, c[0x0][0x1dc], R6 ;  /* 0x00007700100b7a24 */ /* 0x040fe200078e0206 */
[----:B------:R-:W-:Y:S01]  /*1080*/  UIMAD UR13, UR22, UR5, UR4 ;  /* 0x00000005160d72a4 */ /* 0x000fe2000f8e0204 */
[----:B------:R-:W-:Y:S01]  /*1090*/  IMAD.WIDE.U32 R8, R16, c[0x0][0x1d8], R4 ;  /* 0x0000760010087a25 */ /* 0x000fe200078e0004 */
[----:B------:R-:W-:Y:S01]  /*10a0*/  USHF.L.U32 UR4, UR16, 0x6, URZ ;  /* 0x0000000610047899 */ /* 0x000fe2000800063f */
[----:B------:R-:W-:Y:S01]  /*10b0*/  ISETP.LT.OR P5, PT, R18, 0x41, P5 ;  /* 0x000000411200780c */ /* 0x000fe20002fa1670 */
[----:B------:R-:W-:Y:S01]  /*10c0*/  USHF.L.U32 UR6, UR6, 0x6, URZ ;  /* 0x0000000606067899 */ /* 0x000fe2000800063f */
[----:B------:R-:W-:Y:S01]  /*10d0*/  IMAD.U32 R19, RZ, RZ, UR23 ;  /* 0x00000017ff137e24 */ /* 0x000fe2000f8e00ff */
[----:B------:R-:W-:Y:S01]  /*10e0*/  LEA R4, P0, R8, c[0x0][0x1c0], 0x1 ;  /* 0x0000700008047a11 */ /* 0x000fe200078008ff */
[----:B------:R-:W-:Y:S01]  /*10f0*/  IMAD R20, R16, c[0x0][0x1ac], R0 ;  /* 0x00006b0010147a24 */ /* 0x000fe200078e0200 */
        /* <DEDUP_REMOVED lines=8> */
[----:B------:R-:W-:Y:S01]  /*1180*/  IADD3 R245, R249, UR14, RZ ;  /* 0x0000000ef9f57c10 */ /* 0x000fe2000fffe0ff */
[----:B------:R-:W-:Y:S01]  /*1190*/  UIMAD UR14, UR17, UR25, URZ ;  /* 0x00000019110e72a4 */ /* 0x000fe2000f8e023f */
[----:B------:R-:W-:Y:S01]  /*11a0*/  LEA.HI R16, R30, R240, RZ, 0x5 ;  /* 0x000000f01e107211 */ /* 0x000fe200078f28ff */
[----:B------:R-:W-:Y:S01]  /*11b0*/  IMAD.IADD R0, R7, 0x1, R20 ;  /* 0x0000000107007824 */ /* 0x000fe200078e0214 */
[C---:B------:R-:W-:Y:S01]  /*11c0*/  LEA R2, P0, R6.reuse, c[0x0][0x190], 0x1 ;  /* 0x0000640006027a11 */ /* 0x040fe200078008ff */
[----:B------:R-:W-:Y:S01]  /*11d0*/  IMAD.U32 R7, RZ, RZ, UR4 ;  /* 0x00000004ff077e24 */ /* 0x000fe2000f8e00ff */
[----:B------:R-:W-:Y:S01]  /*11e0*/  UIMAD UR14, UR10, UR4, UR14 ;  /* 0x000000040a0e72a4 */ /* 0x000fe2000f8e020e */
[----:B------:R-:W-:Y:S01]  /*11f0*/  IMAD.MOV.U32 R244, RZ, RZ, R248 ;  /* 0x000000fffff47224 */ /* 0x000fe200078e00f8 */
[----:B------:R-:W-:Y:S01]  /*1200*/  LEA.HI.X R3, R6, c[0x0][0x194], R0, 0x1, P0 ;  /* 0x0000650006037a11 */ /* 0x000fe200000f0c00 */
[----:B------:R-:W-:Y:S01]  /*1210*/  IMAD.U32 R17, RZ, RZ, UR23 ;  /* 0x00000017ff117e24 */ /* 0x000fe2000f8e00ff */
[----:B------:R-:W-:Y:S01]  /*1220*/  IADD3 R8, P0, R4, UR9, RZ ;  /* 0x0000000904087c10 */ /* 0x000fe2000ff1e0ff */
[----:B------:R-:W-:Y:S01]  /*1230*/  IMAD.WIDE.U32 R6, R7, UR25, R244 ;  /* 0x0000001907067c25 */ /* 0x000fe2000f8e00f4 */
[----:B------:R-:W-:Y:S01]  /*1240*/  UIMAD UR10, UR10, UR18, URZ ;  /* 0x000000120a0a72a4 */ /* 0x000fe2000f8e023f */
[----:B------:R-:W-:Y:S01]  /*1250*/  SHF.R.S32.HI R20, RZ, 0x1f, R21 ;  /* 0x0000001fff147819 */ /* 0x000fe20000011415 */
[----:B------:R-:W-:Y:S01]  /*1260*/  ULDC.64 UR4, c[0x0][0x188] ;  /* 0x0000620000047ab9 */ /* 0x000fe20000000a00 */
[----:B------:R-:W-:Y:S01]  /*1270*/  IMAD.SHL.U32 R237, R237, 0x2, RZ ;  /* 0x00000002eded7824 */ /* 0x000fe200078e00ff */
[----:B------:R-:W-:Y:S01]  /*1280*/  IADD3.X R9, R5, UR8, RZ, P0, !PT ;  /* 0x0000000805097c10 */ /* 0x000fe200087fe4ff */
[----:B------:R-:W-:Y:S01]  /*1290*/  IMAD.WIDE.U32 R246, R17, c[0x0][0x188], R14 ;  /* 0x0000620011f67a25 */ /* 0x000fe200078e000e */
[----:B------:R-:W-:Y:S01]  /*12a0*/  IADD3 R0, R7, UR14, RZ ;  /* 0x0000000e07007c10 */ /* 0x000fe2000fffe0ff */
[----:B------:R-:W-:Y:S01]  /*12b0*/  UIMAD.WIDE.U32 UR14, UR25, UR18, URZ ;  /* 0x00000012190e72a5 */ /* 0x000fe2000f8e003f */
[C---:B------:R-:W-:Y:S01]  /*12c0*/  LEA R14, P0, R6.reuse, c[0x0][0x1f0], 0x1 ;  /* 0x00007c00060e7a11 */ /* 0x040fe200078008ff */
[----:B------:R-:W-:Y:S01]  /*12d0*/  IMAD.U32 R12, RZ, RZ, UR9 ;  /* 0x00000009ff0c7e24 */ /* 0x000fe2000f8e00ff */
[----:B------:R-:W-:Y:S01]  /*12e0*/  @!PT LDS RZ, [RZ] ;  /* 0x00000000fffff984 */ /* 0x000fe20000000800 */
[----:B------:R-:W-:Y:S01]  /*12f0*/  @!PT LDS RZ, [RZ] ;  /* 0x00000000fffff984 */ /* 0x000fe20000000800 */
[----:B------:R-:W-:Y:S01]  /*1300*/  @!PT LDS RZ, [RZ] ;  /* 0x00000000fffff984 */ /* 0x000fe20000000800 */
[----:B------:R1:W-:Y:S01]  /*1310*/  LDGSTS.E.BYPASS.LTC128B.128 [R237+0x6080], [R4.64], !P2 ;  /* 0x0608000004ed7fae */ /* 0x0003e2000d101d5a */
[----:B------:R-:W-:Y:S01]  /*1320*/  UIMAD UR10, UR25, UR19, UR10 ;  /* 0x00000013190a72a4 */ /* 0x000fe2000f8e020a */
[----:B------:R-:W-:Y:S01]  /*1330*/  LEA.HI.X R15, R6, c[0x0][0x1f4], R0, 0x1, P0 ;  /* 0x00007d00060f7a11 */ /* 0x000fe200000f0c00 */
[----:B------:R-:W-:Y:S01]  /*1340*/  UIMAD UR4, UR11, UR4, URZ ;  /* 0x000000040b0472a4 */ /* 0x000fe2000f8e023f */
[----:B------:R1:W-:Y:S01]  /*1350*/  LDGSTS.E.BYPASS.LTC128B.128 [R237+0x9080], [R4.64+0x80], !P1 ;  /* 0x0908008004ed7fae */ /* 0x0003e2000c901d5a */
[----:B------:R-:W-:Y:S01]  /*1360*/  IADD3 R12, P2, P1, R12, 0x80, R4 ;  /* 0x000000800c0c7810 */ /* 0x000fe2000795e004 */
[----:B------:R-:W-:Y:S01]  /*1370*/  UIADD3 UR10, UR15, UR10, URZ ;  /* 0x0000000a0f0a7290 */ /* 0x000fe2000fffe03f */
[----:B------:R-:W-:Y:S01]  /*1380*/  IMAD.U32 R6, RZ, RZ, UR14 ;  /* 0x0000000eff067e24 */ /* 0x000fe2000f8e00ff */
[----:B------:R2:W-:Y:S01]  /*1390*/  LDGSTS.E.BYPASS.LTC128B.128 [R237+0x7080], [R8.64], !P4 ;  /* 0x0708000008ed7fae */ /* 0x0005e2000e101d5a */
[----:B------:R-:W-:Y:S01]  /*13a0*/  IADD3.X R13, RZ, UR8, R5, P2, P1 ;  /* 0x00000008ff0d7c10 */ /* 0x000fe200097e2405 */
[----:B------:R-:W-:Y:S01]  /*13b0*/  UIMAD UR4, UR23, UR5, UR4 ;  /* 0x00000005170472a4 */ /* 0x000fe2000f8e0204 */
[----:B------:R-:W-:Y:S01]  /*13c0*/  IMAD.U32 R7, RZ, RZ, UR15 ;  /* 0x0000000fff077e24 */ /* 0x000fe2000f8e00ff */
[----:B------:R-:W-:Y:S01]  /*13d0*/  SHF.R.S32.HI R17, RZ, 0x5, R16 ;  /* 0x00000005ff117819 */ /* 0x000fe20000011410 */
[----:B------:R-:W-:Y:S01]  /*13e0*/  IMAD.U32 R0, RZ, RZ, UR10 ;  /* 0x0000000aff007e24 */ /* 0x000fe2000f8e00ff */
[----:B------:R3:W-:Y:S01]  /*13f0*/  LDGSTS.E.BYPASS.LTC128B.128 [R237+0xa080], [R12.64], !P3 ;  /* 0x0a0800000ced7fae */ /* 0x0007e2000d901d5a */
[----:B------:R-:W-:Y:S01]  /*1400*/  IMAD.MOV.U32 R222, RZ, RZ, 0x40 ;  /* 0x00000040ffde7424 */ /* 0x000fe200078e00ff */
[----:B------:R-:W-:Y:S01]  /*1410*/  IADD3 R250, R247, UR4, RZ ;  /* 0x00000004f7fa7c10 */ /* 0x000fe2000fffe0ff */
[----:B------:R-:W-:Y:S01]  /*1420*/  ULDC.64 UR4, c[0x0][0x288] ;  /* 0x0000a20000047ab9 */ /* 0x000fe20000000a00 */
[----:B------:R-:W-:Y:S01]  /*1430*/  IMAD.MOV.U32 R226, RZ, RZ, 0x20 ;  /* 0x00000020ffe27424 */ /* 0x000fe200078e00ff */
[----:B------:R-:W-:Y:S01]  /*1440*/  UIMAD UR4, UR12, UR4, URZ ;  /* 0x000000040c0472a4 */ /* 0x000fe2000f8e023f */
[----:B------:R-:W-:Y:S01]  /*1450*/  IMAD.MOV.U32 R223, RZ, RZ, 0x10 ;  /* 0x00000010ffdf7424 */ /* 0x000fe200078e00ff */
[----:B------:R-:W-:Y:S01]  /*1460*/  ULDC UR15, c[0x0][0x20c] ;  /* 0x00008300000f7ab9 */ /* 0x000fe20000000800 */
[----:B------:R-:W-:Y:S01]  /*1470*/  IMAD.MOV.U32 R228, RZ, RZ, 0x10 ;  /* 0x00000010ffe47424 */ /* 0x000fe200078e00ff */
[----:B------:R-:W-:Y:S01]  /*1480*/  UIMAD UR5, UR22, UR5, UR4 ;  /* 0x00000005160572a4 */ /* 0x000fe2000f8e0204 */
        /* <DEDUP_REMOVED lines=8> */
[----:B------:R-:W-:Y:S01]  /*1510*/  CS2R R122, SRZ ;  /* 0x00000000007a7805 */ /* 0x000fe2000001ff00 */
[----:B------:R-:W-:Y:S01]  /*1520*/  CS2R R120, SRZ ;  /* 0x0000000000787805 */ /* 0x000fe2000001ff00 */
[----:B------:R-:W-:Y:S01]  /*1530*/  CS2R R118, SRZ ;  /* 0x0000000000767805 */ /* 0x000fe2000001ff00 */
[----:B------:R-:W-:Y:S01]  /*1540*/  IADD3.X R5, R9, UR8, RZ, P0, !PT ;  /* 0x0000000809057c10 */ /* 0x000fe200087fe4ff */
[----:B--2---:R-:W-:Y:S01]  /*1550*/  IMAD.U32 R8, RZ, RZ, UR6 ;  /* 0x00000006ff087e24 */ /* 0x004fe2000f8e00ff */
[----:B------:R-:W-:Y:S01]  /*1560*/  ISETP.GE.AND P0, PT, R28, c[0x0][0x19c], PT ;  /* 0x000067001c007a0c */ /* 0x000fe20003f06270 */
[----:B------:R-:W-:Y:S01]  /*1570*/  CS2R R116, SRZ ;  /* 0x0000000000747805 */ /* 0x000fe2000001ff00 */
[----:B------:R-:W-:Y:S01]  /*1580*/  CS2R R114, SRZ ;  /* 0x0000000000727805 */ /* 0x000fe2000001ff00 */
[----:B------:R1:W-:Y:S01]  /*1590*/  LDGSTS.E.BYPASS.LTC128B.128 [R237+0x8080], [R4.64], !P6 ;  /* 0x0808000004ed7fae */ /* 0x0003e2000f101d5a */
[----:B------:R-:W-:Y:S01]  /*15a0*/  IADD3 R8, P2, P1, R8, 0x80, R2 ;  /* 0x0000008008087810 */ /* 0x000fe2000795e002 */
[----:B---3--:R-:W-:Y:S01]  /*15b0*/  IMAD.MOV.U32 R12, RZ, RZ, R22 ;  /* 0x000000ffff0c7224 */ /* 0x008fe200078e0016 */
[----:B------:R-:W-:Y:S01]  /*15c0*/  ISETP.LT.OR P4, PT, R18, 0x1, P0 ;  /* 0x000000011200780c */ /* 0x000fe20000781670 */
[----:B------:R1:W-:Y:S01]  /*15d0*/  LDGSTS.E.BYPASS.LTC128B.128 [R237+0xb080], [R4.64+0x80], !P5 ;  /* 0x0b08008004ed7fae */ /* 0x0003e2000e901d5a */
[----:B------:R-:W-:Y:S01]  /*15e0*/  ISETP.GE.AND P5, PT, R10, c[0x0][0x19c], PT ;  /* 0x000067000a007a0c */ /* 0x000fe20003fa6270 */
[----:B------:R-:W-:Y:S01]  /*15f0*/  CS2R R112, SRZ ;  /* 0x0000000000707805 */ /* 0x000fe2000001ff00 */
[----:B------:R-:W-:Y:S01]  /*1600*/  IADD3.X R9, RZ, UR7, R3, P2, P1 ;  /* 0x00000007ff097c10 */ /* 0x000fe200097e2403 */
[----:B------:R-:W0:Y:S01]  /*1610*/  LDGDEPBAR ;  /* 0x00000000000079af */ /* 0x000e220000000000 */
[C---:B------:R-:W-:Y:S01]  /*1620*/  ISETP.LT.OR P6, PT, R18.reuse, 0x1, P5 ;  /* 0x000000011200780c */ /* 0x040fe20002fc1670 */
[----:B------:R-:W-:Y:S01]  /*1630*/  CS2R R110, SRZ ;  /* 0x00000000006e7805 */ /* 0x000fe2000001ff00 */
[C---:B------:R-:W-:Y:S01]  /*1640*/  ISETP.LT.OR P2, PT, R18.reuse, 0x21, P0 ;  /* 0x000000211200780c */ /* 0x040fe20000741670 */
[----:B------:R-:W-:Y:S01]  /*1650*/  CS2R R108, SRZ ;  /* 0x00000000006c7805 */ /* 0x000fe2000001ff00 */
[----:B------:R-:W-:Y:S01]  /*1660*/  ISETP.LT.OR P0, PT, R18, 0x41, P0 ;  /* 0x000000411200780c */ /* 0x000fe20000701670 */
[----:B------:R-:W-:Y:S01]  /*1670*/  CS2R R106, SRZ ;  /* 0x00000000006a7805 */ /* 0x000fe2000001ff00 */
[C---:B------:R-:W-:Y:S01]  /*1680*/  LEA R7, P1, R6.reuse, R246, 0x6 ;  /* 0x000000f606077211 */ /* 0x040fe200078230ff */
[----:B------:R-:W-:Y:S01]  /*1690*/  CS2R R104, SRZ ;  /* 0x0000000000687805 */ /* 0x000fe2000001ff00 */
[----:B------:R-:W-:Y:S01]  /*16a0*/  IADD3 R13, R23, UR13, RZ ;  /* 0x0000000d170d7c10 */ /* 0x000fe2000fffe0ff */
[----:B------:R-:W-:Y:S01]  /*16b0*/  CS2R R102, SRZ ;  /* 0x0000000000667805 */ /* 0x000fe2000001ff00 */
[----:B------:R-:W-:Y:S01]  /*16c0*/  LEA.HI.X R11, R6, R250, R0, 0x6, P1 ;  /* 0x000000fa060b7211 */ /* 0x000fe200008f3400 */
[----:B------:R-:W-:Y:S01]  /*16d0*/  IMAD.SHL.U32 R0, R24, 0x40, RZ ;  /* 0x0000004018007824 */ /* 0x000fe200078e00ff */
[C---:B------:R-:W-:Y:S01]  /*16e0*/  ISETP.GE.AND P1, PT, R10.reuse, c[0x0][0x1fc], PT ;  /* 0x00007f000a007a0c */ /* 0x040fe20003f26270 */
[----:B------:R2:W-:Y:S01]  /*16f0*/  LDGSTS.E.BYPASS.LTC128B.128 [R237+0x80], [R2.64], !P6 ;  /* 0x0008000002ed7fae */ /* 0x0005e2000f101d5a */
[----:B------:R-:W-:Y:S01]  /*1700*/  ISETP.GE.AND P6, PT, R10, c[0x0][0x1fc], PT ;  /* 0x00007f000a007a0c */ /* 0x000fe20003fc6270 */
[----:B------:R-:W-:Y:S01]  /*1710*/  CS2R R100, SRZ ;  /* 0x0000000000647805 */ /* 0x000fe2000001ff00 */
[----:B------:R-:W-:Y:S01]  /*1720*/  LOP3.LUT R0, R0, 0x1c0, RZ, 0xc0, !PT ;  /* 0x000001c000007812 */ /* 0x000fe200078ec0ff */
[----:B------:R2:W-:Y:S01]  /*1730*/  LDGSTS.E.BYPASS.LTC128B.128 [R237+0x3080], [R2.64+0x80], !P4 ;  /* 0x0308008002ed7fae */ /* 0x0005e2000e101d5a */
[----:B------:R-:W-:Y:S01]  /*1740*/  ISETP.GE.AND P4, PT, R10, c[0x0][0x16c], PT ;  /* 0x00005b000a007a0c */ /* 0x000fe20003f86270 */
[----:B------:R-:W-:Y:S01]  /*1750*/  CS2R R98, SRZ ;  /* 0x0000000000627805 */ /* 0x000fe2000001ff00 */
[----:B------:R-:W-:Y:S01]  /*1760*/  LOP3.LUT R6, R0, 0x8, R29, 0xf8, !PT ;  /* 0x0000000800067812 */ /* 0x000fe200078ef81d */
[----:B------:R-:W-:Y:S01]  /*1770*/  CS2R R96, SRZ ;  /* 0x0000000000607805 */ /* 0x000fe2000001ff00 */
[----:B-1----:R-:W-:Y:S01]  /*1780*/  IADD3 R4, P3, R2, UR6, RZ ;  /* 0x0000000602047c10 */ /* 0x002fe2000ff7e0ff */
[----:B------:R-:W-:Y:S01]  /*1790*/  CS2R R94, SRZ ;  /* 0x00000000005e7805 */ /* 0x000fe2000001ff00 */
[----:B------:R-:W-:Y:S01]  /*17a0*/  CS2R R92, SRZ ;  /* 0x00000000005c7805 */ /* 0x000fe2000001ff00 */
[----:B------:R-:W-:Y:S01]  /*17b0*/  CS2R R90, SRZ ;  /* 0x00000000005a7805 */ /* 0x000fe2000001ff00 */
[----:B------:R-:W-:Y:S01]  /*17c0*/  IADD3.X R5, R3, UR7, RZ, P3, !PT ;  /* 0x0000000703057c10 */ /* 0x000fe20009ffe4ff */
[----:B------:R-:W-:Y:S01]  /*17d0*/  CS2R R88, SRZ ;  /* 0x0000000000587805 */ /* 0x000fe2000001ff00 */
[C---:B------:R-:W-:Y:S01]  /*17e0*/  ISETP.LT.OR P3, PT, R18.reuse, 0x21, P5 ;  /* 0x000000211200780c */ /* 0x040fe20002f61670 */
[----:B------:R-:W-:Y:S01]  /*17f0*/  CS2R R86, SRZ ;  /* 0x0000000000567805 */ /* 0x000fe2000001ff00 */
[----:B------:R-:W-:Y:S01]  /*1800*/  ISETP.LT.OR P5, PT, R18, 0x41, P5 ;  /* 0x000000411200780c */ /* 0x000fe20002fa1670 */
        /* <DEDUP_REMOVED lines=10> */
[----:B------:R1:W-:Y:S01]  /*18b0*/  LDGSTS.E.BYPASS.LTC128B.128 [R237+0x1080], [R4.64], !P3 ;  /* 0x0108000004ed7fae */ /* 0x0003e2000d901d5a */
[----:B------:R-:W-:Y:S01]  /*18c0*/  ISETP.GE.AND P3, PT, R28, c[0x0][0x16c], PT ;  /* 0x00005b001c007a0c */ /* 0x000fe20003f66270 */
[----:B------:R-:W-:Y:S01]  /*18d0*/  CS2R R64, SRZ ;  /* 0x0000000000407805 */ /* 0x000fe2000001ff00 */
[----:B--2---:R-:W-:Y:S01]  /*18e0*/  SHF.R.U32.HI R2, RZ, 0x3, R0 ;  /* 0x00000003ff027819 */ /* 0x004fe20000011600 */
[----:B------:R2:W-:Y:S01]  /*18f0*/  LDGSTS.E.BYPASS.LTC128B.128 [R237+0x4080], [R8.64], !P2 ;  /* 0x0408000008ed7fae */ /* 0x0005e2000d101d5a */
[----:B------:R-:W-:Y:S01]  /*1900*/  SEL R0, RZ, 0x1, P4 ;  /* 0x00000001ff007807 */ /* 0x000fe20002000000 */
[----:B------:R-:W-:Y:S01]  /*1910*/  CS2R R62, SRZ ;  /* 0x00000000003e7805 */ /* 0x000fe2000001ff00 */
[----:B------:R-:W-:Y:S01]  /*1920*/  SEL R3, RZ, 0x2, P3 ;  /* 0x00000002ff037807 */ /* 0x000fe20001800000 */
[----:B------:R-:W-:Y:S01]  /*1930*/  CS2R R60, SRZ ;  /* 0x00000000003c7805 */ /* 0x000fe2000001ff00 */
[----:B------:R-:W-:Y:S01]  /*1940*/  LOP3.LUT R2, R25, R6, R2, 0xf6, !PT ;  /* 0x0000000619027212 */ /* 0x000fe200078ef602 */
[----:B------:R-:W-:Y:S01]  /*1950*/  IMAD.U32 R6, RZ, RZ, UR19 ;  /* 0x00000013ff067e24 */ /* 0x000fe2000f8e00ff */
[----:B------:R-:W-:Y:S01]  /*1960*/  CS2R R58, SRZ ;  /* 0x00000000003a7805 */ /* 0x000fe2000001ff00 */
[----:B------:R-:W-:Y:S01]  /*1970*/  IMAD.IADD R0, R3, 0x1, R0 ;  /* 0x0000000103007824 */ /* 0x000fe200078e0200 */
[----:B------:R-:W-:Y:S01]  /*1980*/  CS2R R56, SRZ ;  /* 0x0000000000387805 */ /* 0x000fe2000001ff00 */
[----:B------:R-:W-:Y:S01]  /*1990*/  IMAD.U32 R3, RZ, RZ, UR18 ;  /* 0x00000012ff037e24 */ /* 0x000fe2000f8e00ff */
[----:B------:R-:W-:Y:S01]  /*19a0*/  CS2R R54, SRZ ;  /* 0x0000000000367805 */ /* 0x000fe2000001ff00 */
[----:B------:R-:W-:Y:S01]  /*19b0*/  IMAD.SHL.U32 R218, R2, 0x2, RZ ;  /* 0x0000000202da7824 */ /* 0x000fe200078e00ff */
[----:B------:R-:W-:Y:S01]  /*19c0*/  CS2R R52, SRZ ;  /* 0x0000000000347805 */ /* 0x000fe2000001ff00 */
[----:B------:R-:W-:Y:S01]  /*19d0*/  SHF.R.S32.HI R241, RZ, 0x1f, R240 ;  /* 0x0000001ffff17819 */ /* 0x000fe200000114f0 */
[----:B------:R-:W-:-:S02]  /*19e0*/  USHF.L.U64.HI UR17, UR18, 0x5, UR19 ;  /* 0x0000000512117899 */ /* 0x000fc40008010213 */
[----:B------:R-:W-:Y:S02]  /*19f0*/  USHF.L.U32 UR18, UR18, 0x5, URZ ;  /* 0x0000000512127899 */ /* 0x000fe4000800063f */
[----:B------:R-:W-:Y:S02]  /*1a00*/  UMOV UR20, 0x1 ;  /* 0x0000000100147882 */ /* 0x000fe40000000000 */
[----:B------:R-:W-:Y:S01]  /*1a10*/  UMOV UR14, 0xffffffc0 ;  /* 0xffffffc0000e7882 */ /* 0x000fe20000000000 */
[----:B-1----:R-:W-:Y:S01]  /*1a20*/  IADD3 R4, P2, R4, UR6, RZ ;  /* 0x0000000604047c10 */ /* 0x002fe2000ff5e0ff */
[----:B------:R-:W-:Y:S02]  /*1a30*/  USHF.L.U32 UR6, UR25, 0x6, URZ ;  /* 0x0000000619067899 */ /* 0x000fe4000800063f */
[----:B------:R-:W-:Y:S01]  /*1a40*/  ULDC UR9, c[0x0][0x168] ;  /* 0x00005a0000097ab9 */ /* 0x000fe20000000800 */
[----:B------:R-:W-:Y:S01]  /*1a50*/  IADD3.X R5, R5, UR7, RZ, P2, !PT ;  /* 0x0000000705057c10 */ /* 0x000fe200097fe4ff */
[----:B------:R-:W-:Y:S01]  /*1a60*/  UMOV UR7, 0x5 ;  /* 0x0000000500077882 */ /* 0x000fe20000000000 */
[C---:B--2---:R-:W-:Y:S01]  /*1a70*/  LEA R8, P2, R7.reuse, c[0x0][0x160], 0x1 ;  /* 0x0000580007087a11 */ /* 0x044fe200078408ff */
[----:B------:R-:W-:Y:S01]  /*1a80*/  IMAD.U32 R22, RZ, RZ, UR6 ;  /* 0x00000006ff167e24 */ /* 0x000fe2000f8e00ff */
[----:B------:R-:W-:Y:S01]  /*1a90*/  USHF.L.U64.HI UR15, UR16, UR7, UR15 ;  /* 0x00000007100f7299 */ /* 0x000fe2000801020f */
[----:B------:R1:W-:Y:S01]  /*1aa0*/  LDGSTS.E.BYPASS.LTC128B.128 [R237+0x2080], [R4.64], !P5 ;  /* 0x0208000004ed7fae */ /* 0x0003e2000e901d5a */
[----:B------:R-:W-:Y:S01]  /*1ab0*/  LEA.HI.X R9, R7, c[0x0][0x164], R11, 0x1, P2 ;  /* 0x0000590007097a11 */ /* 0x000fe200010f0c0b */
[----:B------:R-:W-:Y:S01]  /*1ac0*/  USHF.L.U32 UR16, UR16, 0x5, URZ ;  /* 0x0000000510107899 */ /* 0x000fe2000800063f */
[C---:B------:R-:W-:Y:S01]  /*1ad0*/  LEA R10, P2, R3.reuse, R8, 0x6 ;  /* 0x00000008030a7211 */ /* 0x040fe200078430ff */
[----:B------:R1:W-:Y:S01]  /*1ae0*/  LDGSTS.E.BYPASS.LTC128B.128 [R237+0x5080], [R4.64+0x80], !P0 ;  /* 0x0508008004ed7fae */ /* 0x0003e2000c101d5a */
[C---:B------:R-:W-:Y:S01]  /*1af0*/  LOP3.LUT P0, RZ, R0.reuse, 0x1, RZ, 0xc0, !PT ;  /* 0x0000000100ff7812 */ /* 0x040fe2000780c0ff */
[----:B------:R-:W-:Y:S01]  /*1b00*/  USHF.R.S32.HI UR7, URZ, 0x1f, UR6 ;  /* 0x0000001f3f077899 */ /* 0x000fe20008011406 */
[----:B------:R-:W-:Y:S01]  /*1b10*/  LOP3.LUT P5, RZ, R0, 0x2, RZ, 0xc0, !PT ;  /* 0x0000000200ff7812 */ /* 0x000fe200078ac0ff */
[----:B------:R-:W0:Y:S01]  /*1b20*/  LDGDEPBAR ;  /* 0x00000000000079af */ /* 0x000e220000000000 */
[----:B------:R-:W-:Y:S01]  /*1b30*/  LEA.HI.X R11, R3, R9, R6, 0x6, P2 ;  /* 0x00000009030b7211 */ /* 0x000fe200010f3406 */
[----:B------:R-:W-:Y:S01]  /*1b40*/  IMAD.MOV.U32 R0, RZ, RZ, 0x20 ;  /* 0x00000020ff007424 */ /* 0x000fe200078e00ff */
[----:B------:R-:W-:Y:S01]  /*1b50*/  LOP3.LUT P2, RZ, R24, 0x2, RZ, 0xc0, !PT ;  /* 0x0000000218ff7812 */ /* 0x000fe2000784c0ff */
[----:B------:R-:W-:Y:S01]  /*1b60*/  IMAD.U32 R6, RZ, RZ, UR16 ;  /* 0x00000010ff067e24 */ /* 0x000fe2000f8e00ff */
[----:B------:R-:W-:Y:S01]  /*1b70*/  IADD3 R2, -R242, c[0x0][0x168], -R22 ;  /* 0x00005a00f2027a10 */ /* 0x000fe20007ffe916 */
[----:B------:R-:W-:Y:S01]  /*1b80*/  IMAD.U32 R7, RZ, RZ, UR16 ;  /* 0x00000010ff077e24 */ /* 0x000fe2000f8e00ff */
[----:B------:R-:W-:Y:S01]  /*1b90*/  SEL R0, R0, 0xffffffe0, !P2 ;  /* 0xffffffe000007807 */ /* 0x000fe20005000000 */
[----:B------:R-:W-:Y:S01]  /*1ba0*/  UMOV UR10, 0xffffffa0 ;  /* 0xffffffa0000a7882 */ /* 0x000fe20000000000 */
[C---:B------:R-:W-:Y:S01]  /*1bb0*/  LOP3.LUT P2, RZ, R24.reuse, 0x4, RZ, 0xc0, !PT ;  /* 0x0000000418ff7812 */ /* 0x040fe2000784c0ff */
[----:B------:R-:W-:Y:S01]  /*1bc0*/  IMAD.SHL.U32 R24, R24, 0x20, RZ ;  /* 0x0000002018187824 */ /* 0x000fe200078e00ff */
[----:B------:R-:W-:Y:S01]  /*1bd0*/  LEA.HI R3, R16, R17, RZ, 0x1 ;  /* 0x0000001110037211 */ /* 0x000fe200078f08ff */
[----:B------:R-:W-:Y:S01]  /*1be0*/  IMAD.IADD R220, R218, 0x1, R0 ;  /* 0x00000001dadc7824 */ /* 0x000fe200078e0200 */
[----:B------:R-:W-:Y:S01]  /*1bf0*/  SEL R222, R222, 0xffffffc0, !P2 ;  /* 0xffffffc0dede7807 */ /* 0x000fe20005000000 */
[----:B------:R-:W-:Y:S01]  /*1c00*/  ULDC UR8, c[0x0][0x198] ;  /* 0x0000660000087ab9 */ /* 0x000fe20000000800 */
[C---:B------:R-:W-:Y:S01]  /*1c10*/  ISETP.LT.OR P2, PT, R2.reuse, 0x1, !P0 ;  /* 0x000000010200780c */ /* 0x040fe20004741670 */
[----:B------:R-:W-:Y:S01]  /*1c20*/  UMOV UR13, 0x1 ;  /* 0x00000001000d7882 */ /* 0x000fe20000000000 */
[----:B------:R-:W-:Y:S01]  /*1c30*/  ISETP.LT.OR P0, PT, R2, 0x21, !P0 ;  /* 0x000000210200780c */ /* 0x000fe20004701670 */
[----:B------:R-:W-:-:S02]  /*1c40*/  IMAD.IADD R219, R218, 0x1, R222 ;  /* 0x00000001dadb7824 */ /* 0x000fc400078e02de */
[----:B------:R-:W-:Y:S02]  /*1c50*/  IMAD.IADD R222, R222, 0x1, R220 ;  /* 0x00000001dede7824 */ /* 0x000fe400078e02dc */
[----:B------:R-:W-:Y:S01]  /*1c60*/  IMAD.IADD R0, R0, 0x1, R219 ;  /* 0x0000000100007824 */ /* 0x000fe200078e02db */
[----:B-1----:R-:W-:Y:S01]  /*1c70*/  IADD3 R5, R27, UR5, RZ ;  /* 0x000000051b057c10 */ /* 0x002fe2000fffe0ff */
[----:B------:R-:W-:-:S04]  /*1c80*/  DEPBAR.LE SB0, 0x1 ;  /* 0x000080400000791a */ /* 0x000fc80000000000 */
[----:B------:R-:W-:Y:S01]  /*1c90*/  BAR.SYNC.DEFER_BLOCKING 0x0 ;  /* 0x0000000000007b1d */ /* 0x000fe20000010000 */
[----:B------:R-:W-:-:S05]  /*1ca0*/  IMAD.MOV.U32 R4, RZ, RZ, R26 ;  /* 0x000000ffff047224 */ /* 0x000fca00078e001a */
[----:B------:R-:W-:Y:S02]  /*1cb0*/  ULDC.64 UR4, c[0x0][0x278] ;  /* 0x00009e0000047ab9 */ /* 0x000fe40000000a00 */
[----:B------:R-:W-:-:S04]  /*1cc0*/  UIMAD UR4, UR11, UR4, URZ ;  /* 0x000000040b0472a4 */ /* 0x000fc8000f8e023f */
[----:B------:R-:W-:Y:S01]  /*1cd0*/  UIMAD UR4, UR23, UR5, UR4 ;  /* 0x00000005170472a4 */ /* 0x000fe2000f8e0204 */
[----:B------:R-:W1:Y:S04]  /*1ce0*/  LDSM.16.M88.2 R178, [R0+0x6080] ;  /* 0x0060800000b2783b */ /* 0x000e680000000100 */
[----:B------:R-:W2:Y:S04]  /*1cf0*/  LDSM.16.M88.2 R180, [R0+0x7080] ;  /* 0x0070800000b4783b */ /* 0x000ea80000000100 */
        /* <DEDUP_REMOVED lines=11> */
[----:B------:R-:W-:-:S03]  /*1db0*/  IMAD.U32 R3, RZ, RZ, UR23 ;  /* 0x00000017ff037e24 */ /* 0x000fc6000f8e00ff */
[----:B------:R1:W1:Y:S01]  /*1dc0*/  LDSM.16.M88.2 R184, [R218+0x9080] ;  /* 0x00908000dab8783b */ /* 0x0002620000000100 */
[----:B------:R-:W-:Y:S02]  /*1dd0*/  IMAD.IADD R17, R17, 0x1, -R0 ;  /* 0x0000000111117824 */ /* 0x000fe400078e0a00 */
[----:B------:R-:W-:Y:S01]  /*1de0*/  IMAD.WIDE.U32 R32, R3, c[0x0][0x278], R12 ;  /* 0x00009e0003207a25 */ /* 0x000fe200078e000c */
[----:B------:R1:W1:Y:S03]  /*1df0*/  LDSM.16.M88.2 R186, [R218+0xa080] ;  /* 0x00a08000daba783b */ /* 0x0002660000000100 */
[----:B------:R-:W-:Y:S01]  /*1e00*/  IMAD.U32 R0, RZ, RZ, UR15 ;  /* 0x0000000fff007e24 */ /* 0x000fe2000f8e00ff */
[----:B------:R1:W1:Y:S01]  /*1e10*/  LDSM.16.M88.2 R188, [R218+0xb080] ;  /* 0x00b08000dabc783b */ /* 0x0002620000000100 */
[----:B------:R-:W-:Y:S01]  /*1e20*/  IADD3 R31, R33, UR4, RZ ;  /* 0x00000004211f7c10 */ /* 0x000fe2000fffe0ff */
[----:B------:R-:W-:Y:S01]  /*1e30*/  ULDC.64 UR4, c[0x0][0x290] ;  /* 0x0000a40000047ab9 */ /* 0x000fe20000000a00 */
[----:B------:R-:W-:Y:S01]  /*1e40*/  IMAD.SHL.U32 R221, R17, 0x200, RZ ;  /* 0x0000020011dd7824 */ /* 0x000fe200078e00ff */
[----:B------:R1:W1:Y:S01]  /*1e50*/  LDSM.16.M88.2 R190, [R220+0x9080] ;  /* 0x00908000dcbe783b */ /* 0x0002620000000100 */
[----:B------:R-:W-:-:S03]  /*1e60*/  UIMAD UR4, UR11, UR4, URZ ;  /* 0x000000040b0472a4 */ /* 0x000fc6000f8e023f */
[----:B------:R1:W1:Y:S01]  /*1e70*/  LDSM.16.M88.2 R192, [R220+0xa080] ;  /* 0x00a08000dcc0783b */ /* 0x0002620000000100 */
[----:B------:R-:W-:-:S03]  /*1e80*/  UIMAD UR4, UR23, UR5, UR4 ;  /* 0x00000005170472a4 */ /* 0x000fc6000f8e0204 */
[----:B------:R1:W1:Y:S01]  /*1e90*/  LDSM.16.M88.2 R194, [R220+0xb080] ;  /* 0x00b08000dcc2783b */ /* 0x0002620000000100 */
[----:B------:R-:W-:-:S03]  /*1ea0*/  ULDC UR5, c[0x0][0x198] ;  /* 0x0000660000057ab9 */ /* 0x000fc60000000800 */
[----:B------:R1:W1:Y:S04]  /*1eb0*/  LDSM.16.M88.2 R172, [R219+0x6080] ;  /* 0x00608000dbac783b */ /* 0x0002680000000100 */
[----:B------:R1:W1:Y:S04]  /*1ec0*/  LDSM.16.M88.2 R174, [R219+0x7080] ;  /* 0x00708000dbae783b */ /* 0x0002680000000100 */
[----:B------:R1:W1:Y:S04]  /*1ed0*/  LDSM.16.M88.2 R176, [R219+0x8080] ;  /* 0x00808000dbb0783b */ /* 0x0002680000000100 */
[----:B------:R1:W1:Y:S04]  /*1ee0*/  LDSM.16.M88.2 R196, [R219+0x9080] ;  /* 0x00908000dbc4783b */ /* 0x0002680000000100 */
[----:B------:R1:W1:Y:S04]  /*1ef0*/  LDSM.16.M88.2 R198, [R219+0xa080] ;  /* 0x00a08000dbc6783b */ /* 0x0002680000000100 */
[----:B------:R1:W1:Y:S04]  /*1f00*/  LDSM.16.M88.2 R200, [R219+0xb080] ;  /* 0x00b08000dbc8783b */ /* 0x0002680000000100 */
[----:B------:R-:W-:Y:S06]  /*1f10*/  BAR.SYNC.DEFER_BLOCKING 0x0 ;  /* 0x0000000000007b1d */ /* 0x000fec0000010000 */
[----:B------:R1:W-:Y:S04]  /*1f20*/  STL.64 [R1+0x10], R32 ;  /* 0x0000102001007387 */ /* 0x0003e80000100a00 */
[----:B------:R1:W-:Y:S04]  /*1f30*/  STL [R1+0x18], R31 ;  /* 0x0000181f01007387 */ /* 0x0003e80000100800 */
[----:B------:R-:W-:Y:S01]  /*1f40*/  @!PT LDS RZ, [RZ] ;  /* 0x00000000fffff984 */ /* 0x000fe20000000800 */
[----:B------:R-:W-:Y:S01]  /*1f50*/  @!PT LDS RZ, [RZ] ;  /* 0x00000000fffff984 */ /* 0x000fe20000000800 */
[----:B------:R-:W-:Y:S01]  /*1f60*/  @!PT LDS RZ, [RZ] ;  /* 0x00000000fffff984 */ /* 0x000fe20000000800 */
[----:B------:R5:W-:Y:S01]  /*1f70*/  LDGSTS.E.BYPASS.LTC128B.128 [R237+0x6080], [R8.64], !P2 ;  /* 0x0608000008ed7fae */ /* 0x000be2000d101d5a */
[----:B------:R-:W-:-:S02]  /*1f80*/  ISETP.LT.OR P2, PT, R2, 0x1, !P5 ;  /* 0x000000010200780c */ /* 0x000fc40006f41670 */
[----:B------:R-:W-:-:S11]  /*1f90*/  ISETP.LT.OR P5, PT, R2, 0x21, !P5 ;  /* 0x000000210200780c */ /* 0x000fd60006fa1670 */
[----:B------:R5:W-:Y:S01]  /*1fa0*/  LDGSTS.E.BYPASS.LTC128B.128 [R237+0x8080], [R8.64+0x80], !P2 ;  /* 0x0808008008ed7fae */ /* 0x000be2000d101d5a */
[----:B------:R-:W-:-:S03]  /*1fb0*/  ISETP.GT.AND P2, PT, R240, 0xf, PT ;  /* 0x0000000ff000780c */ /* 0x000fc60003f44270 */
[----:B------:R1:W-:Y:S01]  /*1fc0*/  LDGSTS.E.BYPASS.LTC128B.128 [R237+0x7080], [R10.64], !P0 ;  /* 0x070800000aed7fae */ /* 0x0003e2000c101d5a */
[----:B------:R-:W-:-:S03]  /*1fd0*/  LEA R6, P0, R6, R14, 0x1 ;  /* 0x0000000e06067211 */ /* 0x000fc600078008ff */
[----:B------:R1:W-:Y:S01]  /*1fe0*/  LDGSTS.E.BYPASS.LTC128B.128 [R237+0x9080], [R10.64+0x80], !P5 ;  /* 0x090800800aed7fae */ /* 0x0003e2000e901d5a */
[----:B------:R-:W-:Y:S02]  /*1ff0*/  LEA.HI.X R7, R7, R15, R0, 0x1, P0 ;  /* 0x0000000f07077211 */ /* 0x000fe400000f0c00 */
[----:B------:R-:W-:-:S03]  /*2000*/  ISETP.GE.AND P5, PT, R28, c[0x0][0x1fc], PT ;  /* 0x00007f001c007a0c */ /* 0x000fc60003fa6270 */
[----:B------:R-:W-:-:S04]  /*2010*/  @!P2 IADD3 R0, P0, R32, UR6, RZ ;  /* 0x000000062000ac10 */ /* 0x000fc8000ff1e0ff */
[----:B------:R-:W-:Y:S02]  /*2020*/  @!P2 IADD3.X R19, R31, UR7, RZ, P0, !PT ;  /* 0x000000071f13ac10 */ /* 0x000fe400087fe4ff */
[CC--:B-----5:R-:W-:Y:S02]  /*2030*/  LEA.HI R8, R30.reuse, R240.reuse, RZ, 0x4 ;  /* 0x000000f01e087211 */ /* 0x0e0fe400078f20ff */
[----:B------:R-:W-:Y:S02]  /*2040*/  LEA.HI R9, R30, R240, RZ, 0x2 ;  /* 0x000000f01e097211 */ /* 0x000fe400078f10ff */
[----:B------:R-:W-:Y:S02]  /*2050*/  SHF.R.S32.HI R3, RZ, 0x4, R8 ;  /* 0x00000004ff037819 */ /* 0x000fe40000011408 */
[--C-:B------:R-:W-:Y:S02]  /*2060*/  SHF.R.S32.HI R2, RZ, 0x2, R9.reuse ;  /* 0x00000002ff027819 */ /* 0x100fe40000011409 */
[----:B------:R-:W-:Y:S01]  /*2070*/  SHF.R.S32.HI R12, RZ, 0x1f, R9 ;  /* 0x0000001fff0c7819 */ /* 0x000fe20000011409 */
[----:B-1----:R-:W-:Y:S01]  /*2080*/  @!P2 IMAD.SHL.U32 R11, R240, 0x10, RZ ;  /* 0x00000010f00ba824 */ /* 0x002fe200078e00ff */
[----:B------:R-:W-:-:S02]  /*2090*/  LEA.HI R13, R8, R3, RZ, 0x1 ;  /* 0x00000003080d7211 */ /* 0x000fc400078f08ff */
[----:B------:R-:W-:Y:S02]  /*20a0*/  LEA.HI R12, R12, R2, RZ, 0x3 ;  /* 0x000000020c0c7211 */ /* 0x000fe400078f18ff */
[----:B------:R-:W-:Y:S02]  /*20b0*/  LOP3.LUT R13, R13, 0xfffffffe, RZ, 0xc0, !PT ;  /* 0xfffffffe0d0d7812 */ /* 0x000fe400078ec0ff */
[----:B------:R-:W-:Y:S02]  /*20c0*/  LOP3.LUT R18, R12, 0xfffffff8, RZ, 0xc0, !PT ;  /* 0xfffffff80c127812 */ /* 0x000fe400078ec0ff */
[----:B------:R-:W-:Y:S01]  /*20d0*/  @!P2 LEA R12, P0, R0, c[0x0][0x258], 0x2 ;  /* 0x00009600000caa11 */ /* 0x000fe200078010ff */
[----:B------:R-:W-:Y:S01]  /*20e0*/  IMAD.IADD R3, R3, 0x1, -R13 ;  /* 0x0000000103037824 */ /* 0x000fe200078e0a0d */
[----:B------:R-:W-:Y:S01]  /*20f0*/  LOP3.LUT R8, R8, 0xfffffff0, RZ, 0xc0, !PT ;  /* 0xfffffff008087812 */ /* 0x000fe200078ec0ff */
[----:B------:R-:W-:Y:S01]  /*2100*/  IMAD.IADD R2, R2, 0x1, -R18 ;  /* 0x0000000102027824 */ /* 0x000fe200078e0a12 */
[----:B------:R-:W-:Y:S01]  /*2110*/  @!P2 LEA.HI.X R13, R0, c[0x0][0x25c], R19, 0x2, P0 ;  /* 0x00009700000daa11 */ /* 0x000fe200000f1413 */
[----:B------:R-:W-:Y:S01]  /*2120*/  IMAD.U32 R0, RZ, RZ, UR23 ;  /* 0x00000017ff007e24 */ /* 0x000fe2000f8e00ff */
[----:B------:R-:W-:Y:S01]  /*2130*/  ISETP.GE.AND P0, PT, R28, c[0x0][0x1fc], PT ;  /* 0x00007f001c007a0c */ /* 0x000fe20003f06270 */
[----:B------:R-:W-:Y:S01]  /*2140*/  IMAD.SHL.U32 R224, R3, 0x8, RZ ;  /* 0x0000000803e07824 */ /* 0x000fe200078e00ff */
[----:B------:R-:W-:Y:S01]  /*2150*/  SEL R19, RZ, 0x1, P1 ;  /* 0x00000001ff137807 */ /* 0x000fe20000800000 */
[----:B------:R-:W-:Y:S01]  /*2160*/  IMAD.WIDE.U32 R26, R0, c[0x0][0x290], R4 ;  /* 0x0000a400001a7a25 */ /* 0x000fe200078e0004 */
[----:B------:R-:W-:Y:S01]  /*2170*/  IADD3 R0, -R22, c[0x0][0x168], -R242 ;  /* 0x00005a0016007a10 */ /* 0x000fe20007ffe9f2 */
[----:B------:R1:W-:Y:S01]  /*2180*/  @!P2 LDGSTS.E.BYPASS.LTC128B.128 [R11+0x12080], [R12.64] ;  /* 0x120800000c0bafae */ /* 0x0003e2000b901d5a */
[----:B------:R-:W-:Y:S01]  /*2190*/  SEL R239, RZ, 0xffffffff, P0 ;  /* 0xffffffffffef7807 */ /* 0x000fe20000000000 */
[----:B------:R-:W-:Y:S01]  /*21a0*/  IMAD.SHL.U32 R4, R21, 0x8, RZ ;  /* 0x0000000815047824 */ /* 0x000fe200078e00ff */
[C---:B------:R-:W-:Y:S01]  /*21b0*/  ISETP.LT.OR P1, PT, R0.reuse, 0x1, P6 ;  /* 0x000000010000780c */ /* 0x040fe20003721670 */
[----:B------:R-:W-:Y:S01]  /*21c0*/  IMAD.SHL.U32 R5, R3, 0x20, RZ ;  /* 0x0000002003057824 */ /* 0x000fe200078e00ff */
[C---:B------:R-:W-:Y:S01]  /*21d0*/  ISETP.LT.OR P0, PT, R0.reuse, 0x1, P5 ;  /* 0x000000010000780c */ /* 0x040fe20002f01670 */
[----:B------:R-:W0:Y:S01]  /*21e0*/  LDGDEPBAR ;  /* 0x00000000000079af */ /* 0x000e220000000000 */
[C---:B------:R-:W-:Y:S01]  /*21f0*/  ISETP.LT.OR P6, PT, R0.reuse, 0x21, P6 ;  /* 0x000000210000780c */ /* 0x040fe200037c1670 */
[----:B------:R-:W-:Y:S01]  /*2200*/  IMAD.SHL.U32 R239, R239, 0x2, RZ ;  /* 0x00000002efef7824 */ /* 0x000fe200078e00ff */
[----:B------:R-:W-:Y:S01]  /*2210*/  ISETP.LT.OR P5, PT, R0, 0x21, P5 ;  /* 0x000000210000780c */ /* 0x000fe20002fa1670 */
[----:B------:R1:W-:Y:S01]  /*2220*/  STL.64 [R1+0x8], R26 ;  /* 0x0000081a01007387 */ /* 0x0003e20000100a00 */
[----:B------:R-:W-:-:S02]  /*2230*/  LOP3.LUT R0, R16, 0xffffffe0, RZ, 0xc0, !PT ;  /* 0xffffffe010007812 */ /* 0x000fc400078ec0ff */
[----:B------:R-:W-:Y:S02]  /*2240*/  LEA.HI R18, R20, R21, RZ, 0x2 ;  /* 0x0000001514127211 */ /* 0x000fe400078f10ff */
[----:B------:R-:W-:Y:S01]  /*2250*/  LOP3.LUT R4, R4, 0x18, RZ, 0xc0, !PT ;  /* 0x0000001804047812 */ /* 0x000fe200078ec0ff */
[----:B------:R-:W-:Y:S01]  /*2260*/  IMAD.IADD R0, R240, 0x1, -R0 ;  /* 0x00000001f0007824 */ /* 0x000fe200078e0a00 */
[----:B------:R-:W-:Y:S01]  /*2270*/  LOP3.LUT R10, R18, 0x1ffffffc, RZ, 0xc0, !PT ;  /* 0x1ffffffc120a7812 */ /* 0x000fe200078ec0ff */
[----:B------:R2:W-:Y:S01]  /*2280*/  LDGSTS.E.BYPASS.LTC128B.128 [R237+0xe080], [R14.64], !P1 ;  /* 0x0e0800000eed7fae */ /* 0x0005e2000c901d5a */
[----:B------:R-:W-:Y:S01]  /*2290*/  LOP3.LUT R16, R4, 0x20, R5, 0xf8, !PT ;  /* 0x0000002004107812 */ /* 0x000fe200078ef805 */
[C---:B------:R-:W-:Y:S01]  /*22a0*/  IMAD.SHL.U32 R5, R2.reuse, 0x4, RZ ;  /* 0x0000000402057824 */ /* 0x040fe200078e00ff */
[----:B------:R-:W-:Y:S01]  /*22b0*/  SHF.R.S32.HI R236, RZ, 0x1f, R0 ;  /* 0x0000001fffec7819 */ /* 0x000fe20000011400 */
[----:B------:R-:W-:Y:S01]  /*22c0*/  IMAD.IADD R18, R21, 0x1, -R10 ;  /* 0x0000000115127824 */ /* 0x000fe200078e0a0a */
[C---:B------:R-:W-:Y:S01]  /*22d0*/  LOP3.LUT P1, RZ, R2.reuse, 0x1, RZ, 0xc0, !PT ;  /* 0x0000000102ff7812 */ /* 0x040fe2000782c0ff */
[----:B------:R-:W-:Y:S01]  /*22e0*/  IMAD.SHL.U32 R10, R2, 0x20, RZ ;  /* 0x00000020020a7824 */ /* 0x000fe200078e00ff */
[----:B------:R-:W-:Y:S01]  /*22f0*/  LEA.HI R236, R236, R0, RZ, 0x2 ;  /* 0x00000000ecec7211 */ /* 0x000fe200078f10ff */
[----:B------:R2:W-:Y:S01]  /*2300*/  LDGSTS.E.BYPASS.LTC128B.128 [R237+0x10080], [R14.64+0x80], !P0 ;  /* 0x100800800eed7fae */ /* 0x0005e2000c101d5a */
[----:B------:R-:W-:Y:S01]  /*2310*/  IADD3 R252, R27, UR4, RZ ;  /* 0x000000041bfc7c10 */ /* 0x000fe2000fffe0ff */
[----:B------:R-:W-:Y:S01]  /*2320*/  UMOV UR4, URZ ;  /* 0x0000003f00047c82 */ /* 0x000fe20008000000 */
[----:B------:R-:W-:Y:S01]  /*2330*/  LOP3.LUT R2, R236, 0x7ffffffc, RZ, 0xc0, !PT ;  /* 0x7ffffffcec027812 */ /* 0x000fe200078ec0ff */
[----:B------:R2:W-:Y:S01]  /*2340*/  LDGSTS.E.BYPASS.LTC128B.128 [R237+0xf080], [R6.64], !P6 ;  /* 0x0f08000006ed7fae */ /* 0x0005e2000f101d5a */
[----:B------:R-:W-:Y:S01]  /*2350*/  LOP3.LUT R10, R4, 0xe0, R10, 0xf8, !PT ;  /* 0x000000e0040a7812 */ /* 0x000fe200078ef80a */
[----:B------:R-:W-:Y:S01]  /*2360*/  IMAD.SHL.U32 R4, R17, 0x10, RZ ;  /* 0x0000001011047824 */ /* 0x000fe200078e00ff */
[----:B------:R-:W-:Y:S01]  /*2370*/  LOP3.LUT R224, R224, 0x8, RZ, 0xc0, !PT ;  /* 0x00000008e0e07812 */ /* 0x000fe200078ec0ff */
[----:B------:R-:W-:Y:S01]  /*2380*/  IMAD.IADD R0, R0, 0x1, -R2 ;  /* 0x0000000100007824 */ /* 0x000fe200078e0a02 */
[----:B------:R-:W-:Y:S01]  /*2390*/  IADD3 R2, P0, R26, UR6, RZ ;  /* 0x000000061a027c10 */ /* 0x000fe2000ff1e0ff */
[----:B------:R2:W-:Y:S01]  /*23a0*/  LDGSTS.E.BYPASS.LTC128B.128 [R237+0x11080], [R6.64+0x80], !P5 ;  /* 0x1108008006ed7fae */ /* 0x0005e2000e901d5a */
[----:B------:R-:W-:Y:S01]  /*23b0*/  LEA.HI.SX32 R236, R236, R4, 0x1e ;  /* 0x00000004ecec7211 */ /* 0x000fe200078ff2ff */
[----:B------:R-:W-:Y:S01]  /*23c0*/  IMAD R18, R18, 0x4, R0 ;  /* 0x0000000412127824 */ /* 0x000fe200078e0200 */
[----:B------:R-:W-:Y:S01]  /*23d0*/  LOP3.LUT R4, R4, 0x10, RZ, 0xc0, !PT ;  /* 0x0000001004047812 */ /* 0x000fe200078ec0ff */
[----:B------:R-:W-:Y:S01]  /*23e0*/  IMAD.IADD R0, R240, 0x1, -R8 ;  /* 0x00000001f0007824 */ /* 0x000fe200078e0a08 */
[----:B------:R-:W-:Y:S01]  /*23f0*/  LOP3.LUT R234, R10, 0x18, R5, 0x78, !PT ;  /* 0x000000180aea7812 */ /* 0x000fe200078e7805 */
[----:B------:R-:W-:Y:S01]  /*2400*/  UMOV UR6, 0xffffffa0 ;  /* 0xffffffa000067882 */ /* 0x000fe20000000000 */
[----:B------:R-:W-:Y:S01]  /*2410*/  IADD3.X R5, R252, UR7, RZ, P0, !PT ;  /* 0x00000007fc057c10 */ /* 0x000fe200087fe4ff */
[----:B-1----:R-:W-:Y:S01]  /*2420*/  IMAD.SHL.U32 R11, R0, 0x20, RZ ;  /* 0x00000020000b7824 */ /* 0x002fe200078e00ff */
[----:B------:R-:W-:Y:S01]  /*2430*/  LOP3.LUT R24, R4, 0xe0, R24, 0xf8, !PT ;  /* 0x000000e004187812 */ /* 0x000fe200078ef818 */
[----:B------:R-:W-:Y:S01]  /*2440*/  IMAD.SHL.U32 R12, R0, 0x4, RZ ;  /* 0x00000004000c7824 */ /* 0x000fe200078e00ff */
[----:B------:R-:W-:Y:S01]  /*2450*/  LEA R8, P0, R2, c[0x0][0x280], 0x2 ;  /* 0x0000a00002087a11 */ /* 0x000fe200078010ff */
[----:B------:R-:W-:Y:S01]  /*2460*/  UIMAD UR5, UR24, UR6, UR5 ;  /* 0x00000006180572a4 */ /* 0x000fe2000f8e0205 */
[----:B------:R-:W-:Y:S01]  /*2470*/  SHF.R.S32.HI R4, RZ, 0x1f, R0 ;  /* 0x0000001fff047819 */ /* 0x000fe20000011400 */
[----:B------:R-:W-:Y:S01]  /*2480*/  IMAD.SHL.U32 R251, R18, 0x2, RZ ;  /* 0x0000000212fb7824 */ /* 0x000fe200078e00ff */
[----:B------:R-:W-:-:S02]  /*2490*/  LOP3.LUT R10, R9, 0x3ffffffc, RZ, 0xc0, !PT ;  /* 0x3ffffffc090a7812 */ /* 0x000fc400078ec0ff */
[----:B------:R-:W-:Y:S02]  /*24a0*/  LEA.HI.X R9, R2, c[0x0][0x284], R5, 0x2, P0 ;  /* 0x0000a10002097a11 */ /* 0x000fe400000f1405 */
[----:B------:R-:W-:Y:S01]  /*24b0*/  LEA.HI R2, R4, R0, RZ, 0x3 ;  /* 0x0000000004027211 */ /* 0x000fe200078f18ff */
[----:B------:R-:W-:Y:S01]  /*24c0*/  IMAD.IADD R10, R240, 0x1, -R10 ;  /* 0x00000001f00a7824 */ /* 0x000fe200078e0a0a */
[----:B------:R-:W-:Y:S02]  /*24d0*/  LOP3.LUT P6, RZ, R0, 0x4, RZ, 0xc0, !PT ;  /* 0x0000000400ff7812 */ /* 0x000fe400078cc0ff */
[C---:B------:R-:W-:Y:S01]  /*24e0*/  LOP3.LUT R4, R2.reuse, 0xfffffff8, RZ, 0xc0, !PT ;  /* 0xfffffff802047812 */ /* 0x040fe200078ec0ff */
[----:B------:R-:W-:Y:S01]  /*24f0*/  IMAD.SHL.U32 R2, R2, 0x40, RZ ;  /* 0x0000004002027824 */ /* 0x000fe200078e00ff */
[----:B------:R-:W-:Y:S02]  /*2500*/  ISETP.GE.AND P0, PT, R240, 0x10, PT ;  /* 0x00000010f000780c */ /* 0x000fe40003f06270 */
[----:B------:R-:W-:Y:S01]  /*2510*/  SEL R223, R223, 0xfffffff0, !P6 ;  /* 0xfffffff0dfdf7807 */ /* 0x000fe20007000000 */
[----:B------:R-:W-:Y:S01]  /*2520*/  IMAD.IADD R4, R0, 0x1, -R4 ;  /* 0x0000000100047824 */ /* 0x000fe200078e0a04 */
[----:B------:R-:W-:Y:S01]  /*2530*/  LOP3.LUT R239, R239, 0x2, R19, 0xe2, !PT ;  /* 0x00000002efef7812 */ /* 0x000fe200078ee213 */
[----:B------:R-:W-:Y:S01]  /*2540*/  IMAD.SHL.U32 R0, R3, 0x100, RZ ;  /* 0x0000010003007824 */ /* 0x000fe200078e00ff */
[----:B------:R-:W-:Y:S01]  /*2550*/  IADD3 R238, -R251, UR5, RZ ;  /* 0x00000005fbee7c10 */ /* 0x000fe2000fffe1ff */
[----:B------:R-:W-:Y:S01]  /*2560*/  IMAD R3, R10, 0x2, R221 ;  /* 0x000000020a037824 */ /* 0x000fe200078e02dd */
[----:B------:R-:W-:Y:S01]  /*2570*/  LOP3.LUT R10, R224, 0x1e0, R11, 0xf8, !PT ;  /* 0x000001e0e00a7812 */ /* 0x000fe200078ef80b */
[----:B------:R-:W-:Y:S01]  /*2580*/  IMAD.SHL.U32 R5, R4, 0x40, RZ ;  /* 0x0000004004057824 */ /* 0x000fe200078e00ff */
[----:B------:R-:W-:Y:S01]  /*2590*/  LOP3.LUT R0, R24, 0x100, R0, 0xf8, !PT ;  /* 0x0000010018007812 */ /* 0x000fe200078ef800 */
[----:B------:R-:W-:Y:S01]  /*25a0*/  IMAD.IADD R234, R3, 0x1, R234 ;  /* 0x0000000103ea7824 */ /* 0x000fe200078e02ea */
[----:B------:R-:W-:-:S02]  /*25b0*/  ULDC UR5, c[0x0][0x168] ;  /* 0x00005a0000057ab9 */ /* 0x000fc40000000800 */
[----:B------:R-:W-:Y:S01]  /*25c0*/  LOP3.LUT R3, R5, 0x1c0, RZ, 0xc0, !PT ;  /* 0x000001c005037812 */ /* 0x000fe200078ec0ff */
[----:B------:R-:W-:Y:S01]  /*25d0*/  IMAD.SHL.U32 R234, R234, 0x2, RZ ;  /* 0x00000002eaea7824 */ /* 0x000fe200078e00ff */
[----:B------:R-:W-:Y:S02]  /*25e0*/  LOP3.LUT R5, R10, 0x38, R12, 0x78, !PT ;  /* 0x000000380a057812 */ /* 0x000fe400078e780c */
[C---:B------:R-:W-:Y:S02]  /*25f0*/  LOP3.LUT R10, R0.reuse, 0x8, R29, 0xf8, !PT ;  /* 0x00000008000a7812 */ /* 0x040fe400078ef81d */
[----:B------:R-:W-:Y:S02]  /*2600*/  LOP3.LUT R216, R0, 0x1c0, RZ, 0xc0, !PT ;  /* 0x000001c000d87812 */ /* 0x000fe400078ec0ff */
[----:B------:R-:W-:Y:S02]  /*2610*/  SHF.R.U32.HI R0, RZ, 0x3, R3 ;  /* 0x00000003ff007819 */ /* 0x000fe40000011603 */
[----:B------:R-:W-:-:S02]  /*2620*/  IADD3 R235, R234, 0x126c0, RZ ;  /* 0x000126c0eaeb7810 */ /* 0x000fc40007ffe0ff */
[C---:B------:R-:W-:Y:S02]  /*2630*/  LOP3.LUT R224, R0.reuse, R3, R224, 0x1e, !PT ;  /* 0x0000000300e07212 */ /* 0x040fe400078e1ee0 */
[----:B------:R-:W-:Y:S02]  /*2640*/  LOP3.LUT R3, R0, R16, R3, 0x1e, !PT ;  /* 0x0000001000037212 */ /* 0x000fe400078e1e03 */
[----:B------:R-:W-:Y:S02]  /*2650*/  LOP3.LUT R0, R2, 0xfffffe00, RZ, 0xc0, !PT ;  /* 0xfffffe0002007812 */ /* 0x000fe400078ec0ff */
[----:B------:R-:W-:Y:S02]  /*2660*/  LOP3.LUT R221, R5, R221, RZ, 0xfc, !PT ;  /* 0x000000dd05dd7212 */ /* 0x000fe400078efcff */
[----:B------:R-:W-:Y:S01]  /*2670*/  LOP3.LUT R230, R3, R0, RZ, 0xfc, !PT ;  /* 0x0000000003e67212 */ /* 0x000fe200078efcff */
[----:B------:R-:W-:Y:S01]  /*2680*/  IMAD R2, R17, 0x400, R0 ;  /* 0x0000040011027824 */ /* 0x000fe200078e0200 */
[----:B------:R-:W-:Y:S01]  /*2690*/  SHF.R.U32.HI R216, RZ, 0x3, R216 ;  /* 0x00000003ffd87819 */ /* 0x000fe200000116d8 */
[----:B------:R-:W-:Y:S01]  /*26a0*/  @!P0 IMAD.SHL.U32 R0, R240, 0x10, RZ ;  /* 0x00000010f0008824 */ /* 0x000fe200078e00ff */
[----:B------:R-:W-:Y:S01]  /*26b0*/  LEA R221, R221, 0x15480, 0x1 ;  /* 0x00015480dddd7811 */ /* 0x000fe200078e08ff */
[----:B------:R-:W-:Y:S01]  /*26c0*/  IMAD.IADD R224, R2, 0x1, R224 ;  /* 0x0000000102e07824 */ /* 0x000fe200078e02e0 */
[----:B------:R-:W-:Y:S01]  /*26d0*/  IADD3 R2, R234, 0x12480, RZ ;  /* 0x00012480ea027810 */ /* 0x000fe20007ffe0ff */
[----:B------:R-:W-:Y:S01]  /*26e0*/  IMAD.SHL.U32 R217, R230, 0x2, RZ ;  /* 0x00000002e6d97824 */ /* 0x000fe200078e00ff */
[----:B------:R1:W-:Y:S01]  /*26f0*/  @!P0 LDGSTS.E.BYPASS.LTC128B.128 [R0+0x12280], [R8.64] ;  /* 0x1228000008008fae */ /* 0x0003e2000b901d5a */
[----:B------:R-:W-:Y:S01]  /*2700*/  LOP3.LUT P0, RZ, R4, 0x4, RZ, 0xc0, !PT ;  /* 0x0000000404ff7812 */ /* 0x000fe2000780c0ff */
[----:B------:R-:W-:Y:S01]  /*2710*/  IMAD.SHL.U32 R225, R224, 0x2, RZ ;  /* 0x00000002e0e17824 */ /* 0x000fe200078e00ff */
[----:B------:R-:W-:Y:S01]  /*2720*/  @P1 IADD3 R235, R2, 0x1c0, RZ ;  /* 0x000001c002eb1810 */ /* 0x000fe20007ffe0ff */
[----:B------:R-:W0:Y:S01]  /*2730*/  LDGDEPBAR ;  /* 0x00000000000079af */ /* 0x000e220000000000 */
[----:B------:R-:W-:Y:S01]  /*2740*/  LOP3.LUT P1, RZ, R4, 0x2, RZ, 0xc0, !PT ;  /* 0x0000000204ff7812 */ /* 0x000fe2000782c0ff */
[----:B------:R-:W-:Y:S01]  /*2750*/  IMAD R223, R223, 0x2, R221 ;  /* 0x00000002dfdf7824 */ /* 0x000fe200078e02dd */
[----:B------:R-:W-:Y:S01]  /*2760*/  SEL R227, R226, 0xffffffe0, !P0 ;  /* 0xffffffe0e2e37807 */ /* 0x000fe20004000000 */
[----:B------:R-:W0:Y:S01]  /*2770*/  LDGDEPBAR ;  /* 0x00000000000079af */ /* 0x000e220000000000 */
[----:B------:R-:W-:-:S02]  /*2780*/  LOP3.LUT R216, R216, R10, RZ, 0x3c, !PT ;  /* 0x0000000ad8d87212 */ /* 0x000fc400078e3cff */
[----:B------:R-:W-:Y:S01]  /*2790*/  SEL R226, R226, 0xffffffe0, !P1 ;  /* 0xffffffe0e2e27807 */ /* 0x000fe20004800000 */
[--C-:B------:R-:W-:Y:S01]  /*27a0*/  IMAD.IADD R229, R224, 0x1, R227.reuse ;  /* 0x00000001e0e57824 */ /* 0x100fe200078e02e3 */
[----:B------:R-:W-:Y:S01]  /*27b0*/  SEL R228, R228, 0xfffffff0, !P1 ;  /* 0xfffffff0e4e47807 */ /* 0x000fe20004800000 */
[----:B------:R-:W-:Y:S02]  /*27c0*/  IMAD.SHL.U32 R216, R216, 0x2, RZ ;  /* 0x00000002d8d87824 */ /* 0x000fe400078e00ff */
[----:B------:R-:W-:Y:S02]  /*27d0*/  IMAD.IADD R226, R225, 0x1, R226 ;  /* 0x00000001e1e27824 */ /* 0x000fe400078e02e2 */
[----:B------:R-:W-:Y:S02]  /*27e0*/  IMAD.IADD R233, R228, 0x1, R227 ;  /* 0x00000001e4e97824 */ /* 0x000fe400078e02e3 */
[----:B------:R-:W-:Y:S02]  /*27f0*/  IMAD.IADD R232, R224, 0x1, R228 ;  /* 0x00000001e0e87824 */ /* 0x000fe400078e02e4 */
[----:B------:R-:W-:Y:S01]  /*2800*/  IMAD.IADD R231, R228, 0x1, R229 ;  /* 0x00000001e4e77824 */ /* 0x000fe200078e02e5 */
[----:B-1----:R-:W-:-:S05]  /*2810*/  IADD3 R0, R237, 0x6080, RZ ;  /* 0x00006080ed007810 */ /* 0x002fca0007ffe0ff */
[----:B--234-:R1:W-:Y:S02]  /*2820*/  STL [R1+0x1c], R0 ;  /* 0x00001c0001007387 */ /* 0x01c3e40000100800 */
.L_x_795:
[----:B------:R-:W-:Y:S04]  /*2830*/  DEPBAR.LE SB0, 0x1 ;  /* 0x000080400000791a */ /* 0x000fe80000000000 */
[----:B------:R-:W-:Y:S01]  /*2840*/  BAR.SYNC.DEFER_BLOCKING 0x0 ;  /* 0x0000000000007b1d */ /* 0x000fe20000010000 */
[----:B-1----:R-:W-:Y:S01]  /*2850*/  IMAD.U32 R0, RZ, RZ, UR4 ;  /* 0x00000004ff007e24 */ /* 0x002fe2000f8e00ff */
[----:B------:R-:W-:Y:S01]  /*2860*/  MOV R46, UR4 ;  /* 0x00000004002e7c02 */ /* 0x000fe20008000f00 */
[----:B------:R-:W-:Y:S01]  /*2870*/  UIADD3 UR19, UR25, 0x1, URZ ;  /* 0x0000000119137890 */ /* 0x000fe2000fffe03f */
[----:B------:R-:W-:Y:S02]  /*2880*/  MOV R47, UR4 ;  /* 0x00000004002f7c02 */ /* 0x000fe40008000f00 */
[----:B------:R-:W-:Y:S01]  /*2890*/  LEA R0, R0, R224, 0xd ;  /* 0x000000e000007211 */ /* 0x000fe200078e68ff */
[----:B------:R-:W-:Y:S01]  /*28a0*/  IMAD R46, R46, 0x2000, R228 ;  /* 0x000020002e2e7824 */ /* 0x000fe200078e02e4 */
[----:B------:R-:W-:Y:S01]  /*28b0*/  MOV R40, UR4 ;  /* 0x0000000400287c02 */ /* 0x000fe20008000f00 */
[----:B------:R-:W-:Y:S01]  /*28c0*/  IMAD R153, R47, 0x2000, R233 ;  /* 0x000020002f997824 */ /* 0x000fe200078e02e9 */
[----:B------:R-:W-:Y:S01]  /*28d0*/  UISETP.GE.AND UP0, UPT, UR19, UR21, UPT ;  /* 0x000000151300728c */ /* 0x000fe2000bf06270 */
[----:B------:R-:W-:Y:S01]  /*28e0*/  IMAD.SHL.U32 R0, R0, 0x2, RZ ;  /* 0x0000000200007824 */ /* 0x000fe200078e00ff */
[CC--:B------:R-:W-:Y:S01]  /*28f0*/  IADD3 R152, R224.reuse, R46.reuse, RZ ;  /* 0x0000002ee0987210 */ /* 0x0c0fe20007ffe0ff */
[C---:B------:R-:W-:Y:S01]  /*2900*/  IMAD.IADD R153, R224.reuse, 0x1, R153 ;  /* 0x00000001e0997824 */ /* 0x040fe200078e0299 */
[--C-:B------:R-:W-:Y:S01]  /*2910*/  IADD3 R148, R224, R46, R227.reuse ;  /* 0x0000002ee0947210 */ /* 0x100fe20007ffe0e3 */
[----:B------:R-:W-:Y:S01]  /*2920*/  IMAD R40, R40, 0x2000, R227 ;  /* 0x0000200028287824 */ /* 0x000fe200078e02e3 */
[----:B------:R-:W-:Y:S01]  /*2930*/  PLOP3.LUT P1, PT, PT, PT, UP0, 0x80, 0x0 ;  /* 0x000000000000781c */ /* 0x000fe20003f2f008 */
[----:B------:R-:W-:Y:S01]  /*2940*/  IMAD.SHL.U32 R152, R152, 0x2, RZ ;  /* 0x0000000298987824 */ /* 0x000fe200078e00ff */
[----:B------:R-:W-:Y:S02]  /*2950*/  SHF.L.U32 R148, R148, 0x1, RZ ;  /* 0x0000000194947819 */ /* 0x000fe400000006ff */
[----:B------:R-:W-:Y:S02]  /*2960*/  IADD3 R40, R224, R40, RZ ;  /* 0x00000028e0287210 */ /* 0x000fe40007ffe0ff */
[----:B------:R-:W-:Y:S01]  /*2970*/  SHF.L.U32 R208, R153, 0x1, RZ ;  /* 0x0000000199d07819 */ /* 0x000fe200000006ff */
[----:B------:R-:W-:Y:S02]  /*2980*/  LDSM.16.M88.2 R2, [R218+0x80] ;  /* 0x00008000da02783b */ /* 0x000fe40000000100 */
[----:B------:R-:W-:Y:S02]  /*2990*/  IMAD.SHL.U32 R156, R40, 0x2, RZ ;  /* 0x00000002289c7824 */ /* 0x000fe400078e00ff */
        /* <DEDUP_REMOVED lines=46> */
[----:B------:R-:W-:Y:S05]  /*2c80*/  IMAD.U32 R0, RZ, RZ, UR4 ;  /* 0x00000004ff007e24 */ /* 0x000fea000f8e00ff */
[----:B------:R-:W-:Y:S02]  /*2c90*/  LEA R0, R0, R232, 0xd ;  /* 0x000000e800007211 */ /* 0x000fe400078e68ff */
[C---:B------:R-:W-:Y:S01]  /*2ca0*/  HMMA.16816.F32 R16, R148.reuse, R28, R16 ;  /* 0x0000001c9410723c */ /* 0x040fe20000001810 */
[----:B------:R-:W2:Y:S03]  /*2cb0*/  LDSM.16.M88.2 R28, [R218+0x5080] ;  /* 0x00508000da1c783b */ /* 0x000ea60000000100 */
[----:B------:R-:W-:Y:S04]  /*2cc0*/  IMAD.SHL.U32 R0, R0, 0x2, RZ ;  /* 0x0000000200007824 */ /* 0x000fe800078e00ff */
        /* <DEDUP_REMOVED lines=9> */
[----:B----4-:R-:W-:Y:S04]  /*2d60*/  MOV R0, UR4 ;  /* 0x0000000400007c02 */ /* 0x010fe80008000f00 */
[-C--:B-1----:R-:W-:Y:S04]  /*2d70*/  HMMA.16816.F32 R12, R44, R2.reuse, R12 ;  /* 0x000000022c0c723c */ /* 0x082fe8000000180c */
[----:B------:R-:W-:Y:S04]  /*2d80*/  IMAD R0, R0, 0x2000, R229 ;  /* 0x0000200000007824 */ /* 0x000fe800078e02e5 */
[C---:B------:R-:W-:Y:S01]  /*2d90*/  HMMA.16816.F32 R16, R40.reuse, R2, R16 ;  /* 0x000000022810723c */ /* 0x040fe20000001810 */
[----:B------:R-:W-:Y:S03]  /*2da0*/  LDSM.16.M88.2 R2, [R219+0x4080] ;  /* 0x00408000db02783b */ /* 0x000fe60000000100 */
[----:B------:R-:W-:Y:S04]  /*2db0*/  SHF.L.U32 R0, R0, 0x1, RZ ;  /* 0x0000000100007819 */ /* 0x000fe800000006ff */
        /* <DEDUP_REMOVED lines=8> */
[----:B-1----:R-:W-:Y:S04]  /*2e40*/  IMAD.U32 R0, RZ, RZ, UR4 ;  /* 0x00000004ff007e24 */ /* 0x002fe8000f8e00ff */
[-C--:B------:R-:W-:Y:S04]  /*2e50*/  HMMA.16816.F32 R12, R148, R32.reuse, R12 ;  /* 0x00000020940c723c */ /* 0x080fe8000000180c */
[----:B------:R-:W-:Y:S04]  /*2e60*/  LEA R0, R0, R231, 0xd ;  /* 0x000000e700007211 */ /* 0x000fe800078e68ff */
[C---:B------:R-:W-:Y:S04]  /*2e70*/  HMMA.16816.F32 R16, R48.reuse, R32, R16 ;  /* 0x000000203010723c */ /* 0x040fe80000001810 */
[----:B------:R-:W-:Y:S04]  /*2e80*/  IMAD.SHL.U32 R0, R0, 0x2, RZ ;  /* 0x0000000200007824 */ /* 0x000fe800078e00ff */
        /* <DEDUP_REMOVED lines=10> */
[----:B-1----:R-:W-:Y:S05]  /*2f30*/  MOV R0, UR4 ;  /* 0x0000000400007c02 */ /* 0x002fea0008000f00 */
[----:B------:R-:W-:Y:S02]  /*2f40*/  IMAD R0, R0, 0x40, R236 ;  /* 0x0000004000007824 */ /* 0x000fe400078e02ec */
        /* <DEDUP_REMOVED lines=18> */
[----:B---34-:R-:W3:Y:S01]  /*3070*/  LDL.64 R214, [R1+0x10] ;  /* 0x0000100001d67983 */ /* 0x018ee20000100a00 */
[----:B------:R-:W-:Y:S01]  /*3080*/  USHF.R.S32.HI UR28, URZ, 0x1f, UR19 ;  /* 0x0000001f3f1c7899 */ /* 0x000fe20008011413 */
[----:B------:R-:W-:Y:S01]  /*3090*/  IMAD.U32 R34, RZ, RZ, UR18 ;  /* 0x00000012ff227e24 */ /* 0x000fe2000f8e00ff */
[----:B------:R-:W-:Y:S01]  /*30a0*/  ULDC.64 UR6, c[0x0][0x178] ;  /* 0x00005e0000067ab9 */ /* 0x000fe20000000a00 */
[----:B------:R-:W4:Y:S01]  /*30b0*/  LDL R212, [R1+0x18] ;  /* 0x0000180001d47983 */ /* 0x000f220000100800 */
[----:B------:R-:W-:Y:S01]  /*30c0*/  UIMAD UR28, UR28, UR6, URZ ;  /* 0x000000061c1c72a4 */ /* 0x000fe2000f8e023f */
[----:B-1----:R-:W-:Y:S01]  /*30d0*/  IMAD.U32 R0, RZ, RZ, UR25 ;  /* 0x00000019ff007e24 */ /* 0x002fe2000f8e00ff */
[----:B------:R-:W-:Y:S01]  /*30e0*/  UIMAD.WIDE.U32 UR30, UR19, UR6, URZ ;  /* 0x00000006131e72a5 */ /* 0x000fe2000f8e003f */
[----:B------:R-:W5:Y:S01]  /*30f0*/  LDL R209, [R1+0x1c] ;  /* 0x00001c0001d17983 */ /* 0x000f620000100800 */
[----:B------:R-:W-:Y:S01]  /*3100*/  UIMAD UR28, UR19, UR7, UR28 ;  /* 0x00000007131c72a4 */ /* 0x000fe2000f8e021c */
[----:B------:R-:W-:Y:S01]  /*3110*/  IMAD.U32 R36, RZ, RZ, UR17 ;  /* 0x00000011ff247e24 */ /* 0x000fe2000f8e00ff */
[----:B------:R-:W-:Y:S01]  /*3120*/  @!P2 LEA R0, R0, 0x40, 0x6 ;  /* 0x000000400000a811 */ /* 0x000fe200078e30ff */
[----:B--2---:R-:W2:Y:S01]  /*3130*/  LDL.64 R210, [R1] ;  /* 0x0000000001d27983 */ /* 0x004ea20000100a00 */
[----:B------:R-:W-:Y:S01]  /*3140*/  USHF.L.U32 UR6, UR30, 0x6, URZ ;  /* 0x000000061e067899 */ /* 0x000fe2000800063f */
[----:B------:R-:W-:Y:S01]  /*3150*/  IMAD.U32 R35, RZ, RZ, UR20 ;  /* 0x00000014ff237e24 */ /* 0x000fe2000f8e00ff */
[----:B------:R-:W-:Y:S02]  /*3160*/  UIADD3 UR28, UR31, UR28, URZ ;  /* 0x0000001c1f1c7290 */ /* 0x000fe4000fffe03f */
[----:B------:R-:W-:Y:S02]  /*3170*/  UIMAD UR7, UR19, UR14, UR9 ;  /* 0x0000000e130772a4 */ /* 0x000fe4000f8e0209 */
[----:B------:R-:W-:Y:S01]  /*3180*/  IADD3 R34, P6, P5, R246, UR6, R34 ;  /* 0x00000006f6227c10 */ /* 0x000fe2000fdde022 */
[----:B------:R-:W-:Y:S03]  /*3190*/  USHF.L.U64.HI UR28, UR30, 0x6, UR28 ;  /* 0x000000061e1c7899 */ /* 0x000fe6000801021c */
[----:B------:R-:W-:Y:S03]  /*31a0*/  IADD3 R2, -R242, UR7, RZ ;  /* 0x00000007f2027c10 */ /* 0x000fe6000fffe1ff */
[----:B------:R-:W-:Y:S02]  /*31b0*/  IADD3.X R36, R250, UR28, R36, P6, P5 ;  /* 0x0000001cfa247c10 */ /* 0x000fe4000b7ea424 */
[----:B------:R-:W-:Y:S02]  /*31c0*/  IADD3 R29, P5, R246, UR6, RZ ;  /* 0x00000006f61d7c10 */ /* 0x000fe4000ffbe0ff */
[----:B------:R-:W-:Y:S02]  /*31d0*/  ISETP.LT.OR P6, PT, R2, 0x1, P4 ;  /* 0x000000010200780c */ /* 0x000fe400027c1670 */
[----:B------:R-:W-:Y:S02]  /*31e0*/  IADD3.X R31, R250, UR28, RZ, P5, !PT ;  /* 0x0000001cfa1f7c10 */ /* 0x000fe4000affe4ff */
[C---:B------:R-:W-:Y:S04]  /*31f0*/  LEA R30, P5, R29.reuse, c[0x0][0x160], 0x1 ;  /* 0x000058001d1e7a11 */ /* 0x040fe800078a08ff */
[----:B------:R-:W-:Y:S02]  /*3200*/  LEA.HI.X R31, R29, c[0x0][0x164], R31, 0x1, P5 ;  /* 0x000059001d1f7a11 */ /* 0x000fe400028f0c1f */
[----:B------:R-:W-:Y:S02]  /*3210*/  ISETP.LT.OR P5, PT, R2, 0x1, P3 ;  /* 0x000000010200780c */ /* 0x000fe40001fa1670 */
[C---:B---3--:R-:W-:Y:S04]  /*3220*/  @!P2 IADD3 R3, P1, R0.reuse, R214, RZ ;  /* 0x000000d60003a210 */ /* 0x048fe80007f3e0ff */
[----:B----4-:R-:W-:Y:S02]  /*3230*/  @!P2 LEA.HI.X.SX32 R0, R0, R212, 0x1, P1 ;  /* 0x000000d40000a211 */ /* 0x010fe400008f0eff */
[C---:B------:R-:W-:Y:S04]  /*3240*/  @!P2 LEA R32, P1, R3.reuse, c[0x0][0x258], 0x2 ;  /* 0x000096000320aa11 */ /* 0x040fe800078210ff */
[----:B------:R-:W-:Y:S01]  /*3250*/  @!P2 LEA.HI.X R33, R3, c[0x0][0x25c], R0, 0x2, P1 ;  /* 0x000097000321aa11 */ /* 0x000fe200008f1400 */
[----:B-----5:R-:W-:Y:S01]  /*3260*/  IMAD R0, R35, 0x4000, R209 ;  /* 0x0000400023007824 */ /* 0x020fe200078e02d1 */
[C---:B------:R-:W-:Y:S04]  /*3270*/  LEA R28, P1, R34.reuse, c[0x0][0x160], 0x1 ;  /* 0x00005800221c7a11 */ /* 0x040fe800078208ff */
[----:B------:R-:W-:Y:S01]  /*3280*/  @!PT LDS RZ, [RZ] ;  /* 0x00000000fffff984 */ /* 0x000fe20000000800 */
[----:B------:R-:W-:Y:S01]  /*3290*/  @!PT LDS RZ, [RZ] ;  /* 0x00000000fffff984 */ /* 0x000fe20000000800 */
[----:B------:R-:W-:Y:S01]  /*32a0*/  @!PT LDS RZ, [RZ] ;  /* 0x00000000fffff984 */ /* 0x000fe20000000800 */
[----:B------:R1:W-:Y:S01]  /*32b0*/  LDGSTS.E.BYPASS.LTC128B.128 [R0], [R30.64], !P6 ;  /* 0x000000001e007fae */ /* 0x0003e2000f101d5a */
[----:B------:R-:W-:Y:S02]  /*32c0*/  LEA.HI.X R29, R34, c[0x0][0x164], R36, 0x1, P1 ;  /* 0x00005900221d7a11 */ /* 0x000fe400008f0c24 */
[C---:B------:R-:W-:Y:S01]  /*32d0*/  ISETP.LT.OR P1, PT, R2.reuse, 0x21, P4 ;  /* 0x000000210200780c */ /* 0x040fe20002721670 */
[----:B------:R1:W-:Y:S01]  /*32e0*/  LDGSTS.E.BYPASS.LTC128B.128 [R0+0x2000], [R30.64+0x80], !P5 ;  /* 0x020000801e007fae */ /* 0x0003e2000e901d5a */
[----:B------:R-:W-:Y:S01]  /*32f0*/  ISETP.LT.OR P6, PT, R2, 0x21, P3 ;  /* 0x000000210200780c */ /* 0x000fe20001fc1670 */
[----:B------:R-:W-:Y:S04]  /*3300*/  IMAD.U32 R2, RZ, RZ, UR20 ;  /* 0x00000014ff027e24 */ /* 0x000fe8000f8e00ff */
[----:B--2---:R-:W-:Y:S04]  /*3310*/  @!P2 IMAD R2, R2, 0x40, R210 ;  /* 0x000000400202a824 */ /* 0x004fe800078e02d2 */
[----:B------:R-:W-:Y:S02]  /*3320*/  @!P2 IMAD.SHL.U32 R2, R2, 0x4, RZ ;  /* 0x000000040202a824 */ /* 0x000fe400078e00ff */
[----:B------:R1:W-:Y:S04]  /*3330*/  LDGSTS.E.BYPASS.LTC128B.128 [R0+0x1000], [R28.64], !P1 ;  /* 0x010000001c007fae */ /* 0x0003e8000c901d5a */
[----:B------:R1:W-:Y:S04]  /*3340*/  LDGSTS.E.BYPASS.LTC128B.128 [R0+0x3000], [R28.64+0x80], !P6 ;  /* 0x030000801c007fae */ /* 0x0003e8000f101d5a */
[----:B------:R1:W-:Y:S02]  /*3350*/  @!P2 LDGSTS.E.BYPASS.LTC128B.128 [R2+0x12080], [R32.64] ;  /* 0x120800002002afae */ /* 0x0003e4000b901d5a */
.L_x_793:
[-C--:B-1-34-:R-:W-:Y:S01]  /*3360*/  HMMA.16816.F32 R28, R44, R160.reuse, RZ ;  /* 0x000000a02c1c723c */ /* 0x09afe200000018ff */
[----:B------:R-:W0:Y:S01]  /*3370*/  LDGDEPBAR ;  /* 0x00000000000079af */ /* 0x000e220000000000 */
[----:B------:R-:W-:Y:S02]  /*3380*/  UIMAD UR6, UR24, UR10, UR8 ;  /* 0x0000000a180672a4 */ /* 0x000fe4000f8e0208 */
[----:B------:R-:W-:Y:S02]  /*3390*/  IMAD.MOV.U32 R0, RZ, RZ, -0x40 ;  /* 0xffffffc0ff007424 */ /* 0x000fe400078e00ff */
[----:B------:R-:W-:Y:S02]  /*33a0*/  ULEA UR6, UR25, UR6, 0x6 ;  /* 0x0000000619067291 */ /* 0x000fe4000f8e303f */
[C---:B------:R-:W-:Y:S02]  /*33b0*/  HMMA.16816.F32 R32, R48.reuse, R160, RZ ;  /* 0x000000a03020723c */ /* 0x040fe400000018ff */
[----:B------:R-:W-:Y:S02]  /*33c0*/  UIADD3 UR6, UR6, -UR5, UR13 ;  /* 0x8000000506067290 */ /* 0x000fe4000fffe00d */
[----:B------:R-:W-:Y:S04]  /*33d0*/  SEL R0, R0, 0x40, P0 ;  /* 0x0000004000007807 */ /* 0x000fe80000000000 */
[-C--:B------:R-:W-:Y:S01]  /*33e0*/  HMMA.16816.F32 R36, R48, R162.reuse, RZ ;  /* 0x000000a23024723c */ /* 0x080fe200000018ff */
[----:B------:R-:W-:Y:S03]  /*33f0*/  IMAD.IADD R2, R225, 0x1, R0 ;  /* 0x00000001e1027824 */ /* 0x000fe600078e0200 */
[----:B------:R-:W-:Y:S01]  /*3400*/  IMAD.IADD R0, R0, 0x1, R226 ;  /* 0x0000000100007824 */ /* 0x000fe200078e02e2 */
[----:B------:R-:W-:Y:S03]  /*3410*/  IADD3 R3, -R251, UR6, R236 ;  /* 0x00000006fb037c10 */ /* 0x000fe6000fffe1ec */
[C---:B------:R-:W-:Y:S08]  /*3420*/  HMMA.16816.F32 R40, R44.reuse, R162, RZ ;  /* 0x000000a22c28723c */ /* 0x040ff000000018ff */
[-C--:B------:R-:W-:Y:S08]  /*3430*/  HMMA.16816.F32 R44, R44, R164.reuse, RZ ;  /* 0x000000a42c2c723c */ /* 0x080ff000000018ff */
[----:B------:R-:W-:Y:S08]  /*3440*/  HMMA.16816.F32 R48, R48, R164, RZ ;  /* 0x000000a43030723c */ /* 0x000ff000000018ff */
[-C--:B------:R-:W-:Y:S08]  /*3450*/  HMMA.16816.F32 R28, R148, R166.reuse, R28 ;  /* 0x000000a6941c723c */ /* 0x080ff0000000181c */
[C---:B------:R-:W-:Y:S08]  /*3460*/  HMMA.16816.F32 R32, R152.reuse, R166, R32 ;  /* 0x000000a69820723c */ /* 0x040ff00000001820 */
        /* <DEDUP_REMOVED lines=37> */
[----:B------:R3:W4:Y:S03]  /*36c0*/  LDSM.16.M88.4 R152, [R2+0x11080] ;  /* 0x011080000298783b */ /* 0x0007260000000200 */
[----:B---3--:R-:W-:Y:S04]  /*36d0*/  IMNMX R2, R238, R3, PT ;  /* 0x00000003ee027217 */ /* 0x008fe80003800200 */
[----:B------:R-:W-:Y:S04]  /*36e0*/  ISETP.GT.AND P1, PT, R2, RZ, PT ;  /* 0x000000ff0200720c */ /* 0x000fe80003f24270 */
[----:B------:R-:W-:Y:S01]  /*36f0*/  FSEL R4, R4, -INF , P1 ;  /* 0xff80000004047808 */ /* 0x000fe20000800000 */
[-C--:B-1----:R-:W-:Y:S05]  /*3700*/  HMMA.16816.F32 R28, R148, R196.reuse, R28 ;  /* 0x000000c4941c723c */ /* 0x082fea000000181c */
[----:B------:R-:W-:Y:S01]  /*3710*/  ISETP.GT.AND P1, PT, R2, 0x1, PT ;  /* 0x000000010200780c */ /* 0x000fe20003f24270 */
[--C-:B------:R-:W-:Y:S02]  /*3720*/  FFMA.FTZ R212, R4, c[0x0][0x29c], -R156.reuse ;  /* 0x0000a70004d47a23 */ /* 0x100fe4000001089c */
[C---:B----4-:R-:W-:Y:S04]  /*3730*/  HMMA.16816.F32 R32, R152.reuse, R196, R32 ;  /* 0x000000c49820723c */ /* 0x050fe80000001820 */
[----:B------:R-:W-:Y:S01]  /*3740*/  FSEL R5, R5, -INF , P1 ;  /* 0xff80000005057808 */ /* 0x000fe20000800000 */
[----:B------:R-:W-:Y:S01]  /*3750*/  MUFU.EX2 R212, R212 ;  /* 0x000000d400d47308 */ /* 0x000fe20000000800 */
[----:B------:R-:W-:Y:S02]  /*3760*/  ISETP.GT.AND P1, PT, R2, 0x20, PT ;  /* 0x000000200200780c */ /* 0x000fe40003f24270 */
[-C--:B------:R-:W-:Y:S04]  /*3770*/  HMMA.16816.F32 R36, R152, R198.reuse, R36 ;  /* 0x000000c69824723c */ /* 0x080fe80000001824 */
[----:B------:R-:W-:Y:S01]  /*3780*/  FSEL R16, R16, -INF , P1 ;  /* 0xff80000010107808 */ /* 0x000fe20000800000 */
[--C-:B------:R-:W-:Y:S01]  /*3790*/  FFMA.FTZ R211, R5, c[0x0][0x29c], -R156.reuse ;  /* 0x0000a70005d37a23 */ /* 0x100fe2000001089c */
[----:B------:R-:W-:Y:S02]  /*37a0*/  ISETP.GT.AND P1, PT, R2, 0x21, PT ;  /* 0x000000210200780c */ /* 0x000fe40003f24270 */
[C---:B------:R-:W-:Y:S03]  /*37b0*/  HMMA.16816.F32 R40, R148.reuse, R198, R40 ;  /* 0x000000c69428723c */ /* 0x040fe60000001828 */
[----:B------:R-:W-:Y:S01]  /*37c0*/  MUFU.EX2 R211, R211 ;  /* 0x000000d300d37308 */ /* 0x000fe20000000800 */
[----:B------:R-:W-:Y:S01]  /*37d0*/  FSEL R17, R17, -INF , P1 ;  /* 0xff80000011117808 */ /* 0x000fe20000800000 */
[--C-:B------:R-:W-:Y:S01]  /*37e0*/  FFMA.FTZ R210, R16, c[0x0][0x29c], -R156.reuse ;  /* 0x0000a70010d27a23 */ /* 0x100fe2000001089c */
[----:B------:R-:W-:Y:S02]  /*37f0*/  ISETP.GT.AND P1, PT, R2, 0x40, PT ;  /* 0x000000400200780c */ /* 0x000fe40003f24270 */
[-C--:B------:R-:W-:Y:S04]  /*3800*/  HMMA.16816.F32 R44, R148, R200.reuse, R44 ;  /* 0x000000c8942c723c */ /* 0x080fe8000000182c */
[----:B------:R-:W-:Y:S01]  /*3810*/  FSEL R20, R20, -INF , P1 ;  /* 0xff80000014147808 */ /* 0x000fe20000800000 */
[--C-:B------:R-:W-:Y:S01]  /*3820*/  FFMA.FTZ R209, R17, c[0x0][0x29c], -R156.reuse ;  /* 0x0000a70011d17a23 */ /* 0x100fe2000001089c */
[----:B------:R-:W-:Y:S01]  /*3830*/  ISETP.GT.AND P1, PT, R2, 0x41, PT ;  /* 0x000000410200780c */ /* 0x000fe20003f24270 */
[----:B------:R-:W-:Y:S01]  /*3840*/  MUFU.EX2 R210, R210 ;  /* 0x000000d200d27308 */ /* 0x000fe20000000800 */
[----:B------:R-:W-:Y:S04]  /*3850*/  HMMA.16816.F32 R48, R152, R200, R48 ;  /* 0x000000c89830723c */ /* 0x000fe80000001830 */
[----:B------:R-:W-:Y:S01]  /*3860*/  IADD3 R2, R3, 0x8, RZ ;  /* 0x0000000803027810 */ /* 0x000fe20007ffe0ff */
[--C-:B------:R-:W-:Y:S01]  /*3870*/  FFMA.FTZ R208, R20, c[0x0][0x29c], -R156.reuse ;  /* 0x0000a70014d07a23 */ /* 0x100fe2000001089c */
[----:B------:R-:W-:Y:S02]  /*3880*/  FSEL R21, R21, -INF , P1 ;  /* 0xff80000015157808 */ /* 0x000fe40000800000 */
[----:B------:R-:W-:Y:S01]  /*3890*/  IMNMX R2, R238, R2, PT ;  /* 0x00000002ee027217 */ /* 0x000fe20003800200 */
[----:B------:R-:W-:Y:S03]  /*38a0*/  MUFU.EX2 R209, R209 ;  /* 0x000000d100d17308 */ /* 0x000fe60000000800 */
[----:B------:R-:W-:Y:S01]  /*38b0*/  ISETP.GT.AND P1, PT, R2, RZ, PT ;  /* 0x000000ff0200720c */ /* 0x000fe20003f24270 */
[----:B------:R-:W-:Y:S03]  /*38c0*/  FFMA.FTZ R156, R21, c[0x0][0x29c], -R156 ;  /* 0x0000a700159c7a23 */ /* 0x000fe6000001089c */
[----:B------:R-:W-:Y:S02]  /*38d0*/  FSEL R6, R6, -INF , P1 ;  /* 0xff80000006067808 */ /* 0x000fe40000800000 */
[----:B------:R-:W-:Y:S01]  /*38e0*/  ISETP.GT.AND P1, PT, R2, 0x1, PT ;  /* 0x000000010200780c */ /* 0x000fe20003f24270 */
[----:B------:R-:W-:Y:S02]  /*38f0*/  MUFU.EX2 R208, R208 ;  /* 0x000000d000d07308 */ /* 0x000fe40000000800 */
[--C-:B------:R-:W-:Y:S01]  /*3900*/  FFMA.FTZ R21, R6, c[0x0][0x29c], -R157.reuse ;  /* 0x0000a70006157a23 */ /* 0x100fe2000001089d */
[----:B------:R-:W-:Y:S02]  /*3910*/  FSEL R7, R7, -INF , P1 ;  /* 0xff80000007077808 */ /* 0x000fe40000800000 */
[----:B------:R-:W-:Y:S03]  /*3920*/  ISETP.GT.AND P1, PT, R2, 0x20, PT ;  /* 0x000000200200780c */ /* 0x000fe60003f24270 */
[--C-:B------:R-:W-:Y:S01]  /*3930*/  FFMA.FTZ R20, R7, c[0x0][0x29c], -R157.reuse ;  /* 0x0000a70007147a23 */ /* 0x100fe2000001089d */
[----:B------:R-:W-:Y:S01]  /*3940*/  FSEL R18, R18, -INF , P1 ;  /* 0xff80000012127808 */ /* 0x000fe20000800000 */
[----:B------:R-:W1:Y:S01]  /*3950*/  LDSM.16.M88.4 R4, [R0+0x10080] ;  /* 0x010080000004783b */ /* 0x000e620000000200 */
[----:B------:R-:W-:Y:S01]  /*3960*/  ISETP.GT.AND P1, PT, R2, 0x21, PT ;  /* 0x000000210200780c */ /* 0x000fe20003f24270 */
[----:B------:R-:W3:Y:S02]  /*3970*/  MUFU.EX2 R156, R156 ;  /* 0x0000009c009c7308 */ /* 0x000ee40000000800 */
[--C-:B------:R-:W-:Y:S01]  /*3980*/  FFMA.FTZ R214, R18, c[0x0][0x29c], -R157.reuse ;  /* 0x0000a70012d67a23 */ /* 0x100fe2000001089d */
[----:B------:R-:W-:Y:S02]  /*3990*/  FSEL R19, R19, -INF , P1 ;  /* 0xff80000013137808 */ /* 0x000fe40000800000 */
[----:B------:R-:W-:Y:S03]  /*39a0*/  ISETP.GT.AND P1, PT, R2, 0x40, PT ;  /* 0x000000400200780c */ /* 0x000fe60003f24270 */
[--C-:B------:R-:W-:Y:S01]  /*39b0*/  FFMA.FTZ R213, R19, c[0x0][0x29c], -R157.reuse ;  /* 0x0000a70013d57a23 */ /* 0x100fe2000001089d */
[----:B------:R-:W-:Y:S01]  /*39c0*/  FSEL R22, R22, -INF , P1 ;  /* 0xff80000016167808 */ /* 0x000fe20000800000 */
[----:B------:R4:W5:Y:S01]  /*39d0*/  LDSM.16.M88.4 R16, [R0+0x11080] ;  /* 0x011080000010783b */ /* 0x0009620000000200 */
[----:B------:R-:W-:Y:S01]  /*39e0*/  ISETP.GT.AND P1, PT, R2, 0x41, PT ;  /* 0x000000410200780c */ /* 0x000fe20003f24270 */
[----:B------:R-:W-:Y:S01]  /*39f0*/  MUFU.EX2 R214, R214 ;  /* 0x000000d600d67308 */ /* 0x000fe20000000800 */
[----:B------:R-:W-:Y:S01]  /*3a00*/  IADD3 R2, R3, 0x20, RZ ;  /* 0x0000002003027810 */ /* 0x000fe20007ffe0ff */
[--C-:B------:R-:W-:Y:S01]  /*3a10*/  FFMA.FTZ R22, R22, c[0x0][0x29c], -R157.reuse ;  /* 0x0000a70016167a23 */ /* 0x100fe2000001089d */
[----:B------:R-:W-:Y:S02]  /*3a20*/  FSEL R23, R23, -INF , P1 ;  /* 0xff80000017177808 */ /* 0x000fe40000800000 */
[----:B------:R-:W-:Y:S03]  /*3a30*/  IMNMX R2, R238, R2, PT ;  /* 0x00000002ee027217 */ /* 0x000fe60003800200 */
[----:B------:R-:W-:Y:S01]  /*3a40*/  FFMA.FTZ R157, R23, c[0x0][0x29c], -R157 ;  /* 0x0000a700179d7a23 */ /* 0x000fe2000001089d */
[C---:B------:R-:W-:Y:S01]  /*3a50*/  ISETP.GT.AND P1, PT, R2.reuse, RZ, PT ;  /* 0x000000ff0200720c */ /* 0x040fe20003f24270 */
[----:B------:R-:W-:Y:S01]  /*3a60*/  MUFU.EX2 R213, R213 ;  /* 0x000000d500d57308 */ /* 0x000fe20000000800 */
[----:B------:R-:W-:Y:S02]  /*3a70*/  ISETP.GT.AND P6, PT, R2, 0x41, PT ;  /* 0x000000410200780c */ /* 0x000fe40003fc4270 */
[----:B------:R-:W-:Y:S02]  /*3a80*/  FSEL R8, R8, -INF , P1 ;  /* 0xff80000008087808 */ /* 0x000fe40000800000 */
[----:B------:R-:W-:Y:S02]  /*3a90*/  ISETP.GT.AND P1, PT, R2, 0x1, PT ;  /* 0x000000010200780c */ /* 0x000fe40003f24270 */
[----:B---3--:R-:W-:Y:S01]  /*3aa0*/  F2FP.PACK_AB R23, R156, R208 ;  /* 0x000000d09c17723e */ /* 0x008fe200000000ff */
[--C-:B------:R-:W-:Y:S01]  /*3ab0*/  FFMA.FTZ R150, R8, c[0x0][0x29c], -R158.reuse ;  /* 0x0000a70008967a23 */ /* 0x100fe2000001089e */
[----:B------:R-:W-:Y:S01]  /*3ac0*/  FSEL R9, R9, -INF , P1 ;  /* 0xff80000009097808 */ /* 0x000fe20000800000 */
[----:B------:R-:W3:Y:S01]  /*3ad0*/  LDS R8, [R236.X4+0x12280] ;  /* 0x01228000ec087984 */ /* 0x000ee20000004800 */
[----:B------:R-:W-:Y:S01]  /*3ae0*/  ISETP.GT.AND P1, PT, R2, 0x20, PT ;  /* 0x000000200200780c */ /* 0x000fe20003f24270 */
[----:B------:R-:W-:Y:S01]  /*3af0*/  MUFU.EX2 R151, R22 ;  /* 0x0000001600977308 */ /* 0x000fe20000000800 */
[----:B----4-:R-:W-:Y:S01]  /*3b00*/  IADD3 R0, R3, 0x28, RZ ;  /* 0x0000002803007810 */ /* 0x010fe20007ffe0ff */
[--C-:B------:R-:W-:Y:S01]  /*3b10*/  FFMA.FTZ R149, R9, c[0x0][0x29c], -R158.reuse ;  /* 0x0000a70009957a23 */ /* 0x100fe2000001089e */
[----:B------:R-:W-:Y:S01]  /*3b20*/  FSEL R12, R12, -INF , P1 ;  /* 0xff8000000c0c7808 */ /* 0x000fe20000800000 */
[-C--:B-1----:R-:W-:Y:S01]  /*3b30*/  HMMA.16816.F32 R28, R4, R202.reuse, R28 ;  /* 0x000000ca041c723c */ /* 0x082fe2000000181c */
[----:B------:R-:W1:Y:S04]  /*3b40*/  LDS R3, [R236.X4+0x122a0] ;  /* 0x0122a000ec037984 */ /* 0x000e680000004800 */
[----:B------:R-:W-:Y:S01]  /*3b50*/  FFMA.FTZ R12, R12, c[0x0][0x29c], -R158 ;  /* 0x0000a7000c0c7a23 */ /* 0x000fe2000001089e */
[----:B------:R-:W-:Y:S01]  /*3b60*/  ISETP.GT.AND P1, PT, R2, 0x21, PT ;  /* 0x000000210200780c */ /* 0x000fe20003f24270 */
[----:B------:R-:W-:Y:S01]  /*3b70*/  MUFU.EX2 R150, R150 ;  /* 0x0000009600967308 */ /* 0x000fe20000000800 */
[----:B------:R-:W-:Y:S01]  /*3b80*/  IMNMX R0, R238, R0, PT ;  /* 0x00000000ee007217 */ /* 0x000fe20003800200 */
[C---:B-----5:R-:W-:Y:S04]  /*3b90*/  HMMA.16816.F32 R32, R16.reuse, R202, R32 ;  /* 0x000000ca1020723c */ /* 0x060fe80000001820 */
[C---:B------:R-:W-:Y:S04]  /*3ba0*/  ISETP.GT.AND P5, PT, R0.reuse, RZ, PT ;  /* 0x000000ff0000720c */ /* 0x040fe80003fa4270 */
[----:B------:R4:W-:Y:S01]  /*3bb0*/  MUFU.EX2 R148, R12 ;  /* 0x0000000c00947308 */ /* 0x0009e20000000800 */
[----:B------:R-:W-:Y:S01]  /*3bc0*/  FSEL R25, R25, -INF , P6 ;  /* 0xff80000019197808 */ /* 0x000fe20003000000 */
[-C--:B------:R-:W-:Y:S03]  /*3bd0*/  HMMA.16816.F32 R36, R16, R204.reuse, R36 ;  /* 0x000000cc1024723c */ /* 0x080fe60000001824 */
[----:B------:R-:W-:Y:S02]  /*3be0*/  ISETP.GT.AND P6, PT, R0, 0x21, PT ;  /* 0x000000210000780c */ /* 0x000fe40003fc4270 */
[----:B------:R-:W-:Y:S03]  /*3bf0*/  FSEL R10, R10, -INF , P5 ;  /* 0xff8000000a0a7808 */ /* 0x000fe60002800000 */
[----:B------:R-:W-:Y:S01]  /*3c00*/  MUFU.EX2 R149, R149 ;  /* 0x0000009500957308 */ /* 0x000fe20000000800 */
[C---:B------:R-:W-:Y:S04]  /*3c10*/  HMMA.16816.F32 R40, R4.reuse, R204, R40 ;  /* 0x000000cc0428723c */ /* 0x040fe80000001828 */
[----:B------:R-:W-:Y:S01]  /*3c20*/  ISETP.GT.AND P5, PT, R0, 0x40, PT ;  /* 0x000000400000780c */ /* 0x000fe20003fa4270 */
[----:B---3--:R-:W-:Y:S01]  /*3c30*/  FADD.FTZ R28, R28, -R8 ;  /* 0x800000081c1c7221 */ /* 0x008fe20000010000 */
[----:B------:R-:W-:Y:S02]  /*3c40*/  FSEL R15, R15, -INF , P6 ;  /* 0xff8000000f0f7808 */ /* 0x000fe40003000000 */
[-C--:B------:R-:W-:Y:S01]  /*3c50*/  HMMA.16816.F32 R44, R4, R206.reuse, R44 ;  /* 0x000000ce042c723c */ /* 0x080fe2000000182c */
[----:B------:R-:W3:Y:S03]  /*3c60*/  MUFU.EX2 R21, R21 ;  /* 0x0000001500157308 */ /* 0x000ee60000000800 */
[----:B------:R-:W-:Y:S01]  /*3c70*/  FSEL R26, R26, -INF , P5 ;  /* 0xff8000001a1a7808 */ /* 0x000fe20002800000 */
[----:B------:R-:W-:Y:S01]  /*3c80*/  FFMA.FTZ R15, R15, c[0x0][0x29c], -R159 ;  /* 0x0000a7000f0f7a23 */ /* 0x000fe2000001089f */
[----:B----4-:R-:W-:Y:S01]  /*3c90*/  FSEL R12, R13, -INF , P1 ;  /* 0xff8000000d0c7808 */ /* 0x010fe20000800000 */
[----:B-1----:R-:W-:Y:S01]  /*3ca0*/  FADD.FTZ R30, R30, -R3 ;  /* 0x800000031e1e7221 */ /* 0x002fe20000010000 */
[----:B------:R-:W-:Y:S03]  /*3cb0*/  HMMA.16816.F32 R48, R16, R206, R48 ;  /* 0x000000ce1030723c */ /* 0x000fe60000001830 */
[----:B------:R-:W1:Y:S01]  /*3cc0*/  MUFU.EX2 R20, R20 ;  /* 0x0000001400147308 */ /* 0x000e620000000800 */
[----:B------:R-:W-:Y:S01]  /*3cd0*/  ISETP.GT.AND P1, PT, R2, 0x40, PT ;  /* 0x000000400200780c */ /* 0x000fe20003f24270 */
[--C-:B------:R-:W-:Y:S01]  /*3ce0*/  FFMA.FTZ R6, R26, c[0x0][0x29c], -R159.reuse ;  /* 0x0000a7001a067a23 */ /* 0x100fe2000001089f */
[----:B------:R-:W4:Y:S01]  /*3cf0*/  LDS R2, [R236.X4+0x12300] ;  /* 0x01230000ec027984 */ /* 0x000f220000004800 */
[----:B------:R-:W-:Y:S01]  /*3d00*/  FFMA.FTZ R12, R12, c[0x0][0x29c], -R158 ;  /* 0x0000a7000c0c7a23 */ /* 0x000fe2000001089e */
[----:B------:R-:W-:Y:S01]  /*3d10*/  FSEL R9, R24, -INF , P1 ;  /* 0xff80000018097808 */ /* 0x000fe20000800000 */
[--C-:B------:R-:W-:Y:S01]  /*3d20*/  FADD.FTZ R29, R29, -R8.reuse ;  /* 0x800000081d1d7221 */ /* 0x100fe20000010000 */
[----:B------:R-:W-:Y:S02]  /*3d30*/  ISETP.GT.AND P1, PT, R0, 0x1, PT ;  /* 0x000000010000780c */ /* 0x000fe40003f24270 */
[----:B------:R-:W-:Y:S01]  /*3d40*/  FADD.FTZ R40, R40, -R8 ;  /* 0x8000000828287221 */ /* 0x000fe20000010000 */
[----:B------:R-:W5:Y:S01]  /*3d50*/  MUFU.EX2 R12, R12 ;  /* 0x0000000c000c7308 */ /* 0x000f620000000800 */
[----:B------:R-:W-:Y:S01]  /*3d60*/  FSEL R11, R11, -INF , P1 ;  /* 0xff8000000b0b7808 */ /* 0x000fe20000800000 */
[--C-:B------:R-:W-:Y:S01]  /*3d70*/  FFMA.FTZ R9, R9, c[0x0][0x29c], -R158.reuse ;  /* 0x0000a70009097a23 */ /* 0x100fe2000001089e */
[----:B------:R-:W-:Y:S01]  /*3d80*/  ISETP.GT.AND P1, PT, R0, 0x20, PT ;  /* 0x000000200000780c */ /* 0x000fe20003f24270 */
[----:B------:R-:W-:Y:S01]  /*3d90*/  FFMA.FTZ R158, R25, c[0x0][0x29c], -R158 ;  /* 0x0000a700199e7a23 */ /* 0x000fe2000001089e */
[----:B------:R-:W-:Y:S01]  /*3da0*/  F2FP.PACK_AB R25, R211, R212 ;  /* 0x000000d4d319723e */ /* 0x000fe200000000ff */
[--C-:B------:R-:W-:Y:S01]  /*3db0*/  FFMA.FTZ R5, R11, c[0x0][0x29c], -R159.reuse ;  /* 0x0000a7000b057a23 */ /* 0x100fe2000001089f */
[----:B------:R-:W-:Y:S01]  /*3dc0*/  FSEL R14, R14, -INF , P1 ;  /* 0xff8000000e0e7808 */ /* 0x000fe20000800000 */
[----:B---3--:R-:W-:Y:S01]  /*3dd0*/  FMUL.FTZ R30, R21, R30 ;  /* 0x0000001e151e7220 */ /* 0x008fe20000410000 */
[----:B------:R-:W-:Y:S01]  /*3de0*/  ISETP.GT.AND P1, PT, R0, 0x41, PT ;  /* 0x000000410000780c */ /* 0x000fe20003f24270 */
[--C-:B------:R-:W-:Y:S01]  /*3df0*/  FFMA.FTZ R0, R10, c[0x0][0x29c], -R159.reuse ;  /* 0x0000a7000a007a23 */ /* 0x100fe2000001089f */
[----:B------:R-:W-:Y:S01]  /*3e00*/  MUFU.EX2 R26, R5 ;  /* 0x00000005001a7308 */ /* 0x000fe20000000800 */
[----:B------:R-:W-:Y:S01]  /*3e10*/  FFMA.FTZ R14, R14, c[0x0][0x29c], -R159 ;  /* 0x0000a7000e0e7a23 */ /* 0x000fe2000001089f */
[----:B------:R-:W-:Y:S01]  /*3e20*/  FSEL R4, R27, -INF , P1 ;  /* 0xff8000001b047808 */ /* 0x000fe20000800000 */
[--C-:B------:R-:W-:Y:S01]  /*3e30*/  FADD.FTZ R41, R41, -R8.reuse ;  /* 0x8000000829297221 */ /* 0x100fe20000010000 */
[----:B-1----:R-:W-:Y:S01]  /*3e40*/  F2FP.PACK_AB R21, R20, R21 ;  /* 0x000000151415723e */ /* 0x002fe200000000ff */
[--C-:B------:R-:W-:Y:S01]  /*3e50*/  FADD.FTZ R44, R44, -R8.reuse ;  /* 0x800000082c2c7221 */ /* 0x100fe20000010000 */
[----:B------:R-:W-:Y:S01]  /*3e60*/  F2FP.PACK_AB R24, R209, R210 ;  /* 0x000000d2d118723e */ /* 0x000fe200000000ff */
[----:B------:R-:W-:Y:S01]  /*3e70*/  FADD.FTZ R45, R45, -R8 ;  /* 0x800000082d2d7221 */ /* 0x000fe20000010000 */
[----:B------:R-:W-:Y:S01]  /*3e80*/  F2FP.PACK_AB R8, R149, R150 ;  /* 0x000000969508723e */ /* 0x000fe200000000ff */
[--C-:B------:R-:W-:Y:S01]  /*3e90*/  FADD.FTZ R47, R47, -R3.reuse ;  /* 0x800000032f2f7221 */ /* 0x100fe20000010000 */
[----:B------:R1:W3:Y:S01]  /*3ea0*/  MUFU.EX2 R27, R0 ;  /* 0x00000000001b7308 */ /* 0x0002e20000000800 */
[--C-:B------:R-:W-:Y:S01]  /*3eb0*/  FADD.FTZ R31, R31, -R3.reuse ;  /* 0x800000031f1f7221 */ /* 0x100fe20000010000 */
[----:B------:R-:W-:Y:S01]  /*3ec0*/  PLOP3.LUT P1, PT, PT, PT, UP0, 0x80, 0x0 ;  /* 0x000000000000781c */ /* 0x000fe20003f2f008 */
[--C-:B------:R-:W-:Y:S01]  /*3ed0*/  FADD.FTZ R42, R42, -R3.reuse ;  /* 0x800000032a2a7221 */ /* 0x100fe20000010000 */
[----:B-----5:R-:W-:Y:S01]  /*3ee0*/  F2FP.PACK_AB R7, R12, R148 ;  /* 0x000000940c07723e */ /* 0x020fe200000000ff */
[--C-:B------:R-:W-:Y:S02]  /*3ef0*/  FADD.FTZ R43, R43, -R3.reuse ;  /* 0x800000032b2b7221 */ /* 0x100fe40000010000 */
[----:B------:R-:W-:Y:S02]  /*3f00*/  FADD.FTZ R46, R46, -R3 ;  /* 0x800000032e2e7221 */ /* 0x000fe40000010000 */
[----:B------:R-:W-:Y:S01]  /*3f10*/  FFMA.FTZ R159, R4, c[0x0][0x29c], -R159 ;  /* 0x0000a700049f7a23 */ /* 0x000fe2000001089f */
[----:B------:R5:W-:Y:S01]  /*3f20*/  MUFU.EX2 R22, R14 ;  /* 0x0000000e00167308 */ /* 0x000be20000000800 */
[----:B------:R-:W-:Y:S02]  /*3f30*/  FMUL.FTZ R28, R212, R28 ;  /* 0x0000001cd41c7220 */ /* 0x000fe40000410000 */
[--C-:B----4-:R-:W-:Y:S02]  /*3f40*/  FADD.FTZ R33, R33, -R2.reuse ;  /* 0x8000000221217221 */ /* 0x110fe40000010000 */
[--C-:B------:R-:W-:Y:S02]  /*3f50*/  FADD.FTZ R37, R37, -R2.reuse ;  /* 0x8000000225257221 */ /* 0x100fe40000010000 */
[--C-:B------:R-:W-:Y:S02]  /*3f60*/  FADD.FTZ R49, R49, -R2.reuse ;  /* 0x8000000231317221 */ /* 0x100fe40000010000 */
[--C-:B------:R-:W-:Y:S01]  /*3f70*/  FADD.FTZ R32, R32, -R2.reuse ;  /* 0x8000000220207221 */ /* 0x100fe20000010000 */
[----:B------:R-:W4:Y:S01]  /*3f80*/  MUFU.EX2 R16, R15 ;  /* 0x0000000f00107308 */ /* 0x000f220000000800 */
[--C-:B------:R-:W-:Y:S02]  /*3f90*/  FADD.FTZ R36, R36, -R2.reuse ;  /* 0x8000000224247221 */ /* 0x100fe40000010000 */
[----:B------:R-:W-:Y:S01]  /*3fa0*/  FADD.FTZ R48, R48, -R2 ;  /* 0x8000000230307221 */ /* 0x000fe20000010000 */
[----:B-1----:R-:W1:Y:S01]  /*3fb0*/  LDS R0, [R236.X4+0x12320] ;  /* 0x01232000ec007984 */ /* 0x002e620000004800 */
[----:B---3--:R-:W-:Y:S01]  /*3fc0*/  F2FP.PACK_AB R3, R26, R27 ;  /* 0x0000001b1a03723e */ /* 0x008fe200000000ff */
[----:B------:R-:W-:Y:S02]  /*3fd0*/  FMUL.FTZ R29, R211, R29 ;  /* 0x0000001dd31d7220 */ /* 0x000fe40000410000 */
[----:B------:R-:W-:Y:S01]  /*3fe0*/  STS [R234+0x12480], R25 ;  /* 0x01248019ea007388 */ /* 0x000fe20000000800 */
[----:B------:R-:W-:Y:S01]  /*3ff0*/  FMUL.FTZ R31, R20, R31 ;  /* 0x0000001f141f7220 */ /* 0x000fe20000410000 */
[----:B------:R-:W3:Y:S01]  /*4000*/  MUFU.EX2 R157, R157 ;  /* 0x0000009d009d7308 */ /* 0x000ee20000000800 */
[----:B------:R-:W-:Y:S01]  /*4010*/  F2FP.PACK_AB R17, R29, R28 ;  /* 0x0000001c1d11723e */ /* 0x000fe200000000ff */
[----:B------:R-:W-:Y:S01]  /*4020*/  STS [R235], R21 ;  /* 0x00000015eb007388 */ /* 0x000fe20000000800 */
[----:B------:R-:W-:Y:S01]  /*4030*/  FMUL.FTZ R32, R150, R32 ;  /* 0x0000002096207220 */ /* 0x000fe20000410000 */
[----:B-----5:R-:W-:Y:S01]  /*4040*/  F2FP.PACK_AB R14, R213, R214 ;  /* 0x000000d6d50e723e */ /* 0x020fe200000000ff */
[----:B------:R-:W-:Y:S01]  /*4050*/  FMUL.FTZ R40, R210, R40 ;  /* 0x00000028d2287220 */ /* 0x000fe20000410000 */
[----:B------:R-:W-:Y:S01]  /*4060*/  STS [R234+0x12c80], R8 ;  /* 0x012c8008ea007388 */ /* 0x000fe20000000800 */
[----:B------:R-:W-:Y:S01]  /*4070*/  F2FP.PACK_AB R18, R31, R30 ;  /* 0x0000001e1f12723e */ /* 0x000fe200000000ff */
[----:B------:R-:W-:Y:S02]  /*4080*/  FMUL.FTZ R41, R209, R41 ;  /* 0x00000029d1297220 */ /* 0x000fe40000410000 */
[----:B------:R5:W-:Y:S01]  /*4090*/  STS [R235+0x800], R3 ;  /* 0x00080003eb007388 */ /* 0x000be20000000800 */
[----:B------:R-:W-:Y:S01]  /*40a0*/  MUFU.EX2 R158, R158 ;  /* 0x0000009e009e7308 */ /* 0x000fe20000000800 */
[----:B------:R-:W-:Y:S01]  /*40b0*/  FMUL.FTZ R42, R214, R42 ;  /* 0x0000002ad62a7220 */ /* 0x000fe20000410000 */
[----:B------:R-:W-:Y:S01]  /*40c0*/  F2FP.PACK_AB R20, R41, R40 ;  /* 0x000000282914723e */ /* 0x000fe200000000ff */
[----:B------:R-:W-:Y:S01]  /*40d0*/  STS [R234+0x13480], R24 ;  /* 0x01348018ea007388 */ /* 0x000fe20000000800 */
[----:B----4-:R-:W-:Y:S01]  /*40e0*/  F2FP.PACK_AB R2, R16, R22 ;  /* 0x000000161002723e */ /* 0x010fe200000000ff */
[----:B------:R-:W-:Y:S02]  /*40f0*/  FMUL.FTZ R43, R213, R43 ;  /* 0x0000002bd52b7220 */ /* 0x000fe40000410000 */
[----:B------:R-:W-:Y:S01]  /*4100*/  STS [R235+0x1000], R14 ;  /* 0x0010000eeb007388 */ /* 0x000fe20000000800 */
[----:B------:R-:W-:Y:S02]  /*4110*/  FMUL.FTZ R36, R148, R36 ;  /* 0x0000002494247220 */ /* 0x000fe40000410000 */
[----:B------:R-:W4:Y:S01]  /*4120*/  MUFU.EX2 R9, R9 ;  /* 0x0000000900097308 */ /* 0x000f220000000800 */
[----:B------:R-:W-:Y:S01]  /*4130*/  STS [R234+0x13c80], R7 ;  /* 0x013c8007ea007388 */ /* 0x000fe20000000800 */
[----:B------:R-:W-:Y:S01]  /*4140*/  FMUL.FTZ R11, R12, R37 ;  /* 0x000000250c0b7220 */ /* 0x000fe20000410000 */
[----:B---3--:R-:W-:Y:S01]  /*4150*/  F2FP.PACK_AB R13, R157, R151 ;  /* 0x000000979d0d723e */ /* 0x008fe200000000ff */
[----:B------:R-:W-:Y:S01]  /*4160*/  FMUL.FTZ R44, R208, R44 ;  /* 0x0000002cd02c7220 */ /* 0x000fe20000410000 */
[----:B------:R3:W-:Y:S01]  /*4170*/  STS [R235+0x1800], R2 ;  /* 0x00180002eb007388 */ /* 0x0007e20000000800 */
[----:B------:R-:W-:Y:S01]  /*4180*/  F2FP.PACK_AB R12, R43, R42 ;  /* 0x0000002a2b0c723e */ /* 0x000fe200000000ff */
[----:B------:R-:W-:Y:S01]  /*4190*/  FMUL.FTZ R45, R156, R45 ;  /* 0x0000002d9c2d7220 */ /* 0x000fe20000410000 */
[----:B------:R-:W-:Y:S01]  /*41a0*/  F2FP.PACK_AB R11, R11, R36 ;  /* 0x000000240b0b723e */ /* 0x000fe200000000ff */
[----:B------:R-:W-:Y:S01]  /*41b0*/  STS [R234+0x14480], R23 ;  /* 0x01448017ea007388 */ /* 0x000fe20000000800 */
[----:B------:R-:W2:Y:S01]  /*41c0*/  MUFU.EX2 R5, R159 ;  /* 0x0000009f00057308 */ /* 0x000ea20000000800 */
[----:B------:R-:W-:Y:S01]  /*41d0*/  FMUL.FTZ R46, R151, R46 ;  /* 0x0000002e972e7220 */ /* 0x000fe20000410000 */
[----:B------:R-:W-:Y:S01]  /*41e0*/  F2FP.PACK_AB R19, R45, R44 ;  /* 0x0000002c2d13723e */ /* 0x000fe200000000ff */
[----:B------:R-:W-:Y:S01]  /*41f0*/  STS [R235+0x2000], R13 ;  /* 0x0020000deb007388 */ /* 0x000fe20000000800 */
[--C-:B-1----:R-:W-:Y:S02]  /*4200*/  FADD.FTZ R35, R35, -R0.reuse ;  /* 0x8000000023237221 */ /* 0x102fe40000010000 */
[--C-:B------:R-:W-:Y:S02]  /*4210*/  FADD.FTZ R34, R34, -R0.reuse ;  /* 0x8000000022227221 */ /* 0x100fe40000010000 */
[----:B-----5:R-:W-:Y:S02]  /*4220*/  FMUL.FTZ R3, R26, R35 ;  /* 0x000000231a037220 */ /* 0x020fe40000410000 */
[----:B------:R-:W3:Y:S01]  /*4230*/  MUFU.EX2 R15, R6 ;  /* 0x00000006000f7308 */ /* 0x000ee20000000800 */
[----:B------:R-:W-:Y:S02]  /*4240*/  FMUL.FTZ R34, R27, R34 ;  /* 0x000000221b227220 */ /* 0x000fe40000410000 */
[--C-:B------:R-:W-:Y:S01]  /*4250*/  FADD.FTZ R39, R39, -R0.reuse ;  /* 0x8000000027277221 */ /* 0x100fe20000010000 */
[----:B----4-:R-:W-:Y:S01]  /*4260*/  F2FP.PACK_AB R4, R158, R9 ;  /* 0x000000099e04723e */ /* 0x010fe200000000ff */
[--C-:B------:R-:W-:Y:S01]  /*4270*/  FADD.FTZ R38, R38, -R0.reuse ;  /* 0x8000000026267221 */ /* 0x100fe20000010000 */
[----:B------:R-:W-:Y:S01]  /*4280*/  F2FP.PACK_AB R3, R3, R34 ;  /* 0x000000220303723e */ /* 0x000fe200000000ff */
[----:B------:R-:W-:Y:S02]  /*4290*/  FMUL.FTZ R10, R157, R47 ;  /* 0x0000002f9d0a7220 */ /* 0x000fe40000410000 */
[----:B------:R-:W-:Y:S01]  /*42a0*/  STS [R234+0x14c80], R4 ;  /* 0x014c8004ea007388 */ /* 0x000fe20000000800 */
[----:B------:R-:W-:Y:S02]  /*42b0*/  FMUL.FTZ R38, R22, R38 ;  /* 0x0000002616267220 */ /* 0x000fe40000410000 */
[----:B------:R-:W-:Y:S01]  /*42c0*/  FMUL.FTZ R48, R9, R48 ;  /* 0x0000003009307220 */ /* 0x000fe20000410000 */
[----:B------:R-:W-:Y:S01]  /*42d0*/  F2FP.PACK_AB R10, R10, R46 ;  /* 0x0000002e0a0a723e */ /* 0x000fe200000000ff */
[----:B------:R-:W-:Y:S02]  /*42e0*/  FMUL.FTZ R9, R158, R49 ;  /* 0x000000319e097220 */ /* 0x000fe40000410000 */
[--C-:B------:R-:W-:Y:S02]  /*42f0*/  FADD.FTZ R50, R50, -R0.reuse ;  /* 0x8000000032327221 */ /* 0x100fe40000010000 */
[----:B------:R-:W-:Y:S01]  /*4300*/  FADD.FTZ R0, R51, -R0 ;  /* 0x8000000033007221 */ /* 0x000fe20000010000 */
[----:B------:R-:W-:Y:S03]  /*4310*/  F2FP.PACK_AB R9, R9, R48 ;  /* 0x000000300909723e */ /* 0x000fe600000000ff */
[C---:B--2---:R-:W-:Y:S01]  /*4320*/  FMUL.FTZ R0, R5.reuse, R0 ;  /* 0x0000000005007220 */ /* 0x044fe20000410000 */
[----:B---3--:R-:W-:Y:S01]  /*4330*/  F2FP.PACK_AB R2, R5, R15 ;  /* 0x0000000f0502723e */ /* 0x008fe200000000ff */
[----:B------:R-:W-:Y:S02]  /*4340*/  FMUL.FTZ R6, R149, R33 ;  /* 0x0000002195067220 */ /* 0x000fe40000410000 */
[----:B------:R-:W-:Y:S02]  /*4350*/  FMUL.FTZ R15, R15, R50 ;  /* 0x000000320f0f7220 */ /* 0x000fe40000410000 */
[----:B------:R1:W-:Y:S01]  /*4360*/  STS [R235+0x2800], R2 ;  /* 0x00280002eb007388 */ /* 0x0003e20000000800 */
[----:B------:R-:W-:Y:S02]  /*4370*/  F2FP.PACK_AB R6, R6, R32 ;  /* 0x000000200606723e */ /* 0x000fe400000000ff */
[----:B------:R-:W-:Y:S01]  /*4380*/  F2FP.PACK_AB R0, R0, R15 ;  /* 0x0000000f0000723e */ /* 0x000fe200000000ff */
[----:B------:R-:W-:Y:S01]  /*4390*/  BAR.SYNC.DEFER_BLOCKING 0x0 ;  /* 0x0000000000007b1d */ /* 0x000fe20000010000 */
[----:B-1----:R-:W-:Y:S07]  /*43a0*/  FMUL.FTZ R2, R16, R39 ;  /* 0x0000002710027220 */ /* 0x002fee0000410000 */
        /* <DEDUP_REMOVED lines=95> */
[----:B------:R-:W-:Y:S01]  /*49a0*/  IMAD.U32 R9, RZ, RZ, UR15 ;  /* 0x0000000fff097e24 */ /* 0x000fe2000f8e00ff */
[----:B------:R-:W-:Y:S02]  /*49b0*/  UIMAD UR28, UR28, UR6, URZ ;  /* 0x000000061c1c72a4 */ /* 0x000fe4000f8e023f */
        /* <DEDUP_REMOVED lines=10> */
[----:B------:R-:W-:Y:S02]  /*4a60*/  IADD3 R0, -R242, c[0x0][0x168], -R0 ;  /* 0x00005a00f2007a10 */ /* 0x000fe40007ffe900 */
[----:B--2---:R-:W-:Y:S02]  /*4a70*/  IADD3 R2, P1, R2, UR29, RZ ;  /* 0x0000001d02027c10 */ /* 0x004fe4000ff3e0ff */
[----:B------:R-:W-:Y:S02]  /*4a80*/  IADD3 R3, P6, R248, UR6, RZ ;  /* 0x00000006f8037c10 */ /* 0x000fe4000ffde0ff */
[----:B------:R-:W-:Y:S02]  /*4a90*/  LEA.HI.X.SX32 R4, R4, R252, 0x1, P1 ;  /* 0x000000fc04047211 */ /* 0x000fe400008f0eff */
[----:B------:R-:W-:Y:S02]  /*4aa0*/  LOP3.LUT P1, RZ, R239, 0x1, RZ, 0xc0, !PT ;  /* 0x00000001efff7812 */ /* 0x000fe4000782c0ff */
[C---:B------:R-:W-:Y:S04]  /*4ab0*/  LEA R6, P5, R2.reuse, c[0x0][0x280], 0x2 ;  /* 0x0000a00002067a11 */ /* 0x040fe800078a10ff */
[----:B------:R-:W-:Y:S02]  /*4ac0*/  LEA.HI.X R7, R2, c[0x0][0x284], R4, 0x2, P5 ;  /* 0x0000a10002077a11 */ /* 0x000fe400028f1404 */
[C---:B------:R-:W-:Y:S02]  /*4ad0*/  ISETP.LT.OR P5, PT, R0.reuse, 0x1, !P1 ;  /* 0x000000010000780c */ /* 0x040fe40004fa1670 */
[----:B------:R-:W-:Y:S02]  /*4ae0*/  IADD3.X R2, R245, UR28, RZ, P6, !PT ;  /* 0x0000001cf5027c10 */ /* 0x000fe4000b7fe4ff */
[C---:B------:R-:W-:Y:S02]  /*4af0*/  LEA R4, P6, R3.reuse, c[0x0][0x1f0], 0x1 ;  /* 0x00007c0003047a11 */ /* 0x040fe400078c08ff */
        /* <DEDUP_REMOVED lines=16> */
.L_x_794:
[-C--:B-12-4-:R-:W-:Y:S01]  /*4c00*/  HMMA.16816.F32 R4, R32, R16.reuse, RZ ;  /* 0x000000102004723c */ /* 0x096fe200000018ff */
[----:B------:R-:W-:Y:S01]  /*4c10*/  LDSM.16.MT88.4 R44, [R217+0x1080] ;  /* 0x00108000d92c783b */ /* 0x000fe20000004200 */
[----:B------:R-:W-:Y:S02]  /*4c20*/  ULDC.64 UR6, c[0x0][0x238] ;  /* 0x00008e0000067ab9 */ /* 0x000fe40000000a00 */
[----:B------:R-:W-:Y:S01]  /*4c30*/  UIMAD UR28, UR12, UR6, URZ ;  /* 0x000000060c1c72a4 */ /* 0x000fe2000f8e023f */
[----:B------:R-:W-:Y:S01]  /*4c40*/  IMAD.U32 R0, RZ, RZ, UR23 ;  /* 0x00000017ff007e24 */ /* 0x000fe2000f8e00ff */
[----:B------:R-:W-:Y:S01]  /*4c50*/  LDSM.16.MT88.4 R48, [R217+0x4080] ;  /* 0x00408000d930783b */ /* 0x000fe20000004200 */
[----:B------:R-:W-:Y:S01]  /*4c60*/  USHF.L.U32 UR25, UR25, 0xd, URZ ;  /* 0x0000000d19197899 */ /* 0x000fe2000800063f */
[C---:B------:R-:W-:Y:S01]  /*4c70*/  HMMA.16816.F32 R8, R36.reuse, R16, RZ ;  /* 0x000000102408723c */ /* 0x040fe200000018ff */
[----:B------:R-:W-:Y:S02]  /*4c80*/  UIMAD UR28, UR22, UR7, UR28 ;  /* 0x00000007161c72a4 */ /* 0x000fe4000f8e021c */
[----:B------:R-:W-:Y:S01]  /*4c90*/  LDSM.16.M88.4 R148, [R223+0x1000] ;  /* 0x00100000df94783b */ /* 0x000fe20000000200 */
[----:B------:R-:W-:Y:S01]  /*4ca0*/  ULDC.64 UR6, c[0x0][0x240] ;  /* 0x0000900000067ab9 */ /* 0x000fe20000000a00 */
[----:B------:R-:W-:Y:S01]  /*4cb0*/  IMAD.U32 R2, RZ, RZ, UR22 ;  /* 0x00000016ff027e24 */ /* 0x000fe2000f8e00ff */
[----:B------:R-:W-:Y:S02]  /*4cc0*/  UIMAD UR6, UR11, UR6, URZ ;  /* 0x000000060b0672a4 */ /* 0x000fe4000f8e023f */
[-C--:B------:R-:W-:Y:S01]  /*4cd0*/  HMMA.16816.F32 R12, R36, R18.reuse, RZ ;  /* 0x00000012240c723c */ /* 0x080fe200000018ff */
[----:B------:R-:W0:Y:S01]  /*4ce0*/  LDGDEPBAR ;  /* 0x00000000000079af */ /* 0x000e220000000000 */
[----:B------:R-:W-:Y:S02]  /*4cf0*/  UIMAD UR6, UR23, UR7, UR6 ;  /* 0x00000007170672a4 */ /* 0x000fe4000f8e0206 */
[----:B------:R-:W-:Y:S01]  /*4d00*/  IMAD.WIDE.U32 R2, R2, c[0x0][0x238], R240 ;  /* 0x00008e0002027a25 */ /* 0x000fe200078e00f0 */
[----:B------:R-:W-:Y:S02]  /*4d10*/  UISETP.GE.AND UP0, UPT, UR19, UR21, UPT ;  /* 0x000000151300728c */ /* 0x000fe4000bf06270 */
[----:B------:R-:W-:Y:S01]  /*4d20*/  UIADD3 UR7, UR4, 0x1, URZ ;  /* 0x0000000104077890 */ /* 0x000fe2000fffe03f */
[C---:B------:R-:W-:Y:S01]  /*4d30*/  HMMA.16816.F32 R16, R32.reuse, R18, RZ ;  /* 0x000000122010723c */ /* 0x040fe200000018ff */
[----:B------:R-:W-:Y:S02]  /*4d40*/  UISETP.GE.AND UP2, UPT, UR4, 0x1, UPT ;  /* 0x000000010400788c */ /* 0x000fe4000bf46270 */
[----:B------:R-:W-:Y:S01]  /*4d50*/  UISETP.GE.AND UP1, UPT, UR20, 0x1, UPT ;  /* 0x000000011400788c */ /* 0x000fe2000bf26270 */
[----:B------:R-:W-:Y:S01]  /*4d60*/  IADD3 R3, R3, UR28, RZ ;  /* 0x0000001c03037c10 */ /* 0x000fe2000fffe0ff */
[----:B------:R-:W-:Y:S03]  /*4d70*/  USHF.R.S32.HI UR28, URZ, 0x1f, UR25 ;  /* 0x0000001f3f1c7899 */ /* 0x000fe60008011419 */
[-C--:B------:R-:W-:Y:S01]  /*4d80*/  HMMA.16816.F32 R20, R32, R40.reuse, RZ ;  /* 0x000000282014723c */ /* 0x080fe200000018ff */
[----:B------:R-:W-:Y:S05]  /*4d90*/  IMAD.WIDE.U32 R2, R0, c[0x0][0x240], R2 ;  /* 0x0000900000027a25 */ /* 0x000fea00078e0002 */
[----:B------:R-:W-:Y:S01]  /*4da0*/  IADD3 R0, P1, R2, UR25, RZ ;  /* 0x0000001902007c10 */ /* 0x000fe2000ff3e0ff */
[----:B------:R-:W-:Y:S01]  /*4db0*/  UMOV UR25, UR19 ;  /* 0x0000001300197c82 */ /* 0x000fe20008000000 */
[C---:B------:R-:W-:Y:S08]  /*4dc0*/  HMMA.16816.F32 R24, R36.reuse, R40, RZ ;  /* 0x000000282418723c */ /* 0x040ff000000018ff */
[-C--:B------:R-:W-:Y:S01]  /*4dd0*/  HMMA.16816.F32 R28, R36, R42.reuse, RZ ;  /* 0x0000002a241c723c */ /* 0x080fe200000018ff */
[----:B------:R-:W1:Y:S07]  /*4de0*/  LDSM.16.M88.4 R36, [R221+0x1000] ;  /* 0x00100000dd24783b */ /* 0x000e6e0000000200 */
[----:B------:R-:W-:Y:S01]  /*4df0*/  HMMA.16816.F32 R32, R32, R42, RZ ;  /* 0x0000002a2020723c */ /* 0x000fe200000018ff */
[----:B------:R-:W2:Y:S07]  /*4e00*/  LDSM.16.M88.4 R40, [R221+0x1800] ;  /* 0x00180000dd28783b */ /* 0x000eae0000000200 */
[-C--:B------:R-:W-:Y:S08]  /*4e10*/  HMMA.16816.F32 R4, R152, R156.reuse, R4 ;  /* 0x0000009c9804723c */ /* 0x080ff00000001804 */
[C---:B------:R-:W-:Y:S08]  /*4e20*/  HMMA.16816.F32 R8, R208.reuse, R156, R8 ;  /* 0x0000009cd008723c */ /* 0x040ff00000001808 */
[-C--:B------:R-:W-:Y:S08]  /*4e30*/  HMMA.16816.F32 R12, R208, R158.reuse, R12 ;  /* 0x0000009ed00c723c */ /* 0x080ff0000000180c */
[C---:B------:R-:W-:Y:S01]  /*4e40*/  HMMA.16816.F32 R16, R152.reuse, R158, R16 ;  /* 0x0000009e9810723c */ /* 0x040fe20000001810 */
[----:B------:R-:W3:Y:S07]  /*4e50*/  LDSM.16.MT88.4 R156, [R217+0x1880] ;  /* 0x00188000d99c783b */ /* 0x000eee0000004200 */
[-C--:B------:R-:W-:Y:S08]  /*4e60*/  HMMA.16816.F32 R20, R152, R212.reuse, R20 ;  /* 0x000000d49814723c */ /* 0x080ff00000001814 */
[C---:B------:R-:W-:Y:S08]  /*4e70*/  HMMA.16816.F32 R24, R208.reuse, R212, R24 ;  /* 0x000000d4d018723c */ /* 0x040ff00000001818 */
[-C--:B------:R-:W-:Y:S01]  /*4e80*/  HMMA.16816.F32 R28, R208, R214.reuse, R28 ;  /* 0x000000d6d01c723c */ /* 0x080fe2000000181c */
[----:B------:R-:W-:Y:S07]  /*4e90*/  LDSM.16.MT88.4 R208, [R217+0x4880] ;  /* 0x00488000d9d0783b */ /* 0x000fee0000004200 */
[----:B------:R-:W-:Y:S01]  /*4ea0*/  HMMA.16816.F32 R32, R152, R214, R32 ;  /* 0x000000d69820723c */ /* 0x000fe20000001820 */
[----:B------:R-:W4:Y:S07]  /*4eb0*/  LDSM.16.M88.4 R152, [R223+0x1800] ;  /* 0x00180000df98783b */ /* 0x000f2e0000000200 */
[-C--:B-1----:R-:W-:Y:S08]  /*4ec0*/  HMMA.16816.F32 R4, R36, R44.reuse, R4 ;  /* 0x0000002c2404723c */ /* 0x082ff00000001804 */
[C---:B--2---:R-:W-:Y:S08]  /*4ed0*/  HMMA.16816.F32 R8, R40.reuse, R44, R8 ;  /* 0x0000002c2808723c */ /* 0x044ff00000001808 */
        /* <DEDUP_REMOVED lines=8> */
[----:B------:R-:W1:Y:S05]  /*4f60*/  LDSM.16.M88.4 R36, [R221+0x2000] ;  /* 0x00200000dd24783b */ /* 0x000e6a0000000200 */
[----:B------:R-:W2:Y:S02]  /*4f70*/  LDSM.16.MT88.4 R48, [R217+0x5080] ;  /* 0x00508000d930783b */ /* 0x000ea40000004200 */
[-C--:B---3--:R-:W-:Y:S08]  /*4f80*/  HMMA.16816.F32 R4, R148, R156.reuse, R4 ;  /* 0x0000009c9404723c */ /* 0x088ff00000001804 */
[C---:B----4-:R-:W-:Y:S08]  /*4f90*/  HMMA.16816.F32 R8, R152.reuse, R156, R8 ;  /* 0x0000009c9808723c */ /* 0x050ff00000001808 */
[-C--:B------:R-:W-:Y:S08]  /*4fa0*/  HMMA.16816.F32 R12, R152, R158.reuse, R12 ;  /* 0x0000009e980c723c */ /* 0x080ff0000000180c */
[C---:B------:R-:W-:Y:S01]  /*4fb0*/  HMMA.16816.F32 R16, R148.reuse, R158, R16 ;  /* 0x0000009e9410723c */ /* 0x040fe20000001810 */
[----:B------:R-:W-:Y:S07]  /*4fc0*/  LDSM.16.MT88.4 R156, [R217+0x2880] ;  /* 0x00288000d99c783b */ /* 0x000fee0000004200 */
[-C--:B------:R-:W-:Y:S08]  /*4fd0*/  HMMA.16816.F32 R20, R148, R208.reuse, R20 ;  /* 0x000000d09414723c */ /* 0x080ff00000001814 */
[C---:B------:R-:W-:Y:S08]  /*4fe0*/  HMMA.16816.F32 R24, R152.reuse, R208, R24 ;  /* 0x000000d09818723c */ /* 0x040ff00000001818 */
[-C--:B------:R-:W-:Y:S01]  /*4ff0*/  HMMA.16816.F32 R28, R152, R210.reuse, R28 ;  /* 0x000000d2981c723c */ /* 0x080fe2000000181c */
[----:B------:R-:W3:Y:S07]  /*5000*/  LDSM.16.M88.4 R152, [R223+0x2000] ;  /* 0x00200000df98783b */ /* 0x000eee0000000200 */
[----:B------:R-:W-:Y:S01]  /*5010*/  HMMA.16816.F32 R32, R148, R210, R32 ;  /* 0x000000d29420723c */ /* 0x000fe20000001820 */
[----:B------:R-:W4:Y:S07]  /*5020*/  LDSM.16.M88.4 R148, [R223+0x2800] ;  /* 0x00280000df94783b */ /* 0x000f2e0000000200 */
[-C--:B-1----:R-:W-:Y:S08]  /*5030*/  HMMA.16816.F32 R4, R36, R40.reuse, R4 ;  /* 0x000000282404723c */ /* 0x082ff00000001804 */
[C---:B------:R-:W-:Y:S08]  /*5040*/  HMMA.16816.F32 R8, R44.reuse, R40, R8 ;  /* 0x000000282c08723c */ /* 0x040ff00000001808 */
[-C--:B------:R-:W-:Y:S08]  /*5050*/  HMMA.16816.F32 R12, R44, R42.reuse, R12 ;  /* 0x0000002a2c0c723c */ /* 0x080ff0000000180c */
[C---:B------:R-:W-:Y:S01]  /*5060*/  HMMA.16816.F32 R16, R36.reuse, R42, R16 ;  /* 0x0000002a2410723c */ /* 0x040fe20000001810 */
[----:B------:R-:W1:Y:S07]  /*5070*/  LDSM.16.MT88.4 R40, [R217+0x5880] ;  /* 0x00588000d928783b */ /* 0x000e6e0000004200 */
[-C--:B--2---:R-:W-:Y:S08]  /*5080*/  HMMA.16816.F32 R20, R36, R48.reuse, R20 ;  /* 0x000000302414723c */ /* 0x084ff00000001814 */
[C---:B------:R-:W-:Y:S08]  /*5090*/  HMMA.16816.F32 R24, R44.reuse, R48, R24 ;  /* 0x000000302c18723c */ /* 0x040ff00000001818 */
[-C--:B------:R-:W-:Y:S01]  /*50a0*/  HMMA.16816.F32 R28, R44, R50.reuse, R28 ;  /* 0x000000322c1c723c */ /* 0x080fe2000000181c */
[----:B------:R-:W-:Y:S07]  /*50b0*/  LDSM.16.MT88.4 R44, [R216+0x18080] ;  /* 0x01808000d82c783b */ /* 0x000fee0000004200 */
[----:B------:R-:W-:Y:S07]  /*50c0*/  HMMA.16816.F32 R32, R36, R50, R32 ;  /* 0x000000322420723c */ /* 0x000fee0000001820 */
[----:B------:R-:W-:Y:S01]  /*50d0*/  IMAD.U32 R36, RZ, RZ, UR28 ;  /* 0x0000001cff247e24 */ /* 0x000fe2000f8e00ff */
[-C--:B---3--:R-:W-:Y:S05]  /*50e0*/  HMMA.16816.F32 R4, R152, R156.reuse, R4 ;  /* 0x0000009c9804723c */ /* 0x088fea0000001804 */
[----:B------:R-:W-:Y:S01]  /*50f0*/  IADD3.X R3, R36, UR6, R3, P1, !PT ;  /* 0x0000000624037c10 */ /* 0x000fe20008ffe403 */
[----:B------:R-:W-:Y:S01]  /*5100*/  UIADD3 UR6, UR20, 0x1, URZ ;  /* 0x0000000114067890 */ /* 0x000fe2000fffe03f */
[C---:B------:R-:W-:Y:S01]  /*5110*/  LEA R2, P1, R0.reuse, c[0x0][0x220], 0x2 ;  /* 0x0000880000027a11 */ /* 0x040fe200078210ff */
[C---:B----4-:R-:W-:Y:S01]  /*5120*/  HMMA.16816.F32 R8, R148.reuse, R156, R8 ;  /* 0x0000009c9408723c */ /* 0x050fe20000001808 */
[----:B------:R-:W-:Y:S01]  /*5130*/  LDSM.16.MT88.4 R36, [R216+0x17880] ;  /* 0x01788000d824783b */ /* 0x000fe20000004200 */
[----:B------:R-:W-:Y:S02]  /*5140*/  USEL UR20, UR6, URZ, !UP1 ;  /* 0x0000003f06147287 */ /* 0x000fe4000c800000 */
[----:B------:R-:W-:Y:S02]  /*5150*/  LEA.HI.X R3, R0, c[0x0][0x224], R3, 0x2, P1 ;  /* 0x0000890000037a11 */ /* 0x000fe400008f1403 */
[----:B------:R-:W-:Y:S01]  /*5160*/  MOV R0, UR4 ;  /* 0x0000000400007c02 */ /* 0x000fe20008000f00 */
[----:B------:R-:W-:Y:S01]  /*5170*/  USEL UR4, UR7, URZ, !UP2 ;  /* 0x0000003f07047287 */ /* 0x000fe2000d000000 */
[-C--:B------:R-:W-:Y:S01]  /*5180*/  HMMA.16816.F32 R12, R148, R158.reuse, R12 ;  /* 0x0000009e940c723c */ /* 0x080fe2000000180c */
[----:B------:R-:W-:Y:S03]  /*5190*/  PLOP3.LUT P1, PT, PT, PT, UP0, 0x80, 0x0 ;  /* 0x000000000000781c */ /* 0x000fe60003f2f008 */
[----:B------:R-:W-:Y:S03]  /*51a0*/  IMAD R0, R0, 0x2000, R230 ;  /* 0x0000200000007824 */ /* 0x000fe600078e02e6 */
[----:B------:R-:W-:Y:S01]  /*51b0*/  RED.E.ADD.F32.FTZ.RN.STRONG.GPU [R2.64], R4 ;  /* 0x000000040200798e */ /* 0x000fe2000c10e79a */
[C---:B------:R-:W-:Y:S04]  /*51c0*/  HMMA.16816.F32 R16, R152.reuse, R158, R16 ;  /* 0x0000009e9810723c */ /* 0x040fe80000001810 */
[----:B------:R-:W-:Y:S01]  /*51d0*/  RED.E.ADD.F32.FTZ.RN.STRONG.GPU [R2.64+0x400], R5 ;  /* 0x000400050200798e */ /* 0x000fe2000c10e79a */
[----:B------:R-:W-:Y:S03]  /*51e0*/  SHF.L.U32 R0, R0, 0x1, RZ ;  /* 0x0000000100007819 */ /* 0x000fe600000006ff */
[-C--:B-1----:R-:W-:Y:S01]  /*51f0*/  HMMA.16816.F32 R20, R152, R40.reuse, R20 ;  /* 0x000000289814723c */ /* 0x082fe20000001814 */
[----:B------:R-:W-:Y:S05]  /*5200*/  RED.E.ADD.F32.FTZ.RN.STRONG.GPU [R2.64+0x800], R6 ;  /* 0x000800060200798e */ /* 0x000fea000c10e79a */
[----:B------:R-:W-:Y:S02]  /*5210*/  RED.E.ADD.F32.FTZ.RN.STRONG.GPU [R2.64+0xc00], R7 ;  /* 0x000c00070200798e */ /* 0x000fe4000c10e79a */
[C---:B------:R-:W-:Y:S03]  /*5220*/  HMMA.16816.F32 R24, R148.reuse, R40, R24 ;  /* 0x000000289418723c */ /* 0x040fe60000001818 */
[----:B------:R-:W-:Y:S05]  /*5230*/  RED.E.ADD.F32.FTZ.RN.STRONG.GPU [R2.64+0x1000], R8 ;  /* 0x001000080200798e */ /* 0x000fea000c10e79a */
[-C--:B------:R-:W-:Y:S01]  /*5240*/  HMMA.16816.F32 R28, R148, R42.reuse, R28 ;  /* 0x0000002a941c723c */ /* 0x080fe2000000181c */
[----:B------:R-:W-:Y:S05]  /*5250*/  RED.E.ADD.F32.FTZ.RN.STRONG.GPU [R2.64+0x1400], R9 ;  /* 0x001400090200798e */ /* 0x000fea000c10e79a */
[----:B------:R-:W-:Y:S02]  /*5260*/  RED.E.ADD.F32.FTZ.RN.STRONG.GPU [R2.64+0x1800], R10 ;  /* 0x0018000a0200798e */ /* 0x000fe4000c10e79a */
[----:B------:R-:W-:Y:S03]  /*5270*/  HMMA.16816.F32 R32, R152, R42, R32 ;  /* 0x0000002a9820723c */ /* 0x000fe60000001820 */
        /* <DEDUP_REMOVED lines=141> */
.L_x_792:
[----:B------:R-:W-:Y:S05]  /*5b50*/  @P1 EXIT ;  /* 0x000000000000194d */ /* 0x000fea0003800000 */
[----:B------:R-:W-:Y:S01]  /*5b60*/  UMOV UR6, 0x1 ;  /* 0x0000000100067882 */ /* 0x000fe20000000000 */
[----:B------:R-:W-:Y:S01]  /*5b70*/  BAR.SYNC.DEFER_BLOCKING 0x1, 0x100 ;  /* 0x0044000000007b1d */ /* 0x000fe20000010000 */
[----:B------:R-:W-:Y:S01]  /*5b80*/  UIMAD UR24, UR24, 0x3000, URZ ;  /* 0x00003000181878a4 */ /* 0x000fe2000f8e023f */
[----:B------:R-:W-:Y:S01]  /*5b90*/  IMAD.U32 R8, RZ, RZ, UR23 ;  /* 0x00000017ff087e24 */ /* 0x000fe2000f8e00ff */
[----:B------:R-:W-:Y:S01]  /*5ba0*/  USHF.R.S32.HI UR8, URZ, 0x1f, UR23 ;  /* 0x0000001f3f087899 */ /* 0x000fe20008011417 */
[----:B------:R-:W-:-:S02]  /*5bb0*/  IMAD.U32 R6, RZ, RZ, UR23 ;  /* 0x00000017ff067e24 */ /* 0x000fc4000f8e00ff */
[----:B------:R-:W-:Y:S01]  /*5bc0*/  ULDC.64 UR4, c[0x0][0x338] ;  /* 0x0000ce0000047ab9 */ /* 0x000fe20000000a00 */
[----:B------:R-:W-:Y:S01]  /*5bd0*/  IADD3 R2, P0, R240, UR24, RZ ;  /* 0x00000018f0027c10 */ /* 0x000fe2000ff1e0ff */
[----:B------:R-:W-:Y:S02]  /*5be0*/  UISETP.NE.AND UP0, UPT, UR6, UR4, UPT ;  /* 0x000000040600728c */ /* 0x000fe4000bf05270 */
[----:B------:R-:W-:Y:S02]  /*5bf0*/  UIMAD.WIDE.U32 UR6, UR22, UR5, URZ ;  /* 0x00000005160672a5 */ /* 0x000fe4000f8e003f */
[----:B------:R-:W-:-:S07]  /*5c00*/  ULDC UR4, c[0x0][0x340] ;  /* 0x0000d00000047ab9 */ /* 0x000fce0000000800 */
[----:B------:R-:W-:Y:S02]  /*5c10*/  @UP0 USHF.R.U32.HI UR22, URZ, UR4, UR7 ;  /* 0x000000043f160299 */ /* 0x000fe40008011607 */
[----:B------:R-:W-:Y:S02]  /*5c20*/  USHF.R.S32.HI UR7, URZ, 0x1f, UR24 ;  /* 0x0000001f3f077899 */ /* 0x000fe40008011418 */
[----:B------:R-:W-:Y:S02]  /*5c30*/  USHF.R.S32.HI UR6, URZ, 0x1f, UR22 ;  /* 0x0000001f3f067899 */ /* 0x000fe40008011416 */
[----:B------:R-:W-:Y:S01]  /*5c40*/  ULDC.64 UR4, c[0x0][0x328] ;  /* 0x0000ca0000047ab9 */ /* 0x000fe20000000a00 */
[----:B------:R-:W-:Y:S01]  /*5c50*/  IMAD.U32 R4, RZ, RZ, UR22 ;  /* 0x00000016ff047e24 */ /* 0x000fe2000f8e00ff */
[----:B------:R-:W-:Y:S01]  /*5c60*/  UIMAD UR4, UR6, UR4, URZ ;  /* 0x00000004060472a4 */ /* 0x000fe2000f8e023f */
[----:B------:R-:W-:Y:S01]  /*5c70*/  LEA.HI.X.SX32 R3, R240, UR7, 0x1, P0 ;  /* 0x00000007f0037c11 */ /* 0x000fe200080f0eff */
[----:B------:R-:W-:-:S02]  /*5c80*/  IMAD.U32 R0, RZ, RZ, UR22 ;  /* 0x00000016ff007e24 */ /* 0x000fc4000f8e00ff */
[----:B------:R-:W-:Y:S02]  /*5c90*/  UIMAD UR7, UR22, UR5, UR4 ;  /* 0x00000005160772a4 */ /* 0x000fe4000f8e0204 */
[--C-:B------:R-:W-:Y:S01]  /*5ca0*/  IMAD.WIDE.U32 R4, R4, c[0x0][0x328], R2.reuse ;  /* 0x0000ca0004047a25 */ /* 0x100fe200078e0002 */
[----:B------:R-:W-:Y:S02]  /*5cb0*/  ULDC.64 UR4, c[0x0][0x300] ;  /* 0x0000c00000047ab9 */ /* 0x000fe40000000a00 */
[----:B------:R-:W-:Y:S01]  /*5cc0*/  UIMAD UR4, UR6, UR4, URZ ;  /* 0x00000004060472a4 */ /* 0x000fe2000f8e023f */
[----:B------:R-:W-:Y:S01]  /*5cd0*/  IMAD.WIDE.U32 R2, R0, c[0x0][0x300], R2 ;  /* 0x0000c00000027a25 */ /* 0x000fe200078e0002 */
[----:B------:R-:W-:Y:S01]  /*5ce0*/  IADD3 R5, R5, UR7, RZ ;  /* 0x0000000705057c10 */ /* 0x000fe2000fffe0ff */
[----:B------:R-:W-:Y:S02]  /*5cf0*/  ULDC.64 UR6, c[0x0][0x330] ;  /* 0x0000cc0000067ab9 */ /* 0x000fe40000000a00 */
[----:B------:R-:W-:-:S02]  /*5d00*/  UIMAD UR6, UR8, UR6, URZ ;  /* 0x00000006080672a4 */ /* 0x000fc4000f8e023f */
[----:B------:R-:W-:Y:S01]  /*5d10*/  IMAD.WIDE.U32 R8, R8, c[0x0][0x330], R4 ;  /* 0x0000cc0008087a25 */ /* 0x000fe200078e0004 */
[----:B------:R-:W-:Y:S02]  /*5d20*/  UIMAD UR22, UR22, UR5, UR4 ;  /* 0x00000005161672a4 */ /* 0x000fe4000f8e0204 */
[----:B------:R-:W-:Y:S02]  /*5d30*/  UIMAD UR6, UR23, UR7, UR6 ;  /* 0x00000007170672a4 */ /* 0x000fe4000f8e0206 */
[----:B------:R-:W-:Y:S01]  /*5d40*/  LEA R4, P1, R8, c[0x0][0x310], 0x2 ;  /* 0x0000c40008047a11 */ /* 0x000fe200078210ff */
[----:B------:R-:W-:Y:S01]  /*5d50*/  ULDC.64 UR4, c[0x0][0x308] ;  /* 0x0000c20000047ab9 */ /* 0x000fe20000000a00 */
[----:B------:R-:W-:Y:S01]  /*5d60*/  IADD3 R3, R3, UR22, RZ ;  /* 0x0000001603037c10 */ /* 0x000fe2000fffe0ff */
[----:B------:R-:W-:Y:S01]  /*5d70*/  UIMAD UR4, UR8, UR4, URZ ;  /* 0x00000004080472a4 */ /* 0x000fe2000f8e023f */
[----:B------:R-:W-:-:S03]  /*5d80*/  IADD3 R0, R9, UR6, RZ ;  /* 0x0000000609007c10 */ /* 0x000fc6000fffe0ff */
[----:B------:R-:W-:Y:S01]  /*5d90*/  UIMAD UR4, UR23, UR5, UR4 ;  /* 0x00000005170472a4 */ /* 0x000fe2000f8e0204 */
[----:B------:R-:W-:Y:S01]  /*5da0*/  LEA.HI.X R5, R8, c[0x0][0x314], R0, 0x2, P1 ;  /* 0x0000c50008057a11 */ /* 0x000fe200008f1400 */
[----:B------:R-:W-:-:S04]  /*5db0*/  IMAD.WIDE.U32 R6, R6, c[0x0][0x308], R2 ;  /* 0x0000c20006067a25 */ /* 0x000fc800078e0002 */
[----:B------:R-:W-:Y:S01]  /*5dc0*/  RED.E.ADD.F32.FTZ.RN.STRONG.GPU [R4.64], R52 ;  /* 0x000000340400798e */ /* 0x000fe2000c10e79a */
[C---:B------:R-:W-:Y:S02]  /*5dd0*/  LEA R2, P0, R6.reuse, c[0x0][0x2e8], 0x2 ;  /* 0x0000ba0006027a11 */ /* 0x040fe400078010ff */
[----:B------:R-:W-:Y:S01]  /*5de0*/  IADD3 R3, R7, UR4, RZ ;  /* 0x0000000407037c10 */ /* 0x000fe2000fffe0ff */
[----:B------:R-:W-:Y:S03]  /*5df0*/  RED.E.ADD.F32.FTZ.RN.STRONG.GPU [R4.64+0x400], R53 ;  /* 0x000400350400798e */ /* 0x000fe6000c10e79a */
        /* <DEDUP_REMOVED lines=96> */
.L_x_796:
        /* <DEDUP_REMOVED lines=16> */
.L_x_2307:


//--------------------- .text._ZN7cutlass13device_kernelIN5flash19enable_sm80_to_sm89INS1_16FlashAttnBwdSm80INS1_25CollectiveMainloopBwdSm80ILi2ELi1EN4cute5tupleIJNS5_1CILi64EEENS7_ILi96EEENS7_ILi128EEEEEENS_6half_tEfNS_4arch4Sm80ELb1ELb0ELb0ELb0ELb1ELb0ELb0ELb0ELi2ELi2ELi2ELi2ELb1EEENS1_24CollectiveEpilogueBwdGQAISB_fSE_Li256ELb0ELb1EEENS1_25SingleTileBwdLPTSchedulerILb0ELi96ELb1EEEEEEEEEvNT_6ParamsE --------------------------
	.section	.text._ZN7cutlass13device_kernelIN5flash19enable_sm80_to_sm89INS1_16FlashAttnBwdSm80INS1_25CollectiveMainloopBwdSm80ILi2ELi1EN4cute5tupleIJNS5_1CILi64EEENS7_ILi96EEENS7_ILi128EEEEEENS_6half_tEfNS_4arch4Sm80ELb1ELb0ELb0ELb0ELb1ELb0ELb0ELb0ELi2ELi2ELi2ELi2ELb1EEENS1_24CollectiveEpilogueBwdGQAISB_fSE_Li256ELb0ELb1EEENS1_25SingleTileBwdLPTSchedulerILb0ELi96ELb1EEEEEEEEEvNT_6ParamsE,"ax",@progbits
	.sectioninfo	@"SHI_REGISTERS=255"
	.align	128
.text._ZN7cutlass13device_kernelIN5flash19enable_sm80_to_sm89INS1_16FlashAttnBwdSm80INS1_25CollectiveMainloopBwdSm80ILi2ELi1EN4cute5tupleIJNS5_1CILi64EEENS7_ILi96EEENS7_ILi128EEEEEENS_6half_tEfNS_4arch4Sm80ELb1ELb0ELb0ELb0ELb1ELb0ELb0ELb0ELi2ELi2ELi2ELi2ELb1EEENS1_24CollectiveEpilogueBwdGQAISB_fSE_Li256ELb0ELb1EEENS1_25SingleTileBwdLPTSchedulerILb0ELi96ELb1EEEEEEEEEvNT_6ParamsE:
        .type           _ZN7cutlass13device_kernelIN5flash19enable_sm80_to_sm89INS1_16FlashAttnBwdSm80INS1_25CollectiveMainloopBwdSm80ILi2ELi1EN4cute5tupleIJNS5_1CILi64EEENS7_ILi96EEENS7_ILi128EEEEEENS_6half_tEfNS_4arch4Sm80ELb1ELb0ELb0ELb0ELb1ELb0ELb0ELb0ELi2ELi2ELi2ELi2ELb1EEENS1_24CollectiveEpilogueBwdGQAISB_fSE_Li256ELb0ELb1EEENS1_25SingleTileBwdLPTSchedulerILb0ELi96ELb1EEEEEEEEEvNT_6ParamsE,@function
        .size           _ZN7cutlass13device_kernelIN5flash19enable_sm80_to_sm89INS1_16FlashAttnBwdSm80INS1_25CollectiveMainloopBwdSm80ILi2ELi1EN4cute5tupleIJNS5_1CILi64EEENS7_ILi96EEENS7_ILi128EEEEEENS_6half_tEfNS_4arch4Sm80ELb1ELb0ELb0ELb0ELb1ELb0ELb0ELb0ELi2ELi2ELi2ELi2ELb1EEENS1_24CollectiveEpilogueBwdGQAISB_fSE_Li256ELb0ELb1EEENS1_25SingleTileBwdLPTSchedulerILb0ELi96ELb1EEEEEEEEEvNT_6ParamsE,(.L_x_2308 - _ZN7cutlass13device_kernelIN5flash19enable_sm80_to_sm89INS1_16FlashAttnBwdSm80INS1_25CollectiveMainloopBwdSm80ILi2ELi1EN4cute5tupleIJNS5_1CILi64EEENS7_ILi96EEENS7_ILi128EEEEEENS_6half_tEfNS_4arch4Sm80ELb1ELb0ELb0ELb0ELb1ELb0ELb0ELb0ELi2ELi2ELi2ELi2ELb1EEENS1_24CollectiveEpilogueBwdGQAISB_fSE_Li256ELb0ELb1EEENS1_25SingleTileBwdLPTSchedulerILb0ELi96ELb1EEEEEEEEEvNT_6ParamsE)
        .other          _ZN7cutlass13device_kernelIN5flash19enable_sm80_to_sm89INS1_16FlashAttnBwdSm80INS1_25CollectiveMainloopBwdSm80ILi2ELi1EN4cute5tupleIJNS5_1CILi64EEENS7_ILi96EEENS7_ILi128EEEEEENS_6half_tEfNS_4arch4Sm80ELb1ELb0ELb0ELb0ELb1ELb0ELb0ELb0ELi2ELi2ELi2ELi2ELb1EEENS1_24CollectiveEpilogueBwdGQAISB_fSE_Li256ELb0ELb1EEENS1_25SingleTileBwdLPTSchedulerILb0ELi96ELb1EEEEEEEEEvNT_6ParamsE,@"STO_CUDA_ENTRY STV_DEFAULT"
_ZN7cutlass13device_kernelIN5flash19enable_sm80_to_sm89INS1_16FlashAttnBwdSm80INS1_25CollectiveMainloopBwdSm80ILi2ELi1EN4cute5tupleIJNS5_1CILi64EEENS7_ILi96EEENS7_ILi128EEEEEENS_6half_tEfNS_4arch4Sm80ELb1ELb0ELb0ELb0ELb1ELb0ELb0ELb0ELi2ELi2ELi2ELi2ELb1EEENS1_24CollectiveEpilogueBwdGQAISB_fSE_Li256ELb0ELb1EEENS1_25SingleTileBwdLPTSchedulerILb0ELi96ELb1EEEEEEEEEvNT_6ParamsE:
        /* <DEDUP_REMOVED lines=24> */
.L_x_798:
[----:B------:R-:W-:-:S04]  /*0180*/  MOV R0, c[0x0][0x3b4] ;  /* 0x0000ed0000007a02 */ /* 0x000fc80000000f00 */
[----:B------:R-:W-:Y:S02]  /*0190*/  ISETP.NE.AND P0, PT, R0, 0x1, PT ;  /* 0x000000010000780c */ /* 0x000fe40003f05270 */
[----:B------:R-:W-:-:S11]  /*01a0*/  MOV R0, R2 ;  /* 0x0000000200007202 */ /* 0x000fd60000000f00 */
[----:B------:R-:W-:-:S05]  /*01b0*/  @P0 IMAD.HI.U32 R4, R2, c[0x0][0x3b8], RZ ;  /* 0x0000ee0002040a27 */ /* 0x000fca00078e00ff */
[----:B------:R-:W-:-:S05]  /*01c0*/  @P0 SHF.R.U32.HI R0, RZ, c[0x0][0x3bc], R4 ;  /* 0x0000ef00ff000a19 */ /* 0x000fca0000011604 */
[----:B------:R-:W-:Y:S02]  /*01d0*/  IMAD R4, R0, c[0x0][0x3b4], RZ ;  /* 0x0000ed0000047a24 */ /* 0x000fe400078e02ff */
.L_x_799:
        /* <DEDUP_REMOVED lines=13> */
.L_x_797:
        /* <DEDUP_REMOVED lines=16> */
.L_x_801:
[----:B------:R-:W-:-:S04]  /*03b0*/  MOV R0, c[0x0][0x3b4] ;  /* 0x0000ed0000007a02 */ /* 0x000fc80000000f00 */
[----:B------:R-:W-:Y:S02]  /*03c0*/  ISETP.NE.AND P0, PT, R0, 0x1, PT ;  /* 0x000000010000780c */ /* 0x000fe40003f05270 */
[----:B------:R-:W-:-:S11]  /*03d0*/  MOV R0, R2 ;  /* 0x0000000200007202 */ /* 0x000fd60000000f00 */
[----:B------:R-:W-:-:S05]  /*03e0*/  @P0 IMAD.HI.U32 R4, R2, c[0x0][0x3b8], RZ ;  /* 0x0000ee0002040a27 */ /* 0x000fca00078e00ff */
[----:B------:R-:W-:-:S05]  /*03f0*/  @P0 SHF.R.U32.HI R0, RZ, c[0x0][0x3bc], R4 ;  /* 0x0000ef00ff000a19 */ /* 0x000fca0000011604 */
[----:B------:R-:W-:Y:S02]  /*0400*/  IMAD R4, R0, c[0x0][0x3b4], RZ ;  /* 0x0000ed0000047a24 */ /* 0x000fe400078e02ff */
.L_x_802:
        /* <DEDUP_REMOVED lines=12> */
.L_x_800:
        /* <DEDUP_REMOVED lines=62> */
[----:B------:R-:W-:-:S04]  /*08b0*/  LEA.HI R2, R2, R0, RZ, 0x6 ;  /* 0x0000000002027211 */ /* 0x000fc800078f30ff */
        /* <DEDUP_REMOVED lines=16> */
[C---:B------:R-:W-:Y:S01]  /*09c0*/  IMAD R5, R242.reuse, c[0x0][0x274], R2 ;  /* 0x00009d00f2057a24 */ /* 0x040fe200078e0202 */
        /* <DEDUP_REMOVED lines=25> */
[----:B------:R-:W-:Y:S01]  /*0b60*/  IMAD R8, R245, c[0x0][0x208], RZ ;  /* 0x00008200f5087a24 */ /* 0x000fe200078e02ff */
        /* <DEDUP_REMOVED lines=73> */
[----:B------:R-:W-:Y:S01]  /*1000*/  IMAD R9, R9, c[0x0][0x1a8], RZ ;  /* 0x00006a0009097a24 */ /* 0x000fe200078e02ff */
[----:B------:R-:W-:Y:S01]  /*1010*/  CS2R R72, SRZ ;  /* 0x0000000000487805 */ /* 0x000fe2000001ff00 */
[----:B------:R-:W-:Y:S01]  /*1020*/  IMAD.WIDE.U32 R10, R242, c[0x0][0x210], R6 ;  /* 0x00008400f20a7a25 */ /* 0x000fe200078e0006 */
[----:B------:R-:W-:Y:S01]  /*1030*/  CS2R R70, SRZ ;  /* 0x0000000000467805 */ /* 0x000fe2000001ff00 */
[----:B------:R-:W-:Y:S01]  /*1040*/  CS2R R68, SRZ ;  /* 0x0000000000447805 */ /* 0x000fe2000001ff00 */
[----:B------:R-:W-:Y:S01]  /*1050*/  CS2R R66, SRZ ;  /* 0x0000000000427805 */ /* 0x000fe2000001ff00 */
[C---:B------:R-:W-:Y:S01]  /*1060*/  IMAD.WIDE.U32 R6, R8.reuse, c[0x0][0x1d8], R4 ;  /* 0x0000760008067a25 */ /* 0x040fe200078e0004 */
[----:B------:R-:W-:Y:S01]  /*1070*/  CS2R R64, SRZ ;  /* 0x0000000000407805 */ /* 0x000fe2000001ff00 */
[----:B------:R-:W-:Y:S01]  /*1080*/  CS2R R62, SRZ ;  /* 0x00000000003e7805 */ /* 0x000fe2000001ff00 */
[----:B------:R-:W-:Y:S01]  /*1090*/  CS2R R60, SRZ ;  /* 0x00000000003c7805 */ /* 0x000fe2000001ff00 */
[C---:B------:R-:W-:Y:S01]  /*10a0*/  IMAD R0, R8.reuse, c[0x0][0x1dc], R0 ;  /* 0x0000770008007a24 */ /* 0x040fe200078e0200 */
[----:B------:R-:W-:Y:S01]  /*10b0*/  CS2R R58, SRZ ;  /* 0x00000000003a7805 */ /* 0x000fe2000001ff00 */
[C---:B------:R-:W-:Y:S01]  /*10c0*/  IMAD R9, R8.reuse, c[0x0][0x1ac], R9 ;  /* 0x00006b0008097a24 */ /* 0x040fe200078e0209 */
        /* <DEDUP_REMOVED lines=8> */
[----:B------:R-:W-:Y:S01]  /*1150*/  SHF.R.S32.HI R241, RZ, 0x1f, R240 ;  /* 0x0000001ffff17819 */ /* 0x000fe200000114f0 */
[----:B------:R-:W-:Y:S01]  /*1160*/  IMAD.IADD R11, R11, 0x1, R14 ;  /* 0x000000010b0b7824 */ /* 0x000fe200078e020e */
[----:B------:R-:W-:Y:S01]  /*1170*/  LEA.HI.X R3, R6, c[0x0][0x1c4], R0, 0x1, P1 ;  /* 0x0000710006037a11 */ /* 0x000fe200008f0c00 */
[----:B------:R-:W-:Y:S01]  /*1180*/  IMAD R0, R233, UR6, RZ ;  /* 0x00000006e9007c24 */ /* 0x000fe2000f8e02ff */
[----:B------:R-:W-:Y:S01]  /*1190*/  LEA.HI.X R9, R4, c[0x0][0x194], R5, 0x1, P0 ;  /* 0x0000650004097a11 */ /* 0x000fe200000f0c05 */
[----:B------:R-:W-:Y:S01]  /*11a0*/  IMAD R4, R31, c[0x0][0x218], RZ ;  /* 0x000086001f047a24 */ /* 0x000fe200078e02ff */
[----:B------:R-:W-:Y:S01]  /*11b0*/  IADD3 R6, -R244, c[0x0][0x198], RZ ;  /* 0x00006600f4067a10 */ /* 0x000fe20007ffe1ff */
[----:B------:R-:W-:Y:S01]  /*11c0*/  IMAD.WIDE.U32 R20, R239, c[0x0][0x218], R10 ;  /* 0x00008600ef147a25 */ /* 0x000fe200078e000a */
[----:B------:R-:W-:-:S02]  /*11d0*/  USHF.L.U32 UR6, UR4, 0x5, URZ ;  /* 0x0000000504067899 */ /* 0x000fc4000800063f */
[----:B------:R-:W-:Y:S01]  /*11e0*/  UMOV UR13, 0x1 ;  /* 0x00000001000d7882 */ /* 0x000fe20000000000 */
[----:B------:R-:W-:Y:S01]  /*11f0*/  IMAD R4, R239, c[0x0][0x21c], R4 ;  /* 0x00008700ef047a24 */ /* 0x000fe200078e0204 */
[----:B------:R1:W-:Y:S01]  /*1200*/  STL.64 [R1], R20 ;  /* 0x0000001401007387 */ /* 0x0003e20000100a00 */
[----:B------:R-:W-:Y:S02]  /*1210*/  IMAD R6, R33, -0x60, R6 ;  /* 0xffffffa021067824 */ /* 0x000fe400078e0206 */
[----:B------:R-:W-:Y:S01]  /*1220*/  IMAD.IADD R249, R21, 0x1, R4 ;  /* 0x0000000115f97824 */ /* 0x000fe200078e0204 */
[----:B------:R-:W-:Y:S01]  /*1230*/  IADD3 R4, P0, R2, UR12, RZ ;  /* 0x0000000c02047c10 */ /* 0x000fe2000ff1e0ff */
[----:B------:R-:W-:Y:S01]  /*1240*/  IMAD.MOV.U32 R248, RZ, RZ, R20 ;  /* 0x000000fffff87224 */ /* 0x000fe200078e0014 */
[C---:B------:R-:W-:Y:S01]  /*1250*/  ISETP.LT.OR P2, PT, R6.reuse, 0x1, P5 ;  /* 0x000000010600780c */ /* 0x040fe20002f41670 */
[----:B------:R-:W-:Y:S01]  /*1260*/  IMAD R0, R17, UR7, R0 ;  /* 0x0000000711007c24 */ /* 0x000fe2000f8e0200 */
[C---:B------:R-:W-:Y:S01]  /*1270*/  ISETP.LT.OR P1, PT, R6.reuse, 0x1, P4 ;  /* 0x000000010600780c */ /* 0x040fe20002721670 */
[----:B------:R-:W-:Y:S01]  /*1280*/  IMAD.WIDE.U32 R10, R233, UR7, R248 ;  /* 0x00000007e90a7c25 */ /* 0x000fe2000f8e00f8 */
[----:B------:R-:W-:Y:S01]  /*1290*/  IADD3.X R5, R3, UR11, RZ, P0, !PT ;  /* 0x0000000b03057c10 */ /* 0x000fe200087fe4ff */
[----:B------:R-:W-:Y:S01]  /*12a0*/  UMOV UR7, 0x5 ;  /* 0x0000000500077882 */ /* 0x000fe20000000000 */
[----:B------:R-:W-:Y:S01]  /*12b0*/  ISETP.LT.OR P3, PT, R6, 0x21, P5 ;  /* 0x000000210600780c */ /* 0x000fe20002f61670 */
[----:B------:R-:W-:Y:S01]  /*12c0*/  IMAD.IADD R0, R11, 0x1, R0 ;  /* 0x000000010b007824 */ /* 0x000fe200078e0200 */
[----:B------:R-:W-:Y:S01]  /*12d0*/  USHF.L.U64.HI UR7, UR4, UR7, UR5 ;  /* 0x0000000704077299 */ /* 0x000fe20008010205 */
[----:B------:R-:W-:Y:S01]  /*12e0*/  IMAD.SHL.U32 R236, R236, 0x2, RZ ;  /* 0x00000002ecec7824 */ /* 0x000fe200078e00ff */
[----:B------:R-:W-:Y:S01]  /*12f0*/  ISETP.LT.OR P5, PT, R6, 0x41, P5 ;  /* 0x000000410600780c */ /* 0x000fe20002fa1670 */
[----:B------:R-:W-:Y:S01]  /*1300*/  IMAD.U32 R14, RZ, RZ, UR12 ;  /* 0x0000000cff0e7e24 */ /* 0x000fe2000f8e00ff */
[----:B------:R-:W-:Y:S01]  /*1310*/  ULDC.64 UR4, c[0x0][0x1a8] ;  /* 0x00006a0000047ab9 */ /* 0x000fe20000000a00 */
[----:B------:R-:W-:Y:S01]  /*1320*/  IMAD R7, R15, c[0x0][0x180], RZ ;  /* 0x000060000f077a24 */ /* 0x000fe200078e02ff */
[----:B------:R-:W-:Y:S01]  /*1330*/  @!PT LDS RZ, [RZ] ;  /* 0x00000000fffff984 */ /* 0x000fe20000000800 */
[----:B------:R-:W-:Y:S01]  /*1340*/  @!PT LDS RZ, [RZ] ;  /* 0x00000000fffff984 */ /* 0x000fe20000000800 */
[----:B------:R-:W-:Y:S01]  /*1350*/  @!PT LDS RZ, [RZ] ;  /* 0x00000000fffff984 */ /* 0x000fe20000000800 */
[----:B------:R2:W-:Y:S01]  /*1360*/  LDGSTS.E.BYPASS.LTC128B.128 [R236+0x6080], [R2.64], !P2 ;  /* 0x0608000002ec7fae */ /* 0x0005e2000d101d48 */
[----:B------:R-:W-:Y:S01]  /*1370*/  IMAD.WIDE.U32 R12, R242, c[0x0][0x180], R12 ;  /* 0x00006000f20c7a25 */ /* 0x000fe200078e000c */
[----:B------:R-:W-:-:S02]  /*1380*/  USHF.L.U64.HI UR5, UR4, UR10, UR5 ;  /* 0x0000000a04057299 */ /* 0x000fc40008010205 */
[----:B------:R2:W-:Y:S01]  /*1390*/  LDGSTS.E.BYPASS.LTC128B.128 [R236+0x9080], [R2.64+0x80], !P1 ;  /* 0x0908008002ec7fae */ /* 0x0005e2000c901d48 */
[----:B------:R-:W-:Y:S01]  /*13a0*/  IADD3 R14, P2, P1, R14, 0x80, R2 ;  /* 0x000000800e0e7810 */ /* 0x000fe2000795e002 */
[----:B------:R-:W-:Y:S01]  /*13b0*/  USHF.L.U32 UR4, UR4, 0x6, URZ ;  /* 0x0000000604047899 */ /* 0x000fe2000800063f */
[----:B-1----:R-:W-:Y:S01]  /*13c0*/  LEA R20, P0, R10, c[0x0][0x1f0], 0x1 ;  /* 0x00007c000a147a11 */ /* 0x002fe200078008ff */
[----:B------:R1:W-:Y:S01]  /*13d0*/  LDGSTS.E.BYPASS.LTC128B.128 [R236+0x7080], [R4.64], !P3 ;  /* 0x0708000004ec7fae */ /* 0x0003e2000d901d48 */
[----:B------:R-:W-:Y:S01]  /*13e0*/  ISETP.LT.OR P3, PT, R6, 0x21, P4 ;  /* 0x000000210600780c */ /* 0x000fe20002761670 */
[----:B------:R-:W-:Y:S01]  /*13f0*/  IMAD.MOV.U32 R221, RZ, RZ, 0x40 ;  /* 0x00000040ffdd7424 */ /* 0x000fe200078e00ff */
[----:B------:R-:W-:Y:S01]  /*1400*/  LEA.HI.X R21, R10, c[0x0][0x1f4], R0, 0x1, P0 ;  /* 0x00007d000a157a11 */ /* 0x000fe200000f0c00 */
[----:B------:R-:W-:Y:S01]  /*1410*/  IMAD R0, R15, c[0x0][0x288], RZ ;  /* 0x0000a2000f007a24 */ /* 0x000fe200078e02ff */
[----:B------:R-:W-:Y:S01]  /*1420*/  ISETP.LT.OR P4, PT, R6, 0x41, P4 ;  /* 0x000000410600780c */ /* 0x000fe20002781670 */
[----:B------:R-:W-:Y:S01]  /*1430*/  IMAD.WIDE.U32 R10, R242, c[0x0][0x288], R18 ;  /* 0x0000a200f20a7a25 */ /* 0x000fe200078e0012 */
[----:B------:R-:W-:-:S02]  /*1440*/  IADD3.X R15, RZ, UR11, R3, P2, P1 ;  /* 0x0000000bff0f7c10 */ /* 0x000fc400097e2403 */
[----:B------:R-:W-:Y:S01]  /*1450*/  ISETP.GE.AND P2, PT, R28, c[0x0][0x19c], PT ;  /* 0x000067001c007a0c */ /* 0x000fe20003f46270 */
[----:B------:R-:W-:Y:S02]  /*1460*/  IMAD.MOV.U32 R18, RZ, RZ, R10 ;  /* 0x000000ffff127224 */ /* 0x000fe400078e000a */
[----:B------:R-:W-:Y:S02]  /*1470*/  IMAD.MOV.U32 R10, RZ, RZ, R12 ;  /* 0x000000ffff0a7224 */ /* 0x000fe400078e000c */
[----:B------:R-:W-:Y:S01]  /*1480*/  IMAD R12, R31, c[0x0][0x188], RZ ;  /* 0x000062001f0c7a24 */ /* 0x000fe200078e02ff */
[----:B------:R3:W-:Y:S01]  /*1490*/  LDGSTS.E.BYPASS.LTC128B.128 [R236+0xa080], [R14.64], !P3 ;  /* 0x0a0800000eec7fae */ /* 0x0007e2000d901d48 */
[----:B------:R-:W-:Y:S01]  /*14a0*/  ISETP.LT.OR P3, PT, R6, 0x1, P2 ;  /* 0x000000010600780c */ /* 0x000fe20001761670 */
[----:B------:R-:W-:-:S04]  /*14b0*/  IMAD.WIDE.U32 R24, R239, c[0x0][0x278], R24 ;  /* 0x00009e00ef187a25 */ /* 0x000fc800078e0018 */
[----:B------:R-:W-:Y:S01]  /*14c0*/  IMAD.MOV.U32 R225, RZ, RZ, 0x20 ;  /* 0x00000020ffe17424 */ /* 0x000fe200078e00ff */
[----:B------:R-:W-:Y:S01]  /*14d0*/  STL.64 [R1+0x18], R24 ;  /* 0x0000181801007387 */ /* 0x000fe20000100a00 */
[C---:B--2---:R-:W-:Y:S02]  /*14e0*/  IMAD R2, R242.reuse, c[0x0][0x28c], R0 ;  /* 0x0000a300f2027a24 */ /* 0x044fe400078e0200 */
[----:B------:R-:W-:Y:S02]  /*14f0*/  IMAD R0, R242, c[0x0][0x184], R7 ;  /* 0x00006100f2007a24 */ /* 0x000fe400078e0207 */
[----:B------:R-:W-:Y:S02]  /*1500*/  IMAD.U32 R7, RZ, RZ, UR6 ;  /* 0x00000006ff077e24 */ /* 0x000fe4000f8e00ff */
[----:B------:R-:W-:Y:S02]  /*1510*/  IMAD.IADD R19, R11, 0x1, R2 ;  /* 0x000000010b137824 */ /* 0x000fe400078e0202 */
[----:B------:R-:W-:Y:S01]  /*1520*/  IMAD.IADD R11, R13, 0x1, R0 ;  /* 0x000000010d0b7824 */ /* 0x000fe200078e0200 */
[----:B------:R-:W-:Y:S01]  /*1530*/  LEA R26, P0, R7, R20, 0x1 ;  /* 0x00000014071a7211 */ /* 0x000fe200078008ff */
[----:B------:R-:W-:-:S02]  /*1540*/  IMAD.U32 R2, RZ, RZ, UR6 ;  /* 0x00000006ff027e24 */ /* 0x000fc4000f8e00ff */
[----:B------:R-:W-:Y:S02]  /*1550*/  IMAD.U32 R0, RZ, RZ, UR7 ;  /* 0x00000007ff007e24 */ /* 0x000fe4000f8e00ff */
[----:B------:R-:W-:Y:S02]  /*1560*/  IMAD R7, R17, c[0x0][0x178], RZ ;  /* 0x00005e0011077a24 */ /* 0x000fe400078e02ff */
[----:B------:R-:W-:Y:S01]  /*1570*/  IMAD.WIDE.U32 R250, R239, c[0x0][0x188], R10 ;  /* 0x00006200effa7a25 */ /* 0x000fe200078e000a */
[----:B------:R-:W-:Y:S02]  /*1580*/  LEA.HI.X R27, R2, R21, R0, 0x1, P0 ;  /* 0x00000015021b7211 */ /* 0x000fe400000f0c00 */
[----:B------:R-:W-:Y:S01]  /*1590*/  IADD3 R2, P0, R4, UR12, RZ ;  /* 0x0000000c04027c10 */ /* 0x000fe2000ff1e0ff */
[----:B------:R-:W-:Y:S01]  /*15a0*/  IMAD.SHL.U32 R0, R22, 0x40, RZ ;  /* 0x0000004016007824 */ /* 0x000fe200078e00ff */
[----:B---3--:R-:W-:Y:S01]  /*15b0*/  SHF.R.S32.HI R14, RZ, 0x1f, R30 ;  /* 0x0000001fff0e7819 */ /* 0x008fe2000001141e */
[----:B------:R-:W-:Y:S01]  /*15c0*/  IMAD R7, R233, c[0x0][0x17c], R7 ;  /* 0x00005f00e9077a24 */ /* 0x000fe200078e0207 */
[----:B------:R-:W-:Y:S01]  /*15d0*/  IADD3.X R3, R5, UR11, RZ, P0, !PT ;  /* 0x0000000b05037c10 */ /* 0x000fe200087fe4ff */
[----:B-1----:R-:W-:Y:S01]  /*15e0*/  IMAD.WIDE.U32 R4, R233, c[0x0][0x178], RZ ;  /* 0x00005e00e9047a25 */ /* 0x002fe200078e00ff */
[----:B------:R-:W-:-:S02]  /*15f0*/  LOP3.LUT R0, R0, 0x1c0, RZ, 0xc0, !PT ;  /* 0x000001c000007812 */ /* 0x000fc400078ec0ff */
[C---:B------:R-:W-:Y:S01]  /*1600*/  ISETP.LT.OR P0, PT, R6.reuse, 0x21, P6 ;  /* 0x000000210600780c */ /* 0x040fe20003701670 */
[----:B------:R1:W-:Y:S01]  /*1610*/  LDGSTS.E.BYPASS.LTC128B.128 [R236+0x8080], [R2.64], !P5 ;  /* 0x0808000002ec7fae */ /* 0x0003e2000e901d48 */
[----:B------:R-:W-:Y:S01]  /*1620*/  ISETP.LT.OR P5, PT, R6, 0x1, P6 ;  /* 0x000000010600780c */ /* 0x000fe200037a1670 */
[----:B------:R-:W-:Y:S01]  /*1630*/  IMAD.IADD R7, R5, 0x1, R7 ;  /* 0x0000000105077824 */ /* 0x000fe200078e0207 */
[----:B------:R-:W-:Y:S01]  /*1640*/  LEA R10, P1, R4, R250, 0x6 ;  /* 0x000000fa040a7211 */ /* 0x000fe200078230ff */
[----:B------:R1:W-:Y:S01]  /*1650*/  LDGSTS.E.BYPASS.LTC128B.128 [R236+0xb080], [R2.64+0x80], !P4 ;  /* 0x0b08008002ec7fae */ /* 0x0003e2000e101d48 */
[----:B------:R-:W-:Y:S01]  /*1660*/  ISETP.LT.OR P6, PT, R6, 0x41, P6 ;  /* 0x000000410600780c */ /* 0x000fe200037c1670 */
[----:B------:R-:W-:Y:S02]  /*1670*/  IMAD.SHL.U32 R15, R233, 0x40, RZ ;  /* 0x00000040e90f7824 */ /* 0x000fe400078e00ff */
[----:B------:R-:W0:Y:S01]  /*1680*/  LDGDEPBAR ;  /* 0x00000000000079af */ /* 0x000e220000000000 */
[----:B------:R-:W-:-:S04]  /*1690*/  IMAD.WIDE.U32 R18, R239, c[0x0][0x290], R18 ;  /* 0x0000a400ef127a25 */ /* 0x000fc800078e0012 */
[----:B------:R-:W-:Y:S01]  /*16a0*/  IMAD.MOV.U32 R222, RZ, RZ, 0x10 ;  /* 0x00000010ffde7424 */ /* 0x000fe200078e00ff */
[----:B------:R2:W-:Y:S01]  /*16b0*/  LDGSTS.E.BYPASS.LTC128B.128 [R236+0x80], [R8.64], !P5 ;  /* 0x0008000008ec7fae */ /* 0x0005e2000e901d48 */
[----:B------:R-:W-:Y:S02]  /*16c0*/  IMAD.MOV.U32 R228, RZ, RZ, 0x10 ;  /* 0x00000010ffe47424 */ /* 0x000fe400078e00ff */
[----:B------:R-:W-:Y:S01]  /*16d0*/  IMAD.MOV.U32 R238, RZ, RZ, -0x60 ;  /* 0xffffffa0ffee7424 */ /* 0x000fe200078e00ff */
[----:B------:R2:W-:Y:S01]  /*16e0*/  LDGSTS.E.BYPASS.LTC128B.128 [R236+0x3080], [R8.64+0x80], !P3 ;  /* 0x0308008008ec7fae */ /* 0x0005e2000d901d48 */
[----:B------:R-:W-:Y:S02]  /*16f0*/  ISETP.GE.AND P3, PT, R28, c[0x0][0x16c], PT ;  /* 0x00005b001c007a0c */ /* 0x000fe40003f66270 */
[----:B------:R-:W-:Y:S02]  /*1700*/  IMAD R238, R33, R238, c[0x0][0x198] ;  /* 0x0000660021ee7624 */ /* 0x000fe400078e02ee */
[----:B-1----:R-:W-:Y:S01]  /*1710*/  IMAD R2, R239, c[0x0][0x18c], R12 ;  /* 0x00006300ef027a24 */ /* 0x002fe200078e020c */
[----:B------:R-:W-:-:S02]  /*1720*/  LOP3.LUT R3, R0, 0x8, R29, 0xf8, !PT ;  /* 0x0000000800037812 */ /* 0x000fc400078ef81d */
[----:B------:R-:W-:Y:S01]  /*1730*/  SHF.R.U32.HI R0, RZ, 0x3, R0 ;  /* 0x00000003ff007819 */ /* 0x000fe20000011600 */
[----:B------:R-:W-:Y:S01]  /*1740*/  IMAD.IADD R247, R251, 0x1, R2 ;  /* 0x00000001fbf77824 */ /* 0x000fe200078e0202 */
[----:B------:R-:W-:Y:S02]  /*1750*/  IADD3 R2, P4, R8, UR4, RZ ;  /* 0x0000000408027c10 */ /* 0x000fe4000ff9e0ff */
[----:B------:R-:W-:Y:S02]  /*1760*/  LOP3.LUT R0, R23, R3, R0, 0xf6, !PT ;  /* 0x0000000317007212 */ /* 0x000fe400078ef600 */
[----:B------:R-:W-:Y:S01]  /*1770*/  LEA.HI.X R11, R4, R247, R7, 0x6, P1 ;  /* 0x000000f7040b7211 */ /* 0x000fe200008f3407 */
[----:B------:R-:W-:Y:S01]  /*1780*/  IMAD.U32 R4, RZ, RZ, UR4 ;  /* 0x00000004ff047e24 */ /* 0x000fe2000f8e00ff */
[----:B------:R-:W-:Y:S01]  /*1790*/  IADD3.X R3, R9, UR5, RZ, P4, !PT ;  /* 0x0000000509037c10 */ /* 0x000fe2000a7fe4ff */
[----:B------:R-:W-:Y:S01]  /*17a0*/  IMAD.SHL.U32 R217, R0, 0x2, RZ ;  /* 0x0000000200d97824 */ /* 0x000fe200078e00ff */
[----:B------:R-:W-:-:S02]  /*17b0*/  ISETP.GE.AND P4, PT, R16, c[0x0][0x16c], PT ;  /* 0x00005b0010007a0c */ /* 0x000fc40003f86270 */
[----:B------:R-:W-:Y:S01]  /*17c0*/  IADD3 R4, P5, P1, R4, 0x80, R8 ;  /* 0x0000008004047810 */ /* 0x000fe200079be008 */
[----:B------:R1:W-:Y:S01]  /*17d0*/  LDGSTS.E.BYPASS.LTC128B.128 [R236+0x1080], [R2.64], !P0 ;  /* 0x0108000002ec7fae */ /* 0x0003e2000c101d48 */
[C---:B------:R-:W-:Y:S02]  /*17e0*/  ISETP.LT.OR P0, PT, R6.reuse, 0x21, P2 ;  /* 0x000000210600780c */ /* 0x040fe40001701670 */
[----:B------:R-:W-:Y:S02]  /*17f0*/  ISETP.LT.OR P2, PT, R6, 0x41, P2 ;  /* 0x000000410600780c */ /* 0x000fe40001741670 */
[----:B------:R-:W-:Y:S01]  /*1800*/  IADD3.X R5, RZ, UR5, R9, P5, P1 ;  /* 0x00000005ff057c10 */ /* 0x000fe2000afe2409 */
[----:B--2---:R-:W-:Y:S01]  /*1810*/  IMAD.MOV.U32 R9, RZ, RZ, c[0x0][0x17c] ;  /* 0x00005f00ff097624 */ /* 0x004fe200078e00ff */
[----:B------:R-:W-:Y:S02]  /*1820*/  SEL R7, RZ, 0x1, P4 ;  /* 0x00000001ff077807 */ /* 0x000fe40002000000 */
[----:B------:R-:W-:-:S02]  /*1830*/  SEL R8, RZ, 0x2, P3 ;  /* 0x00000002ff087807 */ /* 0x000fc40001800000 */
[----:B------:R-:W-:-:S03]  /*1840*/  LEA R12, P1, R10, c[0x0][0x160], 0x1 ;  /* 0x000058000a0c7a11 */ /* 0x000fc600078208ff */
[----:B------:R2:W-:Y:S01]  /*1850*/  LDGSTS.E.BYPASS.LTC128B.128 [R236+0x4080], [R4.64], !P0 ;  /* 0x0408000004ec7fae */ /* 0x0005e2000c101d48 */
[----:B------:R-:W-:Y:S01]  /*1860*/  IMAD.IADD R6, R8, 0x1, R7 ;  /* 0x0000000108067824 */ /* 0x000fe200078e0207 */
[----:B------:R-:W-:Y:S01]  /*1870*/  LEA.HI.X R13, R10, c[0x0][0x164], R11, 0x1, P1 ;  /* 0x000059000a0d7a11 */ /* 0x000fe200008f0c0b */
[----:B------:R-:W-:-:S03]  /*1880*/  IMAD.MOV.U32 R7, RZ, RZ, c[0x0][0x178] ;  /* 0x00005e00ff077624 */ /* 0x000fc600078e00ff */
[----:B------:R-:W-:Y:S02]  /*1890*/  LOP3.LUT P0, RZ, R6, 0x1, RZ, 0xc0, !PT ;  /* 0x0000000106ff7812 */ /* 0x000fe4000780c0ff */
[----:B------:R-:W-:-:S04]  /*18a0*/  LEA R8, P1, R7, R12, 0x6 ;  /* 0x0000000c07087211 */ /* 0x000fc800078230ff */
[----:B------:R-:W-:Y:S02]  /*18b0*/  LEA.HI.X R9, R7, R13, R9, 0x6, P1 ;  /* 0x0000000d07097211 */ /* 0x000fe400008f3409 */
[----:B-1----:R-:W-:Y:S02]  /*18c0*/  IADD3 R2, P5, R2, UR4, RZ ;  /* 0x0000000402027c10 */ /* 0x002fe4000ffbe0ff */
[----:B------:R-:W-:Y:S02]  /*18d0*/  LOP3.LUT P1, RZ, R22, 0x4, RZ, 0xc0, !PT ;  /* 0x0000000416ff7812 */ /* 0x000fe4000782c0ff */
[----:B------:R-:W-:Y:S01]  /*18e0*/  IADD3.X R3, R3, UR5, RZ, P5, !PT ;  /* 0x0000000503037c10 */ /* 0x000fe2000affe4ff */
[----:B------:R-:W-:Y:S01]  /*18f0*/  ULDC.64 UR4, c[0x0][0x178] ;  /* 0x00005e0000047ab9 */ /* 0x000fe20000000a00 */
[----:B------:R-:W-:Y:S01]  /*1900*/  LOP3.LUT P5, RZ, R6, 0x2, RZ, 0xc0, !PT ;  /* 0x0000000206ff7812 */ /* 0x000fe200078ac0ff */
[----:B------:R-:W-:Y:S01]  /*1910*/  IMAD.MOV.U32 R6, RZ, RZ, 0x20 ;  /* 0x00000020ff067424 */ /* 0x000fe200078e00ff */
[----:B------:R-:W-:Y:S01]  /*1920*/  SEL R221, R221, 0xffffffc0, !P1 ;  /* 0xffffffc0dddd7807 */ /* 0x000fe20004800000 */
[----:B------:R1:W-:Y:S01]  /*1930*/  LDGSTS.E.BYPASS.LTC128B.128 [R236+0x2080], [R2.64], !P6 ;  /* 0x0208000002ec7fae */ /* 0x0003e2000f101d48 */
[-C--:B------:R-:W-:Y:S01]  /*1940*/  LEA.HI R7, R32, R240.reuse, RZ, 0x2 ;  /* 0x000000f020077211 */ /* 0x080fe200078f10ff */
[----:B------:R-:W-:Y:S01]  /*1950*/  USHF.L.U64.HI UR5, UR4, 0x5, UR5 ;  /* 0x0000000504057899 */ /* 0x000fe20008010205 */
[----:B------:R-:W-:Y:S01]  /*1960*/  ISETP.GE.AND P1, PT, R16, c[0x0][0x1fc], PT ;  /* 0x00007f0010007a0c */ /* 0x000fe20003f26270 */
[----:B------:R1:W-:Y:S01]  /*1970*/  LDGSTS.E.BYPASS.LTC128B.128 [R236+0x5080], [R2.64+0x80], !P2 ;  /* 0x0508008002ec7fae */ /* 0x0003e2000d101d48 */
[----:B------:R-:W-:Y:S01]  /*1980*/  LOP3.LUT P2, RZ, R22, 0x2, RZ, 0xc0, !PT ;  /* 0x0000000216ff7812 */ /* 0x000fe2000784c0ff */
[C---:B------:R-:W-:Y:S01]  /*1990*/  IMAD.IADD R218, R217.reuse, 0x1, R221 ;  /* 0x00000001d9da7824 */ /* 0x040fe200078e02dd */
[-C--:B--2---:R-:W-:Y:S01]  /*19a0*/  LEA.HI R4, R32, R240.reuse, RZ, 0x5 ;  /* 0x000000f020047211 */ /* 0x084fe200078f28ff */
[----:B------:R-:W0:Y:S01]  /*19b0*/  LDGDEPBAR ;  /* 0x00000000000079af */ /* 0x000e220000000000 */
[----:B------:R-:W-:Y:S01]  /*19c0*/  SEL R0, R6, 0xffffffe0, !P2 ;  /* 0xffffffe006007807 */ /* 0x000fe20005000000 */
[----:B------:R-:W-:Y:S01]  /*19d0*/  IMAD.SHL.U32 R22, R22, 0x20, RZ ;  /* 0x0000002016167824 */ /* 0x000fe200078e00ff */
[----:B------:R-:W-:Y:S01]  /*19e0*/  SHF.R.S32.HI R5, RZ, 0x5, R4 ;  /* 0x00000005ff057819 */ /* 0x000fe20000011404 */
[----:B------:R-:W-:Y:S01]  /*19f0*/  USHF.L.U32 UR10, UR4, 0x5, URZ ;  /* 0x00000005040a7899 */ /* 0x000fe2000800063f */
[----:B------:R-:W-:Y:S01]  /*1a00*/  LEA.HI R6, R32, R240, RZ, 0x4 ;  /* 0x000000f020067211 */ /* 0x000fe200078f20ff */
[----:B------:R-:W-:Y:S01]  /*1a10*/  IMAD.IADD R219, R217, 0x1, R0 ;  /* 0x00000001d9db7824 */ /* 0x000fe200078e0200 */
[----:B------:R-:W-:Y:S01]  /*1a20*/  SHF.R.S32.HI R10, RZ, 0x1f, R7 ;  /* 0x0000001fff0a7819 */ /* 0x000fe20000011407 */
[----:B------:R-:W-:Y:S01]  /*1a30*/  IMAD.IADD R0, R0, 0x1, R218 ;  /* 0x0000000100007824 */ /* 0x000fe200078e02da */
[----:B------:R-:W-:Y:S01]  /*1a40*/  SHF.R.S32.HI R11, RZ, 0x4, R6 ;  /* 0x00000004ff0b7819 */ /* 0x000fe20000011406 */
[----:B------:R-:W-:Y:S01]  /*1a50*/  IMAD.IADD R221, R221, 0x1, R219 ;  /* 0x00000001dddd7824 */ /* 0x000fe200078e02db */
[----:B------:R-:W-:Y:S01]  /*1a60*/  SEL R17, RZ, 0x1, P1 ;  /* 0x00000001ff117807 */ /* 0x000fe20000800000 */
[----:B------:R-:W-:Y:S01]  /*1a70*/  UMOV UR4, URZ ;  /* 0x0000003f00047c82 */ /* 0x000fe20008000000 */
[----:B-1----:R-:W-:Y:S01]  /*1a80*/  IADD3 R3, -R244, c[0x0][0x168], -R15 ;  /* 0x00005a00f4037a10 */ /* 0x002fe20007ffe90f */
        /* <DEDUP_REMOVED lines=71> */
[----:B------:R-:W-:-:S02]  /*1f00*/  ISETP.GE.AND P0, PT, R28, c[0x0][0x1fc], PT ;  /* 0x00007f001c007a0c */ /* 0x000fc40003f06270 */
[----:B------:R-:W-:Y:S01]  /*1f10*/  SHF.R.S32.HI R237, RZ, 0x1f, R0 ;  /* 0x0000001fffed7819 */ /* 0x000fe20000011400 */
[----:B------:R-:W-:Y:S01]  /*1f20*/  IMAD.IADD R14, R30, 0x1, -R8 ;  /* 0x000000011e0e7824 */ /* 0x000fe200078e0a08 */
[----:B------:R-:W-:Y:S01]  /*1f30*/  ISETP.LT.OR P1, PT, R4, 0x1, P6 ;  /* 0x000000010400780c */ /* 0x000fe20003721670 */
[----:B------:R-:W-:Y:S01]  /*1f40*/  IMAD.SHL.U32 R8, R30, 0x8, RZ ;  /* 0x000000081e087824 */ /* 0x000fe200078e00ff */
[----:B------:R-:W-:Y:S02]  /*1f50*/  LEA.HI R237, R237, R0, RZ, 0x2 ;  /* 0x00000000eded7211 */ /* 0x000fe400078f10ff */
[----:B------:R-:W-:Y:S02]  /*1f60*/  SEL R246, RZ, 0xffffffff, P0 ;  /* 0xfffffffffff67807 */ /* 0x000fe40000000000 */
[----:B------:R-:W-:Y:S02]  /*1f70*/  LOP3.LUT R9, R237, 0x7ffffffc, RZ, 0xc0, !PT ;  /* 0x7ffffffced097812 */ /* 0x000fe400078ec0ff */
[----:B------:R-:W-:Y:S01]  /*1f80*/  ISETP.LT.OR P0, PT, R4, 0x1, P5 ;  /* 0x000000010400780c */ /* 0x000fe20002f01670 */
[----:B------:R-:W-:Y:S01]  /*1f90*/  IMAD.SHL.U32 R246, R246, 0x2, RZ ;  /* 0x00000002f6f67824 */ /* 0x000fe200078e00ff */
[----:B------:R-:W-:Y:S01]  /*1fa0*/  ISETP.LT.OR P6, PT, R4, 0x21, P6 ;  /* 0x000000210400780c */ /* 0x000fe200037c1670 */
[----:B------:R-:W-:Y:S01]  /*1fb0*/  IMAD.IADD R9, R0, 0x1, -R9 ;  /* 0x0000000100097824 */ /* 0x000fe200078e0a09 */
[----:B------:R-:W-:Y:S01]  /*1fc0*/  ISETP.LT.OR P5, PT, R4, 0x21, P5 ;  /* 0x000000210400780c */ /* 0x000fe20002fa1670 */
[----:B------:R-:W-:Y:S01]  /*1fd0*/  IMAD.SHL.U32 R0, R5, 0x10, RZ ;  /* 0x0000001005007824 */ /* 0x000fe200078e00ff */
[----:B------:R-:W-:Y:S01]  /*1fe0*/  LOP3.LUT R4, R8, 0x18, RZ, 0xc0, !PT ;  /* 0x0000001808047812 */ /* 0x000fe200078ec0ff */
[----:B------:R-:W-:Y:S01]  /*1ff0*/  @!P2 IMAD.SHL.U32 R8, R240, 0x10, RZ ;  /* 0x00000010f008a824 */ /* 0x000fe200078e00ff */
[----:B------:R-:W-:Y:S01]  /*2000*/  LOP3.LUT R223, R223, 0x8, RZ, 0xc0, !PT ;  /* 0x00000008dfdf7812 */ /* 0x000fe200078ec0ff */
[----:B------:R-:W-:Y:S01]  /*2010*/  IMAD R14, R14, 0x4, R9 ;  /* 0x000000040e0e7824 */ /* 0x000fe200078e0209 */
[----:B------:R-:W-:-:S02]  /*2020*/  LEA.HI.SX32 R237, R237, R0, 0x1e ;  /* 0x00000000eded7211 */ /* 0x000fc400078ff2ff */
[----:B------:R1:W-:Y:S01]  /*2030*/  @!P2 LDGSTS.E.BYPASS.LTC128B.128 [R8+0x12080], [R10.64] ;  /* 0x120800000a08afae */ /* 0x0003e2000b901d48 */
[----:B------:R-:W-:Y:S02]  /*2040*/  LOP3.LUT R0, R0, 0x10, RZ, 0xc0, !PT ;  /* 0x0000001000007812 */ /* 0x000fe400078ec0ff */
[C---:B------:R-:W-:Y:S01]  /*2050*/  LOP3.LUT R13, R4.reuse, 0xe0, R13, 0xf8, !PT ;  /* 0x000000e0040d7812 */ /* 0x040fe200078ef80d */
[----:B------:R-:W0:Y:S01]  /*2060*/  LDGDEPBAR ;  /* 0x00000000000079af */ /* 0x000e220000000000 */
[----:B------:R-:W-:Y:S01]  /*2070*/  LOP3.LUT R12, R4, 0x20, R12, 0xf8, !PT ;  /* 0x00000020040c7812 */ /* 0x000fe200078ef80c */
[----:B------:R-:W-:Y:S01]  /*2080*/  IMAD.SHL.U32 R4, R2, 0x4, RZ ;  /* 0x0000000402047824 */ /* 0x000fe200078e00ff */
[----:B------:R-:W-:Y:S01]  /*2090*/  LOP3.LUT R22, R0, 0xe0, R22, 0xf8, !PT ;  /* 0x000000e000167812 */ /* 0x000fe200078ef816 */
[----:B------:R2:W-:Y:S01]  /*20a0*/  LDGSTS.E.BYPASS.LTC128B.128 [R236+0xe080], [R20.64], !P1 ;  /* 0x0e08000014ec7fae */ /* 0x0005e2000c901d48 */
[----:B------:R-:W-:Y:S02]  /*20b0*/  LOP3.LUT P1, RZ, R2, 0x1, RZ, 0xc0, !PT ;  /* 0x0000000102ff7812 */ /* 0x000fe4000782c0ff */
[----:B------:R-:W-:Y:S01]  /*20c0*/  LOP3.LUT R0, R6, 0xfffffff0, RZ, 0xc0, !PT ;  /* 0xfffffff006007812 */ /* 0x000fe200078ec0ff */
[----:B------:R2:W-:Y:S01]  /*20d0*/  LDGSTS.E.BYPASS.LTC128B.128 [R236+0x10080], [R20.64+0x80], !P0 ;  /* 0x1008008014ec7fae */ /* 0x0005e2000c101d48 */
[----:B------:R-:W-:-:S02]  /*20e0*/  LOP3.LUT R13, R13, 0x18, R4, 0x78, !PT ;  /* 0x000000180d0d7812 */ /* 0x000fc400078e7804 */
[----:B------:R-:W-:Y:S01]  /*20f0*/  LOP3.LUT R246, R246, 0x2, R17, 0xe2, !PT ;  /* 0x00000002f6f67812 */ /* 0x000fe200078ee211 */
[----:B------:R-:W-:Y:S01]  /*2100*/  IMAD.IADD R0, R240, 0x1, -R0 ;  /* 0x00000001f0007824 */ /* 0x000fe200078e0a00 */
[----:B------:R2:W-:Y:S04]  /*2110*/  LDGSTS.E.BYPASS.LTC128B.128 [R236+0xf080], [R26.64], !P6 ;  /* 0x0f0800001aec7fae */ /* 0x0005e8000f101d48 */
[----:B------:R-:W-:Y:S01]  /*2120*/  SHF.R.S32.HI R4, RZ, 0x1f, R0 ;  /* 0x0000001fff047819 */ /* 0x000fe20000011400 */
[----:B------:R2:W-:Y:S01]  /*2130*/  LDGSTS.E.BYPASS.LTC128B.128 [R236+0x11080], [R26.64+0x80], !P5 ;  /* 0x110800801aec7fae */ /* 0x0005e2000e901d48 */
[----:B------:R-:W-:Y:S01]  /*2140*/  LOP3.LUT P6, RZ, R0, 0x4, RZ, 0xc0, !PT ;  /* 0x0000000400ff7812 */ /* 0x000fe200078cc0ff */
[----:B-1----:R-:W-:-:S03]  /*2150*/  IMAD R8, R31, c[0x0][0x290], RZ ;  /* 0x0000a4001f087a24 */ /* 0x002fc600078e02ff */
[----:B------:R-:W-:Y:S01]  /*2160*/  SEL R222, R222, 0xfffffff0, !P6 ;  /* 0xfffffff0dede7807 */ /* 0x000fe20007000000 */
[----:B------:R-:W-:Y:S02]  /*2170*/  IMAD.SHL.U32 R10, R0, 0x20, RZ ;  /* 0x00000020000a7824 */ /* 0x000fe400078e00ff */
[----:B------:R-:W-:-:S04]  /*2180*/  IMAD R2, R239, c[0x0][0x294], R8 ;  /* 0x0000a500ef027a24 */ /* 0x000fc800078e0208 */
[----:B------:R-:W-:Y:S01]  /*2190*/  IMAD.IADD R23, R19, 0x1, R2 ;  /* 0x0000000113177824 */ /* 0x000fe200078e0202 */
[----:B------:R-:W-:-:S04]  /*21a0*/  IADD3 R2, P0, R15, R18, RZ ;  /* 0x000000120f027210 */ /* 0x000fc80007f1e0ff */
[----:B------:R1:W-:Y:S01]  /*21b0*/  STL [R1+0x20], R23 ;  /* 0x0000201701007387 */ /* 0x0003e20000100800 */
[----:B------:R-:W-:Y:S01]  /*21c0*/  IMAD.X R6, R16, 0x1, R23, P0 ;  /* 0x0000000110067824 */ /* 0x000fe200000e0617 */
[----:B------:R-:W-:-:S04]  /*21d0*/  LEA R8, P0, R2, c[0x0][0x280], 0x2 ;  /* 0x0000a00002087a11 */ /* 0x000fc800078010ff */
[----:B------:R-:W-:Y:S01]  /*21e0*/  LEA.HI.X R9, R2, c[0x0][0x284], R6, 0x2, P0 ;  /* 0x0000a10002097a11 */ /* 0x000fe200000f1406 */
[----:B------:R-:W-:Y:S01]  /*21f0*/  IMAD.IADD R6, R240, 0x1, -R7 ;  /* 0x00000001f0067824 */ /* 0x000fe200078e0a07 */
[----:B------:R-:W-:Y:S01]  /*2200*/  LEA.HI R2, R4, R0, RZ, 0x3 ;  /* 0x0000000004027211 */ /* 0x000fe200078f18ff */
[----:B------:R-:W-:Y:S01]  /*2210*/  IMAD.SHL.U32 R7, R0, 0x4, RZ ;  /* 0x0000000400077824 */ /* 0x000fe200078e00ff */
[----:B------:R-:W-:Y:S01]  /*2220*/  ISETP.GE.AND P0, PT, R240, 0x10, PT ;  /* 0x00000010f000780c */ /* 0x000fe20003f06270 */
[----:B------:R-:W-:Y:S01]  /*2230*/  IMAD R11, R6, 0x2, R220 ;  /* 0x00000002060b7824 */ /* 0x000fe200078e02dc */
[----:B------:R-:W-:Y:S01]  /*2240*/  LOP3.LUT R4, R2, 0xfffffff8, RZ, 0xc0, !PT ;  /* 0xfffffff802047812 */ /* 0x000fe200078ec0ff */
[----:B------:R-:W-:Y:S02]  /*2250*/  IMAD.SHL.U32 R6, R3, 0x100, RZ ;  /* 0x0000010003067824 */ /* 0x000fe400078e00ff */
        /* <DEDUP_REMOVED lines=45> */
.L_x_806:
[----:B------:R-:W-:Y:S04]  /*2530*/  DEPBAR.LE SB0, 0x1 ;  /* 0x000080400000791a */ /* 0x000fe80000000000 */
[----:B------:R-:W-:Y:S01]  /*2540*/  BAR.SYNC.DEFER_BLOCKING 0x0 ;  /* 0x0000000000007b1d */ /* 0x000fe20000010000 */
[----:B-1----:R-:W-:Y:S02]  /*2550*/  IMAD.U32 R0, RZ, RZ, UR4 ;  /* 0x00000004ff007e24 */ /* 0x002fe4000f8e00ff */
[----:B------:R-:W-:Y:S02]  /*2560*/  IMAD.U32 R148, RZ, RZ, UR4 ;  /* 0x00000004ff947e24 */ /* 0x000fe4000f8e00ff */
[----:B------:R-:W-:Y:S02]  /*2570*/  IMAD R0, R0, 0x2000, R223 ;  /* 0x0000200000007824 */ /* 0x000fe400078e02df */
[----:B------:R-:W-:Y:S01]  /*2580*/  IMAD.U32 R42, RZ, RZ, UR4 ;  /* 0x00000004ff2a7e24 */ /* 0x000fe2000f8e00ff */
[----:B------:R-:W-:Y:S01]  /*2590*/  LEA R148, R148, R228, 0xd ;  /* 0x000000e494947211 */ /* 0x000fe200078e68ff */
[----:B------:R-:W-:Y:S01]  /*25a0*/  IMAD.U32 R149, RZ, RZ, UR4 ;  /* 0x00000004ff957e24 */ /* 0x000fe2000f8e00ff */
[----:B------:R-:W-:Y:S01]  /*25b0*/  SHF.L.U32 R0, R0, 0x1, RZ ;  /* 0x0000000100007819 */ /* 0x000fe200000006ff */
[----:B------:R-:W-:Y:S01]  /*25c0*/  IMAD.MOV.U32 R243, RZ, RZ, R233 ;  /* 0x000000fffff37224 */ /* 0x000fe200078e00e9 */
[----:B------:R-:W-:Y:S01]  /*25d0*/  LEA R42, R42, R226, 0xd ;  /* 0x000000e22a2a7211 */ /* 0x000fe200078e68ff */
[----:B------:R-:W-:Y:S01]  /*25e0*/  IMAD.IADD R154, R223, 0x1, R148 ;  /* 0x00000001df9a7824 */ /* 0x000fe200078e0294 */
[----:B------:R-:W-:Y:S02]  /*25f0*/  LEA R149, R149, R232, 0xd ;  /* 0x000000e895957211 */ /* 0x000fe400078e68ff */
[C---:B------:R-:W-:Y:S02]  /*2600*/  IADD3 R150, R223.reuse, R148, R226 ;  /* 0x00000094df967210 */ /* 0x040fe40007ffe0e2 */
[----:B------:R-:W-:Y:S01]  /*2610*/  SHF.L.U32 R154, R154, 0x1, RZ ;  /* 0x000000019a9a7819 */ /* 0x000fe200000006ff */
[C---:B------:R-:W-:Y:S01]  /*2620*/  IMAD.IADD R148, R223.reuse, 0x1, R149 ;  /* 0x00000001df947824 */ /* 0x040fe200078e0295 */
[----:B------:R-:W-:Y:S03]  /*2630*/  SHF.L.U32 R150, R150, 0x1, RZ ;  /* 0x0000000196967819 */ /* 0x000fe600000006ff */
        /* <DEDUP_REMOVED lines=10> */
[----:B------:R-:W-:Y:S04]  /*26e0*/  LDSM.16.M88.4 R148, [R150+0x6080] ;  /* 0x006080009694783b */ /* 0x000fe80000000200 */
[----:B------:R-:W-:Y:S01]  /*26f0*/  LDSM.16.M88.2 R152, [R221+0x1080] ;  /* 0x00108000dd98783b */ /* 0x000fe20000000100 */
[-C--:B-1----:R-:W-:Y:S08]  /*2700*/  HMMA.16816.F32 R4, R20, R2.reuse, RZ ;  /* 0x000000021404723c */ /* 0x082ff000000018ff */
[C---:B--2---:R-:W-:Y:S01]  /*2710*/  HMMA.16816.F32 R8, R24.reuse, R2, RZ ;  /* 0x000000021808723c */ /* 0x044fe200000018ff */
[----:B------:R-:W1:Y:S07]  /*2720*/  LDSM.16.M88.2 R2, [R219+0x2080] ;  /* 0x00208000db02783b */ /* 0x000e6e0000000100 */
[-C--:B---3--:R-:W-:Y:S08]  /*2730*/  HMMA.16816.F32 R12, R24, R16.reuse, RZ ;  /* 0x00000010180c723c */ /* 0x088ff000000018ff */
[C---:B------:R-:W-:Y:S08]  /*2740*/  HMMA.16816.F32 R16, R20.reuse, R16, RZ ;  /* 0x000000101410723c */ /* 0x040ff000000018ff */
[-C--:B----4-:R-:W-:Y:S08]  /*2750*/  HMMA.16816.F32 R20, R20, R28.reuse, RZ ;  /* 0x0000001c1414723c */ /* 0x090ff000000018ff */
[----:B------:R-:W-:Y:S07]  /*2760*/  HMMA.16816.F32 R24, R24, R28, RZ ;  /* 0x0000001c1818723c */ /* 0x000fee00000018ff */
[----:B------:R-:W-:Y:S01]  /*2770*/  IMAD.IADD R28, R223, 0x1, R42 ;  /* 0x00000001df1c7824 */ /* 0x000fe200078e022a */
[-C--:B-----5:R-:W-:Y:S01]  /*2780*/  HMMA.16816.F32 R4, R32, R30.reuse, R4 ;  /* 0x0000001e2004723c */ /* 0x0a0fe20000001804 */
[----:B------:R-:W-:Y:S04]  /*2790*/  LDSM.16.M88.2 R42, [R218+0x2080] ;  /* 0x00208000da2a783b */ /* 0x000fe80000000100 */
[----:B------:R-:W-:Y:S02]  /*27a0*/  SHF.L.U32 R155, R28, 0x1, RZ ;  /* 0x000000011c9b7819 */ /* 0x000fe400000006ff */
[----:B------:R-:W-:Y:S01]  /*27b0*/  LDSM.16.M88.2 R28, [R218+0x80] ;  /* 0x00008000da1c783b */ /* 0x000fe20000000100 */
[C---:B------:R-:W-:Y:S03]  /*27c0*/  HMMA.16816.F32 R8, R36.reuse, R30, R8 ;  /* 0x0000001e2408723c */ /* 0x040fe60000001808 */
[----:B------:R-:W2:Y:S04]  /*27d0*/  LDSM.16.M88.4 R44, [R155+0x6080] ;  /* 0x006080009b2c783b */ /* 0x000ea80000000200 */
[----:B------:R-:W3:Y:S01]  /*27e0*/  LDSM.16.M88.4 R48, [R155+0x7080] ;  /* 0x007080009b30783b */ /* 0x000ee20000000200 */
[-C--:B------:R-:W-:Y:S03]  /*27f0*/  HMMA.16816.F32 R12, R36, R40.reuse, R12 ;  /* 0x00000028240c723c */ /* 0x080fe6000000180c */
[----:B------:R-:W4:Y:S05]  /*2800*/  LDSM.16.M88.2 R30, [R218+0x1080] ;  /* 0x00108000da1e783b */ /* 0x000f2a0000000100 */
[C---:B------:R-:W-:Y:S01]  /*2810*/  HMMA.16816.F32 R16, R32.reuse, R40, R16 ;  /* 0x000000282010723c */ /* 0x040fe20000001810 */
[----:B------:R-:W5:Y:S07]  /*2820*/  LDSM.16.M88.2 R40, [R221+0x80] ;  /* 0x00008000dd28783b */ /* 0x000f6e0000000100 */
[-C--:B-1----:R-:W-:Y:S01]  /*2830*/  HMMA.16816.F32 R20, R32, R2.reuse, R20 ;  /* 0x000000022014723c */ /* 0x082fe20000001814 */
[----:B------:R-:W1:Y:S07]  /*2840*/  LDSM.16.M88.4 R32, [R204+0x7080] ;  /* 0x00708000cc20783b */ /* 0x000e6e0000000200 */
[----:B------:R-:W-:Y:S01]  /*2850*/  HMMA.16816.F32 R24, R36, R2, R24 ;  /* 0x000000022418723c */ /* 0x000fe20000001818 */
[----:B------:R-:W1:Y:S04]  /*2860*/  LDSM.16.M88.2 R2, [R221+0x2080] ;  /* 0x00208000dd02783b */ /* 0x000e680000000100 */
[----:B------:R-:W-:Y:S04]  /*2870*/  LDSM.16.M88.2 R36, [R217+0x3080] ;  /* 0x00308000d924783b */ /* 0x000fe80000000100 */
[----:B------:R-:W-:Y:S01]  /*2880*/  LDSM.16.M88.2 R38, [R217+0x4080] ;  /* 0x00408000d926783b */ /* 0x000fe20000000100 */
[-C--:B--2---:R-:W-:Y:S08]  /*2890*/  HMMA.16816.F32 R4, R44, R28.reuse, R4 ;  /* 0x0000001c2c04723c */ /* 0x084ff00000001804 */
[C---:B---3--:R-:W-:Y:S08]  /*28a0*/  HMMA.16816.F32 R8, R48.reuse, R28, R8 ;  /* 0x0000001c3008723c */ /* 0x048ff00000001808 */
[-C--:B----4-:R-:W-:Y:S08]  /*28b0*/  HMMA.16816.F32 R12, R48, R30.reuse, R12 ;  /* 0x0000001e300c723c */ /* 0x090ff0000000180c */
[C---:B------:R-:W-:Y:S01]  /*28c0*/  HMMA.16816.F32 R16, R44.reuse, R30, R16 ;  /* 0x0000001e2c10723c */ /* 0x040fe20000001810 */
[----:B------:R-:W2:Y:S07]  /*28d0*/  LDSM.16.M88.4 R28, [R0+0x8080] ;  /* 0x00808000001c783b */ /* 0x000eae0000000200 */
[-C--:B------:R-:W-:Y:S01]  /*28e0*/  HMMA.16816.F32 R20, R44, R42.reuse, R20 ;  /* 0x0000002a2c14723c */ /* 0x080fe20000001814 */
[----:B------:R3:W4:Y:S07]  /*28f0*/  LDSM.16.M88.4 R44, [R0+0x9080] ;  /* 0x00908000002c783b */ /* 0x00072e0000000200 */
[----:B------:R-:W-:Y:S01]  /*2900*/  HMMA.16816.F32 R24, R48, R42, R24 ;  /* 0x0000002a3018723c */ /* 0x000fe20000001818 */
[----:B------:R-:W-:Y:S04]  /*2910*/  LDSM.16.M88.4 R48, [R154+0x9080] ;  /* 0x009080009a30783b */ /* 0x000fe80000000200 */
[----:B------:R-:W-:Y:S03]  /*2920*/  LDSM.16.M88.2 R42, [R219+0x4080] ;  /* 0x00408000db2a783b */ /* 0x000fe60000000100 */
[-C--:B-----5:R-:W-:Y:S08]  /*2930*/  HMMA.16816.F32 R4, R148, R40.reuse, R4 ;  /* 0x000000289404723c */ /* 0x0a0ff00000001804 */
[C---:B-1----:R-:W-:Y:S01]  /*2940*/  HMMA.16816.F32 R8, R32.reuse, R40, R8 ;  /* 0x000000282008723c */ /* 0x042fe20000001808 */
[----:B------:R-:W1:Y:S03]  /*2950*/  LDSM.16.M88.2 R40, [R217+0x5080] ;  /* 0x00508000d928783b */ /* 0x000e660000000100 */
[----:B---3--:R-:W-:Y:S04]  /*2960*/  MOV R0, UR4 ;  /* 0x0000000400007c02 */ /* 0x008fe80008000f00 */
[-C--:B------:R-:W-:Y:S04]  /*2970*/  HMMA.16816.F32 R12, R32, R152.reuse, R12 ;  /* 0x00000098200c723c */ /* 0x080fe8000000180c */
[----:B------:R-:W-:Y:S04]  /*2980*/  IMAD R0, R0, 0x2000, R231 ;  /* 0x0000200000007824 */ /* 0x000fe800078e02e7 */
[C---:B------:R-:W-:Y:S01]  /*2990*/  HMMA.16816.F32 R16, R148.reuse, R152, R16 ;  /* 0x000000989410723c */ /* 0x040fe20000001810 */
[----:B------:R-:W-:Y:S03]  /*29a0*/  LDSM.16.M88.4 R152, [R155+0x9080] ;  /* 0x009080009b98783b */ /* 0x000fe60000000200 */
[----:B------:R-:W-:Y:S04]  /*29b0*/  SHF.L.U32 R0, R0, 0x1, RZ ;  /* 0x0000000100007819 */ /* 0x000fe800000006ff */
[-C--:B------:R-:W-:Y:S08]  /*29c0*/  HMMA.16816.F32 R20, R148, R2.reuse, R20 ;  /* 0x000000029414723c */ /* 0x080ff00000001814 */
[----:B------:R-:W-:Y:S01]  /*29d0*/  HMMA.16816.F32 R24, R32, R2, R24 ;  /* 0x000000022018723c */ /* 0x000fe20000001818 */
[----:B------:R-:W-:Y:S04]  /*29e0*/  LDSM.16.M88.2 R2, [R219+0x3080] ;  /* 0x00308000db02783b */ /* 0x000fe80000000100 */
[----:B------:R3:W5:Y:S03]  /*29f0*/  LDSM.16.M88.4 R32, [R0+0x8080] ;  /* 0x008080000020783b */ /* 0x0007660000000200 */
[-C--:B--2---:R-:W-:Y:S08]  /*2a00*/  HMMA.16816.F32 R4, R28, R36.reuse, R4 ;  /* 0x000000241c04723c */ /* 0x084ff00000001804 */
[C---:B----4-:R-:W-:Y:S01]  /*2a10*/  HMMA.16816.F32 R8, R44.reuse, R36, R8 ;  /* 0x000000242c08723c */ /* 0x050fe20000001808 */
[----:B------:R-:W2:Y:S07]  /*2a20*/  LDSM.16.M88.2 R36, [R219+0x5080] ;  /* 0x00508000db24783b */ /* 0x000eae0000000100 */
[-C--:B------:R-:W-:Y:S01]  /*2a30*/  HMMA.16816.F32 R12, R44, R38.reuse, R12 ;  /* 0x000000262c0c723c */ /* 0x080fe2000000180c */
[----:B---3--:R-:W-:Y:S07]  /*2a40*/  IMAD.U32 R0, RZ, RZ, UR4 ;  /* 0x00000004ff007e24 */ /* 0x008fee000f8e00ff */
[C---:B------:R-:W-:Y:S01]  /*2a50*/  HMMA.16816.F32 R16, R28.reuse, R38, R16 ;  /* 0x000000261c10723c */ /* 0x040fe20000001810 */
[----:B------:R-:W-:Y:S03]  /*2a60*/  LDSM.16.M88.2 R38, [R218+0x3080] ;  /* 0x00308000da26783b */ /* 0x000fe60000000100 */
[----:B------:R-:W-:Y:S04]  /*2a70*/  LEA R0, R0, R229, 0xd ;  /* 0x000000e500007211 */ /* 0x000fe800078e68ff */
[-C--:B-1----:R-:W-:Y:S01]  /*2a80*/  HMMA.16816.F32 R20, R28, R40.reuse, R20 ;  /* 0x000000281c14723c */ /* 0x082fe20000001814 */
[----:B------:R-:W-:Y:S03]  /*2a90*/  LDSM.16.M88.2 R28, [R218+0x4080] ;  /* 0x00408000da1c783b */ /* 0x000fe60000000100 */
[----:B------:R-:W-:Y:S04]  /*2aa0*/  IMAD.SHL.U32 R0, R0, 0x2, RZ ;  /* 0x0000000200007824 */ /* 0x000fe800078e00ff */
[----:B------:R-:W-:Y:S01]  /*2ab0*/  HMMA.16816.F32 R24, R44, R40, R24 ;  /* 0x000000282c18723c */ /* 0x000fe20000001818 */
[----:B------:R1:W3:Y:S04]  /*2ac0*/  LDSM.16.M88.4 R148, [R0+0x8080] ;  /* 0x008080000094783b */ /* 0x0002e80000000200 */
[----:B------:R-:W-:Y:S03]  /*2ad0*/  LDSM.16.M88.2 R40, [R221+0x5080] ;  /* 0x00508000dd28783b */ /* 0x000fe60000000100 */
[-C--:B-----5:R-:W-:Y:S08]  /*2ae0*/  HMMA.16816.F32 R4, R32, R2.reuse, R4 ;  /* 0x000000022004723c */ /* 0x0a0ff00000001804 */
[C---:B------:R-:W-:Y:S01]  /*2af0*/  HMMA.16816.F32 R8, R48.reuse, R2, R8 ;  /* 0x000000023008723c */ /* 0x040fe20000001808 */
[----:B------:R-:W4:Y:S07]  /*2b00*/  LDSM.16.M88.2 R2, [R218+0x5080] ;  /* 0x00508000da02783b */ /* 0x000f2e0000000100 */
[-C--:B------:R-:W-:Y:S01]  /*2b10*/  HMMA.16816.F32 R12, R48, R42.reuse, R12 ;  /* 0x0000002a300c723c */ /* 0x080fe2000000180c */
[----:B-1----:R-:W-:Y:S05]  /*2b20*/  MOV R0, UR4 ;  /* 0x0000000400007c02 */ /* 0x002fea0008000f00 */
[----:B------:R-:W-:Y:S02]  /*2b30*/  IMAD R0, R0, 0x2000, R230 ;  /* 0x0000200000007824 */ /* 0x000fe400078e02e6 */
[C---:B------:R-:W-:Y:S04]  /*2b40*/  HMMA.16816.F32 R16, R32.reuse, R42, R16 ;  /* 0x0000002a2010723c */ /* 0x040fe80000001810 */
[----:B------:R-:W-:Y:S04]  /*2b50*/  SHF.L.U32 R0, R0, 0x1, RZ ;  /* 0x0000000100007819 */ /* 0x000fe800000006ff */
[-C--:B--2---:R-:W-:Y:S01]  /*2b60*/  HMMA.16816.F32 R20, R32, R36.reuse, R20 ;  /* 0x000000242014723c */ /* 0x084fe20000001814 */
[----:B------:R-:W-:Y:S04]  /*2b70*/  LDSM.16.M88.2 R32, [R221+0x3080] ;  /* 0x00308000dd20783b */ /* 0x000fe80000000100 */
[----:B------:R-:W-:Y:S03]  /*2b80*/  LDSM.16.M88.2 R34, [R221+0x4080] ;  /* 0x00408000dd22783b */ /* 0x000fe60000000100 */
[----:B------:R-:W-:Y:S08]  /*2b90*/  HMMA.16816.F32 R24, R48, R36, R24 ;  /* 0x000000243018723c */ /* 0x000ff00000001818 */
[-C--:B---3--:R-:W-:Y:S08]  /*2ba0*/  HMMA.16816.F32 R4, R148, R38.reuse, R4 ;  /* 0x000000269404723c */ /* 0x088ff00000001804 */
[C---:B------:R-:W-:Y:S01]  /*2bb0*/  HMMA.16816.F32 R8, R152.reuse, R38, R8 ;  /* 0x000000269808723c */ /* 0x040fe20000001808 */
[----:B------:R-:W-:Y:S07]  /*2bc0*/  LDSM.16.M88.4 R36, [R204+0x9080] ;  /* 0x00908000cc24783b */ /* 0x000fee0000000200 */
[-C--:B------:R-:W-:Y:S08]  /*2bd0*/  HMMA.16816.F32 R12, R152, R28.reuse, R12 ;  /* 0x0000001c980c723c */ /* 0x080ff0000000180c */
[C---:B------:R-:W-:Y:S01]  /*2be0*/  HMMA.16816.F32 R16, R148.reuse, R28, R16 ;  /* 0x0000001c9410723c */ /* 0x040fe20000001810 */
[----:B------:R1:W2:Y:S07]  /*2bf0*/  LDSM.16.M88.4 R28, [R0+0x8080] ;  /* 0x00808000001c783b */ /* 0x0002ae0000000200 */
[-C--:B----4-:R-:W-:Y:S08]  /*2c00*/  HMMA.16816.F32 R20, R148, R2.reuse, R20 ;  /* 0x000000029414723c */ /* 0x090ff00000001814 */
[----:B------:R-:W-:Y:S01]  /*2c10*/  HMMA.16816.F32 R24, R152, R2, R24 ;  /* 0x000000029818723c */ /* 0x000fe20000001818 */
[----:B-1----:R-:W-:Y:S05]  /*2c20*/  IMAD.U32 R0, RZ, RZ, UR4 ;  /* 0x00000004ff007e24 */ /* 0x002fea000f8e00ff */
[----:B------:R-:W-:Y:S05]  /*2c30*/  LEA R0, R0, R237, 0x6 ;  /* 0x000000ed00007211 */ /* 0x000fea00078e30ff */
[----:B------:R1:W3:Y:S04]  /*2c40*/  LDS R204, [R0.X4+0x12080] ;  /* 0x0120800000cc7984 */ /* 0x0002e80000004800 */
[----:B------:R1:W4:Y:S01]  /*2c50*/  LDS R205, [R0.X4+0x120a0] ;  /* 0x0120a00000cd7984 */ /* 0x0003220000004800 */
[-C--:B--2---:R-:W-:Y:S03]  /*2c60*/  HMMA.16816.F32 R4, R28, R32.reuse, R4 ;  /* 0x000000201c04723c */ /* 0x084fe60000001804 */
[----:B------:R1:W2:Y:S04]  /*2c70*/  LDS R207, [R0.X4+0x12100] ;  /* 0x0121000000cf7984 */ /* 0x0002a80000004800 */
[----:B------:R1:W1:Y:S01]  /*2c80*/  LDS R206, [R0.X4+0x12120] ;  /* 0x0121200000ce7984 */ /* 0x0002620000004800 */
[C---:B------:R-:W-:Y:S01]  /*2c90*/  HMMA.16816.F32 R8, R36.reuse, R32, R8 ;  /* 0x000000202408723c */ /* 0x040fe20000001808 */
[----:B------:R-:W-:Y:S04]  /*2ca0*/  DEPBAR.LE SB0, 0x0 ;  /* 0x000080000000791a */ /* 0x000fe80000000000 */
[----:B------:R-:W-:Y:S03]  /*2cb0*/  BAR.SYNC.DEFER_BLOCKING 0x0 ;  /* 0x0000000000007b1d */ /* 0x000fe60000010000 */
[-C--:B------:R-:W-:Y:S08]  /*2cc0*/  HMMA.16816.F32 R12, R36, R34.reuse, R12 ;  /* 0x00000022240c723c */ /* 0x080ff0000000180c */
[C---:B------:R-:W-:Y:S08]  /*2cd0*/  HMMA.16816.F32 R16, R28.reuse, R34, R16 ;  /* 0x000000221c10723c */ /* 0x040ff00000001810 */
[-C--:B------:R-:W-:Y:S01]  /*2ce0*/  HMMA.16816.F32 R20, R28, R40.reuse, R20 ;  /* 0x000000281c14723c */ /* 0x080fe20000001814 */
[----:B------:R1:W1:Y:S06]  /*2cf0*/  LDSM.16.M88.4 R44, [R224+0xe080] ;  /* 0x00e08000e02c783b */ /* 0x00026c0000000200 */
[----:B------:R-:W-:Y:S01]  /*2d00*/  IADD3 R28, R233, 0x1, RZ ;  /* 0x00000001e91c7810 */ /* 0x000fe20007ffe0ff */
[----:B------:R-:W-:Y:S01]  /*2d10*/  HMMA.16816.F32 R24, R36, R40, R24 ;  /* 0x000000282418723c */ /* 0x000fe20000001818 */
[----:B------:R1:W1:Y:S03]  /*2d20*/  LDSM.16.M88.4 R48, [R224+0xf080] ;  /* 0x00f08000e030783b */ /* 0x0002660000000200 */
[----:B------:R-:W-:Y:S01]  /*2d30*/  ISETP.GE.AND P1, PT, R28, R252, PT ;  /* 0x000000fc1c00720c */ /* 0x000fe20003f26270 */
[----:B------:R1:W1:Y:S04]  /*2d40*/  LDSM.16.M88.4 R148, [R225+0xe080] ;  /* 0x00e08000e194783b */ /* 0x0002680000000200 */
[----:B------:R1:W1:Y:S08]  /*2d50*/  LDSM.16.M88.4 R152, [R225+0xf080] ;  /* 0x00f08000e198783b */ /* 0x0002700000000200 */
[----:B------:R-:W-:-:S05]  /*2d60*/  @P1 BRA `(.L_x_804) ;  /* 0x000002c000001947 */ /* 0x000fca0003800000 */
[----:B--234-:R-:W-:Y:S01]  /*2d70*/  SHF.R.S32.HI R3, RZ, 0x1f, R28 ;  /* 0x0000001fff037819 */ /* 0x01cfe2000001141c */
[----:B------:R-:W2:Y:S01]  /*2d80*/  LDL.64 R210, [R1+0x18] ;  /* 0x0000180001d27983 */ /* 0x000ea20000100a00 */
[----:B------:R-:W-:Y:S01]  /*2d90*/  @!P2 LEA R2, R233, 0x40, 0x6 ;  /* 0x00000040e902a811 */ /* 0x000fe200078e30ff */
[----:B------:R-:W-:Y:S02]  /*2da0*/  IMAD.WIDE.U32 R30, R28, c[0x0][0x178], RZ ;  /* 0x00005e001c1e7a25 */ /* 0x000fe400078e00ff */
[----:B------:R-:W3:Y:S02]  /*2db0*/  LDL R208, [R1+0x24] ;  /* 0x0000240001d07983 */ /* 0x000ee40000100800 */
[----:B------:R-:W-:Y:S02]  /*2dc0*/  IMAD R3, R3, c[0x0][0x178], RZ ;  /* 0x00005e0003037a24 */ /* 0x000fe400078e02ff */
[----:B------:R-:W-:Y:S02]  /*2dd0*/  IMAD.SHL.U32 R33, R30, 0x40, RZ ;  /* 0x000000401e217824 */ /* 0x000fe400078e00ff */
[C---:B------:R-:W-:Y:S02]  /*2de0*/  IMAD R3, R28.reuse, c[0x0][0x17c], R3 ;  /* 0x00005f001c037a24 */ /* 0x040fe400078e0203 */
[----:B------:R-:W-:Y:S02]  /*2df0*/  IMAD.MOV.U32 R35, RZ, RZ, -0x40 ;  /* 0xffffffc0ff237424 */ /* 0x000fe400078e00ff */
[----:B------:R-:W-:Y:S02]  /*2e00*/  IMAD.IADD R3, R31, 0x1, R3 ;  /* 0x000000011f037824 */ /* 0x000fe400078e0203 */
[----:B------:R-:W-:Y:S01]  /*2e10*/  IMAD R35, R28, R35, c[0x0][0x168] ;  /* 0x00005a001c237624 */ /* 0x000fe200078e0223 */
[C---:B-12---:R-:W-:Y:S04]  /*2e20*/  @!P2 IADD3 R0, P5, R2.reuse, R210, RZ ;  /* 0x000000d20200a210 */ /* 0x046fe80007fbe0ff */
[----:B---3--:R-:W-:Y:S02]  /*2e30*/  @!P2 LEA.HI.X.SX32 R31, R2, R208, 0x1, P5 ;  /* 0x000000d0021fa211 */ /* 0x008fe400028f0eff */
[----:B------:R-:W-:Y:S02]  /*2e40*/  IADD3 R29, P6, P5, R250, UR10, R33 ;  /* 0x0000000afa1d7c10 */ /* 0x000fe4000fdde021 */
[----:B------:R-:W-:Y:S04]  /*2e50*/  SHF.L.U64.HI R2, R30, 0x6, R3 ;  /* 0x000000061e027819 */ /* 0x000fe80000010203 */
[----:B------:R-:W-:Y:S02]  /*2e60*/  IADD3.X R34, R247, UR5, R2, P6, P5 ;  /* 0x00000005f7227c10 */ /* 0x000fe4000b7ea402 */
[----:B------:R-:W-:Y:S02]  /*2e70*/  IADD3 R3, P6, R33, R250, RZ ;  /* 0x000000fa21037210 */ /* 0x000fe40007fde0ff */
[C---:B------:R-:W-:Y:S04]  /*2e80*/  @!P2 LEA R32, P5, R0.reuse, c[0x0][0x258], 0x2 ;  /* 0x000096000020aa11 */ /* 0x040fe800078a10ff */
[----:B------:R-:W-:Y:S01]  /*2e90*/  @!P2 LEA.HI.X R33, R0, c[0x0][0x25c], R31, 0x2, P5 ;  /* 0x000097000021aa11 */ /* 0x000fe200028f141f */
[----:B------:R-:W-:Y:S01]  /*2ea0*/  IMAD.X R0, R2, 0x1, R247, P6 ;  /* 0x0000000102007824 */ /* 0x000fe200030e06f7 */
[----:B------:R-:W-:Y:S01]  /*2eb0*/  LEA R28, P6, R29, c[0x0][0x160], 0x1 ;  /* 0x000058001d1c7a11 */ /* 0x000fe200078c08ff */
[----:B------:R-:W-:Y:S01]  /*2ec0*/  IMAD.IADD R2, R35, 0x1, -R244 ;  /* 0x0000000123027824 */ /* 0x000fe200078e0af4 */
[----:B------:R-:W-:Y:S02]  /*2ed0*/  LEA R30, P5, R3, c[0x0][0x160], 0x1 ;  /* 0x00005800031e7a11 */ /* 0x000fe400078a08ff */
[----:B------:R-:W-:Y:S02]  /*2ee0*/  LEA.HI.X R29, R29, c[0x0][0x164], R34, 0x1, P6 ;  /* 0x000059001d1d7a11 */ /* 0x000fe400030f0c22 */
[----:B------:R-:W-:Y:S02]  /*2ef0*/  ISETP.LT.OR P6, PT, R2, 0x1, P4 ;  /* 0x000000010200780c */ /* 0x000fe400027c1670 */
[----:B------:R-:W-:Y:S01]  /*2f00*/  LEA.HI.X R31, R3, c[0x0][0x164], R0, 0x1, P5 ;  /* 0x00005900031f7a11 */ /* 0x000fe200028f0c00 */
[----:B------:R-:W-:Y:S01]  /*2f10*/  IMAD.U32 R0, RZ, RZ, UR13 ;  /* 0x0000000dff007e24 */ /* 0x000fe2000f8e00ff */
[----:B------:R-:W-:Y:S02]  /*2f20*/  IADD3 R3, R236, 0x6080, RZ ;  /* 0x00006080ec037810 */ /* 0x000fe40007ffe0ff */
[----:B------:R-:W-:Y:S03]  /*2f30*/  ISETP.LT.OR P5, PT, R2, 0x1, P3 ;  /* 0x000000010200780c */ /* 0x000fe60001fa1670 */
[----:B------:R-:W-:Y:S02]  /*2f40*/  IMAD R0, R0, 0x4000, R3 ;  /* 0x0000400000007824 */ /* 0x000fe400078e0203 */
[----:B------:R-:W-:Y:S03]  /*2f50*/  IMAD.SHL.U32 R3, R240, 0x4, RZ ;  /* 0x00000004f0037824 */ /* 0x000fe600078e00ff */
[----:B------:R-:W-:Y:S01]  /*2f60*/  @!PT LDS RZ, [RZ] ;  /* 0x00000000fffff984 */ /* 0x000fe20000000800 */
[----:B------:R-:W-:Y:S01]  /*2f70*/  @!PT LDS RZ, [RZ] ;  /* 0x00000000fffff984 */ /* 0x000fe20000000800 */
[----:B------:R-:W-:Y:S01]  /*2f80*/  @!PT LDS RZ, [RZ] ;  /* 0x00000000fffff984 */ /* 0x000fe20000000800 */
[----:B------:R1:W-:Y:S01]  /*2f90*/  LDGSTS.E.BYPASS.LTC128B.128 [R0], [R30.64], !P6 ;  /* 0x000000001e007fae */ /* 0x0003e2000f101d48 */
[C---:B------:R-:W-:Y:S04]  /*2fa0*/  ISETP.LT.OR P6, PT, R2.reuse, 0x21, P4 ;  /* 0x000000210200780c */ /* 0x040fe800027c1670 */
[----:B------:R1:W-:Y:S01]  /*2fb0*/  LDGSTS.E.BYPASS.LTC128B.128 [R0+0x2000], [R30.64+0x80], !P5 ;  /* 0x020000801e007fae */ /* 0x0003e2000e901d48 */
[----:B------:R-:W-:Y:S01]  /*2fc0*/  ISETP.LT.OR P5, PT, R2, 0x21, P3 ;  /* 0x000000210200780c */ /* 0x000fe20001fa1670 */
[----:B------:R-:W-:Y:S04]  /*2fd0*/  IMAD.U32 R2, RZ, RZ, UR13 ;  /* 0x0000000dff027e24 */ /* 0x000fe8000f8e00ff */
[----:B------:R-:W-:Y:S03]  /*2fe0*/  @!P2 IMAD R2, R2, 0x40, R3 ;  /* 0x000000400202a824 */ /* 0x000fe600078e0203 */
[----:B------:R1:W-:Y:S01]  /*2ff0*/  LDGSTS.E.BYPASS.LTC128B.128 [R0+0x1000], [R28.64], !P6 ;  /* 0x010000001c007fae */ /* 0x0003e2000f101d48 */
[----:B------:R-:W-:Y:S04]  /*3000*/  @!P2 IMAD.SHL.U32 R2, R2, 0x4, RZ ;  /* 0x000000040202a824 */ /* 0x000fe800078e00ff */
[----:B------:R1:W-:Y:S04]  /*3010*/  LDGSTS.E.BYPASS.LTC128B.128 [R0+0x3000], [R28.64+0x80], !P5 ;  /* 0x030000801c007fae */ /* 0x0003e8000e901d48 */
[----:B------:R1:W-:Y:S02]  /*3020*/  @!P2 LDGSTS.E.BYPASS.LTC128B.128 [R2+0x12080], [R32.64] ;  /* 0x120800002002afae */ /* 0x0003e4000b901d48 */
.L_x_804:
[-C--:B-1234-:R-:W-:Y:S01]  /*3030*/  HMMA.16816.F32 R28, R44, R156.reuse, RZ ;  /* 0x0000009c2c1c723c */ /* 0x09efe200000018ff */
[----:B------:R-:W2:Y:S03]  /*3040*/  LDL R208, [R1+0x8] ;  /* 0x0000080001d07983 */ /* 0x000ea60000100800 */
[----:B------:R-:W-:Y:S01]  /*3050*/  IMAD.MOV.U32 R0, RZ, RZ, -0x40 ;  /* 0xffffffc0ff007424 */ /* 0x000fe200078e00ff */
[----:B------:R-:W3:Y:S03]  /*3060*/  LDL R3, [R1+0xc] ;  /* 0x00000c0001037983 */ /* 0x000ee60000100800 */
[C---:B------:R-:W-:Y:S01]  /*3070*/  HMMA.16816.F32 R32, R48.reuse, R156, RZ ;  /* 0x0000009c3020723c */ /* 0x040fe200000018ff */
[----:B------:R-:W0:Y:S03]  /*3080*/  LDGDEPBAR ;  /* 0x00000000000079af */ /* 0x000e260000000000 */
[----:B------:R-:W-:Y:S04]  /*3090*/  SEL R0, R0, 0x40, P0 ;  /* 0x0000004000007807 */ /* 0x000fe80000000000 */
[-C--:B------:R-:W-:Y:S01]  /*30a0*/  HMMA.16816.F32 R36, R48, R158.reuse, RZ ;  /* 0x0000009e3024723c */ /* 0x080fe200000018ff */
[----:B------:R-:W-:Y:S03]  /*30b0*/  IMAD.IADD R2, R224, 0x1, R0 ;  /* 0x00000001e0027824 */ /* 0x000fe600078e0200 */
[----:B------:R-:W-:Y:S04]  /*30c0*/  IMAD.IADD R0, R0, 0x1, R225 ;  /* 0x0000000100007824 */ /* 0x000fe800078e02e1 */
        /* <DEDUP_REMOVED lines=10> */
[----:B------:R-:W4:Y:S07]  /*3170*/  LDSM.16.M88.4 R152, [R2+0xf080] ;  /* 0x00f080000298783b */ /* 0x000f2e0000000200 */
[-C--:B-1----:R-:W-:Y:S08]  /*3180*/  HMMA.16816.F32 R28, R148, R168.reuse, R28 ;  /* 0x000000a8941c723c */ /* 0x082ff0000000181c */
[C---:B----4-:R-:W-:Y:S08]  /*3190*/  HMMA.16816.F32 R32, R152.reuse, R168, R32 ;  /* 0x000000a89820723c */ /* 0x050ff00000001820 */
        /* <DEDUP_REMOVED lines=29> */
[----:B------:R4:W5:Y:S03]  /*3370*/  LDSM.16.M88.4 R152, [R2+0x11080] ;  /* 0x011080000298783b */ /* 0x0009660000000200 */
[----:B----4-:R-:W-:Y:S04]  /*3380*/  IMAD.MOV.U32 R2, RZ, RZ, 0x1 ;  /* 0x00000001ff027424 */ /* 0x010fe800078e00ff */
[-C--:B-1----:R-:W-:Y:S08]  /*3390*/  HMMA.16816.F32 R28, R148, R192.reuse, R28 ;  /* 0x000000c0941c723c */ /* 0x082ff0000000181c */
[C---:B-----5:R-:W-:Y:S08]  /*33a0*/  HMMA.16816.F32 R32, R152.reuse, R192, R32 ;  /* 0x000000c09820723c */ /* 0x060ff00000001820 */
[-C--:B------:R-:W-:Y:S08]  /*33b0*/  HMMA.16816.F32 R36, R152, R194.reuse, R36 ;  /* 0x000000c29824723c */ /* 0x080ff00000001824 */
[C---:B------:R-:W-:Y:S08]  /*33c0*/  HMMA.16816.F32 R40, R148.reuse, R194, R40 ;  /* 0x000000c29428723c */ /* 0x040ff00000001828 */
[-C--:B------:R-:W-:Y:S01]  /*33d0*/  HMMA.16816.F32 R44, R148, R196.reuse, R44 ;  /* 0x000000c4942c723c */ /* 0x080fe2000000182c */
[----:B------:R-:W1:Y:S07]  /*33e0*/  LDSM.16.M88.4 R148, [R0+0x10080] ;  /* 0x010080000094783b */ /* 0x000e6e0000000200 */
[----:B------:R-:W-:Y:S01]  /*33f0*/  HMMA.16816.F32 R48, R152, R196, R48 ;  /* 0x000000c49830723c */ /* 0x000fe20000001830 */
[----:B------:R4:W5:Y:S03]  /*3400*/  LDSM.16.M88.4 R152, [R0+0x11080] ;  /* 0x011080000098783b */ /* 0x0009660000000200 */
[----:B----4-:R-:W-:Y:S04]  /*3410*/  IMAD.MOV.U32 R0, RZ, RZ, -0x60 ;  /* 0xffffffa0ff007424 */ /* 0x010fe800078e00ff */
[----:B--2---:R-:W-:Y:S04]  /*3420*/  IMAD R0, R208, R0, c[0x0][0x198] ;  /* 0x00006600d0007624 */ /* 0x004fe800078e0200 */
[C---:B------:R-:W-:Y:S01]  /*3430*/  IMAD R0, R233.reuse, 0x40, R0 ;  /* 0x00000040e9007824 */ /* 0x040fe200078e0200 */
[-C--:B-1----:R-:W-:Y:S05]  /*3440*/  HMMA.16816.F32 R28, R148, R198.reuse, R28 ;  /* 0x000000c6941c723c */ /* 0x082fea000000181c */
[----:B------:R-:W-:Y:S02]  /*3450*/  IADD3 R0, R0, -c[0x0][0x168], R2 ;  /* 0x80005a0000007a10 */ /* 0x000fe40007ffe002 */
[----:B------:R-:W-:Y:S01]  /*3460*/  IADD3 R233, R233, 0x1, RZ ;  /* 0x00000001e9e97810 */ /* 0x000fe20007ffe0ff */
[C---:B-----5:R-:W-:Y:S08]  /*3470*/  HMMA.16816.F32 R32, R152.reuse, R198, R32 ;  /* 0x000000c69820723c */ /* 0x060ff00000001820 */
[-C--:B------:R-:W-:Y:S08]  /*3480*/  HMMA.16816.F32 R36, R152, R200.reuse, R36 ;  /* 0x000000c89824723c */ /* 0x080ff00000001824 */
[C---:B------:R-:W-:Y:S08]  /*3490*/  HMMA.16816.F32 R40, R148.reuse, R200, R40 ;  /* 0x000000c89428723c */ /* 0x040ff00000001828 */
[-C--:B------:R-:W-:Y:S07]  /*34a0*/  HMMA.16816.F32 R44, R148, R202.reuse, R44 ;  /* 0x000000ca942c723c */ /* 0x080fee000000182c */
[----:B---3--:R-:W-:Y:S01]  /*34b0*/  IADD3 R148, -R3, R237, R0 ;  /* 0x000000ed03947210 */ /* 0x008fe20007ffe100 */
[----:B------:R-:W-:Y:S01]  /*34c0*/  HMMA.16816.F32 R48, R152, R202, R48 ;  /* 0x000000ca9830723c */ /* 0x000fe20000001830 */
[----:B------:R-:W1:Y:S03]  /*34d0*/  LDS R3, [R237.X4+0x12280] ;  /* 0x01228000ed037984 */ /* 0x000e660000004800 */
[----:B------:R-:W-:Y:S02]  /*34e0*/  IMNMX R0, R238, R148, PT ;  /* 0x00000094ee007217 */ /* 0x000fe40003800200 */
[----:B------:R-:W-:Y:S02]  /*34f0*/  IADD3 R2, R148, 0x20, RZ ;  /* 0x0000002094027810 */ /* 0x000fe40007ffe0ff */
[----:B------:R-:W-:Y:S04]  /*3500*/  ISETP.GT.AND P5, PT, R0, RZ, PT ;  /* 0x000000ff0000720c */ /* 0x000fe80003fa4270 */
[----:B------:R-:W-:Y:S02]  /*3510*/  FSEL R4, R4, -INF , P5 ;  /* 0xff80000004047808 */ /* 0x000fe40002800000 */
[----:B------:R-:W-:Y:S02]  /*3520*/  ISETP.GT.AND P5, PT, R0, 0x1, PT ;  /* 0x000000010000780c */ /* 0x000fe40003fa4270 */
[----:B------:R-:W-:Y:S01]  /*3530*/  IMNMX R2, R238, R2, PT ;  /* 0x00000002ee027217 */ /* 0x000fe20003800200 */
[--C-:B------:R-:W-:Y:S01]  /*3540*/  FFMA.FTZ R151, R4, c[0x0][0x29c], -R204.reuse ;  /* 0x0000a70004977a23 */ /* 0x100fe200000108cc */
[----:B------:R-:W-:Y:S01]  /*3550*/  FSEL R5, R5, -INF , P5 ;  /* 0xff80000005057808 */ /* 0x000fe20002800000 */
[----:B------:R-:W2:Y:S01]  /*3560*/  LDS R4, [R237.X4+0x122a0] ;  /* 0x0122a000ed047984 */ /* 0x000ea20000004800 */
[----:B------:R-:W-:Y:S03]  /*3570*/  ISETP.GT.AND P5, PT, R0, 0x20, PT ;  /* 0x000000200000780c */ /* 0x000fe60003fa4270 */
[--C-:B------:R-:W-:Y:S01]  /*3580*/  FFMA.FTZ R150, R5, c[0x0][0x29c], -R204.reuse ;  /* 0x0000a70005967a23 */ /* 0x100fe200000108cc */
[----:B------:R-:W-:Y:S01]  /*3590*/  FSEL R16, R16, -INF , P5 ;  /* 0xff80000010107808 */ /* 0x000fe20002800000 */
[----:B------:R-:W-:Y:S01]  /*35a0*/  MUFU.EX2 R151, R151 ;  /* 0x0000009700977308 */ /* 0x000fe20000000800 */
[----:B------:R-:W-:Y:S03]  /*35b0*/  ISETP.GT.AND P5, PT, R0, 0x21, PT ;  /* 0x000000210000780c */ /* 0x000fe60003fa4270 */
[--C-:B------:R-:W-:Y:S01]  /*35c0*/  FFMA.FTZ R149, R16, c[0x0][0x29c], -R204.reuse ;  /* 0x0000a70010957a23 */ /* 0x100fe200000108cc */
[----:B------:R-:W-:Y:S02]  /*35d0*/  FSEL R17, R17, -INF , P5 ;  /* 0xff80000011117808 */ /* 0x000fe40002800000 */
[----:B------:R-:W-:Y:S03]  /*35e0*/  ISETP.GT.AND P5, PT, R0, 0x40, PT ;  /* 0x000000400000780c */ /* 0x000fe60003fa4270 */
[--C-:B------:R-:W-:Y:S01]  /*35f0*/  FFMA.FTZ R17, R17, c[0x0][0x29c], -R204.reuse ;  /* 0x0000a70011117a23 */ /* 0x100fe200000108cc */
[----:B------:R-:W-:Y:S01]  /*3600*/  FSEL R16, R20, -INF , P5 ;  /* 0xff80000014107808 */ /* 0x000fe20002800000 */
[----:B------:R-:W-:Y:S01]  /*3610*/  MUFU.EX2 R150, R150 ;  /* 0x0000009600967308 */ /* 0x000fe20000000800 */
[----:B------:R-:W-:Y:S02]  /*3620*/  ISETP.GT.AND P5, PT, R0, 0x41, PT ;  /* 0x000000410000780c */ /* 0x000fe40003fa4270 */
[----:B------:R-:W-:Y:S01]  /*3630*/  IADD3 R0, R148, 0x8, RZ ;  /* 0x0000000894007810 */ /* 0x000fe20007ffe0ff */
[--C-:B------:R-:W-:Y:S01]  /*3640*/  FFMA.FTZ R16, R16, c[0x0][0x29c], -R204.reuse ;  /* 0x0000a70010107a23 */ /* 0x100fe200000108cc */
[----:B------:R-:W-:Y:S01]  /*3650*/  FSEL R21, R21, -INF , P5 ;  /* 0xff80000015157808 */ /* 0x000fe20002800000 */
[--C-:B-1----:R-:W-:Y:S01]  /*3660*/  FADD.FTZ R44, R44, -R3.reuse ;  /* 0x800000032c2c7221 */ /* 0x102fe20000010000 */
[----:B------:R-:W-:Y:S01]  /*3670*/  IMNMX R0, R238, R0, PT ;  /* 0x00000000ee007217 */ /* 0x000fe20003800200 */
[--C-:B------:R-:W-:Y:S02]  /*3680*/  FADD.FTZ R41, R41, -R3.reuse ;  /* 0x8000000329297221 */ /* 0x100fe40000010000 */
[----:B------:R-:W-:Y:S01]  /*3690*/  FFMA.FTZ R204, R21, c[0x0][0x29c], -R204 ;  /* 0x0000a70015cc7a23 */ /* 0x000fe200000108cc */
[----:B------:R-:W-:Y:S01]  /*36a0*/  ISETP.GT.AND P5, PT, R0, RZ, PT ;  /* 0x000000ff0000720c */ /* 0x000fe20003fa4270 */
[----:B------:R-:W1:Y:S01]  /*36b0*/  MUFU.EX2 R16, R16 ;  /* 0x0000001000107308 */ /* 0x000e620000000800 */
[--C-:B------:R-:W-:Y:S02]  /*36c0*/  FADD.FTZ R45, R45, -R3.reuse ;  /* 0x800000032d2d7221 */ /* 0x100fe40000010000 */
[----:B------:R-:W-:Y:S01]  /*36d0*/  FSEL R6, R6, -INF , P5 ;  /* 0xff80000006067808 */ /* 0x000fe20002800000 */
[--C-:B------:R-:W-:Y:S01]  /*36e0*/  FADD.FTZ R28, R28, -R3.reuse ;  /* 0x800000031c1c7221 */ /* 0x100fe20000010000 */
[----:B------:R-:W-:Y:S01]  /*36f0*/  ISETP.GT.AND P5, PT, R0, 0x1, PT ;  /* 0x000000010000780c */ /* 0x000fe20003fa4270 */
[----:B------:R-:W-:Y:S02]  /*3700*/  FADD.FTZ R29, R29, -R3 ;  /* 0x800000031d1d7221 */ /* 0x000fe40000010000 */
[--C-:B------:R-:W-:Y:S01]  /*3710*/  FFMA.FTZ R21, R6, c[0x0][0x29c], -R205.reuse ;  /* 0x0000a70006157a23 */ /* 0x100fe200000108cd */
[----:B------:R-:W-:Y:S01]  /*3720*/  FSEL R5, R7, -INF , P5 ;  /* 0xff80000007057808 */ /* 0x000fe20002800000 */
[----:B------:R-:W-:Y:S01]  /*3730*/  MUFU.EX2 R204, R204 ;  /* 0x000000cc00cc7308 */ /* 0x000fe20000000800 */
[----:B------:R-:W-:Y:S01]  /*3740*/  ISETP.GT.AND P5, PT, R0, 0x20, PT ;  /* 0x000000200000780c */ /* 0x000fe20003fa4270 */
[--C-:B--2---:R-:W-:Y:S02]  /*3750*/  FADD.FTZ R30, R30, -R4.reuse ;  /* 0x800000041e1e7221 */ /* 0x104fe40000010000 */
[----:B------:R-:W-:Y:S01]  /*3760*/  FFMA.FTZ R5, R5, c[0x0][0x29c], -R205 ;  /* 0x0000a70005057a23 */ /* 0x000fe200000108cd */
[----:B------:R-:W-:Y:S01]  /*3770*/  FSEL R18, R18, -INF , P5 ;  /* 0xff80000012127808 */ /* 0x000fe20002800000 */
[----:B------:R-:W-:Y:S01]  /*3780*/  FADD.FTZ R40, R40, -R3 ;  /* 0x8000000328287221 */ /* 0x000fe20000010000 */
[----:B------:R-:W-:Y:S01]  /*3790*/  ISETP.GT.AND P5, PT, R0, 0x21, PT ;  /* 0x000000210000780c */ /* 0x000fe20003fa4270 */
[--C-:B------:R-:W-:Y:S02]  /*37a0*/  FADD.FTZ R31, R31, -R4.reuse ;  /* 0x800000041f1f7221 */ /* 0x100fe40000010000 */
[--C-:B------:R-:W-:Y:S01]  /*37b0*/  FFMA.FTZ R211, R18, c[0x0][0x29c], -R205.reuse ;  /* 0x0000a70012d37a23 */ /* 0x100fe200000108cd */
[----:B------:R-:W-:Y:S01]  /*37c0*/  FSEL R19, R19, -INF , P5 ;  /* 0xff80000013137808 */ /* 0x000fe20002800000 */
[----:B------:R-:W2:Y:S01]  /*37d0*/  MUFU.EX2 R21, R21 ;  /* 0x0000001500157308 */ /* 0x000ea20000000800 */
[----:B------:R-:W-:Y:S01]  /*37e0*/  ISETP.GT.AND P5, PT, R0, 0x40, PT ;  /* 0x000000400000780c */ /* 0x000fe20003fa4270 */
[----:B-1----:R-:W-:Y:S02]  /*37f0*/  FMUL.FTZ R44, R16, R44 ;  /* 0x0000002c102c7220 */ /* 0x002fe40000410000 */
[--C-:B------:R-:W-:Y:S01]  /*3800*/  FFMA.FTZ R210, R19, c[0x0][0x29c], -R205.reuse ;  /* 0x0000a70013d27a23 */ /* 0x100fe200000108cd */
[----:B------:R-:W-:Y:S01]  /*3810*/  FSEL R22, R22, -INF , P5 ;  /* 0xff80000016167808 */ /* 0x000fe20002800000 */
[--C-:B------:R-:W-:Y:S01]  /*3820*/  FADD.FTZ R43, R43, -R4.reuse ;  /* 0x800000042b2b7221 */ /* 0x100fe20000010000 */
[----:B------:R-:W-:Y:S01]  /*3830*/  ISETP.GT.AND P5, PT, R0, 0x41, PT ;  /* 0x000000410000780c */ /* 0x000fe20003fa4270 */
[--C-:B------:R-:W-:Y:S01]  /*3840*/  FADD.FTZ R47, R47, -R4.reuse ;  /* 0x800000042f2f7221 */ /* 0x100fe20000010000 */
[----:B------:R-:W-:Y:S01]  /*3850*/  IADD3 R0, R148, 0x28, RZ ;  /* 0x0000002894007810 */ /* 0x000fe20007ffe0ff */
[--C-:B------:R-:W-:Y:S01]  /*3860*/  FFMA.FTZ R209, R22, c[0x0][0x29c], -R205.reuse ;  /* 0x0000a70016d17a23 */ /* 0x100fe200000108cd */
[----:B------:R-:W-:Y:S01]  /*3870*/  FSEL R23, R23, -INF , P5 ;  /* 0xff80000017177808 */ /* 0x000fe20002800000 */
[----:B------:R-:W1:Y:S01]  /*3880*/  MUFU.EX2 R5, R5 ;  /* 0x0000000500057308 */ /* 0x000e620000000800 */
[----:B------:R-:W-:Y:S01]  /*3890*/  ISETP.GT.AND P5, PT, R2, RZ, PT ;  /* 0x000000ff0200720c */ /* 0x000fe20003fa4270 */
[--C-:B------:R-:W-:Y:S01]  /*38a0*/  FADD.FTZ R42, R42, -R4.reuse ;  /* 0x800000042a2a7221 */ /* 0x100fe20000010000 */
[----:B------:R-:W-:Y:S01]  /*38b0*/  IMNMX R0, R238, R0, PT ;  /* 0x00000000ee007217 */ /* 0x000fe20003800200 */
[----:B------:R-:W-:Y:S01]  /*38c0*/  FFMA.FTZ R205, R23, c[0x0][0x29c], -R205 ;  /* 0x0000a70017cd7a23 */ /* 0x000fe200000108cd */
[----:B------:R-:W-:Y:S01]  /*38d0*/  FSEL R8, R8, -INF , P5 ;  /* 0xff80000008087808 */ /* 0x000fe20002800000 */
[----:B------:R-:W-:Y:S01]  /*38e0*/  FADD.FTZ R46, R46, -R4 ;  /* 0x800000042e2e7221 */ /* 0x000fe20000010000 */
[----:B------:R-:W-:Y:S01]  /*38f0*/  ISETP.GT.AND P5, PT, R2, 0x1, PT ;  /* 0x000000010200780c */ /* 0x000fe20003fa4270 */
[----:B------:R-:W-:Y:S01]  /*3900*/  FMUL.FTZ R28, R151, R28 ;  /* 0x0000001c971c7220 */ /* 0x000fe20000410000 */
[----:B------:R-:W-:Y:S01]  /*3910*/  ISETP.GT.AND P6, PT, R0, RZ, PT ;  /* 0x000000ff0000720c */ /* 0x000fe20003fc4270 */
[----:B------:R3:W4:Y:S01]  /*3920*/  MUFU.EX2 R208, R205 ;  /* 0x000000cd00d07308 */ /* 0x0007220000000800 */
[----:B------:R-:W-:Y:S01]  /*3930*/  FSEL R9, R9, -INF , P5 ;  /* 0xff80000009097808 */ /* 0x000fe20002800000 */
[--C-:B------:R-:W-:Y:S01]  /*3940*/  FFMA.FTZ R8, R8, c[0x0][0x29c], -R207.reuse ;  /* 0x0000a70008087a23 */ /* 0x100fe200000108cf */
[----:B------:R-:W-:Y:S01]  /*3950*/  ISETP.GT.AND P5, PT, R2, 0x20, PT ;  /* 0x000000200200780c */ /* 0x000fe20003fa4270 */
[----:B--2---:R-:W-:Y:S01]  /*3960*/  FMUL.FTZ R30, R21, R30 ;  /* 0x0000001e151e7220 */ /* 0x004fe20000410000 */
[----:B------:R-:W-:Y:S01]  /*3970*/  FSEL R10, R10, -INF , P6 ;  /* 0xff8000000a0a7808 */ /* 0x000fe20003000000 */
[----:B------:R-:W-:Y:S01]  /*3980*/  FMUL.FTZ R29, R150, R29 ;  /* 0x0000001d961d7220 */ /* 0x000fe20000410000 */
[----:B------:R-:W-:Y:S01]  /*3990*/  FSEL R7, R12, -INF , P5 ;  /* 0xff8000000c077808 */ /* 0x000fe20002800000 */
[----:B------:R-:W-:Y:S01]  /*39a0*/  FMUL.FTZ R19, R204, R45 ;  /* 0x0000002dcc137220 */ /* 0x000fe20000410000 */
[----:B------:R-:W-:Y:S01]  /*39b0*/  ISETP.GT.AND P5, PT, R2, 0x21, PT ;  /* 0x000000210200780c */ /* 0x000fe20003fa4270 */
[----:B------:R-:W-:Y:S01]  /*39c0*/  MUFU.EX2 R8, R8 ;  /* 0x0000000800087308 */ /* 0x000fe20000000800 */
[----:B------:R-:W-:Y:S01]  /*39d0*/  ISETP.GT.AND P6, PT, R0, 0x20, PT ;  /* 0x000000200000780c */ /* 0x000fe20003fc4270 */
[--C-:B------:R-:W-:Y:S01]  /*39e0*/  FFMA.FTZ R7, R7, c[0x0][0x29c], -R207.reuse ;  /* 0x0000a70007077a23 */ /* 0x100fe200000108cf */
[----:B------:R-:W-:Y:S01]  /*39f0*/  F2FP.PACK_AB R23, R204, R16 ;  /* 0x00000010cc17723e */ /* 0x000fe200000000ff */
[C---:B-1----:R-:W-:Y:S01]  /*3a00*/  FMUL.FTZ R18, R5.reuse, R31 ;  /* 0x0000001f05127220 */ /* 0x042fe20000410000 */
[----:B------:R-:W-:Y:S02]  /*3a10*/  FSEL R14, R14, -INF , P6 ;  /* 0xff8000000e0e7808 */ /* 0x000fe40003000000 */
[----:B------:R-:W-:Y:S02]  /*3a20*/  ISETP.GT.AND P6, PT, R0, 0x40, PT ;  /* 0x000000400000780c */ /* 0x000fe40003fc4270 */
[----:B------:R-:W-:Y:S01]  /*3a30*/  F2FP.PACK_AB R21, R5, R21 ;  /* 0x000000150515723e */ /* 0x000fe200000000ff */
[----:B------:R-:W1:Y:S01]  /*3a40*/  MUFU.EX2 R149, R149 ;  /* 0x0000009500957308 */ /* 0x000e620000000800 */
[----:B------:R-:W-:Y:S01]  /*3a50*/  FSEL R26, R26, -INF , P6 ;  /* 0xff8000001a1a7808 */ /* 0x000fe20003000000 */
[--C-:B------:R-:W-:Y:S01]  /*3a60*/  FFMA.FTZ R14, R14, c[0x0][0x29c], -R206.reuse ;  /* 0x0000a7000e0e7a23 */ /* 0x100fe200000108ce */
[----:B------:R-:W-:Y:S01]  /*3a70*/  F2FP.PACK_AB R18, R18, R30 ;  /* 0x0000001e1212723e */ /* 0x000fe200000000ff */
[--C-:B---3--:R-:W-:Y:S01]  /*3a80*/  FFMA.FTZ R205, R9, c[0x0][0x29c], -R207.reuse ;  /* 0x0000a70009cd7a23 */ /* 0x108fe200000108cf */
[----:B------:R-:W-:Y:S01]  /*3a90*/  FSEL R9, R13, -INF , P5 ;  /* 0xff8000000d097808 */ /* 0x000fe20002800000 */
[--C-:B------:R-:W-:Y:S01]  /*3aa0*/  FFMA.FTZ R148, R26, c[0x0][0x29c], -R206.reuse ;  /* 0x0000a7001a947a23 */ /* 0x100fe200000108ce */
[----:B------:R-:W-:Y:S01]  /*3ab0*/  ISETP.GT.AND P5, PT, R2, 0x40, PT ;  /* 0x000000400200780c */ /* 0x000fe20003fa4270 */
[----:B----4-:R-:W-:Y:S01]  /*3ac0*/  FMUL.FTZ R12, R208, R47 ;  /* 0x0000002fd00c7220 */ /* 0x010fe20000410000 */
[----:B------:R-:W-:Y:S01]  /*3ad0*/  F2FP.PACK_AB R19, R19, R44 ;  /* 0x0000002c1313723e */ /* 0x000fe200000000ff */
[----:B------:R-:W-:Y:S01]  /*3ae0*/  MUFU.EX2 R205, R205 ;  /* 0x000000cd00cd7308 */ /* 0x000fe20000000800 */
[----:B------:R-:W-:Y:S01]  /*3af0*/  FSEL R24, R24, -INF , P5 ;  /* 0xff80000018187808 */ /* 0x000fe20002800000 */
[--C-:B------:R-:W-:Y:S01]  /*3b00*/  FFMA.FTZ R9, R9, c[0x0][0x29c], -R207.reuse ;  /* 0x0000a70009097a23 */ /* 0x100fe200000108cf */
[----:B------:R-:W-:Y:S02]  /*3b10*/  ISETP.GT.AND P5, PT, R2, 0x41, PT ;  /* 0x000000410200780c */ /* 0x000fe40003fa4270 */
[----:B------:R-:W2:Y:S01]  /*3b20*/  LDS R2, [R237.X4+0x12300] ;  /* 0x01230000ed027984 */ /* 0x000ea20000004800 */
[--C-:B------:R-:W-:Y:S01]  /*3b30*/  FFMA.FTZ R6, R24, c[0x0][0x29c], -R207.reuse ;  /* 0x0000a70018067a23 */ /* 0x100fe200000108cf */
[----:B------:R-:W-:Y:S02]  /*3b40*/  FSEL R25, R25, -INF , P5 ;  /* 0xff80000019197808 */ /* 0x000fe40002800000 */
[C---:B------:R-:W-:Y:S01]  /*3b50*/  ISETP.GT.AND P5, PT, R0.reuse, 0x1, PT ;  /* 0x000000010000780c */ /* 0x040fe20003fa4270 */
[----:B------:R-:W3:Y:S02]  /*3b60*/  MUFU.EX2 R17, R17 ;  /* 0x0000001100117308 */ /* 0x000ee40000000800 */
[----:B------:R-:W-:Y:S01]  /*3b70*/  FFMA.FTZ R207, R25, c[0x0][0x29c], -R207 ;  /* 0x0000a70019cf7a23 */ /* 0x000fe200000108cf */
[----:B------:R-:W-:Y:S01]  /*3b80*/  FSEL R11, R11, -INF , P5 ;  /* 0xff8000000b0b7808 */ /* 0x000fe20002800000 */
[----:B-1----:R-:W-:Y:S01]  /*3b90*/  FMUL.FTZ R40, R149, R40 ;  /* 0x0000002895287220 */ /* 0x002fe20000410000 */
[----:B------:R-:W-:Y:S02]  /*3ba0*/  ISETP.GT.AND P5, PT, R0, 0x21, PT ;  /* 0x000000210000780c */ /* 0x000fe40003fa4270 */
[----:B------:R-:W-:Y:S01]  /*3bb0*/  F2FP.PACK_AB R25, R150, R151 ;  /* 0x000000979619723e */ /* 0x000fe200000000ff */
[--C-:B------:R-:W-:Y:S01]  /*3bc0*/  FFMA.FTZ R11, R11, c[0x0][0x29c], -R206.reuse ;  /* 0x0000a7000b0b7a23 */ /* 0x100fe200000108ce */
[----:B------:R-:W-:Y:S01]  /*3bd0*/  FSEL R15, R15, -INF , P5 ;  /* 0xff8000000f0f7808 */ /* 0x000fe20002800000 */
[----:B------:R-:W1:Y:S01]  /*3be0*/  MUFU.EX2 R211, R211 ;  /* 0x000000d300d37308 */ /* 0x000e620000000800 */
[----:B------:R-:W-:Y:S01]  /*3bf0*/  ISETP.GT.AND P5, PT, R0, 0x41, PT ;  /* 0x000000410000780c */ /* 0x000fe20003fa4270 */
[--C-:B------:R-:W-:Y:S02]  /*3c00*/  FFMA.FTZ R0, R10, c[0x0][0x29c], -R206.reuse ;  /* 0x0000a7000a007a23 */ /* 0x100fe400000108ce */
[--C-:B------:R-:W-:Y:S01]  /*3c10*/  FFMA.FTZ R15, R15, c[0x0][0x29c], -R206.reuse ;  /* 0x0000a7000f0f7a23 */ /* 0x100fe200000108ce */
[----:B------:R-:W-:Y:S05]  /*3c20*/  FSEL R10, R27, -INF , P5 ;  /* 0xff8000001b0a7808 */ /* 0x000fea0002800000 */
[----:B------:R4:W-:Y:S01]  /*3c30*/  MUFU.EX2 R27, R0 ;  /* 0x00000000001b7308 */ /* 0x0009e20000000800 */
[----:B------:R-:W-:Y:S01]  /*3c40*/  FFMA.FTZ R206, R10, c[0x0][0x29c], -R206 ;  /* 0x0000a7000ace7a23 */ /* 0x000fe200000108ce */
[C---:B---3--:R-:W-:Y:S01]  /*3c50*/  F2FP.PACK_AB R24, R17.reuse, R149 ;  /* 0x000000951118723e */ /* 0x048fe200000000ff */
[----:B------:R-:W-:Y:S01]  /*3c60*/  FMUL.FTZ R20, R17, R41 ;  /* 0x0000002911147220 */ /* 0x000fe20000410000 */
[----:B------:R-:W-:Y:S06]  /*3c70*/  F2FP.PACK_AB R17, R29, R28 ;  /* 0x0000001c1d11723e */ /* 0x000fec00000000ff */
[----:B------:R-:W3:Y:S01]  /*3c80*/  MUFU.EX2 R26, R11 ;  /* 0x0000000b001a7308 */ /* 0x000ee20000000800 */
[----:B------:R-:W-:Y:S01]  /*3c90*/  F2FP.PACK_AB R20, R20, R40 ;  /* 0x000000281414723e */ /* 0x000fe200000000ff */
[----:B-1----:R-:W-:Y:S02]  /*3ca0*/  FMUL.FTZ R42, R211, R42 ;  /* 0x0000002ad32a7220 */ /* 0x002fe40000410000 */
[--C-:B--2---:R-:W-:Y:S02]  /*3cb0*/  FADD.FTZ R32, R32, -R2.reuse ;  /* 0x8000000220207221 */ /* 0x104fe40000010000 */
[--C-:B------:R-:W-:Y:S04]  /*3cc0*/  FADD.FTZ R36, R36, -R2.reuse ;  /* 0x8000000224247221 */ /* 0x100fe80000010000 */
[----:B------:R-:W1:Y:S01]  /*3cd0*/  MUFU.EX2 R210, R210 ;  /* 0x000000d200d27308 */ /* 0x000e620000000800 */
[----:B------:R-:W-:Y:S01]  /*3ce0*/  FMUL.FTZ R32, R8, R32 ;  /* 0x0000002008207220 */ /* 0x000fe20000410000 */
[----:B------:R-:W-:Y:S01]  /*3cf0*/  F2FP.PACK_AB R8, R205, R8 ;  /* 0x00000008cd08723e */ /* 0x000fe200000000ff */
[--C-:B------:R-:W-:Y:S01]  /*3d00*/  FADD.FTZ R37, R37, -R2.reuse ;  /* 0x8000000225257221 */ /* 0x100fe20000010000 */
[----:B----4-:R-:W2:Y:S01]  /*3d10*/  LDS R0, [R237.X4+0x12320] ;  /* 0x01232000ed007984 */ /* 0x010ea20000004800 */
[--C-:B------:R-:W-:Y:S02]  /*3d20*/  FADD.FTZ R49, R49, -R2.reuse ;  /* 0x8000000231317221 */ /* 0x100fe40000010000 */
[--C-:B------:R-:W-:Y:S01]  /*3d30*/  FADD.FTZ R33, R33, -R2.reuse ;  /* 0x8000000221217221 */ /* 0x100fe20000010000 */
[----:B------:R-:W-:Y:S01]  /*3d40*/  STS [R234+0x12480], R25 ;  /* 0x01248019ea007388 */ /* 0x000fe20000000800 */
[----:B------:R-:W-:Y:S01]  /*3d50*/  FADD.FTZ R48, R48, -R2 ;  /* 0x8000000230307221 */ /* 0x000fe20000010000 */
[----:B------:R4:W-:Y:S01]  /*3d60*/  MUFU.EX2 R22, R14 ;  /* 0x0000000e00167308 */ /* 0x0009e20000000800 */
[----:B------:R-:W-:Y:S01]  /*3d70*/  FMUL.FTZ R33, R205, R33 ;  /* 0x00000021cd217220 */ /* 0x000fe20000410000 */
[----:B------:R-:W-:Y:S01]  /*3d80*/  STS [R235], R21 ;  /* 0x00000015eb007388 */ /* 0x000fe20000000800 */
[----:B---3--:R-:W-:Y:S03]  /*3d90*/  F2FP.PACK_AB R3, R26, R27 ;  /* 0x0000001b1a03723e */ /* 0x008fe600000000ff */
[----:B------:R-:W-:Y:S04]  /*3da0*/  STS [R234+0x12c80], R8 ;  /* 0x012c8008ea007388 */ /* 0x000fe80000000800 */
[----:B------:R-:W3:Y:S01]  /*3db0*/  MUFU.EX2 R7, R7 ;  /* 0x0000000700077308 */ /* 0x000ee20000000800 */
[----:B------:R-:W-:Y:S01]  /*3dc0*/  STS [R235+0x800], R3 ;  /* 0x00080003eb007388 */ /* 0x000fe20000000800 */
[----:B-1----:R-:W-:Y:S03]  /*3dd0*/  FMUL.FTZ R10, R210, R43 ;  /* 0x0000002bd20a7220 */ /* 0x002fe60000410000 */
[----:B------:R-:W-:Y:S02]  /*3de0*/  STS [R234+0x13480], R24 ;  /* 0x01348018ea007388 */ /* 0x000fe40000000800 */
[----:B------:R-:W-:Y:S03]  /*3df0*/  F2FP.PACK_AB R10, R10, R42 ;  /* 0x0000002a0a0a723e */ /* 0x000fe600000000ff */
[----:B------:R-:W1:Y:S01]  /*3e00*/  MUFU.EX2 R9, R9 ;  /* 0x0000000900097308 */ /* 0x000e620000000800 */
[----:B----4-:R-:W-:Y:S05]  /*3e10*/  F2FP.PACK_AB R14, R210, R211 ;  /* 0x000000d3d20e723e */ /* 0x010fea00000000ff */
[----:B------:R-:W-:Y:S04]  /*3e20*/  STS [R235+0x1000], R14 ;  /* 0x0010000eeb007388 */ /* 0x000fe80000000800 */
[----:B------:R-:W4:Y:S01]  /*3e30*/  MUFU.EX2 R16, R15 ;  /* 0x0000000f00107308 */ /* 0x000f220000000800 */
[----:B---3--:R-:W-:Y:S02]  /*3e40*/  FMUL.FTZ R36, R7, R36 ;  /* 0x0000002407247220 */ /* 0x008fe40000410000 */
[--C-:B--2---:R-:W-:Y:S02]  /*3e50*/  FADD.FTZ R34, R34, -R0.reuse ;  /* 0x8000000022227221 */ /* 0x104fe40000010000 */
[--C-:B------:R-:W-:Y:S05]  /*3e60*/  FADD.FTZ R35, R35, -R0.reuse ;  /* 0x8000000023237221 */ /* 0x100fea0000010000 */
[----:B------:R-:W2:Y:S01]  /*3e70*/  MUFU.EX2 R209, R209 ;  /* 0x000000d100d17308 */ /* 0x000ea20000000800 */
[----:B------:R-:W-:Y:S02]  /*3e80*/  FMUL.FTZ R34, R27, R34 ;  /* 0x000000221b227220 */ /* 0x000fe40000410000 */
[----:B------:R-:W-:Y:S01]  /*3e90*/  FMUL.FTZ R35, R26, R35 ;  /* 0x000000231a237220 */ /* 0x000fe20000410000 */
[C---:B-1----:R-:W-:Y:S01]  /*3ea0*/  F2FP.PACK_AB R7, R9.reuse, R7 ;  /* 0x000000070907723e */ /* 0x042fe200000000ff */
[----:B------:R-:W-:Y:S02]  /*3eb0*/  FMUL.FTZ R9, R9, R37 ;  /* 0x0000002509097220 */ /* 0x000fe40000410000 */
[--C-:B------:R-:W-:Y:S02]  /*3ec0*/  FADD.FTZ R38, R38, -R0.reuse ;  /* 0x8000000026267221 */ /* 0x100fe40000010000 */
[----:B------:R-:W-:Y:S01]  /*3ed0*/  STS [R234+0x13c80], R7 ;  /* 0x013c8007ea007388 */ /* 0x000fe20000000800 */
[----:B------:R-:W1:Y:S01]  /*3ee0*/  MUFU.EX2 R207, R207 ;  /* 0x000000cf00cf7308 */ /* 0x000e620000000800 */
[--C-:B------:R-:W-:Y:S01]  /*3ef0*/  FADD.FTZ R39, R39, -R0.reuse ;  /* 0x8000000027277221 */ /* 0x100fe20000010000 */
[----:B------:R-:W-:Y:S01]  /*3f00*/  F2FP.PACK_AB R9, R9, R36 ;  /* 0x000000240909723e */ /* 0x000fe200000000ff */
[----:B------:R-:W-:Y:S01]  /*3f10*/  FMUL.FTZ R38, R22, R38 ;  /* 0x0000002616267220 */ /* 0x000fe20000410000 */
[C---:B----4-:R-:W-:Y:S01]  /*3f20*/  F2FP.PACK_AB R2, R16.reuse, R22 ;  /* 0x000000161002723e */ /* 0x050fe200000000ff */
[----:B------:R-:W-:Y:S02]  /*3f30*/  FMUL.FTZ R39, R16, R39 ;  /* 0x0000002710277220 */ /* 0x000fe40000410000 */
[--C-:B------:R-:W-:Y:S02]  /*3f40*/  FADD.FTZ R50, R50, -R0.reuse ;  /* 0x8000000032327221 */ /* 0x100fe40000010000 */
[----:B------:R3:W-:Y:S01]  /*3f50*/  STS [R235+0x1800], R2 ;  /* 0x00180002eb007388 */ /* 0x0007e20000000800 */
[----:B------:R-:W4:Y:S01]  /*3f60*/  MUFU.EX2 R6, R6 ;  /* 0x0000000600067308 */ /* 0x000f220000000800 */
[----:B------:R-:W-:Y:S01]  /*3f70*/  FADD.FTZ R51, R51, -R0 ;  /* 0x8000000033337221 */ /* 0x000fe20000010000 */
[----:B------:R-:W-:Y:S01]  /*3f80*/  F2FP.PACK_AB R0, R39, R38 ;  /* 0x000000262700723e */ /* 0x000fe200000000ff */
[----:B------:R-:W-:Y:S01]  /*3f90*/  STS [R234+0x14480], R23 ;  /* 0x01448017ea007388 */ /* 0x000fe20000000800 */
[----:B--2---:R-:W-:Y:S01]  /*3fa0*/  F2FP.PACK_AB R13, R208, R209 ;  /* 0x000000d1d00d723e */ /* 0x004fe200000000ff */
[----:B------:R-:W-:Y:S04]  /*3fb0*/  FMUL.FTZ R46, R209, R46 ;  /* 0x0000002ed12e7220 */ /* 0x000fe80000410000 */
[----:B------:R-:W-:Y:S01]  /*3fc0*/  STS [R235+0x2000], R13 ;  /* 0x0020000deb007388 */ /* 0x000fe20000000800 */
[----:B------:R-:W-:Y:S01]  /*3fd0*/  MUFU.EX2 R15, R148 ;  /* 0x00000094000f7308 */ /* 0x000fe20000000800 */
[----:B------:R-:W-:Y:S01]  /*3fe0*/  F2FP.PACK_AB R12, R12, R46 ;  /* 0x0000002e0c0c723e */ /* 0x000fe200000000ff */
[C---:B-1----:R-:W-:Y:S08]  /*3ff0*/  FMUL.FTZ R11, R207.reuse, R49 ;  /* 0x00000031cf0b7220 */ /* 0x042ff00000410000 */
[----:B------:R-:W3:Y:S01]  /*4000*/  MUFU.EX2 R5, R206 ;  /* 0x000000ce00057308 */ /* 0x000ee20000000800 */
[----:B----4-:R-:W-:Y:S01]  /*4010*/  F2FP.PACK_AB R4, R207, R6 ;  /* 0x00000006cf04723e */ /* 0x010fe200000000ff */
[----:B------:R-:W-:Y:S01]  /*4020*/  FMUL.FTZ R48, R6, R48 ;  /* 0x0000003006307220 */ /* 0x000fe20000410000 */
[----:B------:R-:W-:Y:S03]  /*4030*/  F2FP.PACK_AB R6, R33, R32 ;  /* 0x000000202106723e */ /* 0x000fe600000000ff */
[----:B------:R-:W-:Y:S01]  /*4040*/  STS [R234+0x14c80], R4 ;  /* 0x014c8004ea007388 */ /* 0x000fe20000000800 */
[----:B------:R-:W-:Y:S02]  /*4050*/  F2FP.PACK_AB R11, R11, R48 ;  /* 0x000000300b0b723e */ /* 0x000fe400000000ff */
[----:B---3--:R-:W-:Y:S01]  /*4060*/  F2FP.PACK_AB R2, R5, R15 ;  /* 0x0000000f0502723e */ /* 0x008fe200000000ff */
        /* <DEDUP_REMOVED lines=99> */
[C---:B------:R-:W-:Y:S03]  /*46a0*/  IMAD.SHL.U32 R5, R233.reuse, 0x40, RZ ;  /* 0x00000040e9057824 */ /* 0x040fe600078e00ff */
[----:B------:R-:W3:Y:S01]  /*46b0*/  LDL.64 R20, [R1] ;  /* 0x0000000001147983 */ /* 0x000ee20000100a00 */
[----:B------:R-:W-:Y:S02]  /*46c0*/  IMAD R4, R2, c[0x0][0x208], RZ ;  /* 0x0000820002047a24 */ /* 0x000fe400078e02ff */
[C---:B------:R-:W-:Y:S01]  /*46d0*/  IMAD.WIDE.U32 R2, R233.reuse, c[0x0][0x208], RZ ;  /* 0x00008200e9027a25 */ /* 0x040fe200078e00ff */
[----:B------:R-:W4:Y:S03]  /*46e0*/  LDL R9, [R1+0x20] ;  /* 0x0000200001097983 */ /* 0x000f260000100800 */
[----:B------:R-:W-:Y:S02]  /*46f0*/  IMAD R4, R233, c[0x0][0x20c], R4 ;  /* 0x00008300e9047a24 */ /* 0x000fe400078e0204 */
[C---:B------:R-:W-:Y:S02]  /*4700*/  IMAD.SHL.U32 R6, R2.reuse, 0x40, RZ ;  /* 0x0000004002067824 */ /* 0x040fe400078e00ff */
[----:B------:R-:W-:Y:S05]  /*4710*/  IMAD.IADD R3, R3, 0x1, R4 ;  /* 0x0000000103037824 */ /* 0x000fea00078e0204 */
[----:B------:R-:W-:Y:S02]  /*4720*/  SHF.L.U64.HI R3, R2, 0x6, R3 ;  /* 0x0000000602037819 */ /* 0x000fe40000010203 */
[----:B------:R-:W-:Y:S02]  /*4730*/  IADD3 R2, -R244, c[0x0][0x168], -R5 ;  /* 0x00005a00f4027a10 */ /* 0x000fe40007ffe905 */
[C---:B--2---:R-:W-:Y:S02]  /*4740*/  IADD3 R4, P1, R5.reuse, R10, RZ ;  /* 0x0000000a05047210 */ /* 0x044fe40007f3e0ff */
[----:B---3--:R-:W-:Y:S02]  /*4750*/  IADD3 R10, P6, P5, R20, UR6, R6 ;  /* 0x00000006140a7c10 */ /* 0x008fe4000fdde006 */
[----:B----4-:R-:W-:Y:S02]  /*4760*/  LEA.HI.X.SX32 R7, R5, R9, 0x1, P1 ;  /* 0x0000000905077211 */ /* 0x010fe400008f0eff */
[----:B------:R-:W-:Y:S02]  /*4770*/  IADD3.X R11, R249, UR7, R3, P6, P5 ;  /* 0x00000007f90b7c10 */ /* 0x000fe4000b7ea403 */
[----:B------:R-:W-:Y:S02]  /*4780*/  IADD3 R5, P6, R6, R20, RZ ;  /* 0x0000001406057210 */ /* 0x000fe40007fde0ff */
[----:B------:R-:W-:Y:S02]  /*4790*/  LOP3.LUT P1, RZ, R246, 0x1, RZ, 0xc0, !PT ;  /* 0x00000001f6ff7812 */ /* 0x000fe4000782c0ff */
[C---:B------:R-:W-:Y:S01]  /*47a0*/  LEA R8, P5, R4.reuse, c[0x0][0x280], 0x2 ;  /* 0x0000a00004087a11 */ /* 0x040fe200078a10ff */
[----:B------:R-:W-:Y:S01]  /*47b0*/  IMAD.X R3, R3, 0x1, R249, P6 ;  /* 0x0000000103037824 */ /* 0x000fe200030e06f9 */
[C---:B------:R-:W-:Y:S02]  /*47c0*/  LEA R6, P6, R5.reuse, c[0x0][0x1f0], 0x1 ;  /* 0x00007c0005067a11 */ /* 0x040fe400078c08ff */
[----:B------:R-:W-:Y:S02]  /*47d0*/  LEA.HI.X R9, R4, c[0x0][0x284], R7, 0x2, P5 ;  /* 0x0000a10004097a11 */ /* 0x000fe400028f1407 */
[----:B------:R-:W-:Y:S02]  /*47e0*/  ISETP.LT.OR P5, PT, R2, 0x1, !P1 ;  /* 0x000000010200780c */ /* 0x000fe40004fa1670 */
[----:B------:R-:W-:Y:S02]  /*47f0*/  LEA.HI.X R7, R5, c[0x0][0x1f4], R3, 0x1, P6 ;  /* 0x00007d0005077a11 */ /* 0x000fe400030f0c03 */
[----:B------:R-:W-:Y:S02]  /*4800*/  LEA R4, P6, R10, c[0x0][0x1f0], 0x1 ;  /* 0x00007c000a047a11 */ /* 0x000fe400078c08ff */
[----:B------:R-:W-:Y:S02]  /*4810*/  ISETP.LT.OR P1, PT, R2, 0x21, !P1 ;  /* 0x000000210200780c */ /* 0x000fe40004f21670 */
[----:B------:R-:W-:Y:S02]  /*4820*/  LEA.HI.X R5, R10, c[0x0][0x1f4], R11, 0x1, P6 ;  /* 0x00007d000a057a11 */ /* 0x000fe400030f0c0b */
[----:B------:R-:W-:Y:S03]  /*4830*/  LOP3.LUT P6, RZ, R246, 0x2, RZ, 0xc0, !PT ;  /* 0x00000002f6ff7812 */ /* 0x000fe600078cc0ff */
[----:B------:R-:W-:Y:S01]  /*4840*/  @!PT LDS RZ, [RZ] ;  /* 0x00000000fffff984 */ /* 0x000fe20000000800 */
[----:B------:R-:W-:Y:S01]  /*4850*/  @!PT LDS RZ, [RZ] ;  /* 0x00000000fffff984 */ /* 0x000fe20000000800 */
[----:B------:R-:W-:Y:S01]  /*4860*/  @!PT LDS RZ, [RZ] ;  /* 0x00000000fffff984 */ /* 0x000fe20000000800 */
[----:B------:R1:W-:Y:S01]  /*4870*/  LDGSTS.E.BYPASS.LTC128B.128 [R236+0xe080], [R6.64], !P5 ;  /* 0x0e08000006ec7fae */ /* 0x0003e2000e901d48 */
[C---:B------:R-:W-:Y:S02]  /*4880*/  ISETP.LT.OR P5, PT, R2.reuse, 0x1, !P6 ;  /* 0x000000010200780c */ /* 0x040fe400077a1670 */
[----:B------:R-:W-:Y:S01]  /*4890*/  ISETP.LT.OR P6, PT, R2, 0x21, !P6 ;  /* 0x000000210200780c */ /* 0x000fe200077c1670 */
[----:B------:R-:W-:Y:S10]  /*48a0*/  @!P2 IMAD.SHL.U32 R2, R240, 0x10, RZ ;  /* 0x00000010f002a824 */ /* 0x000ff400078e00ff */
[----:B------:R1:W-:Y:S04]  /*48b0*/  LDGSTS.E.BYPASS.LTC128B.128 [R236+0x10080], [R6.64+0x80], !P5 ;  /* 0x1008008006ec7fae */ /* 0x0003e8000e901d48 */
[----:B------:R1:W-:Y:S04]  /*48c0*/  LDGSTS.E.BYPASS.LTC128B.128 [R236+0xf080], [R4.64], !P1 ;  /* 0x0f08000004ec7fae */ /* 0x0003e8000c901d48 */
[----:B------:R1:W-:Y:S04]  /*48d0*/  LDGSTS.E.BYPASS.LTC128B.128 [R236+0x11080], [R4.64+0x80], !P6 ;  /* 0x1108008004ec7fae */ /* 0x0003e8000f101d48 */
[----:B------:R1:W-:Y:S02]  /*48e0*/  @!P2 LDGSTS.E.BYPASS.LTC128B.128 [R2+0x12280], [R8.64] ;  /* 0x122800000802afae */ /* 0x0003e4000b901d48 */
.L_x_805:
[-C--:B-1-34-:R-:W-:Y:S01]  /*48f0*/  HMMA.16816.F32 R4, R32, R16.reuse, RZ ;  /* 0x000000102004723c */ /* 0x09afe200000018ff */
[----:B------:R-:W-:Y:S01]  /*4900*/  LDSM.16.M88.4 R44, [R220+0x1800] ;  /* 0x00180000dc2c783b */ /* 0x000fe20000000200 */
[----:B------:R-:W-:Y:S02]  /*4910*/  UIADD3 UR12, UR4, 0x1, URZ ;  /* 0x00000001040c7890 */ /* 0x000fe4000fffe03f */
[----:B------:R-:W-:Y:S01]  /*4920*/  IMAD.WIDE.U32 R2, R242, c[0x0][0x238], R240 ;  /* 0x00008e00f2027a25 */ /* 0x000fe200078e00f0 */
[----:B------:R-:W-:Y:S01]  /*4930*/  UISETP.GE.AND UP1, UPT, UR4, 0x1, UPT ;  /* 0x000000010400788c */ /* 0x000fe2000bf26270 */
[----:B------:R-:W-:Y:S01]  /*4940*/  LDSM.16.MT88.4 R48, [R0+0x4080] ;  /* 0x004080000030783b */ /* 0x000fe20000004200 */
[----:B------:R-:W-:Y:S01]  /*4950*/  UIADD3 UR11, UR13, 0x1, URZ ;  /* 0x000000010d0b7890 */ /* 0x000fe2000fffe03f */
[C---:B------:R-:W-:Y:S01]  /*4960*/  HMMA.16816.F32 R8, R36.reuse, R16, RZ ;  /* 0x000000102408723c */ /* 0x040fe200000018ff */
[----:B------:R-:W-:Y:S02]  /*4970*/  UISETP.GE.AND UP0, UPT, UR13, 0x1, UPT ;  /* 0x000000010d00788c */ /* 0x000fe4000bf06270 */
[----:B------:R-:W-:Y:S02]  /*4980*/  LDSM.16.M88.4 R148, [R222+0x1000] ;  /* 0x00100000de94783b */ /* 0x000fe40000000200 */
[----:B------:R-:W-:Y:S03]  /*4990*/  USEL UR13, UR11, URZ, !UP0 ;  /* 0x0000003f0b0d7287 */ /* 0x000fe6000c000000 */
        /* <DEDUP_REMOVED lines=45> */
[----:B------:R-:W-:Y:S01]  /*4c70*/  SHF.R.S32.HI R44, RZ, 0x1f, R239 ;  /* 0x0000001fff2c7819 */ /* 0x000fe200000114ef */
[-C--:B------:R-:W-:Y:S04]  /*4c80*/  HMMA.16816.F32 R12, R48, R46.reuse, R12 ;  /* 0x0000002e300c723c */ /* 0x080fe8000000180c */
[----:B------:R-:W-:Y:S04]  /*4c90*/  IMAD R44, R44, c[0x0][0x240], RZ ;  /* 0x000090002c2c7a24 */ /* 0x000fe800078e02ff */
[C---:B------:R-:W-:Y:S04]  /*4ca0*/  HMMA.16816.F32 R16, R36.reuse, R46, R16 ;  /* 0x0000002e2410723c */ /* 0x040fe80000001810 */
[----:B------:R-:W-:Y:S04]  /*4cb0*/  IMAD R44, R239, c[0x0][0x244], R44 ;  /* 0x00009100ef2c7a24 */ /* 0x000fe800078e022c */
        /* <DEDUP_REMOVED lines=14> */
[----:B------:R-:W-:Y:S03]  /*4da0*/  SHF.L.U32 R0, R243, 0xd, RZ ;  /* 0x0000000df3007819 */ /* 0x000fe600000006ff */
        /* <DEDUP_REMOVED lines=10> */
[----:B------:R-:W-:Y:S01]  /*4e50*/  IMAD.U32 R0, RZ, RZ, UR4 ;  /* 0x00000004ff007e24 */ /* 0x000fe2000f8e00ff */
[----:B------:R-:W-:Y:S01]  /*4e60*/  LDSM.16.MT88.4 R44, [R216+0x18080] ;  /* 0x01808000d82c783b */ /* 0x000fe20000004200 */
[----:B------:R-:W-:Y:S01]  /*4e70*/  ISETP.GE.AND P1, PT, R233, R252, PT ;  /* 0x000000fce900720c */ /* 0x000fe20003f26270 */
[----:B------:R-:W-:Y:S03]  /*4e80*/  USEL UR4, UR12, URZ, !UP1 ;  /* 0x0000003f0c047287 */ /* 0x000fe6000c800000 */
[----:B------:R-:W-:Y:S01]  /*4e90*/  RED.E.ADD.F32.FTZ.RN.STRONG.GPU [R2.64], R4 ;  /* 0x000000040200798e */ /* 0x000fe2000c10e788 */
[----:B------:R-:W-:Y:S04]  /*4ea0*/  LEA R0, R0, R227, 0xd ;  /* 0x000000e300007211 */ /* 0x000fe800078e68ff */
[----:B------:R-:W-:Y:S01]  /*4eb0*/  RED.E.ADD.F32.FTZ.RN.STRONG.GPU [R2.64+0x400], R5 ;  /* 0x000400050200798e */ /* 0x000fe2000c10e788 */
[----:B------:R-:W-:Y:S04]  /*4ec0*/  IMAD.SHL.U32 R0, R0, 0x2, RZ ;  /* 0x0000000200007824 */ /* 0x000fe800078e00ff */
        /* <DEDUP_REMOVED lines=146> */
.L_x_803:
[----:B------:R-:W-:Y:S05]  /*57f0*/  @P1 EXIT ;  /* 0x000000000000194d */ /* 0x000fea0003800000 */
[----:B------:R-:W2:Y:S01]  /*5800*/  LDL R2, [R1+0x8] ;  /* 0x0000080001027983 */ /* 0x000ea20000100800 */
[----:B------:R-:W-:Y:S01]  /*5810*/  IMAD.MOV.U32 R0, RZ, RZ, 0x1 ;  /* 0x00000001ff007424 */ /* 0x000fe200078e00ff */
[----:B------:R-:W-:Y:S01]  /*5820*/  BSSY B0, `(.L_x_807) ;  /* 0x000001c000007945 */ /* 0x000fe20003800000 */
[----:B------:R-:W-:Y:S01]  /*5830*/  IMAD.MOV.U32 R7, RZ, RZ, R242 ;  /* 0x000000ffff077224 */ /* 0x000fe200078e00f2 */
[----:B------:R-:W-:Y:S01]  /*5840*/  SHF.R.S32.HI R15, RZ, 0x1f, R239 ;  /* 0x0000001fff0f7819 */ /* 0x000fe200000114ef */
[----:B------:R-:W-:Y:S01]  /*5850*/  BAR.SYNC.DEFER_BLOCKING 0x1, 0x100 ;  /* 0x0044000000007b1d */ /* 0x000fe20000010000 */
[----:B------:R-:W-:Y:S01]  /*5860*/  ISETP.NE.AND P0, PT, R0, c[0x0][0x338], PT ;  /* 0x0000ce0000007a0c */ /* 0x000fe20003f05270 */
[----:B------:R-:W-:-:S12]  /*5870*/  IMAD R0, R239, c[0x0][0x2f4], RZ ;  /* 0x0000bd00ef007a24 */ /* 0x000fd800078e02ff */
[----:B------:R-:W-:-:S05]  /*5880*/  @P0 IMAD.HI.U32 R3, R242, c[0x0][0x33c], RZ ;  /* 0x0000cf00f2030a27 */ /* 0x000fca00078e00ff */
[----:B------:R-:W-:Y:S02]  /*5890*/  @P0 SHF.R.U32.HI R7, RZ, c[0x0][0x340], R3 ;  /* 0x0000d000ff070a19 */ /* 0x000fe40000011603 */
[----:B------:R-:W-:Y:S02]  /*58a0*/  SHF.R.S32.HI R3, RZ, 0x1f, R0 ;  /* 0x0000001fff037819 */ /* 0x000fe40000011400 */
[--C-:B------:R-:W-:Y:S01]  /*58b0*/  SHF.R.S32.HI R12, RZ, 0x1f, R7.reuse ;  /* 0x0000001fff0c7819 */ /* 0x100fe20000011407 */
[----:B------:R-:W-:-:S04]  /*58c0*/  IMAD.MOV R6, RZ, RZ, -R7 ;  /* 0x000000ffff067224 */ /* 0x000fc800078e0a07 */
[----:B------:R-:W-:Y:S02]  /*58d0*/  IMAD R6, R6, c[0x0][0x338], R242 ;  /* 0x0000ce0006067a24 */ /* 0x000fe400078e02f2 */
[----:B--2---:R-:W-:-:S04]  /*58e0*/  IMAD R2, R2, c[0x0][0x358], RZ ;  /* 0x0000d60002027a24 */ /* 0x004fc800078e02ff */
[----:B------:R-:W-:-:S05]  /*58f0*/  IMAD R2, R2, c[0x0][0x2f4], RZ ;  /* 0x0000bd0002027a24 */ /* 0x000fca00078e02ff */
[----:B------:R-:W-:Y:S02]  /*5900*/  IADD3 R0, P1, P0, R2, R0, R7 ;  /* 0x0000000002007210 */ /* 0x000fe4000783e007 */
[----:B------:R-:W-:-:S03]  /*5910*/  SHF.R.S32.HI R2, RZ, 0x1f, R2 ;  /* 0x0000001fff027819 */ /* 0x000fc60000011402 */
[----:B------:R-:W-:Y:S01]  /*5920*/  IMAD.SHL.U32 R13, R0, 0x4, RZ ;  /* 0x00000004000d7824 */ /* 0x000fe200078e00ff */
[----:B------:R-:W-:Y:S02]  /*5930*/  IADD3.X R2, R2, R3, R12, P1, P0 ;  /* 0x0000000302027210 */ /* 0x000fe40000fe040c */
[----:B------:R-:W-:Y:S02]  /*5940*/  ISETP.NE.AND P1, PT, R240, RZ, PT ;  /* 0x000000fff000720c */ /* 0x000fe40003f25270 */
[----:B------:R-:W-:Y:S02]  /*5950*/  SHF.L.U64.HI R14, R0, 0x2, R2 ;  /* 0x00000002000e7819 */ /* 0x000fe40000010202 */
[----:B------:R-:W-:-:S04]  /*5960*/  IADD3 R4, P0, R13, c[0x0][0x350], RZ ;  /* 0x0000d4000d047a10 */ /* 0x000fc80007f1e0ff */
[----:B------:R-:W-:-:S05]  /*5970*/  IADD3.X R5, R14, c[0x0][0x354], RZ, P0, !PT ;  /* 0x0000d5000e057a10 */ /* 0x000fca00007fe4ff */
[----:B------:R-:W-:Y:S05]  /*5980*/  @P1 BRA `(.L_x_808) ;  /* 0x0000005000001947 */ /* 0x000fea0003800000 */
.L_x_809:
[----:B------:R-:W2:Y:S01]  /*5990*/  LDG.E.STRONG.GPU R0, [R4.64] ;  /* 0x0000000804007981 */ /* 0x000ea2000c1ef900 */
[----:B------:R-:W-:Y:S01]  /*59a0*/  YIELD ;  /* 0x0000000000007946 */ /* 0x000fe20003800000 */
[----:B--2---:R-:W-:Y:S01]  /*59b0*/  ISETP.NE.AND P0, PT, R0, R6, PT ;  /* 0x000000060000720c */ /* 0x004fe20003f05270 */
[----:B------:R-:W-:-:S12]  /*59c0*/  CCTL.IVALL ;  /* 0x00000000ff00798f */ /* 0x000fd80002000000 */
[----:B------:R-:W-:Y:S05]  /*59d0*/  @P0 BRA `(.L_x_809) ;  /* 0xffffffb000000947 */ /* 0x000fea000383ffff */
.L_x_808:
[----:B------:R-:W-:Y:S05]  /*59e0*/  BSYNC B0 ;  /* 0x0000000000007941 */ /* 0x000fea0003800000 */
.L_x_807:
[----:B------:R-:W-:Y:S01]  /*59f0*/  MOV R16, 0xffffffff ;  /* 0xffffffff00107802 */ /* 0x000fe20000000f00 */
[----:B------:R-:W-:Y:S05]  /*5a00*/  BRA.CONV ~URZ, `(.L_x_810) ;  /* 0x000000237f007947 */ /* 0x000fea000b800000 */
[----:B------:R-:W-:Y:S02]  /*5a10*/  MOV R2, 0x5a30 ;  /* 0x00005a3000027802 */ /* 0x000fe40000000f00 */
[----:B------:R-:W-:Y:S05]  /*5a20*/  CALL.REL.NOINC `($__internal_4_$__cuda_sm70_warpsync) ;  /* 0x00000a9000007944 */ /* 0x000fea0003c00000 */
.L_x_810:
[----:B------:R-:W2:Y:S01]  /*5a30*/  LDL.LU R0, [R1+0x8] ;  /* 0x0000080001007983 */ /* 0x000ea20000300800 */
[----:B------:R-:W-:Y:S01]  /*5a40*/  IMAD R8, R15, c[0x0][0x330], RZ ;  /* 0x0000cc000f087a24 */ /* 0x000fe200078e02ff */
[----:B------:R-:W-:-:S06]  /*5a50*/  NOP ;  /* 0x0000000000007918 */ /* 0x000fcc0000000000 */
[----:B--2---:R-:W-:Y:S02]  /*5a60*/  IMAD R10, R0, 0x3000, RZ ;  /* 0x00003000000a7824 */ /* 0x004fe400078e02ff */
[----:B------:R-:W-:-:S03]  /*5a70*/  IMAD R0, R12, c[0x0][0x328], RZ ;  /* 0x0000ca000c007a24 */ /* 0x000fc600078e02ff */
[----:B------:R-:W-:Y:S01]  /*5a80*/  SHF.R.S32.HI R2, RZ, 0x1f, R10 ;  /* 0x0000001fff027819 */ /* 0x000fe2000001140a */
[----:B------:R-:W-:Y:S01]  /*5a90*/  IMAD R0, R7, c[0x0][0x32c], R0 ;  /* 0x0000cb0007007a24 */ /* 0x000fe200078e0200 */
[----:B------:R-:W-:-:S04]  /*5aa0*/  IADD3 R10, P0, R10, R240, RZ ;  /* 0x000000f00a0a7210 */ /* 0x000fc80007f1e0ff */
[----:B------:R-:W-:-:S05]  /*5ab0*/  LEA.HI.X.SX32 R11, R240, R2, 0x1, P0 ;  /* 0x00000002f00b7211 */ /* 0x000fca00000f0eff */
        /* <DEDUP_REMOVED lines=57> */
[----:B------:R-:W-:Y:S05]  /*5e50*/  CALL.REL.NOINC `($__internal_4_$__cuda_sm70_warpsync) ;  /* 0x0000066000007944 */ /* 0x000fea0003c00000 */
.L_x_811:
        /* <DEDUP_REMOVED lines=12> */
.L_x_813:
[----:B------:R-:W-:Y:S05]  /*5f20*/  BSYNC B0 ;  /* 0x0000000000007941 */ /* 0x000fea0003800000 */
.L_x_812:
[----:B--2---:R-:W-:Y:S01]  /*5f30*/  IADD3 R4, P0, R13, c[0x0][0x348], RZ ;  /* 0x0000d2000d047a10 */ /* 0x004fe20007f1e0ff */
[----:B------:R-:W-:Y:S03]  /*5f40*/  BSSY B0, `(.L_x_814) ;  /* 0x0000008000007945 */ /* 0x000fe60003800000 */
[----:B------:R-:W-:Y:S01]  /*5f50*/  IADD3.X R5, R14, c[0x0][0x34c], RZ, P0, !PT ;  /* 0x0000d3000e057a10 */ /* 0x000fe200007fe4ff */
[----:B------:R-:W-:Y:S05]  /*5f60*/  @P1 BRA `(.L_x_815) ;  /* 0x0000005000001947 */ /* 0x000fea0003800000 */
.L_x_816:
[----:B------:R-:W2:Y:S01]  /*5f70*/  LDG.E.STRONG.GPU R0, [R4.64] ;  /* 0x0000000804007981 */ /* 0x000ea2000c1ef900 */
[----:B------:R-:W-:Y:S01]  /*5f80*/  YIELD ;  /* 0x0000000000007946 */ /* 0x000fe20003800000 */
[----:B--2---:R-:W-:Y:S01]  /*5f90*/  ISETP.NE.AND P0, PT, R0, R6, PT ;  /* 0x000000060000720c */ /* 0x004fe20003f05270 */
[----:B------:R-:W-:-:S12]  /*5fa0*/  CCTL.IVALL ;  /* 0x00000000ff00798f */ /* 0x000fd80002000000 */
[----:B------:R-:W-:Y:S05]  /*5fb0*/  @P0 BRA `(.L_x_816) ;  /* 0xffffffb000000947 */ /* 0x000fea000383ffff */
.L_x_815:
[----:B------:R-:W-:Y:S05]  /*5fc0*/  BSYNC B0 ;  /* 0x0000000000007941 */ /* 0x000fea0003800000 */
.L_x_814:
[----:B------:R-:W-:Y:S05]  /*5fd0*/  BRA.CONV ~URZ, `(.L_x_817) ;  /* 0x000000237f007947 */ /* 0x000fea000b800000 */
[----:B-1----:R-:W-:Y:S02]  /*5fe0*/  MOV R2, 0x6000 ;  /* 0x0000600000027802 */ /* 0x002fe40000000f00 */
[----:B------:R-:W-:Y:S05]  /*5ff0*/  CALL.REL.NOINC `($__internal_4_$__cuda_sm70_warpsync) ;  /* 0x000004c000007944 */ /* 0x000fea0003c00000 */
.L_x_817:
        /* <DEDUP_REMOVED lines=64> */
.L_x_818:
        /* <DEDUP_REMOVED lines=12> */
        .weak           $__internal_4_$__cuda_sm70_warpsync
        .type           $__internal_4_$__cuda_sm70_warpsync,@function
        .size           $__internal_4_$__cuda_sm70_warpsync,(.L_x_2308 - $__internal_4_$__cuda_sm70_warpsync)
$__internal_4_$__cuda_sm70_warpsync:
[----:B------:R-:W-:Y:S01]  /*64c0*/  MOV R3, 0x0 ;  /* 0x0000000000037802 */ /* 0x000fe20000000f00 */
[----:B------:R-:W-:Y:S04]  /*64d0*/  WARPSYNC R16 ;  /* 0x0000001000007348 */ /* 0x000fe80003800000 */
[----:B------:R-:W-:Y:S05]  /*64e0*/  RET.REL.NODEC R2 `(_ZN7cutlass13device_kernelIN5flash19enable_sm80_to_sm89INS1_16FlashAttnBwdSm80INS1_25CollectiveMainloopBwdSm80ILi2ELi1EN4cute5tupleIJNS5_1CILi64EEENS7_ILi96EEENS7_ILi128EEEEEENS_6half_tEfNS_4arch4Sm80ELb1ELb0ELb0ELb0ELb1ELb0ELb0ELb0ELi2ELi2ELi2ELi2ELb1EEENS1_24CollectiveEpilogueBwdGQAISB_fSE_Li256ELb0ELb1EEENS1_25SingleTileBwdLPTSchedulerILb0ELi96ELb1EEEEEEEEEvNT_6ParamsE) ;  /* 0xffff9b1002007950 */ /* 0x000fea0003c3ffff */
.L_x_819:
        /* <DEDUP_REMOVED lines=9> */
.L_x_2308:


//--------------------- .text._ZN7cutlass13device_kernelIN5flash19enable_sm80_to_sm89INS1_16FlashAttnBwdSm80INS1_25CollectiveMainloopBwdSm80ILi2ELi1EN4cute5tupleIJNS5_1CILi64EEENS7_ILi96EEENS7_ILi128EEEEEENS_6half_tEfNS_4arch4Sm80ELb1ELb0ELb0ELb1ELb0ELb0ELb0ELb0ELi2ELi2ELi2ELi2ELb1EEENS1_21CollectiveEpilogueBwdISB_SC_SE_Li256ELb1ELb0ELi4EEENS1_25SingleTileBwdLPTSchedulerILb1ELi96ELb0EEEEEEEEEvNT_6ParamsE --------------------------
	.section	.text._ZN7cutlass13device_kernelIN5flash19enable_sm80_to_sm89INS1_16FlashAttnBwdSm80INS1_25CollectiveMainloopBwdSm80ILi2ELi1EN4cute5tupleIJNS5_1CILi64EEENS7_ILi96EEENS7_ILi128EEEEEENS_6half_tEfNS_4arch4Sm80ELb1ELb0ELb0ELb1ELb0ELb0ELb0ELb0ELi2ELi2ELi2ELi2ELb1EEENS1_21CollectiveEpilogueBwdISB_SC_SE_Li256ELb1ELb0ELi4EEENS1_25SingleTileBwdLPTSchedulerILb1ELi96ELb0EEEEEEEEEvNT_6ParamsE,"ax",@progbits
	.sectioninfo	@"SHI_REGISTERS=255"
	.align	128
.text._ZN7cutlass13device_kernelIN5flash19enable_sm80_to_sm89INS1_16FlashAttnBwdSm80INS1_25CollectiveMainloopBwdSm80ILi2ELi1EN4cute5tupleIJNS5_1CILi64EEENS7_ILi96EEENS7_ILi128EEEEEENS_6half_tEfNS_4arch4Sm80ELb1ELb0ELb0ELb1ELb0ELb0ELb0ELb0ELi2ELi2ELi2ELi2ELb1EEENS1_21CollectiveEpilogueBwdISB_SC_SE_Li256ELb1ELb0ELi4EEENS1_25SingleTileBwdLPTSchedulerILb1ELi96ELb0EEEEEEEEEvNT_6ParamsE:
        .type           _ZN7cutlass13device_kernelIN5flash19enable_sm80_to_sm89INS1_16FlashAttnBwdSm80INS1_25CollectiveMainloopBwdSm80ILi2ELi1EN4cute5tupleIJNS5_1CILi64EEENS7_ILi96EEENS7_ILi128EEEEEENS_6half_tEfNS_4arch4Sm80ELb1ELb0ELb0ELb1ELb0ELb0ELb0ELb0ELi2ELi2ELi2ELi2ELb1EEENS1_21CollectiveEpilogueBwdISB_SC_SE_Li256ELb1ELb0ELi4EEENS1_25SingleTileBwdLPTSchedulerILb1ELi96ELb0EEEEEEEEEvNT_6ParamsE,@function
        .size           _ZN7cutlass13device_kernelIN5flash19enable_sm80_to_sm89INS1_16FlashAttnBwdSm80INS1_25CollectiveMainloopBwdSm80ILi2ELi1EN4cute5tupleIJNS5_1CILi64EEENS7_ILi96EEENS7_ILi128EEEEEENS_6half_tEfNS_4arch4Sm80ELb1ELb0ELb0ELb1ELb0ELb0ELb0ELb0ELi2ELi2ELi2ELi2ELb1EEENS1_21CollectiveEpilogueBwdISB_SC_SE_Li256ELb1ELb0ELi4EEENS1_25SingleTileBwdLPTSchedulerILb1ELi96ELb0EEEEEEEEEvNT_6ParamsE,(.L_x_2310 - _ZN7cutlass13device_kernelIN5flash19enable_sm80_to_sm89INS1_16FlashAttnBwdSm80INS1_25CollectiveMainloopBwdSm80ILi2ELi1EN4cute5tupleIJNS5_1CILi64EEENS7_ILi96EEENS7_ILi128EEEEEENS_6half_tEfNS_4arch4Sm80ELb1ELb0ELb0ELb1ELb0ELb0ELb0ELb0ELi2ELi2ELi2ELi2ELb1EEENS1_21CollectiveEpilogueBwdISB_SC_SE_Li256ELb1ELb0ELi4EEENS1_25SingleTileBwdLPTSchedulerILb1ELi96ELb0EEEEEEEEEvNT_6ParamsE)
        .other          _ZN7cutlass13device_kernelIN5flash19enable_sm80_to_sm89INS1_16FlashAttnBwdSm80INS1_25CollectiveMainloopBwdSm80ILi2ELi1EN4cute5tupleIJNS5_1CILi64EEENS7_ILi96EEENS7_ILi128EEEEEENS_6half_tEfNS_4arch4Sm80ELb1ELb0ELb0ELb1ELb0ELb0ELb0ELb0ELi2ELi2ELi2ELi2ELb1EEENS1_21CollectiveEpilogueBwdISB_SC_SE_Li256ELb1ELb0ELi4EEENS1_25SingleTileBwdLPTSchedulerILb1ELi96ELb0EEEEEEEEEvNT_6ParamsE,@"STO_CUDA_ENTRY STV_DEFAULT"
_ZN7cutlass13device_kernelIN5flash19enable_sm80_to_sm89INS1_16FlashAttnBwdSm80INS1_25CollectiveMainloopBwdSm80ILi2ELi1EN4cute5tupleIJNS5_1CILi64EEENS7_ILi96EEENS7_ILi128EEEEEENS_6half_tEfNS_4arch4Sm80ELb1ELb0ELb0ELb1ELb0ELb0ELb0ELb0ELi2ELi2ELi2ELi2ELb1EEENS1_21CollectiveEpilogueBwdISB_SC_SE_Li256ELb1ELb0ELi4EEENS1_25SingleTileBwdLPTSchedulerILb1ELi96ELb0EEEEEEEEEvNT_6ParamsE:
[----:B------:R-:W-:Y:S02]  /*0000*/  MOV R1, c[0x0][0x28] ;  /* 0x00000a0000017a02 */ /* 0x000fe40000000f00 */
[----:B------:R-:W1:Y:S01]  /*0010*/  S2R R81, SR_TID.X ;  /* 0x0000000000517919 */ /* 0x000e620000002100 */
[----:B------:R-:W-:Y:S01]  /*0020*/  ULDC.64 UR14, c[0x0][0x118] ;  /* 0x00004600000e7ab9 */ /* 0x000fe20000000a00 */
[----:B------:R-:W-:Y:S02]  /*0030*/  IADD3 R1, R1, -0x40, RZ ;  /* 0xffffffc001017810 */ /* 0x000fe40007ffe0ff */
        /* <DEDUP_REMOVED lines=19> */
[----:B------:R1:W-:Y:S01]  /*0170*/  STL [R1+0x38], R4 ;  /* 0x0000380401007387 */ /* 0x0003e20000100800 */
[----:B------:R-:W-:Y:S01]  /*0180*/  IMAD R3, R4, c[0x0][0x3c4], RZ ;  /* 0x0000f10004037a24 */ /* 0x000fe200078e02ff */
[----:B------:R-:W-:Y:S05]  /*0190*/  BRA `(.L_x_822) ;  /* 0x0000007000007947 */ /* 0x000fea0003800000 */
.L_x_821:
[----:B------:R-:W-:Y:S02]  /*01a0*/  MOV R3, c[0x0][0x3ac] ;  /* 0x0000eb0000037a02 */ /* 0x000fe40000000f00 */
[----:B------:R-:W-:Y:S02]  /*01b0*/  MOV R4, R0 ;  /* 0x0000000000047202 */ /* 0x000fe40000000f00 */
[----:B------:R-:W-:-:S13]  /*01c0*/  ISETP.NE.AND P0, PT, R3, 0x1, PT ;  /* 0x000000010300780c */ /* 0x000fda0003f05270 */
[----:B------:R-:W-:-:S05]  /*01d0*/  @P0 IMAD.HI.U32 R3, R0, c[0x0][0x3b0], RZ ;  /* 0x0000ec0000030a27 */ /* 0x000fca00078e00ff */
[----:B------:R-:W-:-:S05]  /*01e0*/  @P0 SHF.R.U32.HI R4, RZ, c[0x0][0x3b4], R3 ;  /* 0x0000ed00ff040a19 */ /* 0x000fca0000011603 */
[----:B------:R1:W-:Y:S01]  /*01f0*/  STL [R1+0x38], R4 ;  /* 0x0000380401007387 */ /* 0x0003e20000100800 */
[----:B------:R-:W-:-:S03]  /*0200*/  IMAD R3, R4, c[0x0][0x3ac], RZ ;  /* 0x0000eb0004037a24 */ /* 0x000fc600078e02ff */
.L_x_822:
[----:B-1----:R-:W-:Y:S01]  /*0210*/  IMAD.MOV.U32 R4, RZ, RZ, c[0x0][0x3a0] ;  /* 0x0000e800ff047624 */ /* 0x002fe200078e00ff */
[----:B------:R-:W-:Y:S01]  /*0220*/  ISETP.NE.U32.AND P0, PT, RZ, c[0x0][0x3e0], PT ;  /* 0x0000f800ff007a0c */ /* 0x000fe20003f05070 */
[----:B------:R-:W-:-:S03]  /*0230*/  IMAD.IADD R0, R0, 0x1, -R3 ;  /* 0x0000000100007824 */ /* 0x000fc600078e0a03 */
[----:B------:R-:W-:Y:S01]  /*0240*/  ISETP.NE.AND P1, PT, R4, 0x1, PT ;  /* 0x000000010400780c */ /* 0x000fe20003f25270 */
[----:B------:R-:W-:Y:S01]  /*0250*/  IMAD R0, R2, c[0x0][0x3ac], R0 ;  /* 0x0000eb0002007a24 */ /* 0x000fe200078e0200 */
[----:B------:R-:W-:-:S04]  /*0260*/  ISETP.NE.AND.EX P0, PT, RZ, c[0x0][0x3e4], PT, P0 ;  /* 0x0000f900ff007a0c */ /* 0x000fc80003f05300 */
[----:B------:R-:W-:-:S07]  /*0270*/  MOV R4, R0 ;  /* 0x0000000000047202 */ /* 0x000fce0000000f00 */
[----:B------:R-:W-:-:S05]  /*0280*/  @P1 IMAD.HI.U32 R2, R0, c[0x0][0x3a4], RZ ;  /* 0x0000e90000021a27 */ /* 0x000fca00078e00ff */
[----:B------:R-:W-:-:S04]  /*0290*/  @P1 SHF.R.U32.HI R4, RZ, c[0x0][0x3a8], R2 ;  /* 0x0000ea00ff041a19 */ /* 0x000fc80000011602 */
[----:B------:R-:W-:-:S05]  /*02a0*/  IADD3 R2, -R4, RZ, RZ ;  /* 0x000000ff04027210 */ /* 0x000fca0007ffe1ff */
[----:B------:R-:W-:-:S05]  /*02b0*/  IMAD R0, R2, c[0x0][0x3a0], R0 ;  /* 0x0000e80002007a24 */ /* 0x000fca00078e0200 */
[----:B------:R1:W-:Y:S01]  /*02c0*/  STL [R1+0x18], R0 ;  /* 0x0000180001007387 */ /* 0x0003e20000100800 */
[----:B------:R-:W-:Y:S05]  /*02d0*/  @!P0 BRA `(.L_x_823) ;  /* 0x0000004000008947 */ /* 0x000fea0003800000 */
[----:B------:R-:W-:-:S05]  /*02e0*/  MOV R2, 0x4 ;  /* 0x0000000400027802 */ /* 0x000fca0000000f00 */
[----:B------:R-:W-:-:S05]  /*02f0*/  IMAD.WIDE R2, R4, R2, c[0x0][0x3e0] ;  /* 0x0000f80004027625 */ /* 0x000fca00078e0202 */
[----:B-1----:R1:W5:Y:S01]  /*0300*/  LDG.E R0, [R2.64] ;  /* 0x0000000e02007981 */ /* 0x002362000c1e1900 */
[----:B------:R-:W-:Y:S05]  /*0310*/  BRA `(.L_x_824) ;  /* 0x000000a000007947 */ /* 0x000fea0003800000 */
.L_x_823:
[----:B------:R-:W-:-:S04]  /*0320*/  ISETP.NE.U32.AND P0, PT, RZ, c[0x0][0x3d8], PT ;  /* 0x0000f600ff007a0c */ /* 0x000fc80003f05070 */
[----:B------:R-:W-:-:S13]  /*0330*/  ISETP.NE.AND.EX P0, PT, RZ, c[0x0][0x3dc], PT, P0 ;  /* 0x0000f700ff007a0c */ /* 0x000fda0003f05300 */
[----:B------:R-:W-:Y:S05]  /*0340*/  @!P0 BRA `(.L_x_825) ;  /* 0x0000006000008947 */ /* 0x000fea0003800000 */
[----:B------:R-:W-:-:S05]  /*0350*/  MOV R2, 0x4 ;  /* 0x0000000400027802 */ /* 0x000fca0000000f00 */
[----:B------:R-:W-:-:S05]  /*0360*/  IMAD.WIDE R2, R4, R2, c[0x0][0x3d8] ;  /* 0x0000f60004027625 */ /* 0x000fca00078e0202 */
[----:B------:R-:W2:Y:S04]  /*0370*/  LDG.E R5, [R2.64] ;  /* 0x0000000e02057981 */ /* 0x000ea8000c1e1900 */
[----:B-1----:R-:W2:Y:S02]  /*0380*/  LDG.E R0, [R2.64+0x4] ;  /* 0x0000040e02007981 */ /* 0x002ea4000c1e1900 */
[----:B--2---:R-:W-:Y:S01]  /*0390*/  IADD3 R0, -R5, R0, RZ ;  /* 0x0000000005007210 */ /* 0x004fe20007ffe1ff */
[----:B------:R-:W-:Y:S05]  /*03a0*/  BRA `(.L_x_824) ;  /* 0x0000001000007947 */ /* 0x000fea0003800000 */
.L_x_825:
[----:B-1----:R-:W-:-:S03]  /*03b0*/  MOV R0, c[0x0][0x3d4] ;  /* 0x0000f50000007a02 */ /* 0x002fc60000000f00 */
.L_x_824:
[----:B-1----:R-:W2:Y:S01]  /*03c0*/  LDL R3, [R1+0x38] ;  /* 0x0000380001037983 */ /* 0x002ea20000100800 */
[----:B-----5:R-:W-:-:S05]  /*03d0*/  IADD3 R0, R0, 0x5f, RZ ;  /* 0x0000005f00007810 */ /* 0x020fca0007ffe0ff */
[----:B------:R-:W-:-:S05]  /*03e0*/  IMAD.HI R0, R0, 0x2aaaaaab, RZ ;  /* 0x2aaaaaab00007827 */ /* 0x000fca00078e02ff */
[----:B------:R-:W-:-:S04]  /*03f0*/  SHF.R.U32.HI R2, RZ, 0x1f, R0 ;  /* 0x0000001fff027819 */ /* 0x000fc80000011600 */
[----:B------:R-:W-:-:S04]  /*0400*/  LEA.HI.SX32 R0, R0, R2, 0x1c ;  /* 0x0000000200007211 */ /* 0x000fc800078fe2ff */
[----:B--2---:R-:W-:-:S04]  /*0410*/  ISETP.GE.AND P0, PT, R3, R0, PT ;  /* 0x000000000300720c */ /* 0x004fc80003f06270 */
[----:B------:R-:W-:-:S05]  /*0420*/  SEL R0, R4, 0xffffffff, !P0 ;  /* 0xffffffff04007807 */ /* 0x000fca0004000000 */
[----:B------:R1:W-:Y:S01]  /*0430*/  STL [R1+0x3c], R0 ;  /* 0x00003c0001007387 */ /* 0x0003e20000100800 */
[----:B------:R-:W-:Y:S05]  /*0440*/  BRA `(.L_x_826) ;  /* 0x000003b000007947 */ /* 0x000fea0003800000 */
.L_x_820:
        /* <DEDUP_REMOVED lines=17> */
.L_x_827:
[----:B------:R-:W-:Y:S02]  /*0560*/  MOV R3, c[0x0][0x3ac] ;  /* 0x0000eb0000037a02 */ /* 0x000fe40000000f00 */
[----:B------:R-:W-:Y:S02]  /*0570*/  MOV R4, R0 ;  /* 0x0000000000047202 */ /* 0x000fe40000000f00 */
[----:B------:R-:W-:-:S13]  /*0580*/  ISETP.NE.AND P0, PT, R3, 0x1, PT ;  /* 0x000000010300780c */ /* 0x000fda0003f05270 */
[----:B------:R-:W-:-:S05]  /*0590*/  @P0 IMAD.HI.U32 R3, R0, c[0x0][0x3b0], RZ ;  /* 0x0000ec0000030a27 */ /* 0x000fca00078e00ff */
[----:B------:R-:W-:-:S05]  /*05a0*/  @P0 SHF.R.U32.HI R4, RZ, c[0x0][0x3b4], R3 ;  /* 0x0000ed00ff040a19 */ /* 0x000fca0000011603 */
[----:B------:R1:W-:Y:S01]  /*05b0*/  STL [R1+0x38], R4 ;  /* 0x0000380401007387 */ /* 0x0003e20000100800 */
[----:B------:R-:W-:-:S03]  /*05c0*/  IMAD R3, R4, c[0x0][0x3ac], RZ ;  /* 0x0000eb0004037a24 */ /* 0x000fc600078e02ff */
.L_x_828:
        /* <DEDUP_REMOVED lines=17> */
.L_x_829:
        /* <DEDUP_REMOVED lines=9> */
.L_x_831:
[----:B-1----:R-:W-:-:S03]  /*0770*/  MOV R0, c[0x0][0x3d4] ;  /* 0x0000f50000007a02 */ /* 0x002fc60000000f00 */
.L_x_830:
[----:B-1----:R-:W2:Y:S01]  /*0780*/  LDL R3, [R1+0x38] ;  /* 0x0000380001037983 */ /* 0x002ea20000100800 */
[----:B-----5:R-:W-:-:S05]  /*0790*/  IADD3 R0, R0, 0x5f, RZ ;  /* 0x0000005f00007810 */ /* 0x020fca0007ffe0ff */
[----:B------:R-:W-:-:S05]  /*07a0*/  IMAD.HI R0, R0, 0x2aaaaaab, RZ ;  /* 0x2aaaaaab00007827 */ /* 0x000fca00078e02ff */
[----:B------:R-:W-:-:S04]  /*07b0*/  SHF.R.U32.HI R2, RZ, 0x1f, R0 ;  /* 0x0000001fff027819 */ /* 0x000fc80000011600 */
[----:B------:R-:W-:-:S04]  /*07c0*/  LEA.HI.SX32 R0, R0, R2, 0x1c ;  /* 0x0000000200007211 */ /* 0x000fc800078fe2ff */
[----:B--2---:R-:W-:-:S04]  /*07d0*/  ISETP.GE.AND P0, PT, R3, R0, PT ;  /* 0x000000000300720c */ /* 0x004fc80003f06270 */
[----:B------:R-:W-:-:S05]  /*07e0*/  SEL R0, R4, 0xffffffff, !P0 ;  /* 0xffffffff04007807 */ /* 0x000fca0004000000 */
[----:B------:R1:W-:Y:S04]  /*07f0*/  STL [R1+0x3c], R0 ;  /* 0x00003c0001007387 */ /* 0x0003e80000100800 */
.L_x_826:
[----:B------:R-:W2:Y:S02]  /*0800*/  LDL R27, [R1+0x3c] ;  /* 0x00003c00011b7983 */ /* 0x000ea40000100800 */
[----:B--2---:R-:W-:-:S13]  /*0810*/  ISETP.GE.AND P0, PT, R27, RZ, PT ;  /* 0x000000ff1b00720c */ /* 0x004fda0003f06270 */
[----:B------:R-:W-:Y:S05]  /*0820*/  @!P0 EXIT ;  /* 0x000000000000894d */ /* 0x000fea0003800000 */
[----:B------:R-:W-:Y:S01]  /*0830*/  ISETP.NE.U32.AND P4, PT, RZ, c[0x0][0x2c8], PT ;  /* 0x0000b200ff007a0c */ /* 0x000fe20003f85070 */
[----:B------:R-:W-:Y:S01]  /*0840*/  IMAD.MOV.U32 R10, RZ, RZ, 0x4 ;  /* 0x00000004ff0a7424 */ /* 0x000fe200078e00ff */
[----:B------:R-:W-:Y:S02]  /*0850*/  ISETP.NE.U32.AND P0, PT, RZ, c[0x0][0x2d8], PT ;  /* 0x0000b600ff007a0c */ /* 0x000fe40003f05070 */
[----:B------:R-:W-:Y:S01]  /*0860*/  ISETP.NE.AND.EX P4, PT, RZ, c[0x0][0x2cc], PT, P4 ;  /* 0x0000b300ff007a0c */ /* 0x000fe20003f85340 */
[----:B------:R-:W-:Y:S01]  /*0870*/  IMAD.WIDE R4, R27, R10, c[0x0][0x2c8] ;  /* 0x0000b2001b047625 */ /* 0x000fe200078e020a */
[----:B------:R-:W-:-:S04]  /*0880*/  ISETP.NE.U32.AND P3, PT, RZ, c[0x0][0x2d0], PT ;  /* 0x0000b400ff007a0c */ /* 0x000fc80003f65070 */
[----:B------:R-:W-:-:S07]  /*0890*/  ISETP.NE.AND.EX P3, PT, RZ, c[0x0][0x2d4], PT, P3 ;  /* 0x0000b500ff007a0c */ /* 0x000fce0003f65330 */
[----:B-1----:R-:W2:Y:S01]  /*08a0*/  @P4 LDG.E R0, [R4.64] ;  /* 0x0000000e04004981 */ /* 0x002ea2000c1e1900 */
[----:B------:R-:W-:Y:S01]  /*08b0*/  CS2R R8, SRZ ;  /* 0x0000000000087805 */ /* 0x000fe2000001ff00 */
[----:B------:R-:W-:Y:S01]  /*08c0*/  IMAD.WIDE R2, R27, R10, c[0x0][0x2d0] ;  /* 0x0000b4001b027625 */ /* 0x000fe200078e020a */
[----:B------:R-:W-:-:S03]  /*08d0*/  ISETP.NE.AND.EX P0, PT, RZ, c[0x0][0x2dc], PT, P0 ;  /* 0x0000b700ff007a0c */ /* 0x000fc60003f05300 */
[----:B------:R-:W-:Y:S01]  /*08e0*/  IMAD.MOV.U32 R244, RZ, RZ, c[0x0][0x168] ;  /* 0x00005a00fff47624 */ /* 0x000fe200078e00ff */
[----:B------:R1:W5:Y:S04]  /*08f0*/  @P4 LDG.E R8, [R4.64] ;  /* 0x0000000e04084981 */ /* 0x000368000c1e1900 */
[----:B------:R1:W5:Y:S05]  /*0900*/  @P3 LDG.E R9, [R2.64] ;  /* 0x0000000e02093981 */ /* 0x00036a000c1e1900 */
[----:B------:R-:W-:-:S05]  /*0910*/  @P0 IMAD.WIDE R6, R27, R10, c[0x0][0x2d8] ;  /* 0x0000b6001b060625 */ /* 0x000fca00078e020a */
[----:B------:R3:W5:Y:S01]  /*0920*/  @P0 LDG.E R244, [R6.64] ;  /* 0x0000000e06f40981 */ /* 0x000762000c1e1900 */
[----:B------:R-:W-:Y:S02]  /*0930*/  IMAD.MOV.U32 R22, RZ, RZ, RZ ;  /* 0x000000ffff167224 */ /* 0x000fe400078e00ff */
[----:B------:R-:W-:Y:S02]  /*0940*/  IMAD.MOV.U32 R245, RZ, RZ, c[0x0][0x198] ;  /* 0x00006600fff57624 */ /* 0x000fe400078e00ff */
[----:B--2---:R-:W-:-:S05]  /*0950*/  @P4 IMAD R0, R27, 0x40, R0 ;  /* 0x000000401b004824 */ /* 0x004fca00078e0200 */
[----:B---3--:R-:W-:-:S04]  /*0960*/  @P4 SHF.R.S32.HI R6, RZ, 0x1f, R0 ;  /* 0x0000001fff064819 */ /* 0x008fc80000011400 */
[----:B------:R-:W-:-:S04]  /*0970*/  @P4 LEA.HI R0, R6, R0, RZ, 0x6 ;  /* 0x0000000006004211 */ /* 0x000fc800078f30ff */
[----:B------:R-:W-:Y:S01]  /*0980*/  @P4 LOP3.LUT R22, R0, 0xffffffc0, RZ, 0xc0, !PT ;  /* 0xffffffc000164812 */ /* 0x000fe200078ec0ff */
[----:B------:R-:W-:Y:S05]  /*0990*/  @P0 BRA `(.L_x_832) ;  /* 0x0000004000000947 */ /* 0x000fea0003800000 */
[----:B-1----:R-:W-:Y:S05]  /*09a0*/  @!P4 BRA `(.L_x_832) ;  /* 0x000000300000c947 */ /* 0x002fea0003800000 */
[----:B------:R1:W2:Y:S04]  /*09b0*/  LDG.E R0, [R4.64] ;  /* 0x0000000e04007981 */ /* 0x0002a8000c1e1900 */
[----:B-1----:R-:W2:Y:S02]  /*09c0*/  LDG.E R4, [R4.64+0x4] ;  /* 0x0000040e04047981 */ /* 0x002ea4000c1e1900 */
[----:B--2--5:R-:W-:Y:S02]  /*09d0*/  IADD3 R244, -R0, R4, RZ ;  /* 0x0000000400f47210 */ /* 0x024fe40007ffe1ff */
.L_x_832:
[----:B-1----:R-:W-:-:S04]  /*09e0*/  ISETP.NE.U32.AND P0, PT, RZ, c[0x0][0x2e0], PT ;  /* 0x0000b800ff007a0c */ /* 0x002fc80003f05070 */
[----:B------:R-:W-:-:S13]  /*09f0*/  ISETP.NE.AND.EX P0, PT, RZ, c[0x0][0x2e4], PT, P0 ;  /* 0x0000b900ff007a0c */ /* 0x000fda0003f05300 */
[----:B------:R-:W-:Y:S05]  /*0a00*/  @!P0 BRA `(.L_x_833) ;  /* 0x0000003000008947 */ /* 0x000fea0003800000 */
[----:B------:R-:W-:-:S05]  /*0a10*/  IMAD.WIDE R2, R27, R10, c[0x0][0x2e0] ;  /* 0x0000b8001b027625 */ /* 0x000fca00078e020a */
[----:B------:R1:W5:Y:S01]  /*0a20*/  LDG.E R245, [R2.64] ;  /* 0x0000000e02f57981 */ /* 0x000362000c1e1900 */
[----:B------:R-:W-:Y:S05]  /*0a30*/  BRA `(.L_x_834) ;  /* 0x0000004000007947 */ /* 0x000fea0003800000 */
.L_x_833:
[----:B------:R-:W-:Y:S05]  /*0a40*/  @!P3 BRA `(.L_x_834) ;  /* 0x000000300000b947 */ /* 0x000fea0003800000 */
[----:B------:R1:W2:Y:S04]  /*0a50*/  LDG.E R0, [R2.64] ;  /* 0x0000000e02007981 */ /* 0x0002a8000c1e1900 */
[----:B-1----:R-:W2:Y:S02]  /*0a60*/  LDG.E R2, [R2.64+0x4] ;  /* 0x0000040e02027981 */ /* 0x002ea4000c1e1900 */
[----:B--2---:R-:W-:-:S04]  /*0a70*/  IADD3 R245, -R0, R2, RZ ;  /* 0x0000000200f57210 */ /* 0x004fc80007ffe1ff */
.L_x_834:
[----:B------:R-:W2:Y:S01]  /*0a80*/  LDL R80, [R1+0x38] ;  /* 0x0000380001507983 */ /* 0x000ea20000100800 */
[----:B-----5:R-:W-:Y:S01]  /*0a90*/  IMAD.IADD R0, R244, 0x1, -R245 ;  /* 0x00000001f4007824 */ /* 0x020fe200078e0af5 */
[----:B------:R-:W-:Y:S01]  /*0aa0*/  PLOP3.LUT P1, PT, PT, PT, PT, 0x80, 0x0 ;  /* 0x000000000000781c */ /* 0x000fe20003f2f070 */
[----:B------:R-:W-:Y:S01]  /*0ab0*/  CS2R R10, SRZ ;  /* 0x00000000000a7805 */ /* 0x000fe2000001ff00 */
[----:B------:R-:W-:Y:S01]  /*0ac0*/  IMAD.MOV.U32 R122, RZ, RZ, RZ ;  /* 0x000000ffff7a7224 */ /* 0x000fe200078e00ff */
[----:B------:R-:W-:Y:S01]  /*0ad0*/  CS2R R126, SRZ ;  /* 0x00000000007e7805 */ /* 0x000fe2000001ff00 */
[----:B------:R-:W-:Y:S01]  /*0ae0*/  IMAD.MOV.U32 R120, RZ, RZ, RZ ;  /* 0x000000ffff787224 */ /* 0x000fe200078e00ff */
[----:B------:R-:W-:Y:S01]  /*0af0*/  CS2R R124, SRZ ;  /* 0x00000000007c7805 */ /* 0x000fe2000001ff00 */
[----:B------:R-:W-:Y:S01]  /*0b00*/  CS2R R130, SRZ ;  /* 0x0000000000827805 */ /* 0x000fe2000001ff00 */
[----:B------:R-:W-:Y:S01]  /*0b10*/  CS2R R128, SRZ ;  /* 0x0000000000807805 */ /* 0x000fe2000001ff00 */
[----:B------:R-:W-:Y:S01]  /*0b20*/  CS2R R12, SRZ ;  /* 0x00000000000c7805 */ /* 0x000fe2000001ff00 */
[----:B------:R-:W-:Y:S01]  /*0b30*/  MOV R118, RZ ;  /* 0x000000ff00767202 */ /* 0x000fe20000000f00 */
[----:B------:R-:W-:Y:S01]  /*0b40*/  IMAD.MOV.U32 R7, RZ, RZ, RZ ;  /* 0x000000ffff077224 */ /* 0x000fe200078e00ff */
[----:B------:R-:W-:Y:S01]  /*0b50*/  CS2R R114, SRZ ;  /* 0x0000000000727805 */ /* 0x000fe2000001ff00 */
[----:B------:R-:W-:Y:S01]  /*0b60*/  IMAD.MOV.U32 R116, RZ, RZ, RZ ;  /* 0x000000ffff747224 */ /* 0x000fe200078e00ff */
[----:B------:R-:W-:Y:S01]  /*0b70*/  CS2R R112, SRZ ;  /* 0x0000000000707805 */ /* 0x000fe2000001ff00 */
        /* <DEDUP_REMOVED lines=20> */
[----:B------:R-:W-:Y:S01]  /*0cc0*/  MOV R84, RZ ;  /* 0x000000ff00547202 */ /* 0x000fe20000000f00 */
        /* <DEDUP_REMOVED lines=24> */
[----:B--2---:R-:W-:-:S05]  /*0e50*/  IMAD R0, R80, 0x60, R0 ;  /* 0x0000006050007824 */ /* 0x004fca00078e0200 */
[----:B-1----:R-:W-:Y:S02]  /*0e60*/  IADD3 R2, R0, -c[0x0][0x2a4], RZ ;  /* 0x8000a90000027a10 */ /* 0x002fe40007ffe0ff */
[----:B------:R-:W-:Y:S02]  /*0e70*/  IADD3 R0, R244, 0x3f, RZ ;  /* 0x0000003ff4007810 */ /* 0x000fe40007ffe0ff */
[----:B------:R-:W-:-:S04]  /*0e80*/  SHF.R.S32.HI R3, RZ, 0x1f, R2 ;  /* 0x0000001fff037819 */ /* 0x000fc80000011402 */
[----:B------:R-:W-:Y:S02]  /*0e90*/  LEA.HI R3, R3, R2, RZ, 0x6 ;  /* 0x0000000203037211 */ /* 0x000fe400078f30ff */
[----:B------:R-:W-:Y:S02]  /*0ea0*/  SHF.R.S32.HI R2, RZ, 0x1f, R0 ;  /* 0x0000001fff027819 */ /* 0x000fe40000011400 */
[----:B------:R-:W-:Y:S02]  /*0eb0*/  SHF.R.S32.HI R3, RZ, 0x6, R3 ;  /* 0x00000006ff037819 */ /* 0x000fe40000011403 */
[----:B------:R-:W-:Y:S02]  /*0ec0*/  LEA.HI R2, R2, R0, RZ, 0x6 ;  /* 0x0000000002027211 */ /* 0x000fe400078f30ff */
[----:B------:R-:W1:Y:S02]  /*0ed0*/  R2UR UR4, R3 ;  /* 0x00000000030473c2 */ /* 0x000e6400000e0000 */
[----:B------:R-:W-:-:S05]  /*0ee0*/  SHF.R.S32.HI R4, RZ, 0x6, R2 ;  /* 0x00000006ff047819 */ /* 0x000fca0000011402 */
[----:B------:R2:W-:Y:S01]  /*0ef0*/  STL [R1+0xc], R4 ;  /* 0x00000c0401007387 */ /* 0x0005e20000100800 */
[----:B-1----:R-:W-:-:S04]  /*0f00*/  UISETP.LT.AND UP0, UPT, URZ, UR4, UPT ;  /* 0x000000043f00728c */ /* 0x002fc8000bf01270 */
[----:B------:R-:W-:-:S06]  /*0f10*/  USEL UR12, URZ, UR4, !UP0 ;  /* 0x000000043f0c7287 */ /* 0x000fcc000c000000 */
[----:B------:R-:W-:-:S13]  /*0f20*/  ISETP.GT.AND P0, PT, R4, UR12, PT ;  /* 0x0000000c04007c0c */ /* 0x000fda000bf04270 */
[----:B------:R-:W-:Y:S05]  /*0f30*/  @!P0 BRA `(.L_x_835) ;  /* 0x0000508000008947 */ /* 0x000fea0003800000 */
[----:B--2---:R-:W2:Y:S01]  /*0f40*/  LDL R82, [R1+0x18] ;  /* 0x0000180001527983 */ /* 0x004ea20000100800 */
[----:B------:R-:W-:Y:S01]  /*0f50*/  IMAD.MOV.U32 R0, RZ, RZ, c[0x0][0x248] ;  /* 0x00009200ff007624 */ /* 0x000fe200078e00ff */
[----:B------:R-:W-:Y:S01]  /*0f60*/  SHF.R.S32.HI R34, RZ, 0x1f, R81 ;  /* 0x0000001fff227819 */ /* 0x000fe20000011451 */
[----:B------:R-:W-:Y:S01]  /*0f70*/  IMAD.SHL.U32 R10, R81, 0x4, RZ ;  /* 0x00000004510a7824 */ /* 0x000fe200078e00ff */
[----:B------:R-:W-:Y:S01]  /*0f80*/  SHF.R.S32.HI R5, RZ, 0x1f, R22 ;  /* 0x0000001fff057819 */ /* 0x000fe20000011416 */
[----:B------:R-:W-:Y:S01]  /*0f90*/  USHF.R.S32.HI UR13, URZ, 0x1f, UR12 ;  /* 0x0000001f3f0d7899 */ /* 0x000fe2000801140c */
[----:B------:R-:W-:Y:S01]  /*0fa0*/  ISETP.NE.AND P0, PT, R0, 0x1, PT ;  /* 0x000000010000780c */ /* 0x000fe20003f05270 */
[----:B------:R-:W-:Y:S01]  /*0fb0*/  ULDC.64 UR4, c[0x0][0x178] ;  /* 0x00005e0000047ab9 */ /* 0x000fe20000000a00 */
[----:B------:R-:W-:Y:S01]  /*0fc0*/  LEA.HI R216, R34, R81, RZ, 0x3 ;  /* 0x0000005122d87211 */ /* 0x000fe200078f18ff */
[----:B------:R-:W-:Y:S01]  /*0fd0*/  UIMAD UR6, UR13, UR4, URZ ;  /* 0x000000040d0672a4 */ /* 0x000fe2000f8e023f */
[----:B------:R-:W-:Y:S01]  /*0fe0*/  IADD3 R28, P1, R10, R22, RZ ;  /* 0x000000160a1c7210 */ /* 0x000fe20007f3e0ff */
[----:B------:R-:W-:Y:S01]  /*0ff0*/  UIMAD.WIDE.U32 UR10, UR12, UR4, URZ ;  /* 0x000000040c0a72a5 */ /* 0x000fe2000f8e003f */
[----:B------:R-:W-:Y:S01]  /*1000*/  SHF.R.S32.HI R35, RZ, 0x3, R216 ;  /* 0x00000003ff237819 */ /* 0x000fe200000114d8 */
[----:B------:R-:W-:Y:S01]  /*1010*/  UIMAD UR6, UR12, UR5, UR6 ;  /* 0x000000050c0672a4 */ /* 0x000fe2000f8e0206 */
[----:B------:R-:W-:Y:S01]  /*1020*/  LOP3.LUT R3, R216, 0xfffffff8, RZ, 0xc0, !PT ;  /* 0xfffffff8d8037812 */ /* 0x000fe200078ec0ff */
[----:B------:R-:W-:Y:S01]  /*1030*/  ULDC.64 UR8, c[0x0][0x208] ;  /* 0x0000820000087ab9 */ /* 0x000fe20000000a00 */
[----:B------:R-:W-:Y:S01]  /*1040*/  SHF.R.S32.HI R6, RZ, 0x1f, R35 ;  /* 0x0000001fff067819 */ /* 0x000fe20000011423 */
[----:B------:R-:W-:Y:S01]  /*1050*/  USHF.L.U32 UR17, UR8, 0x6, URZ ;  /* 0x0000000608117899 */ /* 0x000fe2000800063f */
[----:B------:R-:W-:Y:S01]  /*1060*/  IADD3 R7, P2, R35, R8, RZ ;  /* 0x0000000823077210 */ /* 0x000fe20007f5e0ff */
[----:B------:R-:W-:Y:S01]  /*1070*/  IMAD.IADD R24, R81, 0x1, -R3 ;  /* 0x0000000151187824 */ /* 0x000fe200078e0a03 */
[----:B------:R-:W-:Y:S01]  /*1080*/  LEA.HI.X.SX32 R29, R10, R5, 0x1, P1 ;  /* 0x000000050a1d7211 */ /* 0x000fe200008f0eff */
[----:B------:R-:W-:Y:S01]  /*1090*/  IMAD.MOV.U32 R222, RZ, RZ, 0x40 ;  /* 0x00000040ffde7424 */ /* 0x000fe200078e00ff */
[----:B------:R-:W-:Y:S01]  /*10a0*/  SHF.R.S32.HI R20, RZ, 0x1f, R27 ;  /* 0x0000001fff147819 */ /* 0x000fe2000001141b */
[----:B------:R-:W-:Y:S01]  /*10b0*/  IMAD.SHL.U32 R16, R24, 0x8, RZ ;  /* 0x0000000818107824 */ /* 0x000fe200078e00ff */
[----:B------:R-:W-:Y:S01]  /*10c0*/  SEL R25, R27, RZ, !P4 ;  /* 0x000000ff1b197207 */ /* 0x000fe20006000000 */
[----:B------:R-:W-:Y:S01]  /*10d0*/  IMAD.MOV.U32 R227, RZ, RZ, 0x20 ;  /* 0x00000020ffe37424 */ /* 0x000fe200078e00ff */
[----:B------:R-:W-:Y:S01]  /*10e0*/  LEA.HI R33, R34, R81, RZ, 0x2 ;  /* 0x0000005122217211 */ /* 0x000fe200078f10ff */
[----:B------:R-:W-:Y:S01]  /*10f0*/  IMAD.MOV.U32 R223, RZ, RZ, 0x10 ;  /* 0x00000010ffdf7424 */ /* 0x000fe200078e00ff */
[----:B------:R-:W-:Y:S01]  /*1100*/  SHF.R.S32.HI R17, RZ, 0x1f, R16 ;  /* 0x0000001fff117819 */ /* 0x000fe20000011410 */
[----:B------:R-:W-:Y:S01]  /*1110*/  IMAD.MOV.U32 R229, RZ, RZ, 0x10 ;  /* 0x00000010ffe57424 */ /* 0x000fe200078e00ff */
[C---:B------:R-:W-:Y:S01]  /*1120*/  IADD3 R31, R16.reuse, 0x40, RZ ;  /* 0x00000040101f7810 */ /* 0x040fe20007ffe0ff */
[----:B------:R-:W-:Y:S01]  /*1130*/  IMAD.MOV.U32 R217, RZ, RZ, RZ ;  /* 0x000000ffffd97224 */ /* 0x000fe200078e00ff */
        /* <DEDUP_REMOVED lines=46> */
[----:B--2---:R-:W-:Y:S01]  /*1420*/  @P0 IMAD.HI.U32 R2, R82, c[0x0][0x24c], RZ ;  /* 0x0000930052020a27 */ /* 0x004fe200078e00ff */
[----:B------:R-:W-:-:S03]  /*1430*/  SHF.R.S32.HI R32, RZ, 0x1f, R82 ;  /* 0x0000001fff207819 */ /* 0x000fc60000011452 */
[----:B------:R-:W-:Y:S01]  /*1440*/  IMAD.MOV.U32 R0, RZ, RZ, R82 ;  /* 0x000000ffff007224 */ /* 0x000fe200078e0052 */
[----:B------:R-:W-:Y:S01]  /*1450*/  @P0 SHF.R.U32.HI R0, RZ, c[0x0][0x250], R2 ;  /* 0x00009400ff000a19 */ /* 0x000fe20000011602 */
[----:B------:R-:W-:Y:S01]  /*1460*/  IMAD R13, R32, c[0x0][0x180], RZ ;  /* 0x00006000200d7a24 */ /* 0x000fe200078e02ff */
[----:B------:R-:W-:Y:S02]  /*1470*/  LEA.HI R2, R34, R81, RZ, 0x6 ;  /* 0x0000005122027211 */ /* 0x000fe400078f30ff */
[C---:B------:R-:W-:Y:S02]  /*1480*/  IADD3 R18, P0, R35.reuse, R9, RZ ;  /* 0x0000000923127210 */ /* 0x040fe40007f1e0ff */
[----:B------:R-:W-:Y:S01]  /*1490*/  SHF.R.S32.HI R21, RZ, 0x6, R2 ;  /* 0x00000006ff157819 */ /* 0x000fe20000011402 */
[----:B------:R-:W-:Y:S01]  /*14a0*/  IMAD.SHL.U32 R2, R35, 0x40, RZ ;  /* 0x0000004023027824 */ /* 0x000fe200078e00ff */
[----:B------:R-:W-:Y:S02]  /*14b0*/  SHF.R.S32.HI R3, RZ, 0x1f, R0 ;  /* 0x0000001fff037819 */ /* 0x000fe40000011400 */
[----:B------:R-:W-:Y:S01]  /*14c0*/  LEA.HI.X.SX32 R19, R9, R6, 0x1, P0 ;  /* 0x0000000609137211 */ /* 0x000fe200000f0eff */
[----:B------:R-:W-:Y:S01]  /*14d0*/  IMAD.SHL.U32 R30, R21, 0x200, RZ ;  /* 0x00000200151e7824 */ /* 0x000fe200078e00ff */
[----:B------:R-:W-:-:S02]  /*14e0*/  LOP3.LUT R2, R2, 0x1c0, RZ, 0xc0, !PT ;  /* 0x000001c002027812 */ /* 0x000fc400078ec0ff */
[----:B------:R-:W-:Y:S02]  /*14f0*/  LEA.HI.X.SX32 R6, R8, R6, 0x1, P2 ;  /* 0x0000000608067211 */ /* 0x000fe400010f0eff */
[----:B------:R-:W-:Y:S02]  /*1500*/  LOP3.LUT R4, R2, 0x38, R16, 0xf8, !PT ;  /* 0x0000003802047812 */ /* 0x000fe400078ef810 */
[----:B------:R-:W-:Y:S01]  /*1510*/  SHF.R.U32.HI R2, RZ, 0x3, R2 ;  /* 0x00000003ff027819 */ /* 0x000fe20000011602 */
[C---:B------:R-:W-:Y:S02]  /*1520*/  IMAD R9, R6.reuse, c[0x0][0x178], RZ ;  /* 0x00005e0006097a24 */ /* 0x040fe400078e02ff */
[----:B------:R-:W-:Y:S01]  /*1530*/  IMAD R6, R6, c[0x0][0x208], RZ ;  /* 0x0000820006067a24 */ /* 0x000fe200078e02ff */
[----:B------:R-:W-:Y:S01]  /*1540*/  LOP3.LUT R242, R30, R4, R2, 0xf6, !PT ;  /* 0x000000041ef27212 */ /* 0x000fe200078ef602 */
[C---:B------:R-:W-:Y:S02]  /*1550*/  IMAD R2, R3.reuse, c[0x0][0x1e0], RZ ;  /* 0x0000780003027a24 */ /* 0x040fe400078e02ff */
[----:B------:R-:W-:-:S02]  /*1560*/  IMAD R3, R3, c[0x0][0x1b0], RZ ;  /* 0x00006c0003037a24 */ /* 0x000fc400078e02ff */
[C---:B------:R-:W-:Y:S02]  /*1570*/  IMAD R8, R0.reuse, c[0x0][0x1e4], R2 ;  /* 0x0000790000087a24 */ /* 0x040fe400078e0202 */
[----:B------:R-:W-:-:S04]  /*1580*/  IMAD.WIDE.U32 R4, R0, c[0x0][0x1e0], R16 ;  /* 0x0000780000047a25 */ /* 0x000fc800078e0010 */
[C---:B------:R-:W-:Y:S02]  /*1590*/  IMAD R10, R0.reuse, c[0x0][0x1b4], R3 ;  /* 0x00006d00000a7a24 */ /* 0x040fe400078e0203 */
[----:B------:R-:W-:Y:S01]  /*15a0*/  IMAD.WIDE.U32 R2, R0, c[0x0][0x1b0], R16 ;  /* 0x00006c0000027a25 */ /* 0x000fe200078e0010 */
[C---:B------:R-:W-:Y:S02]  /*15b0*/  SEL R0, R20.reuse, RZ, !P3 ;  /* 0x000000ff14007207 */ /* 0x040fe40005800000 */
[----:B------:R-:W-:Y:S01]  /*15c0*/  SEL R20, R20, RZ, !P4 ;  /* 0x000000ff14147207 */ /* 0x000fe20006000000 */
[----:B------:R-:W-:Y:S02]  /*15d0*/  IMAD R11, R7, c[0x0][0x17c], R9 ;  /* 0x00005f00070b7a24 */ /* 0x000fe400078e0209 */
[----:B------:R-:W-:Y:S02]  /*15e0*/  IMAD.IADD R5, R5, 0x1, R8 ;  /* 0x0000000105057824 */ /* 0x000fe400078e0208 */
[----:B------:R-:W-:-:S04]  /*15f0*/  IMAD.WIDE.U32 R8, R7, c[0x0][0x178], R16 ;  /* 0x00005e0007087a25 */ /* 0x000fc800078e0010 */
[----:B------:R-:W-:Y:S01]  /*1600*/  IMAD.IADD R3, R3, 0x1, R10 ;  /* 0x0000000103037824 */ /* 0x000fe200078e020a */
[----:B------:R-:W-:Y:S01]  /*1610*/  SEL R10, R27, RZ, !P3 ;  /* 0x000000ff1b0a7207 */ /* 0x000fe20005800000 */
[----:B------:R-:W-:Y:S02]  /*1620*/  IMAD.IADD R9, R9, 0x1, R11 ;  /* 0x0000000109097824 */ /* 0x000fe400078e020b */
[C---:B------:R-:W-:Y:S02]  /*1630*/  IMAD R11, R0.reuse, c[0x0][0x1e8], RZ ;  /* 0x00007a00000b7a24 */ /* 0x040fe400078e02ff */
[----:B------:R-:W-:Y:S02]  /*1640*/  IMAD R0, R0, c[0x0][0x1b8], RZ ;  /* 0x00006e0000007a24 */ /* 0x000fe400078e02ff */
[----:B------:R-:W-:Y:S02]  /*1650*/  IMAD R12, R7, c[0x0][0x20c], R6 ;  /* 0x00008300070c7a24 */ /* 0x000fe400078e0206 */
[----:B------:R-:W-:-:S02]  /*1660*/  IMAD R11, R10, c[0x0][0x1ec], R11 ;  /* 0x00007b000a0b7a24 */ /* 0x000fc400078e020b */
[----:B------:R-:W-:-:S04]  /*1670*/  IMAD.WIDE.U32 R4, R10, c[0x0][0x1e8], R4 ;  /* 0x00007a000a047a25 */ /* 0x000fc800078e0004 */
[----:B------:R-:W-:-:S04]  /*1680*/  IMAD.WIDE.U32 R6, R7, c[0x0][0x208], R16 ;  /* 0x0000820007067a25 */ /* 0x000fc800078e0010 */
[C---:B------:R-:W-:Y:S02]  /*1690*/  IMAD R0, R10.reuse, c[0x0][0x1bc], R0 ;  /* 0x00006f000a007a24 */ /* 0x040fe400078e0200 */
[----:B------:R-:W-:-:S04]  /*16a0*/  IMAD.WIDE.U32 R2, R10, c[0x0][0x1b8], R2 ;  /* 0x00006e000a027a25 */ /* 0x000fc800078e0002 */
[----:B------:R-:W-:Y:S02]  /*16b0*/  IMAD.IADD R15, R5, 0x1, R11 ;  /* 0x00000001050f7824 */ /* 0x000fe400078e020b */
[----:B------:R-:W-:Y:S02]  /*16c0*/  IMAD.MOV.U32 R14, RZ, RZ, R4 ;  /* 0x000000ffff0e7224 */ /* 0x000fe400078e0004 */
[----:B------:R-:W-:Y:S02]  /*16d0*/  IMAD.IADD R7, R7, 0x1, R12 ;  /* 0x0000000107077824 */ /* 0x000fe400078e020c */
[----:B------:R-:W-:Y:S02]  /*16e0*/  IMAD R10, R32, c[0x0][0x210], RZ ;  /* 0x00008400200a7a24 */ /* 0x000fe400078e02ff */
[----:B------:R-:W-:Y:S02]  /*16f0*/  IMAD.IADD R5, R3, 0x1, R0 ;  /* 0x0000000103057824 */ /* 0x000fe400078e0200 */
[----:B------:R-:W-:-:S02]  /*1700*/  IMAD.MOV.U32 R4, RZ, RZ, R2 ;  /* 0x000000ffff047224 */ /* 0x000fc400078e0002 */
[----:B------:R-:W-:-:S04]  /*1710*/  IMAD.WIDE R2, R80, 0x60, R18 ;  /* 0x0000006050027825 */ /* 0x000fc800078e0212 */
[C---:B------:R-:W-:Y:S02]  /*1720*/  IMAD R10, R82.reuse, c[0x0][0x214], R10 ;  /* 0x00008500520a7a24 */ /* 0x040fe400078e020a */
[----:B------:R-:W-:-:S04]  /*1730*/  IMAD.WIDE.U32 R6, R82, c[0x0][0x210], R6 ;  /* 0x0000840052067a25 */ /* 0x000fc800078e0006 */
[C---:B------:R-:W-:Y:S02]  /*1740*/  IMAD R12, R82.reuse, c[0x0][0x184], R13 ;  /* 0x00006100520c7a24 */ /* 0x040fe400078e020d */
[----:B------:R-:W-:-:S04]  /*1750*/  IMAD.WIDE.U32 R8, R82, c[0x0][0x180], R8 ;  /* 0x0000600052087a25 */ /* 0x000fc800078e0008 */
[----:B------:R-:W-:Y:S02]  /*1760*/  IMAD R0, R3, c[0x0][0x1a8], RZ ;  /* 0x00006a0003007a24 */ /* 0x000fe400078e02ff */
[----:B------:R-:W-:Y:S02]  /*1770*/  IMAD.IADD R11, R7, 0x1, R10 ;  /* 0x00000001070b7824 */ /* 0x000fe400078e020a */
[----:B------:R-:W-:Y:S02]  /*1780*/  IMAD.IADD R13, R9, 0x1, R12 ;  /* 0x00000001090d7824 */ /* 0x000fe400078e020c */
[----:B------:R-:W-:Y:S02]  /*1790*/  IMAD.MOV.U32 R10, RZ, RZ, R6 ;  /* 0x000000ffff0a7224 */ /* 0x000fe400078e0006 */
[----:B------:R-:W-:Y:S02]  /*17a0*/  IMAD R17, R2, c[0x0][0x1ac], R0 ;  /* 0x00006b0002117a24 */ /* 0x000fe400078e0200 */
[----:B------:R-:W-:-:S02]  /*17b0*/  IMAD.MOV.U32 R12, RZ, RZ, R8 ;  /* 0x000000ffff0c7224 */ /* 0x000fc400078e0008 */
[----:B------:R-:W-:Y:S02]  /*17c0*/  IMAD R6, R3, c[0x0][0x1d8], RZ ;  /* 0x0000760003067a24 */ /* 0x000fe400078e02ff */
[----:B------:R-:W-:Y:S02]  /*17d0*/  IMAD R0, R20, c[0x0][0x188], RZ ;  /* 0x0000620014007a24 */ /* 0x000fe400078e02ff */
[----:B------:R-:W-:Y:S02]  /*17e0*/  IMAD.U32 R9, RZ, RZ, UR11 ;  /* 0x0000000bff097e24 */ /* 0x000fe4000f8e00ff */
[C---:B------:R-:W-:Y:S02]  /*17f0*/  IMAD R3, R2.reuse, c[0x0][0x1dc], R6 ;  /* 0x0000770002037a24 */ /* 0x040fe400078e0206 */
[----:B------:R-:W-:-:S04]  /*1800*/  IMAD.WIDE.U32 R14, R2, c[0x0][0x1d8], R14 ;  /* 0x00007600020e7a25 */ /* 0x000fc800078e000e */
[----:B------:R-:W-:Y:S01]  /*1810*/  IMAD.U32 R8, RZ, RZ, UR10 ;  /* 0x0000000aff087e24 */ /* 0x000fe2000f8e00ff */
[----:B------:R-:W-:Y:S01]  /*1820*/  UMOV UR10, 0x6 ;  /* 0x00000006000a7882 */ /* 0x000fe20000000000 */
[----:B------:R-:W-:Y:S01]  /*1830*/  IMAD.U32 R9, RZ, RZ, UR6 ;  /* 0x00000006ff097e24 */ /* 0x000fe2000f8e00ff */
[----:B------:R-:W-:Y:S01]  /*1840*/  USHF.L.U64.HI UR16, UR8, UR10, UR9 ;  /* 0x0000000a08107299 */ /* 0x000fe20008010209 */
[C---:B------:R-:W-:Y:S01]  /*1850*/  IMAD R0, R25.reuse, c[0x0][0x18c], R0 ;  /* 0x0000630019007a24 */ /* 0x040fe200078e0200 */
[----:B------:R-:W-:Y:S01]  /*1860*/  ULDC.64 UR6, c[0x0][0x1d8] ;  /* 0x0000760000067ab9 */ /* 0x000fe20000000a00 */
[----:B------:R-:W-:Y:S01]  /*1870*/  IMAD.WIDE.U32 R18, R25, c[0x0][0x188], R12 ;  /* 0x0000620019127a25 */ /* 0x000fe200078e000c */
[----:B------:R-:W-:Y:S01]  /*1880*/  IADD3 R9, R9, UR11, RZ ;  /* 0x0000000b09097c10 */ /* 0x000fe2000fffe0ff */
[----:B------:R-:W-:Y:S02]  /*1890*/  USHF.L.U32 UR11, UR6, 0x6, URZ ;  /* 0x00000006060b7899 */ /* 0x000fe4000800063f */
[----:B------:R-:W-:Y:S01]  /*18a0*/  IMAD.WIDE.U32 R6, R2, c[0x0][0x1a8], R4 ;  /* 0x00006a0002067a25 */ /* 0x000fe200078e0004 */
[----:B------:R-:W-:Y:S01]  /*18b0*/  LEA R4, P2, R14, c[0x0][0x1c0], 0x1 ;  /* 0x000070000e047a11 */ /* 0x000fe200078408ff */
[----:B------:R1:W-:Y:S01]  /*18c0*/  STL.64 [R1], R18 ;  /* 0x0000001201007387 */ /* 0x0003e20000100a00 */
[----:B------:R-:W-:Y:S01]  /*18d0*/  UIMAD UR16, UR16, UR12, URZ ;  /* 0x0000000c101072a4 */ /* 0x000fe2000f8e023f */
[----:B------:R-:W-:Y:S01]  /*18e0*/  IMAD R2, R20, c[0x0][0x218], RZ ;  /* 0x0000860014027a24 */ /* 0x000fe200078e02ff */
[----:B------:R-:W-:Y:S01]  /*18f0*/  USHF.L.U64.HI UR18, UR6, UR10, UR7 ;  /* 0x0000000a06127299 */ /* 0x000fe20008010207 */
[----:B------:R-:W-:Y:S01]  /*1900*/  IMAD.IADD R3, R15, 0x1, R3 ;  /* 0x000000010f037824 */ /* 0x000fe200078e0203 */
[----:B------:R-:W-:Y:S01]  /*1910*/  UIMAD UR16, UR13, UR17, UR16 ;  /* 0x000000110d1072a4 */ /* 0x000fe2000f8e0210 */
[----:B------:R-:W-:Y:S01]  /*1920*/  IMAD.IADD R252, R19, 0x1, R0 ;  /* 0x0000000113fc7824 */ /* 0x000fe200078e0200 */
[----:B------:R-:W-:Y:S01]  /*1930*/  LEA R0, P0, R8, R18, 0x6 ;  /* 0x0000001208007211 */ /* 0x000fe200078030ff */
[----:B------:R-:W-:Y:S01]  /*1940*/  IMAD R12, R25, c[0x0][0x21c], R2 ;  /* 0x00008700190c7a24 */ /* 0x000fe200078e0202 */
[----:B------:R-:W-:Y:S01]  /*1950*/  LEA R2, P1, R6, c[0x0][0x190], 0x1 ;  /* 0x0000640006027a11 */ /* 0x000fe200078208ff */
[----:B------:R-:W-:Y:S01]  /*1960*/  IMAD.IADD R7, R7, 0x1, R17 ;  /* 0x0000000107077824 */ /* 0x000fe200078e0211 */
[----:B------:R-:W-:Y:S01]  /*1970*/  LEA.HI.X R5, R14, c[0x0][0x1c4], R3, 0x1, P2 ;  /* 0x000071000e057a11 */ /* 0x000fe200010f0c03 */
[----:B------:R-:W-:Y:S01]  /*1980*/  IMAD.WIDE.U32 R250, R25, c[0x0][0x218], R10 ;  /* 0x0000860019fa7a25 */ /* 0x000fe200078e000a */
[----:B------:R-:W-:Y:S01]  /*1990*/  LEA.HI.X R8, R8, R252, R9, 0x6, P0 ;  /* 0x000000fc08087211 */ /* 0x000fe200000f3409 */
[----:B------:R-:W-:Y:S01]  /*19a0*/  USHF.L.U32 UR13, UR8, 0x5, URZ ;  /* 0x00000005080d7899 */ /* 0x000fe2000800063f */
[----:B------:R-:W-:Y:S01]  /*19b0*/  LEA R14, P0, R0, c[0x0][0x160], 0x1 ;  /* 0x00005800000e7a11 */ /* 0x000fe200078008ff */
[----:B------:R-:W-:Y:S01]  /*19c0*/  IMAD.IADD R249, R251, 0x1, R12 ;  /* 0x00000001fbf97824 */ /* 0x000fe200078e020c */
[----:B------:R-:W-:Y:S01]  /*19d0*/  LEA.HI.X R3, R6, c[0x0][0x194], R7, 0x1, P1 ;  /* 0x0000650006037a11 */ /* 0x000fe200008f0c07 */
[----:B------:R-:W-:Y:S01]  /*19e0*/  IMAD.U32 R6, RZ, RZ, UR4 ;  /* 0x00000004ff067e24 */ /* 0x000fe2000f8e00ff */
[----:B------:R-:W-:Y:S01]  /*19f0*/  LEA.HI.X R15, R0, c[0x0][0x164], R8, 0x1, P0 ;  /* 0x00005900000f7a11 */ /* 0x000fe200000f0c08 */
[----:B------:R-:W-:Y:S01]  /*1a00*/  IMAD.IADD R0, R245, 0x1, -R35 ;  /* 0x00000001f5007824 */ /* 0x000fe200078e0a23 */
[----:B------:R-:W-:Y:S01]  /*1a10*/  ISETP.GE.AND P2, PT, R31, c[0x0][0x1cc], PT ;  /* 0x000073001f007a0c */ /* 0x000fe20003f46270 */
[----:B------:R-:W-:Y:S01]  /*1a20*/  IMAD.U32 R7, RZ, RZ, UR5 ;  /* 0x00000005ff077e24 */ /* 0x000fe2000f8e00ff */
[----:B------:R-:W-:Y:S01]  /*1a30*/  UMOV UR6, 0x5 ;  /* 0x0000000500067882 */ /* 0x000fe20000000000 */
[----:B------:R-:W-:Y:S01]  /*1a40*/  IMAD R0, R80, -0x60, R0 ;  /* 0xffffffa050007824 */ /* 0x000fe200078e0200 */
[----:B------:R-:W-:Y:S01]  /*1a50*/  USHF.L.U64.HI UR8, UR8, UR6, UR9 ;  /* 0x0000000608087299 */ /* 0x000fe20008010209 */
[----:B------:R-:W-:Y:S01]  /*1a60*/  IMAD.U32 R9, RZ, RZ, UR17 ;  /* 0x00000011ff097e24 */ /* 0x000fe2000f8e00ff */
[----:B-1----:R-:W-:Y:S01]  /*1a70*/  LEA R18, P0, R6, R14, 0x6 ;  /* 0x0000000e06127211 */ /* 0x002fe200078030ff */
[----:B------:R-:W-:Y:S01]  /*1a80*/  IMAD.MOV.U32 R248, RZ, RZ, R250 ;  /* 0x000000fffff87224 */ /* 0x000fe200078e00fa */
[----:B------:R-:W-:Y:S01]  /*1a90*/  ISETP.LT.OR P4, PT, R0, 0x1, P5 ;  /* 0x000000010000780c */ /* 0x000fe20002f81670 */
[----:B------:R-:W-:Y:S01]  /*1aa0*/  IMAD.SHL.U32 R242, R242, 0x2, RZ ;  /* 0x00000002f2f27824 */ /* 0x000fe200078e00ff */
[----:B------:R-:W-:Y:S01]  /*1ab0*/  LEA.HI.X R19, R6, R15, R7, 0x6, P0 ;  /* 0x0000000f06137211 */ /* 0x000fe200000f3407 */
[----:B------:R-:W-:Y:S01]  /*1ac0*/  IMAD.WIDE.U32 R8, R9, UR12, R248 ;  /* 0x0000000c09087c25 */ /* 0x000fe2000f8e00f8 */
[----:B------:R-:W-:Y:S01]  /*1ad0*/  IADD3 R6, P0, R4, UR11, RZ ;  /* 0x0000000b04067c10 */ /* 0x000fe2000ff1e0ff */
[----:B------:R-:W-:Y:S01]  /*1ae0*/  ULDC.64 UR6, c[0x0][0x1a8] ;  /* 0x00006a0000067ab9 */ /* 0x000fe20000000a00 */
[C---:B------:R-:W-:Y:S01]  /*1af0*/  ISETP.LT.OR P3, PT, R0.reuse, 0x1, P2 ;  /* 0x000000010000780c */ /* 0x040fe20001761670 */
[----:B------:R-:W-:Y:S01]  /*1b00*/  IMAD.U32 R11, RZ, RZ, UR11 ;  /* 0x0000000bff0b7e24 */ /* 0x000fe2000f8e00ff */
[----:B------:R-:W-:Y:S01]  /*1b10*/  ISETP.LT.OR P1, PT, R0, 0x21, P5 ;  /* 0x000000210000780c */ /* 0x000fe20002f21670 */
[----:B------:R-:W-:Y:S01]  /*1b20*/  IMAD.U32 R10, RZ, RZ, UR13 ;  /* 0x0000000dff0a7e24 */ /* 0x000fe2000f8e00ff */
[----:B------:R-:W-:Y:S01]  /*1b30*/  IADD3.X R7, R5, UR18, RZ, P0, !PT ;  /* 0x0000001205077c10 */ /* 0x000fe200087fe4ff */
[----:B------:R-:W-:Y:S01]  /*1b40*/  USHF.L.U32 UR9, UR6, 0x6, URZ ;  /* 0x0000000606097899 */ /* 0x000fe2000800063f */
[----:B------:R-:W-:Y:S01]  /*1b50*/  IADD3 R9, R9, UR16, RZ ;  /* 0x0000001009097c10 */ /* 0x000fe2000fffe0ff */
[----:B------:R-:W-:Y:S01]  /*1b60*/  @!PT LDS RZ, [RZ] ;  /* 0x00000000fffff984 */ /* 0x000fe20000000800 */
[----:B------:R-:W-:Y:S01]  /*1b70*/  @!PT LDS RZ, [RZ] ;  /* 0x00000000fffff984 */ /* 0x000fe20000000800 */
[----:B------:R-:W-:Y:S01]  /*1b80*/  @!PT LDS RZ, [RZ] ;  /* 0x00000000fffff984 */ /* 0x000fe20000000800 */
[----:B------:R1:W-:Y:S01]  /*1b90*/  LDGSTS.E.BYPASS.LTC128B.128 [R242+0x6080], [R4.64], !P4 ;  /* 0x0608000004f27fae */ /* 0x0003e2000e101d4e */
[----:B------:R-:W-:Y:S01]  /*1ba0*/  LEA R12, P0, R8, c[0x0][0x1f0], 0x1 ;  /* 0x00007c00080c7a11 */ /* 0x000fe200078008ff */
[----:B------:R-:W-:Y:S01]  /*1bb0*/  USHF.L.U64.HI UR7, UR6, UR10, UR7 ;  /* 0x0000000a06077299 */ /* 0x000fe20008010207 */
[----:B------:R-:W-:Y:S01]  /*1bc0*/  LEA.HI R17, R34, R81, RZ, 0x4 ;  /* 0x0000005122117211 */ /* 0x000fe200078f20ff */
[----:B------:R-:W-:Y:S01]  /*1bd0*/  IMAD R245, R80, -0x60, R245 ;  /* 0xffffffa050f57824 */ /* 0x000fe200078e02f5 */
[----:B------:R-:W-:Y:S01]  /*1be0*/  LEA.HI.X R13, R8, c[0x0][0x1f4], R9, 0x1, P0 ;  /* 0x00007d00080d7a11 */ /* 0x000fe200000f0c09 */
[----:B------:R-:W-:Y:S01]  /*1bf0*/  IMAD.U32 R8, RZ, RZ, UR13 ;  /* 0x0000000dff087e24 */ /* 0x000fe2000f8e00ff */
[----:B------:R1:W-:Y:S01]  /*1c00*/  LDGSTS.E.BYPASS.LTC128B.128 [R242+0x9080], [R4.64+0x80], !P3 ;  /* 0x0908008004f27fae */ /* 0x0003e2000d901d4e */
[----:B------:R-:W-:Y:S01]  /*1c10*/  IMAD.U32 R9, RZ, RZ, UR8 ;  /* 0x00000008ff097e24 */ /* 0x000fe2000f8e00ff */
[----:B------:R-:W-:-:S02]  /*1c20*/  ISETP.LT.OR P3, PT, R0, 0x21, P2 ;  /* 0x000000210000780c */ /* 0x000fc40001761670 */
[----:B------:R2:W-:Y:S01]  /*1c30*/  LDGSTS.E.BYPASS.LTC128B.128 [R242+0x7080], [R6.64], !P1 ;  /* 0x0708000006f27fae */ /* 0x0005e2000c901d4e */
[----:B------:R-:W-:-:S04]  /*1c40*/  LEA R26, P4, R8, R12, 0x1 ;  /* 0x0000000c081a7211 */ /* 0x000fc800078808ff */
[----:B------:R-:W-:Y:S02]  /*1c50*/  LEA.HI.X R27, R10, R13, R9, 0x1, P4 ;  /* 0x0000000d0a1b7211 */ /* 0x000fe400020f0c09 */
[----:B------:R-:W-:Y:S02]  /*1c60*/  ISETP.LT.OR P4, PT, R0, 0x41, P5 ;  /* 0x000000410000780c */ /* 0x000fe40002f81670 */
[----:B------:R-:W-:Y:S02]  /*1c70*/  ISETP.GE.AND P5, PT, R16, c[0x0][0x19c], PT ;  /* 0x0000670010007a0c */ /* 0x000fe40003fa6270 */
[----:B------:R-:W-:Y:S02]  /*1c80*/  SHF.R.S32.HI R10, RZ, 0x1f, R81 ;  /* 0x0000001fff0a7819 */ /* 0x000fe40000011451 */
[----:B-1----:R-:W-:-:S04]  /*1c90*/  IADD3 R4, P1, P0, R11, 0x80, R4 ;  /* 0x000000800b047810 */ /* 0x002fc8000783e004 */
[----:B------:R-:W-:Y:S02]  /*1ca0*/  IADD3.X R5, RZ, UR18, R5, P1, P0 ;  /* 0x00000012ff057c10 */ /* 0x000fe40008fe0405 */
[----:B------:R-:W-:Y:S02]  /*1cb0*/  ISETP.LT.OR P1, PT, R0, 0x41, P2 ;  /* 0x000000410000780c */ /* 0x000fe40001721670 */
[----:B--2---:R-:W-:Y:S01]  /*1cc0*/  IADD3 R6, P0, R6, UR11, RZ ;  /* 0x0000000b06067c10 */ /* 0x004fe2000ff1e0ff */
[----:B------:R1:W-:Y:S01]  /*1cd0*/  LDGSTS.E.BYPASS.LTC128B.128 [R242+0xa080], [R4.64], !P3 ;  /* 0x0a08000004f27fae */ /* 0x0003e2000d901d4e */
[----:B------:R-:W-:Y:S02]  /*1ce0*/  ISETP.GE.AND P2, PT, R31, c[0x0][0x19c], PT ;  /* 0x000067001f007a0c */ /* 0x000fe40003f46270 */
[----:B------:R-:W-:Y:S02]  /*1cf0*/  IADD3.X R7, R7, UR18, RZ, P0, !PT ;  /* 0x0000001207077c10 */ /* 0x000fe400087fe4ff */
[----:B------:R-:W-:-:S02]  /*1d00*/  ISETP.LT.OR P3, PT, R0, 0x1, P5 ;  /* 0x000000010000780c */ /* 0x000fc40002f61670 */
[C---:B------:R-:W-:Y:S01]  /*1d10*/  ISETP.LT.OR P0, PT, R0.reuse, 0x1, P2 ;  /* 0x000000010000780c */ /* 0x040fe20001701670 */
[----:B------:R2:W-:Y:S01]  /*1d20*/  LDGSTS.E.BYPASS.LTC128B.128 [R242+0x8080], [R6.64], !P4 ;  /* 0x0808000006f27fae */ /* 0x0005e2000e101d4e */
[C---:B------:R-:W-:Y:S02]  /*1d30*/  ISETP.LT.OR P6, PT, R0.reuse, 0x21, P2 ;  /* 0x000000210000780c */ /* 0x040fe400017c1670 */
[C---:B------:R-:W-:Y:S01]  /*1d40*/  ISETP.LT.OR P2, PT, R0.reuse, 0x41, P2 ;  /* 0x000000410000780c */ /* 0x040fe20001741670 */
[----:B------:R2:W-:Y:S01]  /*1d50*/  LDGSTS.E.BYPASS.LTC128B.128 [R242+0xb080], [R6.64+0x80], !P1 ;  /* 0x0b08008006f27fae */ /* 0x0005e2000c901d4e */
[C---:B------:R-:W-:Y:S02]  /*1d60*/  ISETP.LT.OR P1, PT, R0.reuse, 0x21, P5 ;  /* 0x000000210000780c */ /* 0x040fe40002f21670 */
[----:B------:R-:W-:Y:S01]  /*1d70*/  ISETP.LT.OR P5, PT, R0, 0x41, P5 ;  /* 0x000000410000780c */ /* 0x000fe20002fa1670 */
[----:B------:R-:W0:Y:S01]  /*1d80*/  LDGDEPBAR ;  /* 0x00000000000079af */ /* 0x000e220000000000 */
[----:B------:R-:W-:-:S03]  /*1d90*/  IMAD.SHL.U32 R0, R24, 0x40, RZ ;  /* 0x0000004018007824 */ /* 0x000fc600078e00ff */
[----:B------:R3:W-:Y:S02]  /*1da0*/  LDGSTS.E.BYPASS.LTC128B.128 [R242+0x80], [R2.64], !P3 ;  /* 0x0008000002f27fae */ /* 0x0007e4000d901d4e */
[----:B------:R-:W-:Y:S02]  /*1db0*/  LOP3.LUT R0, R0, 0x1c0, RZ, 0xc0, !PT ;  /* 0x000001c000007812 */ /* 0x000fe400078ec0ff */
[----:B------:R3:W-:Y:S02]  /*1dc0*/  LDGSTS.E.BYPASS.LTC128B.128 [R242+0x3080], [R2.64+0x80], !P0 ;  /* 0x0308008002f27fae */ /* 0x0007e4000c101d4e */
[----:B------:R-:W-:Y:S02]  /*1dd0*/  LOP3.LUT R9, R0, 0x8, R216, 0xf8, !PT ;  /* 0x0000000800097812 */ /* 0x000fe400078ef8d8 */
[----:B-1----:R-:W-:Y:S02]  /*1de0*/  IADD3 R4, P4, R2, UR9, RZ ;  /* 0x0000000902047c10 */ /* 0x002fe4000ff9e0ff */
[----:B------:R-:W-:-:S02]  /*1df0*/  SHF.R.U32.HI R0, RZ, 0x3, R0 ;  /* 0x00000003ff007819 */ /* 0x000fc40000011600 */
[----:B------:R-:W-:Y:S02]  /*1e00*/  IADD3.X R5, R3, UR7, RZ, P4, !PT ;  /* 0x0000000703057c10 */ /* 0x000fe4000a7fe4ff */
[----:B------:R-:W-:-:S03]  /*1e10*/  ISETP.GE.AND P4, PT, R16, c[0x0][0x16c], PT ;  /* 0x00005b0010007a0c */ /* 0x000fc60003f86270 */
[----:B------:R1:W-:Y:S01]  /*1e20*/  LDGSTS.E.BYPASS.LTC128B.128 [R242+0x1080], [R4.64], !P1 ;  /* 0x0108000004f27fae */ /* 0x0003e2000c901d4e */
[----:B--2---:R-:W-:-:S05]  /*1e30*/  IMAD.U32 R6, RZ, RZ, UR9 ;  /* 0x00000009ff067e24 */ /* 0x004fca000f8e00ff */
[----:B------:R-:W-:-:S04]  /*1e40*/  IADD3 R6, P3, P0, R6, 0x80, R2 ;  /* 0x0000008006067810 */ /* 0x000fc8000787e002 */
[----:B------:R-:W-:Y:S02]  /*1e50*/  IADD3.X R7, RZ, UR7, R3, P3, P0 ;  /* 0x00000007ff077c10 */ /* 0x000fe40009fe0403 */
[----:B------:R-:W-:Y:S01]  /*1e60*/  ISETP.GE.AND P3, PT, R31, c[0x0][0x16c], PT ;  /* 0x00005b001f007a0c */ /* 0x000fe20003f66270 */
[----:B---3--:R-:W-:Y:S01]  /*1e70*/  IMAD.SHL.U32 R2, R22, 0x80, RZ ;  /* 0x0000008016027824 */ /* 0x008fe200078e00ff */
[----:B------:R-:W-:Y:S01]  /*1e80*/  SEL R3, RZ, 0x1, P4 ;  /* 0x00000001ff037807 */ /* 0x000fe20002000000 */
[----:B------:R2:W-:Y:S01]  /*1e90*/  LDGSTS.E.BYPASS.LTC128B.128 [R242+0x4080], [R6.64], !P6 ;  /* 0x0408000006f27fae */ /* 0x0005e2000f101d4e */
[----:B------:R-:W-:Y:S02]  /*1ea0*/  SEL R8, RZ, 0x2, P3 ;  /* 0x00000002ff087807 */ /* 0x000fe40001800000 */
[----:B------:R-:W-:-:S04]  /*1eb0*/  IADD3 R22, P1, R2, R81, RZ ;  /* 0x0000005102167210 */ /* 0x000fc80007f3e0ff */
[----:B------:R-:W-:Y:S02]  /*1ec0*/  LEA.HI.X.SX32 R23, R2, R10, 0x1, P1 ;  /* 0x0000000a02177211 */ /* 0x000fe400008f0eff */
[----:B------:R-:W-:Y:S01]  /*1ed0*/  LOP3.LUT R2, R30, R9, R0, 0xf6, !PT ;  /* 0x000000091e027212 */ /* 0x000fe200078ef600 */
[----:B------:R-:W-:Y:S01]  /*1ee0*/  IMAD.IADD R0, R8, 0x1, R3 ;  /* 0x0000000108007824 */ /* 0x000fe200078e0203 */
[----:B-1----:R-:W-:Y:S01]  /*1ef0*/  IADD3 R4, P0, R4, UR9, RZ ;  /* 0x0000000904047c10 */ /* 0x002fe2000ff1e0ff */
[----:B------:R-:W-:Y:S01]  /*1f00*/  UMOV UR9, 0x1 ;  /* 0x0000000100097882 */ /* 0x000fe20000000000 */
[----:B------:R-:W-:Y:S01]  /*1f10*/  SHF.R.S32.HI R9, RZ, 0x2, R33 ;  /* 0x00000002ff097819 */ /* 0x000fe20000011421 */
[----:B------:R-:W-:Y:S01]  /*1f20*/  IMAD.SHL.U32 R218, R2, 0x2, RZ ;  /* 0x0000000202da7824 */ /* 0x000fe200078e00ff */
[----:B------:R-:W-:Y:S01]  /*1f30*/  IADD3.X R5, R5, UR7, RZ, P0, !PT ;  /* 0x0000000705057c10 */ /* 0x000fe200087fe4ff */
[----:B------:R-:W-:Y:S01]  /*1f40*/  USHF.L.U32 UR7, UR12, 0x6, URZ ;  /* 0x000000060c077899 */ /* 0x000fe2000800063f */
[----:B------:R-:W-:-:S02]  /*1f50*/  LOP3.LUT P1, RZ, R0, 0x1, RZ, 0xc0, !PT ;  /* 0x0000000100ff7812 */ /* 0x000fc4000782c0ff */
[----:B------:R-:W-:Y:S01]  /*1f60*/  LOP3.LUT P6, RZ, R0, 0x2, RZ, 0xc0, !PT ;  /* 0x0000000200ff7812 */ /* 0x000fe200078cc0ff */
[----:B------:R1:W-:Y:S01]  /*1f70*/  LDGSTS.E.BYPASS.LTC128B.128 [R242+0x2080], [R4.64], !P5 ;  /* 0x0208000004f27fae */ /* 0x0003e2000e901d4e */
[----:B------:R-:W-:Y:S01]  /*1f80*/  IMAD R0, R32, c[0x0][0x270], RZ ;  /* 0x00009c0020007a24 */ /* 0x000fe200078e02ff */
[C---:B------:R-:W-:Y:S01]  /*1f90*/  LOP3.LUT P0, RZ, R24.reuse, 0x4, RZ, 0xc0, !PT ;  /* 0x0000000418ff7812 */ /* 0x040fe2000780c0ff */
[----:B------:R-:W-:Y:S01]  /*1fa0*/  USHF.R.S32.HI UR6, URZ, 0x1f, UR7 ;  /* 0x0000001f3f067899 */ /* 0x000fe20008011407 */
[----:B------:R1:W-:Y:S01]  /*1fb0*/  LDGSTS.E.BYPASS.LTC128B.128 [R242+0x5080], [R4.64+0x80], !P2 ;  /* 0x0508008004f27fae */ /* 0x0003e2000d101d4e */
[----:B------:R-:W-:Y:S01]  /*1fc0*/  LOP3.LUT P2, RZ, R24, 0x2, RZ, 0xc0, !PT ;  /* 0x0000000218ff7812 */ /* 0x000fe2000784c0ff */
[----:B--2---:R-:W-:Y:S02]  /*1fd0*/  IMAD R6, R82, c[0x0][0x274], R0 ;  /* 0x00009d0052067a24 */ /* 0x004fe400078e0200 */
[----:B------:R-:W0:Y:S01]  /*1fe0*/  LDGDEPBAR ;  /* 0x00000000000079af */ /* 0x000e220000000000 */
[----:B------:R-:W-:-:S02]  /*1ff0*/  SHF.R.S32.HI R0, RZ, 0x1f, R33 ;  /* 0x0000001fff007819 */ /* 0x000fc40000011421 */
[----:B------:R-:W-:Y:S02]  /*2000*/  SEL R222, R222, 0xffffffc0, !P0 ;  /* 0xffffffc0dede7807 */ /* 0x000fe40004000000 */
[----:B------:R-:W-:Y:S02]  /*2010*/  LEA.HI R7, R0, R9, RZ, 0x3 ;  /* 0x0000000900077211 */ /* 0x000fe400078f18ff */
[----:B------:R-:W-:Y:S01]  /*2020*/  IADD3 R3, R244, -UR7, -R35 ;  /* 0x80000007f4037c10 */ /* 0x000fe2000fffe823 */
[----:B------:R-:W-:Y:S01]  /*2030*/  IMAD.IADD R219, R218, 0x1, R222 ;  /* 0x00000001dadb7824 */ /* 0x000fe200078e02de */
[----:B------:R-:W-:Y:S02]  /*2040*/  LEA.HI R30, R34, R81, RZ, 0x5 ;  /* 0x00000051221e7211 */ /* 0x000fe400078f28ff */
[----:B------:R-:W-:Y:S02]  /*2050*/  ISETP.LT.OR P0, PT, R3, 0x1, !P1 ;  /* 0x000000010300780c */ /* 0x000fe40004f01670 */
[----:B------:R-:W-:-:S02]  /*2060*/  SHF.R.S32.HI R8, RZ, 0x5, R30 ;  /* 0x00000005ff087819 */ /* 0x000fc4000001141e */
[----:B------:R-:W-:Y:S02]  /*2070*/  ISETP.LT.OR P1, PT, R3, 0x21, !P1 ;  /* 0x000000210300780c */ /* 0x000fe40004f21670 */
[----:B------:R-:W-:Y:S02]  /*2080*/  LEA.HI R10, R30, R8, RZ, 0x1 ;  /* 0x000000081e0a7211 */ /* 0x000fe400078f08ff */
[----:B------:R-:W-:Y:S02]  /*2090*/  LOP3.LUT R7, R7, 0xfffffff8, RZ, 0xc0, !PT ;  /* 0xfffffff807077812 */ /* 0x000fe400078ec0ff */
[----:B------:R-:W-:Y:S01]  /*20a0*/  LOP3.LUT R10, R10, 0xfffffffe, RZ, 0xc0, !PT ;  /* 0xfffffffe0a0a7812 */ /* 0x000fe200078ec0ff */
[----:B-1----:R-:W-:Y:S01]  /*20b0*/  IMAD.MOV.U32 R4, RZ, RZ, 0x20 ;  /* 0x00000020ff047424 */ /* 0x002fe200078e00ff */
[----:B------:R-:W-:-:S04]  /*20c0*/  DEPBAR.LE SB0, 0x1 ;  /* 0x000080400000791a */ /* 0x000fc80000000000 */
[----:B------:R-:W-:Y:S01]  /*20d0*/  BAR.SYNC.DEFER_BLOCKING 0x0 ;  /* 0x0000000000007b1d */ /* 0x000fe20000010000 */
[----:B------:R-:W-:Y:S01]  /*20e0*/  SEL R0, R4, 0xffffffe0, !P2 ;  /* 0xffffffe004007807 */ /* 0x000fe20005000000 */
[----:B------:R-:W-:Y:S01]  /*20f0*/  IMAD.WIDE.U32 R4, R82, c[0x0][0x270], R28 ;  /* 0x00009c0052047a25 */ /* 0x000fe200078e001c */
[C---:B------:R-:W-:Y:S02]  /*2100*/  ISETP.LT.OR P2, PT, R3.reuse, 0x1, !P6 ;  /* 0x000000010300780c */ /* 0x040fe40007741670 */
[----:B------:R-:W-:Y:S01]  /*2110*/  ISETP.LT.OR P6, PT, R3, 0x21, !P6 ;  /* 0x000000210300780c */ /* 0x000fe200077c1670 */
[----:B------:R-:W-:Y:S01]  /*2120*/  IMAD.IADD R220, R218, 0x1, R0 ;  /* 0x00000001dadc7824 */ /* 0x000fe200078e0200 */
[----:B------:R-:W-:Y:S01]  /*2130*/  ISETP.GE.AND P5, PT, R16, c[0x0][0x1fc], PT ;  /* 0x00007f0010007a0c */ /* 0x000fe20003fa6270 */
[----:B------:R-:W-:Y:S02]  /*2140*/  IMAD.IADD R0, R0, 0x1, R219 ;  /* 0x0000000100007824 */ /* 0x000fe400078e02db */
[----:B------:R-:W-:Y:S01]  /*2150*/  IMAD.IADD R5, R5, 0x1, R6 ;  /* 0x0000000105057824 */ /* 0x000fe200078e0206 */
[----:B------:R-:W-:Y:S01]  /*2160*/  SEL R246, RZ, 0x1, P5 ;  /* 0x00000001fff67807 */ /* 0x000fe20002800000 */
[----:B------:R-:W-:-:S02]  /*2170*/  IMAD.IADD R10, R8, 0x1, -R10 ;  /* 0x00000001080a7824 */ /* 0x000fc400078e0a0a */
[----:B------:R-:W-:-:S04]  /*2180*/  IMAD.WIDE.U32 R36, R25, c[0x0][0x278], R4 ;  /* 0x00009e0019247a25 */ /* 0x000fc800078e0004 */
[----:B------:R-:W-:Y:S01]  /*2190*/  IMAD R8, R32, c[0x0][0x288], RZ ;  /* 0x0000a20020087a24 */ /* 0x000fe200078e02ff */
[----:B------:R-:W-:Y:S01]  /*21a0*/  STL.64 [R1+0x20], R36 ;  /* 0x0000202401007387 */ /* 0x000fe20000100a00 */
[----:B------:R-:W-:Y:S02]  /*21b0*/  IMAD.IADD R7, R9, 0x1, -R7 ;  /* 0x0000000109077824 */ /* 0x000fe400078e0a07 */
[C---:B------:R-:W-:Y:S01]  /*21c0*/  IMAD R8, R82.reuse, c[0x0][0x28c], R8 ;  /* 0x0000a30052087a24 */ /* 0x040fe200078e0208 */
[----:B------:R-:W1:Y:S01]  /*21d0*/  LDSM.16.M88.2 R174, [R0+0x6080] ;  /* 0x0060800000ae783b */ /* 0x000e620000000100 */
[----:B------:R-:W-:-:S03]  /*21e0*/  IMAD.WIDE.U32 R4, R82, c[0x0][0x288], R28 ;  /* 0x0000a20052047a25 */ /* 0x000fc600078e001c */
[----:B------:R-:W2:Y:S01]  /*21f0*/  LDSM.16.M88.2 R176, [R0+0x7080] ;  /* 0x0070800000b0783b */ /* 0x000ea20000000100 */
[----:B------:R-:W-:Y:S02]  /*2200*/  IMAD R6, R32, c[0x0][0x238], RZ ;  /* 0x00008e0020067a24 */ /* 0x000fe400078e02ff */
[----:B------:R-:W-:Y:S01]  /*2210*/  IMAD.IADD R5, R5, 0x1, R8 ;  /* 0x0000000105057824 */ /* 0x000fe200078e0208 */
[----:B------:R-:W3:Y:S01]  /*2220*/  LDSM.16.M88.2 R178, [R0+0x8080] ;  /* 0x0080800000b2783b */ /* 0x000ee20000000100 */
[C---:B------:R-:W-:Y:S02]  /*2230*/  IMAD R6, R82.reuse, c[0x0][0x23c], R6 ;  /* 0x00008f0052067a24 */ /* 0x040fe400078e0206 */
[----:B------:R-:W-:Y:S01]  /*2240*/  IMAD.WIDE.U32 R2, R82, c[0x0][0x238], R22 ;  /* 0x00008e0052027a25 */ /* 0x000fe200078e0016 */
[----:B------:R-:W4:Y:S03]  /*2250*/  LDSM.16.M88.2 R198, [R0+0x9080] ;  /* 0x0090800000c6783b */ /* 0x000f260000000100 */
[----:B------:R-:W-:Y:S01]  /*2260*/  IMAD.IADD R3, R3, 0x1, R6 ;  /* 0x0000000103037824 */ /* 0x000fe200078e0206 */
[----:B------:R-:W1:Y:S01]  /*2270*/  LDSM.16.M88.2 R200, [R0+0xa080] ;  /* 0x00a0800000c8783b */ /* 0x000e620000000100 */
[----:B------:R-:W-:-:S03]  /*2280*/  IMAD.WIDE.U32 R28, R25, c[0x0][0x290], R4 ;  /* 0x0000a400191c7a25 */ /* 0x000fc600078e0004 */
[----:B------:R5:W1:Y:S01]  /*2290*/  LDSM.16.M88.2 R202, [R0+0xb080] ;  /* 0x00b0800000ca783b */ /* 0x000a620000000100 */
[----:B------:R-:W-:-:S03]  /*22a0*/  IMAD.WIDE.U32 R22, R25, c[0x0][0x240], R2 ;  /* 0x0000900019167a25 */ /* 0x000fc600078e0002 */
[----:B------:R-:W1:Y:S01]  /*22b0*/  LDSM.16.M88.2 R152, [R218+0x6080] ;  /* 0x00608000da98783b */ /* 0x000e620000000100 */
[----:B------:R-:W-:Y:S02]  /*22c0*/  IMAD.SHL.U32 R221, R10, 0x200, RZ ;  /* 0x000002000add7824 */ /* 0x000fe400078e00ff */
[----:B------:R-:W-:Y:S01]  /*22d0*/  IMAD.IADD R222, R222, 0x1, R220 ;  /* 0x00000001dede7824 */ /* 0x000fe200078e02dc */
[----:B------:R-:W1:Y:S04]  /*22e0*/  LDSM.16.M88.2 R154, [R218+0x7080] ;  /* 0x00708000da9a783b */ /* 0x000e680000000100 */
[----:B------:R-:W1:Y:S04]  /*22f0*/  LDSM.16.M88.2 R156, [R218+0x8080] ;  /* 0x00808000da9c783b */ /* 0x000e680000000100 */
[----:B------:R-:W1:Y:S04]  /*2300*/  LDSM.16.M88.2 R158, [R220+0x6080] ;  /* 0x00608000dc9e783b */ /* 0x000e680000000100 */
[----:B------:R-:W1:Y:S01]  /*2310*/  LDSM.16.M88.2 R164, [R220+0x7080] ;  /* 0x00708000dca4783b */ /* 0x000e620000000100 */
[----:B-----5:R-:W-:-:S03]  /*2320*/  IMAD R0, R20, c[0x0][0x278], RZ ;  /* 0x00009e0014007a24 */ /* 0x020fc600078e02ff */
[----:B------:R-:W1:Y:S01]  /*2330*/  LDSM.16.M88.2 R166, [R220+0x8080] ;  /* 0x00808000dca6783b */ /* 0x000e620000000100 */
[----:B------:R-:W-:-:S03]  /*2340*/  IMAD R0, R25, c[0x0][0x27c], R0 ;  /* 0x00009f0019007a24 */ /* 0x000fc600078e0200 */
[----:B------:R-:W1:Y:S01]  /*2350*/  LDSM.16.M88.2 R180, [R218+0x9080] ;  /* 0x00908000dab4783b */ /* 0x000e620000000100 */
[----:B------:R-:W-:-:S03]  /*2360*/  IMAD.IADD R9, R37, 0x1, R0 ;  /* 0x0000000125097824 */ /* 0x000fc600078e0200 */
        /* <DEDUP_REMOVED lines=12> */
[----:B------:R5:W-:Y:S04]  /*2430*/  STL [R1+0x30], R9 ;  /* 0x0000300901007387 */ /* 0x000be80000100800 */
[----:B------:R-:W-:Y:S04]  /*2440*/  STL.64 [R1+0x28], R22 ;  /* 0x0000281601007387 */ /* 0x000fe80000100a00 */
[----:B------:R-:W-:Y:S04]  /*2450*/  STL.64 [R1+0x10], R28 ;  /* 0x0000101c01007387 */ /* 0x000fe80000100a00 */
[----:B------:R-:W-:Y:S01]  /*2460*/  @!PT LDS RZ, [RZ] ;  /* 0x00000000fffff984 */ /* 0x000fe20000000800 */
[----:B------:R-:W-:Y:S01]  /*2470*/  @!PT LDS RZ, [RZ] ;  /* 0x00000000fffff984 */ /* 0x000fe20000000800 */
[----:B------:R-:W-:Y:S01]  /*2480*/  @!PT LDS RZ, [RZ] ;  /* 0x00000000fffff984 */ /* 0x000fe20000000800 */
[----:B------:R1:W-:Y:S01]  /*2490*/  LDGSTS.E.BYPASS.LTC128B.128 [R242+0x6080], [R14.64], !P0 ;  /* 0x060800000ef27fae */ /* 0x0003e2000c101d4e */
[----:B------:R-:W-:-:S03]  /*24a0*/  ISETP.GE.AND P0, PT, R16, c[0x0][0x1fc], PT ;  /* 0x00007f0010007a0c */ /* 0x000fc60003f06270 */
[----:B------:R1:W-:Y:S01]  /*24b0*/  LDGSTS.E.BYPASS.LTC128B.128 [R242+0x8080], [R14.64+0x80], !P2 ;  /* 0x080800800ef27fae */ /* 0x0003e2000d101d4e */
[----:B------:R-:W-:-:S03]  /*24c0*/  ISETP.GT.AND P2, PT, R81, 0xf, PT ;  /* 0x0000000f5100780c */ /* 0x000fc60003f44270 */
[----:B------:R2:W-:Y:S04]  /*24d0*/  LDGSTS.E.BYPASS.LTC128B.128 [R242+0x7080], [R18.64], !P1 ;  /* 0x0708000012f27fae */ /* 0x0005e8000c901d4e */
[----:B------:R2:W-:Y:S01]  /*24e0*/  LDGSTS.E.BYPASS.LTC128B.128 [R242+0x9080], [R18.64+0x80], !P6 ;  /* 0x0908008012f27fae */ /* 0x0005e2000f101d4e */
[----:B------:R-:W-:-:S05]  /*24f0*/  ISETP.GE.AND P6, PT, R31, c[0x0][0x1fc], PT ;  /* 0x00007f001f007a0c */ /* 0x000fca0003fc6270 */
[----:B------:R-:W-:Y:S01]  /*2500*/  @!P2 IADD3 R0, P1, R36, UR7, RZ ;  /* 0x000000072400ac10 */ /* 0x000fe2000ff3e0ff */
[----:B------:R-:W-:Y:S01]  /*2510*/  @!P2 IMAD.SHL.U32 R4, R81, 0x10, RZ ;  /* 0x000000105104a824 */ /* 0x000fe200078e00ff */
[----:B------:R-:W-:Y:S02]  /*2520*/  CS2R R36, SRZ ;  /* 0x0000000000247805 */ /* 0x000fe4000001ff00 */
[----:B-----5:R-:W-:Y:S02]  /*2530*/  @!P2 IADD3.X R9, R9, UR6, RZ, P1, !PT ;  /* 0x000000060909ac10 */ /* 0x020fe40008ffe4ff */
[----:B------:R-:W-:-:S04]  /*2540*/  @!P2 LEA R8, P1, R0, c[0x0][0x258], 0x2 ;  /* 0x000096000008aa11 */ /* 0x000fc800078210ff */
[----:B------:R-:W-:Y:S01]  /*2550*/  @!P2 LEA.HI.X R9, R0, c[0x0][0x25c], R9, 0x2, P1 ;  /* 0x000097000009aa11 */ /* 0x000fe200008f1409 */
[C---:B------:R-:W-:Y:S01]  /*2560*/  IMAD R0, R20.reuse, c[0x0][0x290], RZ ;  /* 0x0000a40014007a24 */ /* 0x040fe200078e02ff */
[----:B------:R-:W-:Y:S01]  /*2570*/  ISETP.GE.AND P1, PT, R31, c[0x0][0x1fc], PT ;  /* 0x00007f001f007a0c */ /* 0x000fe20003f26270 */
[----:B------:R-:W-:Y:S01]  /*2580*/  IMAD R20, R20, c[0x0][0x240], RZ ;  /* 0x0000900014147a24 */ /* 0x000fe200078e02ff */
[----:B-1----:R-:W-:Y:S01]  /*2590*/  SHF.R.S32.HI R14, RZ, 0x4, R17 ;  /* 0x00000004ff0e7819 */ /* 0x002fe20000011411 */
[C---:B------:R-:W-:Y:S01]  /*25a0*/  IMAD R15, R25.reuse, c[0x0][0x294], R0 ;  /* 0x0000a500190f7a24 */ /* 0x040fe200078e0200 */
[----:B------:R1:W-:Y:S01]  /*25b0*/  @!P2 LDGSTS.E.BYPASS.LTC128B.128 [R4+0x12080], [R8.64] ;  /* 0x120800000804afae */ /* 0x0003e2000b901d4e */
[----:B------:R-:W-:Y:S01]  /*25c0*/  IMAD R20, R25, c[0x0][0x244], R20 ;  /* 0x0000910019147a24 */ /* 0x000fe200078e0214 */
[----:B------:R-:W-:Y:S01]  /*25d0*/  LEA.HI R11, R17, R14, RZ, 0x1 ;  /* 0x0000000e110b7211 */ /* 0x000fe200078f08ff */
[----:B------:R-:W-:Y:S01]  /*25e0*/  IMAD.IADD R15, R29, 0x1, R15 ;  /* 0x000000011d0f7824 */ /* 0x000fe200078e020f */
[----:B------:R-:W0:Y:S01]  /*25f0*/  LDGDEPBAR ;  /* 0x00000000000079af */ /* 0x000e220000000000 */
[----:B--2---:R-:W-:-:S02]  /*2600*/  SEL R18, RZ, 0xffffffff, P1 ;  /* 0xffffffffff127807 */ /* 0x004fc40000800000 */
[----:B------:R-:W-:Y:S01]  /*2610*/  LOP3.LUT R11, R11, 0xfffffffe, RZ, 0xc0, !PT ;  /* 0xfffffffe0b0b7812 */ /* 0x000fe200078ec0ff */
[----:B------:R-:W-:Y:S01]  /*2620*/  STL [R1+0x1c], R15 ;  /* 0x00001c0f01007387 */ /* 0x000fe20000100800 */
[----:B------:R-:W-:-:S03]  /*2630*/  LOP3.LUT P1, RZ, R7, 0x1, RZ, 0xc0, !PT ;  /* 0x0000000107ff7812 */ /* 0x000fc6000782c0ff */
[----:B------:R-:W-:Y:S01]  /*2640*/  IMAD.IADD R6, R14, 0x1, -R11 ;  /* 0x000000010e067824 */ /* 0x000fe200078e0a0b */
[----:B------:R-:W-:Y:S02]  /*2650*/  SHF.R.S32.HI R14, RZ, 0x1f, R21 ;  /* 0x0000001fff0e7819 */ /* 0x000fe40000011415 */
[----:B------:R-:W-:Y:S01]  /*2660*/  LOP3.LUT R11, R30, 0xffffffe0, RZ, 0xc0, !PT ;  /* 0xffffffe01e0b7812 */ /* 0x000fe200078ec0ff */
[----:B------:R-:W-:Y:S01]  /*2670*/  IMAD.SHL.U32 R5, R6, 0x20, RZ ;  /* 0x0000002006057824 */ /* 0x000fe200078e00ff */
[----:B------:R-:W-:Y:S01]  /*2680*/  LEA.HI R0, R14, R21, RZ, 0x2 ;  /* 0x000000150e007211 */ /* 0x000fe200078f10ff */
[----:B------:R-:W-:Y:S02]  /*2690*/  IMAD.SHL.U32 R224, R6, 0x8, RZ ;  /* 0x0000000806e07824 */ /* 0x000fe400078e00ff */
[----:B------:R-:W-:Y:S01]  /*26a0*/  IMAD.IADD R2, R81, 0x1, -R11 ;  /* 0x0000000151027824 */ /* 0x000fe200078e0a0b */
[----:B------:R-:W-:Y:S02]  /*26b0*/  LOP3.LUT R3, R0, 0x1ffffffc, RZ, 0xc0, !PT ;  /* 0x1ffffffc00037812 */ /* 0x000fe400078ec0ff */
[----:B------:R-:W-:-:S02]  /*26c0*/  IADD3 R0, R244, -UR7, -R35 ;  /* 0x80000007f4007c10 */ /* 0x000fc4000fffe823 */
[----:B------:R-:W-:Y:S01]  /*26d0*/  SHF.R.S32.HI R243, RZ, 0x1f, R2 ;  /* 0x0000001ffff37819 */ /* 0x000fe20000011402 */
[C---:B------:R-:W-:Y:S01]  /*26e0*/  IMAD.IADD R14, R21.reuse, 0x1, -R3 ;  /* 0x00000001150e7824 */ /* 0x040fe200078e0a03 */
[C---:B------:R-:W-:Y:S01]  /*26f0*/  ISETP.LT.OR P5, PT, R0.reuse, 0x1, P0 ;  /* 0x000000010000780c */ /* 0x040fe200007a1670 */
[----:B------:R-:W-:Y:S01]  /*2700*/  IMAD.SHL.U32 R3, R21, 0x8, RZ ;  /* 0x0000000815037824 */ /* 0x000fe200078e00ff */
[----:B------:R-:W-:Y:S01]  /*2710*/  LEA.HI R243, R243, R2, RZ, 0x2 ;  /* 0x00000002f3f37211 */ /* 0x000fe200078f10ff */
[C---:B-1----:R-:W-:Y:S01]  /*2720*/  IMAD.SHL.U32 R8, R7.reuse, 0x20, RZ ;  /* 0x0000002007087824 */ /* 0x042fe200078e00ff */
[----:B------:R-:W-:Y:S01]  /*2730*/  ISETP.LT.OR P0, PT, R0, 0x21, P0 ;  /* 0x000000210000780c */ /* 0x000fe20000701670 */
[----:B------:R-:W-:Y:S01]  /*2740*/  IMAD.SHL.U32 R9, R7, 0x4, RZ ;  /* 0x0000000407097824 */ /* 0x000fe200078e00ff */
[----:B------:R-:W-:Y:S01]  /*2750*/  LOP3.LUT R3, R3, 0x18, RZ, 0xc0, !PT ;  /* 0x0000001803037812 */ /* 0x000fe200078ec0ff */
[----:B------:R-:W-:Y:S01]  /*2760*/  CS2R R34, SRZ ;  /* 0x0000000000227805 */ /* 0x000fe2000001ff00 */
[----:B------:R-:W-:-:S02]  /*2770*/  LOP3.LUT R4, R243, 0x7ffffffc, RZ, 0xc0, !PT ;  /* 0x7ffffffcf3047812 */ /* 0x000fc400078ec0ff */
[C---:B------:R-:W-:Y:S02]  /*2780*/  LOP3.LUT R7, R3.reuse, 0xe0, R8, 0xf8, !PT ;  /* 0x000000e003077812 */ /* 0x040fe400078ef808 */
[----:B------:R-:W-:Y:S01]  /*2790*/  LOP3.LUT R16, R3, 0x20, R5, 0xf8, !PT ;  /* 0x0000002003107812 */ /* 0x000fe200078ef805 */
[----:B------:R1:W-:Y:S01]  /*27a0*/  LDGSTS.E.BYPASS.LTC128B.128 [R242+0xe080], [R12.64], !P5 ;  /* 0x0e0800000cf27fae */ /* 0x0003e2000e901d4e */
[----:B------:R-:W-:Y:S01]  /*27b0*/  ISETP.LT.OR P5, PT, R0, 0x1, P6 ;  /* 0x000000010000780c */ /* 0x000fe200037a1670 */
[----:B------:R-:W-:Y:S01]  /*27c0*/  IMAD.IADD R8, R2, 0x1, -R4 ;  /* 0x0000000102087824 */ /* 0x000fe200078e0a04 */
[----:B------:R-:W-:Y:S01]  /*27d0*/  ISETP.LT.OR P6, PT, R0, 0x21, P6 ;  /* 0x000000210000780c */ /* 0x000fe200037c1670 */
[----:B------:R-:W-:Y:S01]  /*27e0*/  IMAD.SHL.U32 R0, R10, 0x10, RZ ;  /* 0x000000100a007824 */ /* 0x000fe200078e00ff */
[----:B------:R-:W-:Y:S01]  /*27f0*/  LOP3.LUT R4, R17, 0xfffffff0, RZ, 0xc0, !PT ;  /* 0xfffffff011047812 */ /* 0x000fe200078ec0ff */
[----:B------:R-:W-:Y:S01]  /*2800*/  IMAD.SHL.U32 R5, R24, 0x20, RZ ;  /* 0x0000002018057824 */ /* 0x000fe200078e00ff */
[----:B------:R-:W-:Y:S01]  /*2810*/  LOP3.LUT R2, R33, 0x3ffffffc, RZ, 0xc0, !PT ;  /* 0x3ffffffc21027812 */ /* 0x000fe200078ec0ff */
[----:B------:R-:W-:Y:S01]  /*2820*/  IMAD R14, R14, 0x4, R8 ;  /* 0x000000040e0e7824 */ /* 0x000fe200078e0208 */
[----:B------:R-:W-:Y:S01]  /*2830*/  LEA.HI.SX32 R243, R243, R0, 0x1e ;  /* 0x00000000f3f37211 */ /* 0x000fe200078ff2ff */
[----:B------:R-:W-:Y:S01]  /*2840*/  CS2R R32, SRZ ;  /* 0x0000000000207805 */ /* 0x000fe2000001ff00 */
[----:B------:R-:W-:Y:S01]  /*2850*/  LOP3.LUT R3, R0, 0x10, RZ, 0xc0, !PT ;  /* 0x0000001000037812 */ /* 0x000fe200078ec0ff */
[----:B------:R-:W-:Y:S01]  /*2860*/  IMAD.IADD R0, R81, 0x1, -R4 ;  /* 0x0000000151007824 */ /* 0x000fe200078e0a04 */
[----:B------:R-:W-:Y:S01]  /*2870*/  LOP3.LUT R7, R7, 0x18, R9, 0x78, !PT ;  /* 0x0000001807077812 */ /* 0x000fe200078e7809 */
[----:B------:R-:W-:Y:S01]  /*2880*/  IMAD.IADD R2, R81, 0x1, -R2 ;  /* 0x0000000151027824 */ /* 0x000fe200078e0a02 */
[----:B------:R-:W-:Y:S01]  /*2890*/  LOP3.LUT R11, R3, 0xe0, R5, 0xf8, !PT ;  /* 0x000000e0030b7812 */ /* 0x000fe200078ef805 */
[----:B------:R-:W-:Y:S01]  /*28a0*/  IMAD.SHL.U32 R3, R18, 0x2, RZ ;  /* 0x0000000212037824 */ /* 0x000fe200078e00ff */
[----:B------:R-:W-:Y:S01]  /*28b0*/  SHF.R.S32.HI R5, RZ, 0x1f, R0 ;  /* 0x0000001fff057819 */ /* 0x000fe20000011400 */
[----:B------:R-:W-:Y:S01]  /*28c0*/  IMAD R2, R2, 0x2, R221 ;  /* 0x0000000202027824 */ /* 0x000fe200078e02dd */
[----:B------:R-:W-:Y:S01]  /*28d0*/  LOP3.LUT R224, R224, 0x8, RZ, 0xc0, !PT ;  /* 0x00000008e0e07812 */ /* 0x000fe200078ec0ff */
[----:B------:R1:W-:Y:S01]  /*28e0*/  LDGSTS.E.BYPASS.LTC128B.128 [R242+0x10080], [R12.64+0x80], !P5 ;  /* 0x100800800cf27fae */ /* 0x0003e2000e901d4e */
[----:B------:R-:W-:Y:S01]  /*28f0*/  LEA.HI R5, R5, R0, RZ, 0x3 ;  /* 0x0000000005057211 */ /* 0x000fe200078f18ff */
[----:B------:R-:W-:Y:S01]  /*2900*/  IMAD.IADD R234, R2, 0x1, R7 ;  /* 0x0000000102ea7824 */ /* 0x000fe200078e0207 */
[----:B------:R-:W-:Y:S01]  /*2910*/  LOP3.LUT R246, R3, 0x2, R246, 0xe2, !PT ;  /* 0x0000000203f67812 */ /* 0x000fe200078ee2f6 */
[C---:B------:R-:W-:Y:S01]  /*2920*/  IMAD.SHL.U32 R3, R0.reuse, 0x20, RZ ;  /* 0x0000002000037824 */ /* 0x040fe200078e00ff */
[C---:B------:R-:W-:Y:S01]  /*2930*/  LOP3.LUT R4, R5.reuse, 0xfffffff8, RZ, 0xc0, !PT ;  /* 0xfffffff805047812 */ /* 0x040fe200078ec0ff */
[----:B------:R1:W-:Y:S01]  /*2940*/  LDGSTS.E.BYPASS.LTC128B.128 [R242+0xf080], [R26.64], !P0 ;  /* 0x0f0800001af27fae */ /* 0x0003e2000c101d4e */
[----:B------:R-:W-:Y:S01]  /*2950*/  IMAD.SHL.U32 R7, R0, 0x4, RZ ;  /* 0x0000000400077824 */ /* 0x000fe200078e00ff */
[----:B------:R-:W-:Y:S01]  /*2960*/  IADD3 R2, P0, R28, UR7, RZ ;  /* 0x000000071c027c10 */ /* 0x000fe2000ff1e0ff */
[----:B------:R-:W-:Y:S01]  /*2970*/  IMAD.SHL.U32 R5, R5, 0x40, RZ ;  /* 0x0000004005057824 */ /* 0x000fe200078e00ff */
[----:B------:R-:W-:Y:S01]  /*2980*/  LOP3.LUT R3, R224, 0x1e0, R3, 0xf8, !PT ;  /* 0x000001e0e0037812 */ /* 0x000fe200078ef803 */
[C---:B------:R-:W-:Y:S01]  /*2990*/  IMAD.IADD R4, R0.reuse, 0x1, -R4 ;  /* 0x0000000100047824 */ /* 0x040fe200078e0a04 */
[----:B------:R-:W-:Y:S01]  /*29a0*/  LOP3.LUT P5, RZ, R0, 0x4, RZ, 0xc0, !PT ;  /* 0x0000000400ff7812 */ /* 0x000fe200078ac0ff */
[----:B------:R-:W-:Y:S01]  /*29b0*/  IMAD.SHL.U32 R0, R6, 0x100, RZ ;  /* 0x0000010006007824 */ /* 0x000fe200078e00ff */
[----:B------:R-:W-:Y:S01]  /*29c0*/  IADD3.X R9, R15, UR6, RZ, P0, !PT ;  /* 0x000000060f097c10 */ /* 0x000fe200087fe4ff */
[----:B------:R-:W-:Y:S01]  /*29d0*/  IMAD.SHL.U32 R8, R4, 0x40, RZ ;  /* 0x0000004004087824 */ /* 0x000fe200078e00ff */
[----:B------:R-:W-:Y:S01]  /*29e0*/  LOP3.LUT R3, R3, 0x38, R7, 0x78, !PT ;  /* 0x0000003803037812 */ /* 0x000fe200078e7807 */
[----:B------:R-:W-:Y:S01]  /*29f0*/  IMAD.SHL.U32 R234, R234, 0x2, RZ ;  /* 0x00000002eaea7824 */ /* 0x000fe200078e00ff */
[----:B------:R-:W-:Y:S01]  /*2a00*/  LEA R6, P0, R2, c[0x0][0x280], 0x2 ;  /* 0x0000a00002067a11 */ /* 0x000fe200078010ff */
[----:B------:R1:W-:Y:S01]  /*2a10*/  LDGSTS.E.BYPASS.LTC128B.128 [R242+0x11080], [R26.64+0x80], !P6 ;  /* 0x110800801af27fae */ /* 0x0003e2000f101d4e */
[----:B------:R-:W-:Y:S01]  /*2a20*/  LOP3.LUT R221, R3, R221, RZ, 0xfc, !PT ;  /* 0x000000dd03dd7212 */ /* 0x000fe200078efcff */
[----:B------:R-:W-:Y:S01]  /*2a30*/  IMAD.SHL.U32 R247, R14, 0x2, RZ ;  /* 0x000000020ef77824 */ /* 0x000fe200078e00ff */
[----:B------:R-:W-:Y:S01]  /*2a40*/  LEA.HI.X R7, R2, c[0x0][0x284], R9, 0x2, P0 ;  /* 0x0000a10002077a11 */ /* 0x000fe200000f1409 */
[----:B------:R-:W-:Y:S01]  /*2a50*/  USHF.L.U64.HI UR6, UR4, 0x5, UR5 ;  /* 0x0000000504067899 */ /* 0x000fe20008010205 */
[----:B------:R-:W-:Y:S01]  /*2a60*/  LOP3.LUT R3, R8, 0x1c0, RZ, 0xc0, !PT ;  /* 0x000001c008037812 */ /* 0x000fe200078ec0ff */
[----:B------:R-:W-:Y:S01]  /*2a70*/  USHF.L.U32 UR7, UR4, 0x5, URZ ;  /* 0x0000000504077899 */ /* 0x000fe2000800063f */
[----:B------:R-:W-:-:S02]  /*2a80*/  ISETP.GE.AND P0, PT, R81, 0x10, PT ;  /* 0x000000105100780c */ /* 0x000fc40003f06270 */
[----:B------:R-:W-:Y:S02]  /*2a90*/  LOP3.LUT R0, R11, 0x100, R0, 0xf8, !PT ;  /* 0x000001000b007812 */ /* 0x000fe400078ef800 */
[----:B------:R-:W-:Y:S02]  /*2aa0*/  SHF.R.U32.HI R2, RZ, 0x3, R3 ;  /* 0x00000003ff027819 */ /* 0x000fe40000011603 */
[C---:B------:R-:W-:Y:S02]  /*2ab0*/  LOP3.LUT R216, R0.reuse, 0x8, R216, 0xf8, !PT ;  /* 0x0000000800d87812 */ /* 0x040fe400078ef8d8 */
[----:B------:R-:W-:Y:S02]  /*2ac0*/  LOP3.LUT R8, R0, 0x1c0, RZ, 0xc0, !PT ;  /* 0x000001c000087812 */ /* 0x000fe400078ec0ff */
[----:B------:R-:W-:Y:S02]  /*2ad0*/  LOP3.LUT R0, R5, 0xfffffe00, RZ, 0xc0, !PT ;  /* 0xfffffe0005007812 */ /* 0x000fe400078ec0ff */
[----:B------:R-:W-:-:S02]  /*2ae0*/  LOP3.LUT R224, R2, R3, R224, 0x1e, !PT ;  /* 0x0000000302e07212 */ /* 0x000fc400078e1ee0 */
[----:B------:R-:W-:Y:S01]  /*2af0*/  LOP3.LUT R3, R2, R16, R3, 0x1e, !PT ;  /* 0x0000001002037212 */ /* 0x000fe200078e1e03 */
[----:B------:R-:W-:Y:S01]  /*2b00*/  IMAD R2, R10, 0x400, R0 ;  /* 0x000004000a027824 */ /* 0x000fe200078e0200 */
[C---:B------:R-:W-:Y:S02]  /*2b10*/  IADD3 R5, R234.reuse, 0x12480, RZ ;  /* 0x00012480ea057810 */ /* 0x040fe40007ffe0ff */
[----:B------:R-:W-:Y:S01]  /*2b20*/  LOP3.LUT R228, R3, R0, RZ, 0xfc, !PT ;  /* 0x0000000003e47212 */ /* 0x000fe200078efcff */
[----:B------:R-:W-:Y:S01]  /*2b30*/  @!P0 IMAD.SHL.U32 R0, R81, 0x10, RZ ;  /* 0x0000001051008824 */ /* 0x000fe200078e00ff */
[----:B------:R-:W-:Y:S01]  /*2b40*/  IADD3 R235, R234, 0x126c0, RZ ;  /* 0x000126c0eaeb7810 */ /* 0x000fe20007ffe0ff */
[----:B------:R-:W-:Y:S01]  /*2b50*/  IMAD.IADD R224, R2, 0x1, R224 ;  /* 0x0000000102e07824 */ /* 0x000fe200078e02e0 */
[----:B------:R-:W-:Y:S02]  /*2b60*/  @P1 IADD3 R235, R5, 0x1c0, RZ ;  /* 0x000001c005eb1810 */ /* 0x000fe40007ffe0ff */
[----:B------:R2:W-:Y:S01]  /*2b70*/  @!P0 LDGSTS.E.BYPASS.LTC128B.128 [R0+0x12280], [R6.64] ;  /* 0x1228000006008fae */ /* 0x0005e2000b901d4e */
[----:B------:R-:W-:Y:S01]  /*2b80*/  LOP3.LUT P1, RZ, R4, 0x2, RZ, 0xc0, !PT ;  /* 0x0000000204ff7812 */ /* 0x000fe2000782c0ff */
[----:B------:R-:W-:Y:S01]  /*2b90*/  IMAD.SHL.U32 R225, R224, 0x2, RZ ;  /* 0x00000002e0e17824 */ /* 0x000fe200078e00ff */
[----:B------:R-:W-:Y:S01]  /*2ba0*/  LOP3.LUT P0, RZ, R4, 0x4, RZ, 0xc0, !PT ;  /* 0x0000000404ff7812 */ /* 0x000fe2000780c0ff */
[----:B------:R-:W0:Y:S01]  /*2bb0*/  LDGDEPBAR ;  /* 0x00000000000079af */ /* 0x000e220000000000 */
[----:B------:R-:W-:-:S02]  /*2bc0*/  SEL R226, R227, 0xffffffe0, !P1 ;  /* 0xffffffe0e3e27807 */ /* 0x000fc40004800000 */
[----:B------:R-:W-:Y:S01]  /*2bd0*/  SHF.R.U32.HI R8, RZ, 0x3, R8 ;  /* 0x00000003ff087819 */ /* 0x000fe20000011608 */
[----:B------:R-:W0:Y:S01]  /*2be0*/  LDGDEPBAR ;  /* 0x00000000000079af */ /* 0x000e220000000000 */
[----:B------:R-:W-:Y:S02]  /*2bf0*/  SEL R227, R227, 0xffffffe0, !P0 ;  /* 0xffffffe0e3e37807 */ /* 0x000fe40004000000 */
[----:B------:R-:W-:Y:S02]  /*2c00*/  LOP3.LUT R216, R8, R216, RZ, 0x3c, !PT ;  /* 0x000000d808d87212 */ /* 0x000fe400078e3cff */
[----:B------:R-:W-:Y:S01]  /*2c10*/  SEL R223, R223, 0xfffffff0, !P5 ;  /* 0xfffffff0dfdf7807 */ /* 0x000fe20006800000 */
[----:B------:R-:W-:Y:S01]  /*2c20*/  IMAD.IADD R230, R224, 0x1, R227 ;  /* 0x00000001e0e67824 */ /* 0x000fe200078e02e3 */
[----:B------:R-:W-:Y:S01]  /*2c30*/  LEA R221, R221, 0x15480, 0x1 ;  /* 0x00015480dddd7811 */ /* 0x000fe200078e08ff */
[----:B------:R-:W-:Y:S01]  /*2c40*/  IMAD.SHL.U32 R216, R216, 0x2, RZ ;  /* 0x00000002d8d87824 */ /* 0x000fe200078e00ff */
[----:B------:R-:W-:-:S03]  /*2c50*/  SEL R229, R229, 0xfffffff0, !P1 ;  /* 0xfffffff0e5e57807 */ /* 0x000fc60004800000 */
[----:B------:R-:W-:Y:S02]  /*2c60*/  IMAD R223, R223, 0x2, R221 ;  /* 0x00000002dfdf7824 */ /* 0x000fe400078e02dd */
[C---:B------:R-:W-:Y:S02]  /*2c70*/  IMAD.IADD R233, R229.reuse, 0x1, R227 ;  /* 0x00000001e5e97824 */ /* 0x040fe400078e02e3 */
[----:B------:R-:W-:Y:S02]  /*2c80*/  IMAD.IADD R232, R224, 0x1, R229 ;  /* 0x00000001e0e87824 */ /* 0x000fe400078e02e5 */
[----:B------:R-:W-:Y:S02]  /*2c90*/  IMAD.IADD R231, R229, 0x1, R230 ;  /* 0x00000001e5e77824 */ /* 0x000fe400078e02e6 */
[----:B--2---:R-:W-:-:S05]  /*2ca0*/  IMAD.IADD R0, R23, 0x1, R20 ;  /* 0x0000000117007824 */ /* 0x004fca00078e0214 */
[----:B------:R2:W-:Y:S02]  /*2cb0*/  STL [R1+0x34], R0 ;  /* 0x0000340001007387 */ /* 0x0005e40000100800 */
[----:B--2---:R-:W-:-:S04]  /*2cc0*/  IMAD.SHL.U32 R0, R224, 0x2, RZ ;  /* 0x00000002e0007824 */ /* 0x004fc800078e00ff */
[----:B-1-34-:R-:W-:Y:S02]  /*2cd0*/  IMAD.IADD R226, R0, 0x1, R226 ;  /* 0x0000000100e27824 */ /* 0x01afe400078e02e2 */
.L_x_838:
[----:B------:R-:W-:Y:S04]  /*2ce0*/  DEPBAR.LE SB0, 0x1 ;  /* 0x000080400000791a */ /* 0x000fe80000000000 */
[----:B------:R-:W-:Y:S01]  /*2cf0*/  BAR.SYNC.DEFER_BLOCKING 0x0 ;  /* 0x0000000000007b1d */ /* 0x000fe20000010000 */
[C---:B------:R-:W-:Y:S01]  /*2d00*/  IMAD R0, R217.reuse, 0x2000, R224 ;  /* 0x00002000d9007824 */ /* 0x040fe200078e02e0 */
[C---:B------:R-:W-:Y:S01]  /*2d10*/  LEA R150, R217.reuse, R227, 0xd ;  /* 0x000000e3d9967211 */ /* 0x040fe200078e68ff */
[----:B------:R-:W-:Y:S01]  /*2d20*/  IMAD R148, R217, 0x2000, R229 ;  /* 0x00002000d9947824 */ /* 0x000fe200078e02e5 */
[----:B------:R-:W-:Y:S02]  /*2d30*/  UIADD3 UR16, UR12, 0x1, URZ ;  /* 0x000000010c107890 */ /* 0x000fe4000fffe03f */
[----:B------:R-:W-:Y:S01]  /*2d40*/  SHF.L.U32 R0, R0, 0x1, RZ ;  /* 0x0000000100007819 */ /* 0x000fe200000006ff */
[C---:B------:R-:W-:Y:S01]  /*2d50*/  IMAD.IADD R150, R224.reuse, 0x1, R150 ;  /* 0x00000001e0967824 */ /* 0x040fe200078e0296 */
[CC--:B------:R-:W-:Y:S02]  /*2d60*/  IADD3 R149, R224.reuse, R148.reuse, RZ ;  /* 0x00000094e0957210 */ /* 0x0c0fe40007ffe0ff */
[----:B------:R-:W-:Y:S02]  /*2d70*/  IADD3 R148, R224, R148, R227 ;  /* 0x00000094e0947210 */ /* 0x000fe40007ffe0e3 */
[----:B------:R-:W-:Y:S01]  /*2d80*/  SHF.L.U32 R150, R150, 0x1, RZ ;  /* 0x0000000196967819 */ /* 0x000fe200000006ff */
[----:B------:R-:W-:Y:S01]  /*2d90*/  IMAD.SHL.U32 R149, R149, 0x2, RZ ;  /* 0x0000000295957824 */ /* 0x000fe200078e00ff */
[----:B------:R-:W-:Y:S01]  /*2da0*/  LDSM.16.M88.2 R2, [R218+0x80] ;  /* 0x00008000da02783b */ /* 0x000fe20000000100 */
[----:B------:R-:W-:Y:S03]  /*2db0*/  UMOV UR10, UR12 ;  /* 0x0000000c000a7c82 */ /* 0x000fe60008000000 */
        /* <DEDUP_REMOVED lines=27> */
[----:B------:R-:W-:Y:S01]  /*2f70*/  SHF.L.U32 R80, R148, 0x1, RZ ;  /* 0x0000000194507819 */ /* 0x000fe200000006ff */
[----:B------:R-:W-:Y:S01]  /*2f80*/  HMMA.16816.F32 R24, R132, R136, R24 ;  /* 0x000000888418723c */ /* 0x000fe20000001818 */
[----:B------:R-:W-:Y:S04]  /*2f90*/  LDSM.16.M88.2 R136, [R222+0x1080] ;  /* 0x00108000de88783b */ /* 0x000fe80000000100 */
[----:B------:R-:W3:Y:S02]  /*2fa0*/  LDSM.16.M88.4 R80, [R80+0x6080] ;  /* 0x006080005050783b */ /* 0x000ee40000000200 */
[C---:B------:R-:W-:Y:S01]  /*2fb0*/  IMAD R132, R217.reuse, 0x2000, R233 ;  /* 0x00002000d9847824 */ /* 0x040fe200078e02e9 */
[-C--:B------:R-:W-:Y:S05]  /*2fc0*/  HMMA.16816.F32 R4, R140, R138.reuse, R4 ;  /* 0x0000008a8c04723c */ /* 0x080fea0000001804 */
[----:B------:R-:W-:Y:S03]  /*2fd0*/  IMAD.IADD R132, R224, 0x1, R132 ;  /* 0x00000001e0847824 */ /* 0x000fe600078e0284 */
[C---:B------:R-:W-:Y:S01]  /*2fe0*/  HMMA.16816.F32 R8, R144.reuse, R138, R8 ;  /* 0x0000008a9008723c */ /* 0x040fe20000001808 */
[----:B------:R-:W-:Y:S03]  /*2ff0*/  LDSM.16.M88.2 R138, [R218+0x3080] ;  /* 0x00308000da8a783b */ /* 0x000fe60000000100 */
[----:B------:R-:W-:Y:S04]  /*3000*/  SHF.L.U32 R160, R132, 0x1, RZ ;  /* 0x0000000184a07819 */ /* 0x000fe800000006ff */
        /* <DEDUP_REMOVED lines=12> */
[C---:B----4-:R-:W-:Y:S04]  /*30d0*/  IMAD R0, R217.reuse, 0x2000, R232 ;  /* 0x00002000d9007824 */ /* 0x050fe800078e02e8 */
[-C--:B------:R-:W-:Y:S04]  /*30e0*/  HMMA.16816.F32 R12, R132, R136.reuse, R12 ;  /* 0x00000088840c723c */ /* 0x080fe8000000180c */
[----:B------:R-:W-:Y:S04]  /*30f0*/  SHF.L.U32 R0, R0, 0x1, RZ ;  /* 0x0000000100007819 */ /* 0x000fe800000006ff */
        /* <DEDUP_REMOVED lines=11> */
[C---:B---3--:R-:W-:Y:S04]  /*31b0*/  IMAD R0, R217.reuse, 0x2000, R230 ;  /* 0x00002000d9007824 */ /* 0x048fe800078e02e6 */
[-C--:B------:R-:W-:Y:S04]  /*31c0*/  HMMA.16816.F32 R12, R144, R2.reuse, R12 ;  /* 0x00000002900c723c */ /* 0x080fe8000000180c */
[----:B------:R-:W-:Y:S04]  /*31d0*/  SHF.L.U32 R0, R0, 0x1, RZ ;  /* 0x0000000100007819 */ /* 0x000fe800000006ff */
        /* <DEDUP_REMOVED lines=9> */
[C---:B--2---:R-:W-:Y:S04]  /*3270*/  IMAD R0, R217.reuse, 0x2000, R231 ;  /* 0x00002000d9007824 */ /* 0x044fe800078e02e7 */
[-C--:B------:R-:W-:Y:S04]  /*3280*/  HMMA.16816.F32 R12, R132, R136.reuse, R12 ;  /* 0x00000088840c723c */ /* 0x080fe8000000180c */
[----:B------:R-:W-:Y:S04]  /*3290*/  SHF.L.U32 R0, R0, 0x1, RZ ;  /* 0x0000000100007819 */ /* 0x000fe800000006ff */
[C---:B------:R-:W-:Y:S01]  /*32a0*/  HMMA.16816.F32 R16, R80.reuse, R136, R16 ;  /* 0x000000885010723c */ /* 0x040fe20000001810 */
[----:B------:R-:W-:Y:S07]  /*32b0*/  LDSM.16.M88.2 R136, [R222+0x4080] ;  /* 0x00408000de88783b */ /* 0x000fee0000000100 */
[-C--:B-1----:R-:W-:Y:S01]  /*32c0*/  HMMA.16816.F32 R20, R80, R2.reuse, R20 ;  /* 0x000000025014723c */ /* 0x082fe20000001814 */
[----:B------:R-:W-:Y:S02]  /*32d0*/  LDSM.16.M88.4 R80, [R0+0x8080] ;  /* 0x008080000050783b */ /* 0x000fe40000000200 */
[----:B-----5:R-:W-:Y:S05]  /*32e0*/  ISETP.LE.AND P1, PT, R204, UR16, PT ;  /* 0x00000010cc007c0c */ /* 0x020fea000bf23270 */
[----:B------:R-:W-:Y:S01]  /*32f0*/  HMMA.16816.F32 R24, R132, R2, R24 ;  /* 0x000000028418723c */ /* 0x000fe20000001818 */
[----:B------:R-:W1:Y:S04]  /*3300*/  LDSM.16.M88.2 R2, [R222+0x3080] ;  /* 0x00308000de02783b */ /* 0x000e680000000100 */
[----:B------:R-:W2:Y:S03]  /*3310*/  LDSM.16.M88.4 R132, [R160+0x9080] ;  /* 0x00908000a084783b */ /* 0x000ea60000000200 */
[-C--:B---3--:R-:W-:Y:S08]  /*3320*/  HMMA.16816.F32 R4, R140, R138.reuse, R4 ;  /* 0x0000008a8c04723c */ /* 0x088ff00000001804 */
[C---:B------:R-:W-:Y:S07]  /*3330*/  HMMA.16816.F32 R8, R148.reuse, R138, R8 ;  /* 0x0000008a9408723c */ /* 0x040fee0000001808 */
[----:B------:R-:W-:Y:S01]  /*3340*/  IMAD R139, R217, 0x40, R243 ;  /* 0x00000040d98b7824 */ /* 0x000fe200078e02f3 */
        /* <DEDUP_REMOVED lines=23> */
[----:B------:R-:W-:Y:S01]  /*34c0*/  IMAD.U32 R2, RZ, RZ, UR12 ;  /* 0x0000000cff027e24 */ /* 0x000fe2000f8e00ff */
[----:B------:R-:W-:Y:S01]  /*34d0*/  USHF.R.S32.HI UR11, URZ, 0x1f, UR16 ;  /* 0x0000001f3f0b7899 */ /* 0x000fe20008011410 */
[----:B------:R-:W-:Y:S01]  /*34e0*/  IMAD.U32 R31, RZ, RZ, UR7 ;  /* 0x00000007ff1f7e24 */ /* 0x000fe2000f8e00ff */
[----:B------:R-:W5:Y:S01]  /*34f0*/  LDL R204, [R1+0x30] ;  /* 0x0000300001cc7983 */ /* 0x000f620000100800 */
[----:B------:R-:W-:Y:S01]  /*3500*/  ULDC.64 UR4, c[0x0][0x178] ;  /* 0x00005e0000047ab9 */ /* 0x000fe20000000a00 */
[----:B------:R-:W-:Y:S01]  /*3510*/  @!P2 LEA R2, R2, 0x40, 0x6 ;  /* 0x000000400202a811 */ /* 0x000fe200078e30ff */
[----:B------:R-:W-:Y:S01]  /*3520*/  UIMAD UR11, UR11, UR4, URZ ;  /* 0x000000040b0b72a4 */ /* 0x000fe2000f8e023f */
[----:B--2---:R-:W2:Y:S01]  /*3530*/  LDL.64 R206, [R1] ;  /* 0x0000000001ce7983 */ /* 0x004ea20000100a00 */
[----:B------:R-:W-:Y:S01]  /*3540*/  UIMAD.WIDE.U32 UR18, UR16, UR4, URZ ;  /* 0x00000004101272a5 */ /* 0x000fe2000f8e003f */
[----:B------:R-:W-:Y:S01]  /*3550*/  IMAD.U32 R132, RZ, RZ, UR6 ;  /* 0x00000006ff847e24 */ /* 0x000fe2000f8e00ff */
[----:B------:R-:W-:Y:S01]  /*3560*/  UIMAD UR11, UR16, UR5, UR11 ;  /* 0x00000005100b72a4 */ /* 0x000fe2000f8e020b */
[----:B------:R-:W3:Y:S01]  /*3570*/  S2R R205, SR_TID.X ;  /* 0x0000000000cd7919 */ /* 0x000ee20000002100 */
[----:B------:R-:W-:Y:S01]  /*3580*/  USHF.L.U32 UR4, UR18, 0x6, URZ ;  /* 0x0000000612047899 */ /* 0x000fe2000800063f */
[----:B------:R-:W-:Y:S01]  /*3590*/  IMAD.U32 R81, RZ, RZ, UR16 ;  /* 0x00000010ff517e24 */ /* 0x000fe2000f8e00ff */
[----:B------:R-:W-:Y:S01]  /*35a0*/  UIADD3 UR11, UR19, UR11, URZ ;  /* 0x0000000b130b7290 */ /* 0x000fe2000fffe03f */
[----:B------:R-:W1:Y:S02]  /*35b0*/  S2R R133, SR_TID.X ;  /* 0x0000000000857919 */ /* 0x000e640000002100 */
[----:B------:R-:W-:Y:S01]  /*35c0*/  IMAD R81, R81, -0x40, R244 ;  /* 0xffffffc051517824 */ /* 0x000fe200078e02f4 */
[----:B------:R-:W-:Y:S01]  /*35d0*/  USHF.L.U64.HI UR11, UR18, 0x6, UR11 ;  /* 0x00000006120b7899 */ /* 0x000fe2000801020b */
[C---:B----4-:R-:W-:Y:S04]  /*35e0*/  @!P2 IADD3 R0, P5, R2.reuse, R208, RZ ;  /* 0x000000d00200a210 */ /* 0x050fe80007fbe0ff */
[----:B-----5:R-:W-:Y:S02]  /*35f0*/  @!P2 LEA.HI.X.SX32 R2, R2, R204, 0x1, P5 ;  /* 0x000000cc0202a211 */ /* 0x020fe400028f0eff */
[----:B---3--:R-:W-:Y:S02]  /*3600*/  SHF.R.S32.HI R204, RZ, 0x1f, R205 ;  /* 0x0000001fffcc7819 */ /* 0x008fe400000114cd */
[----:B--2---:R-:W-:Y:S02]  /*3610*/  IADD3 R31, P6, P5, R206, UR4, R31 ;  /* 0x00000004ce1f7c10 */ /* 0x004fe4000fdde01f */
[----:B------:R-:W-:Y:S02]  /*3620*/  LEA.HI R204, R204, R205, RZ, 0x3 ;  /* 0x000000cdcccc7211 */ /* 0x000fe400078f18ff */
[----:B------:R-:W-:Y:S02]  /*3630*/  IADD3.X R132, R252, UR11, R132, P6, P5 ;  /* 0x0000000bfc847c10 */ /* 0x000fe4000b7ea484 */
[----:B------:R-:W-:Y:S02]  /*3640*/  SHF.R.S32.HI R204, RZ, 0x3, R204 ;  /* 0x00000003ffcc7819 */ /* 0x000fe400000114cc */
[----:B------:R-:W-:Y:S02]  /*3650*/  @!P2 LEA R82, P5, R0, c[0x0][0x258], 0x2 ;  /* 0x000096000052aa11 */ /* 0x000fe400078a10ff */
[----:B------:R-:W-:Y:S02]  /*3660*/  IADD3 R3, P6, R206, UR4, RZ ;  /* 0x00000004ce037c10 */ /* 0x000fe4000ffde0ff */
[----:B------:R-:W-:Y:S01]  /*3670*/  @!P2 LEA.HI.X R83, R0, c[0x0][0x25c], R2, 0x2, P5 ;  /* 0x000097000053aa11 */ /* 0x000fe200028f1402 */
[----:B------:R-:W-:Y:S01]  /*3680*/  IMAD.IADD R2, R81, 0x1, -R204 ;  /* 0x0000000151027824 */ /* 0x000fe200078e0acc */
[----:B------:R-:W-:Y:S02]  /*3690*/  IADD3.X R0, R252, UR11, RZ, P6, !PT ;  /* 0x0000000bfc007c10 */ /* 0x000fe4000b7fe4ff */
[----:B------:R-:W-:Y:S02]  /*36a0*/  LEA R30, P6, R31, c[0x0][0x160], 0x1 ;  /* 0x000058001f1e7a11 */ /* 0x000fe400078c08ff */
        /* <DEDUP_REMOVED lines=8> */
[----:B-1----:R-:W-:Y:S03]  /*3730*/  IMAD.SHL.U32 R3, R133, 0x4, RZ ;  /* 0x0000000485037824 */ /* 0x002fe600078e00ff */
        /* <DEDUP_REMOVED lines=13> */
.L_x_836:
[----:B-1--4-:R-:W-:Y:S01]  /*3810*/  IMAD.U32 R0, RZ, RZ, UR12 ;  /* 0x0000000cff007e24 */ /* 0x012fe2000f8e00ff */
[----:B------:R-:W0:Y:S01]  /*3820*/  LDGDEPBAR ;  /* 0x00000000000079af */ /* 0x000e220000000000 */
[----:B------:R-:W-:Y:S01]  /*3830*/  IMAD.IADD R30, R245, 0x1, -R247 ;  /* 0x00000001f51e7824 */ /* 0x000fe200078e0af7 */
[----:B------:R-:W-:Y:S01]  /*3840*/  UIADD3 UR12, UR12, 0x1, URZ ;  /* 0x000000010c0c7890 */ /* 0x000fe2000fffe03f */
[----:B------:R-:W-:Y:S05]  /*3850*/  IMAD R0, R0, 0x40, R245 ;  /* 0x0000004000007824 */ /* 0x000fea00078e02f5 */
[----:B------:R-:W-:Y:S04]  /*3860*/  IADD3 R0, -R244, 0x1, R0 ;  /* 0x00000001f4007810 */ /* 0x000fe80007ffe100 */
[----:B------:R-:W-:Y:S04]  /*3870*/  IADD3 R2, -R247, R243, R0 ;  /* 0x000000f3f7027210 */ /* 0x000fe80007ffe100 */
[----:B------:R-:W-:Y:S02]  /*3880*/  IMNMX R0, R30, R2, PT ;  /* 0x000000021e007217 */ /* 0x000fe40003800200 */
[----:B------:R-:W-:Y:S02]  /*3890*/  IADD3 R3, R2, 0x8, RZ ;  /* 0x0000000802037810 */ /* 0x000fe40007ffe0ff */
[----:B------:R-:W-:Y:S02]  /*38a0*/  ISETP.GT.AND P6, PT, R0, RZ, PT ;  /* 0x000000ff0000720c */ /* 0x000fe40003fc4270 */
[----:B------:R-:W-:Y:S02]  /*38b0*/  IMNMX R3, R30, R3, PT ;  /* 0x000000031e037217 */ /* 0x000fe40003800200 */
[----:B------:R-:W-:Y:S02]  /*38c0*/  ISETP.GT.AND P5, PT, R0, 0x1, PT ;  /* 0x000000010000780c */ /* 0x000fe40003fa4270 */
        /* <DEDUP_REMOVED lines=13> */
[----:B------:R-:W-:Y:S02]  /*39a0*/  ISETP.GT.AND P6, PT, R3, 0x20, PT ;  /* 0x000000200300780c */ /* 0x000fe40003fc4270 */
[----:B------:R-:W-:Y:S01]  /*39b0*/  FSEL R17, R17, -INF , P5 ;  /* 0xff80000011117808 */ /* 0x000fe20002800000 */
[--C-:B------:R-:W-:Y:S01]  /*39c0*/  FFMA.FTZ R236, R16, c[0x0][0x29c], -R29.reuse ;  /* 0x0000a70010ec7a23 */ /* 0x100fe2000001081d */
[----:B------:R-:W-:Y:S02]  /*39d0*/  ISETP.GT.AND P5, PT, R3, 0x21, PT ;  /* 0x000000210300780c */ /* 0x000fe40003fa4270 */
[----:B------:R-:W-:Y:S01]  /*39e0*/  FSEL R18, R18, -INF , P6 ;  /* 0xff80000012127808 */ /* 0x000fe20003000000 */
[--C-:B------:R-:W-:Y:S01]  /*39f0*/  FFMA.FTZ R215, R17, c[0x0][0x29c], -R29.reuse ;  /* 0x0000a70011d77a23 */ /* 0x100fe2000001081d */
[----:B------:R-:W-:Y:S02]  /*3a00*/  FSEL R19, R19, -INF , P5 ;  /* 0xff80000013137808 */ /* 0x000fe40002800000 */
[----:B------:R-:W-:Y:S01]  /*3a10*/  IADD3 R4, R2, 0x20, RZ ;  /* 0x0000002002047810 */ /* 0x000fe20007ffe0ff */
[--C-:B------:R-:W-:Y:S01]  /*3a20*/  FFMA.FTZ R213, R18, c[0x0][0x29c], -R28.reuse ;  /* 0x0000a70012d57a23 */ /* 0x100fe2000001081c */
[C---:B------:R-:W-:Y:S01]  /*3a30*/  ISETP.GT.AND P6, PT, R0.reuse, 0x40, PT ;  /* 0x000000400000780c */ /* 0x040fe20003fc4270 */
[--C-:B------:R-:W-:Y:S01]  /*3a40*/  FFMA.FTZ R212, R19, c[0x0][0x29c], -R28.reuse ;  /* 0x0000a70013d47a23 */ /* 0x100fe2000001081c */
[----:B------:R-:W-:Y:S02]  /*3a50*/  ISETP.GT.AND P5, PT, R0, 0x41, PT ;  /* 0x000000410000780c */ /* 0x000fe40003fa4270 */
[----:B------:R-:W-:Y:S02]  /*3a60*/  FSEL R20, R20, -INF , P6 ;  /* 0xff80000014147808 */ /* 0x000fe40003000000 */
[----:B------:R-:W-:Y:S02]  /*3a70*/  ISETP.GT.AND P6, PT, R3, 0x40, PT ;  /* 0x000000400300780c */ /* 0x000fe40003fc4270 */
[----:B------:R-:W-:Y:S01]  /*3a80*/  FSEL R21, R21, -INF , P5 ;  /* 0xff80000015157808 */ /* 0x000fe20002800000 */
[--C-:B------:R-:W-:Y:S01]  /*3a90*/  FFMA.FTZ R214, R20, c[0x0][0x29c], -R29.reuse ;  /* 0x0000a70014d67a23 */ /* 0x100fe2000001081d */
[----:B------:R-:W-:Y:S02]  /*3aa0*/  ISETP.GT.AND P5, PT, R3, 0x41, PT ;  /* 0x000000410300780c */ /* 0x000fe40003fa4270 */
[----:B------:R-:W-:Y:S01]  /*3ab0*/  IADD3 R0, R2, 0x28, RZ ;  /* 0x0000002802007810 */ /* 0x000fe20007ffe0ff */
[----:B------:R-:W-:Y:S01]  /*3ac0*/  FFMA.FTZ R208, R21, c[0x0][0x29c], -R29 ;  /* 0x0000a70015d07a23 */ /* 0x000fe2000001081d */
[----:B------:R-:W-:Y:S02]  /*3ad0*/  IMNMX R2, R30, R4, PT ;  /* 0x000000041e027217 */ /* 0x000fe40003800200 */
[-C--:B------:R-:W-:Y:S03]  /*3ae0*/  HMMA.16816.F32 R4, R140, R152.reuse, RZ ;  /* 0x000000988c04723c */ /* 0x080fe600000018ff */
[----:B------:R-:W-:Y:S02]  /*3af0*/  FSEL R22, R22, -INF , P6 ;  /* 0xff80000016167808 */ /* 0x000fe40003000000 */
[----:B------:R-:W-:Y:S02]  /*3b00*/  ISETP.GT.AND P6, PT, R2, RZ, PT ;  /* 0x000000ff0200720c */ /* 0x000fe40003fc4270 */
[----:B------:R-:W-:Y:S01]  /*3b10*/  FSEL R23, R23, -INF , P5 ;  /* 0xff80000017177808 */ /* 0x000fe20002800000 */
[--C-:B------:R-:W-:Y:S01]  /*3b20*/  FFMA.FTZ R211, R22, c[0x0][0x29c], -R28.reuse ;  /* 0x0000a70016d37a23 */ /* 0x100fe2000001081c */
[----:B------:R-:W-:Y:S03]  /*3b30*/  ISETP.GT.AND P5, PT, R2, 0x1, PT ;  /* 0x000000010200780c */ /* 0x000fe60003fa4270 */
[----:B------:R-:W-:Y:S01]  /*3b40*/  IMNMX R0, R30, R0, PT ;  /* 0x000000001e007217 */ /* 0x000fe20003800200 */
[----:B------:R-:W-:Y:S01]  /*3b50*/  FFMA.FTZ R205, R23, c[0x0][0x29c], -R28 ;  /* 0x0000a70017cd7a23 */ /* 0x000fe2000001081c */
[----:B------:R-:W-:Y:S02]  /*3b60*/  FSEL R133, R8, -INF , P6 ;  /* 0xff80000008857808 */ /* 0x000fe40003000000 */
[C---:B------:R-:W-:Y:S02]  /*3b70*/  ISETP.GT.AND P6, PT, R0.reuse, RZ, PT ;  /* 0x000000ff0000720c */ /* 0x040fe40003fc4270 */
[----:B------:R-:W-:Y:S02]  /*3b80*/  FSEL R132, R9, -INF , P5 ;  /* 0xff80000009847808 */ /* 0x000fe40002800000 */
[----:B------:R-:W-:Y:S02]  /*3b90*/  ISETP.GT.AND P5, PT, R0, 0x1, PT ;  /* 0x000000010000780c */ /* 0x000fe40003fa4270 */
[----:B------:R-:W-:Y:S01]  /*3ba0*/  FSEL R137, R10, -INF , P6 ;  /* 0xff8000000a897808 */ /* 0x000fe20003000000 */
[--C-:B------:R-:W-:Y:S01]  /*3bb0*/  FFMA.FTZ R132, R132, c[0x0][0x29c], -R138.reuse ;  /* 0x0000a70084847a23 */ /* 0x100fe2000001088a */
[C---:B------:R-:W-:Y:S02]  /*3bc0*/  ISETP.GT.AND P6, PT, R2.reuse, 0x20, PT ;  /* 0x000000200200780c */ /* 0x040fe40003fc4270 */
[----:B------:R-:W-:Y:S01]  /*3bd0*/  FSEL R136, R11, -INF , P5 ;  /* 0xff8000000b887808 */ /* 0x000fe20002800000 */
[--C-:B------:R-:W-:Y:S01]  /*3be0*/  FFMA.FTZ R137, R137, c[0x0][0x29c], -R139.reuse ;  /* 0x0000a70089897a23 */ /* 0x100fe2000001088b */
[C---:B---3--:R-:W-:Y:S02]  /*3bf0*/  HMMA.16816.F32 R8, R144.reuse, R152, RZ ;  /* 0x000000989008723c */ /* 0x048fe400000018ff */
[----:B------:R-:W-:Y:S01]  /*3c00*/  ISETP.GT.AND P5, PT, R2, 0x21, PT ;  /* 0x000000210200780c */ /* 0x000fe20003fa4270 */
[--C-:B------:R-:W-:Y:S01]  /*3c10*/  FFMA.FTZ R204, R136, c[0x0][0x29c], -R139.reuse ;  /* 0x0000a70088cc7a23 */ /* 0x100fe2000001088b */
[----:B------:R-:W-:Y:S01]  /*3c20*/  FSEL R83, R12, -INF , P6 ;  /* 0xff8000000c537808 */ /* 0x000fe20003000000 */
[----:B------:R-:W-:Y:S01]  /*3c30*/  MUFU.EX2 R136, R236 ;  /* 0x000000ec00887308 */ /* 0x000fe20000000800 */
[----:B------:R-:W-:Y:S02]  /*3c40*/  FSEL R3, R13, -INF , P5 ;  /* 0xff8000000d037808 */ /* 0x000fe40002800000 */
[C---:B------:R-:W-:Y:S01]  /*3c50*/  ISETP.GT.AND P6, PT, R0.reuse, 0x20, PT ;  /* 0x000000200000780c */ /* 0x040fe20003fc4270 */
[--C-:B------:R-:W-:Y:S01]  /*3c60*/  FFMA.FTZ R210, R83, c[0x0][0x29c], -R138.reuse ;  /* 0x0000a70053d27a23 */ /* 0x100fe2000001088a */
[----:B------:R-:W-:Y:S02]  /*3c70*/  ISETP.GT.AND P5, PT, R0, 0x21, PT ;  /* 0x000000210000780c */ /* 0x000fe40003fa4270 */
[----:B------:R-:W-:Y:S01]  /*3c80*/  FSEL R135, R14, -INF , P6 ;  /* 0xff8000000e877808 */ /* 0x000fe20003000000 */
[----:B------:R-:W-:Y:S01]  /*3c90*/  FFMA.FTZ R209, R3, c[0x0][0x29c], -R138 ;  /* 0x0000a70003d17a23 */ /* 0x000fe2000001088a */
[----:B------:R-:W-:Y:S01]  /*3ca0*/  FSEL R134, R15, -INF , P5 ;  /* 0xff8000000f867808 */ /* 0x000fe20002800000 */
[----:B------:R-:W-:Y:S01]  /*3cb0*/  LDS R3, [R243.X4+0x12280] ;  /* 0x01228000f3037984 */ /* 0x000fe20000004800 */
[-C--:B------:R-:W-:Y:S01]  /*3cc0*/  HMMA.16816.F32 R12, R144, R154.reuse, RZ ;  /* 0x0000009a900c723c */ /* 0x080fe200000018ff */
[C---:B------:R-:W-:Y:S01]  /*3cd0*/  ISETP.GT.AND P6, PT, R2.reuse, 0x40, PT ;  /* 0x000000400200780c */ /* 0x040fe20003fc4270 */
[--C-:B------:R-:W-:Y:S01]  /*3ce0*/  FFMA.FTZ R239, R135, c[0x0][0x29c], -R139.reuse ;  /* 0x0000a70087ef7a23 */ /* 0x100fe2000001088b */
[----:B------:R-:W-:Y:S01]  /*3cf0*/  ISETP.GT.AND P5, PT, R2, 0x41, PT ;  /* 0x000000410200780c */ /* 0x000fe20003fa4270 */
[--C-:B------:R-:W-:Y:S01]  /*3d00*/  FFMA.FTZ R240, R134, c[0x0][0x29c], -R139.reuse ;  /* 0x0000a70086f07a23 */ /* 0x100fe2000001088b */
[----:B------:R-:W-:Y:S01]  /*3d10*/  FSEL R24, R24, -INF , P6 ;  /* 0xff80000018187808 */ /* 0x000fe20003000000 */
[----:B------:R-:W-:Y:S01]  /*3d20*/  MUFU.EX2 R135, R237 ;  /* 0x000000ed00877308 */ /* 0x000fe20000000800 */
[----:B------:R-:W-:Y:S01]  /*3d30*/  FSEL R25, R25, -INF , P5 ;  /* 0xff80000019197808 */ /* 0x000fe20002800000 */
[C---:B------:R-:W-:Y:S02]  /*3d40*/  HMMA.16816.F32 R16, R140.reuse, R154, RZ ;  /* 0x0000009a8c10723c */ /* 0x040fe400000018ff */
[C---:B------:R-:W-:Y:S02]  /*3d50*/  ISETP.GT.AND P6, PT, R0.reuse, 0x40, PT ;  /* 0x000000400000780c */ /* 0x040fe40003fc4270 */
[----:B------:R-:W-:Y:S01]  /*3d60*/  ISETP.GT.AND P5, PT, R0, 0x41, PT ;  /* 0x000000410000780c */ /* 0x000fe20003fa4270 */
[----:B------:R-:W-:Y:S01]  /*3d70*/  IMAD.MOV.U32 R0, RZ, RZ, 0x40 ;  /* 0x00000040ff007424 */ /* 0x000fe200078e00ff */
[----:B------:R-:W-:Y:S02]  /*3d80*/  FSEL R26, R26, -INF , P6 ;  /* 0xff8000001a1a7808 */ /* 0x000fe40003000000 */
[-C--:B------:R-:W-:Y:S01]  /*3d90*/  HMMA.16816.F32 R20, R140, R156.reuse, RZ ;  /* 0x0000009c8c14723c */ /* 0x080fe200000018ff */
[----:B------:R-:W-:Y:S01]  /*3da0*/  FSEL R27, R27, -INF , P5 ;  /* 0xff8000001b1b7808 */ /* 0x000fe20002800000 */
[----:B------:R-:W-:Y:S02]  /*3db0*/  MUFU.EX2 R142, R215 ;  /* 0x000000d7008e7308 */ /* 0x000fe40000000800 */
[--C-:B------:R-:W-:Y:S01]  /*3dc0*/  FFMA.FTZ R241, R26, c[0x0][0x29c], -R139.reuse ;  /* 0x0000a7001af17a23 */ /* 0x100fe2000001088b */
[----:B------:R-:W-:Y:S01]  /*3dd0*/  SEL R0, R0, 0xffffffc0, !P0 ;  /* 0xffffffc000007807 */ /* 0x000fe20004000000 */
[----:B------:R-:W-:Y:S02]  /*3de0*/  FFMA.FTZ R139, R27, c[0x0][0x29c], -R139 ;  /* 0x0000a7001b8b7a23 */ /* 0x000fe4000001088b */
[----:B------:R-:W-:Y:S04]  /*3df0*/  HMMA.16816.F32 R28, R144, R156, RZ ;  /* 0x0000009c901c723c */ /* 0x000fe800000018ff */
[----:B------:R-:W-:Y:S01]  /*3e00*/  IMAD.IADD R2, R225, 0x1, R0 ;  /* 0x00000001e1027824 */ /* 0x000fe200078e0200 */
[----:B------:R-:W-:Y:S01]  /*3e10*/  MUFU.EX2 R141, R214 ;  /* 0x000000d6008d7308 */ /* 0x000fe20000000800 */
[----:B------:R-:W-:Y:S02]  /*3e20*/  IMAD.IADD R0, R0, 0x1, R226 ;  /* 0x0000000100007824 */ /* 0x000fe400078e02e2 */
[-C--:B------:R-:W-:Y:S01]  /*3e30*/  HMMA.16816.F32 R4, R148, R158.reuse, R4 ;  /* 0x0000009e9404723c */ /* 0x080fe20000001804 */
[----:B------:R-:W-:Y:S04]  /*3e40*/  LDSM.16.M88.4 R80, [R2+0xf080] ;  /* 0x00f080000250783b */ /* 0x000fe80000000200 */
[--C-:B------:R-:W-:Y:S02]  /*3e50*/  FFMA.FTZ R146, R24, c[0x0][0x29c], -R138.reuse ;  /* 0x0000a70018927a23 */ /* 0x100fe4000001088a */
[--C-:B------:R-:W-:Y:S01]  /*3e60*/  FFMA.FTZ R140, R133, c[0x0][0x29c], -R138.reuse ;  /* 0x0000a700858c7a23 */ /* 0x100fe2000001088a */
[C---:B------:R-:W-:Y:S01]  /*3e70*/  HMMA.16816.F32 R8, R160.reuse, R158, R8 ;  /* 0x0000009ea008723c */ /* 0x040fe20000001808 */
[----:B------:R-:W-:Y:S03]  /*3e80*/  MUFU.EX2 R134, R146 ;  /* 0x0000009200867308 */ /* 0x000fe60000000800 */
[----:B------:R-:W-:Y:S02]  /*3e90*/  FFMA.FTZ R138, R25, c[0x0][0x29c], -R138 ;  /* 0x0000a700198a7a23 */ /* 0x000fe4000001088a */
[----:B------:R-:W1:Y:S02]  /*3ea0*/  LDSM.16.M88.4 R24, [R2+0xe080] ;  /* 0x00e080000218783b */ /* 0x000e640000000200 */
        /* <DEDUP_REMOVED lines=35> */
[----:B-1----:R-:W-:Y:S04]  /*40e0*/  F2FP.PACK_AB R137, R135, R133 ;  /* 0x000000858789723e */ /* 0x002fe800000000ff */
[-C--:B---3--:R-:W-:Y:S08]  /*40f0*/  HMMA.16816.F32 R4, R24, R180.reuse, R4 ;  /* 0x000000b41804723c */ /* 0x088ff00000001804 */
        /* <DEDUP_REMOVED lines=212> */
[----:B------:R-:W-:Y:S01]  /*4e40*/  USHF.L.U32 UR16, UR12, 0x6, URZ ;  /* 0x000000060c107899 */ /* 0x000fe2000800063f */
[----:B------:R-:W-:Y:S01]  /*4e50*/  IMAD.U32 R5, RZ, RZ, UR13 ;  /* 0x0000000dff057e24 */ /* 0x000fe2000f8e00ff */
[----:B------:R-:W-:Y:S01]  /*4e60*/  USHF.R.S32.HI UR11, URZ, 0x1f, UR12 ;  /* 0x0000001f3f0b7899 */ /* 0x000fe2000801140c */
[----:B------:R-:W3:Y:S01]  /*4e70*/  LDL R238, [R1+0x1c] ;  /* 0x00001c0001ee7983 */ /* 0x000ee20000100800 */
[----:B------:R-:W-:Y:S01]  /*4e80*/  ULDC.64 UR4, c[0x0][0x208] ;  /* 0x0000820000047ab9 */ /* 0x000fe20000000a00 */
[----:B------:R-:W-:Y:S01]  /*4e90*/  IMAD.U32 R10, RZ, RZ, UR8 ;  /* 0x00000008ff0a7e24 */ /* 0x000fe2000f8e00ff */
[----:B------:R-:W-:Y:S01]  /*4ea0*/  UIMAD UR11, UR11, UR4, URZ ;  /* 0x000000040b0b72a4 */ /* 0x000fe2000f8e023f */
[----:B------:R-:W-:Y:S01]  /*4eb0*/  IMAD.U32 R6, RZ, RZ, UR16 ;  /* 0x00000010ff067e24 */ /* 0x000fe2000f8e00ff */
[----:B------:R-:W-:Y:S02]  /*4ec0*/  UIMAD.WIDE.U32 UR18, UR12, UR4, URZ ;  /* 0x000000040c1272a5 */ /* 0x000fe4000f8e003f */
[----:B------:R-:W-:Y:S02]  /*4ed0*/  UIMAD UR11, UR12, UR5, UR11 ;  /* 0x000000050c0b72a4 */ /* 0x000fe4000f8e020b */
[----:B------:R-:W-:Y:S02]  /*4ee0*/  USHF.L.U32 UR4, UR18, 0x6, URZ ;  /* 0x0000000612047899 */ /* 0x000fe4000800063f */
[----:B------:R-:W-:Y:S04]  /*4ef0*/  UIADD3 UR11, UR19, UR11, URZ ;  /* 0x0000000b130b7290 */ /* 0x000fe8000fffe03f */
[C---:B------:R-:W-:Y:S01]  /*4f00*/  IADD3 R5, P6, P5, R250.reuse, UR4, R5 ;  /* 0x00000004fa057c10 */ /* 0x040fe2000fdde005 */
[----:B------:R-:W-:Y:S06]  /*4f10*/  USHF.L.U64.HI UR11, UR18, 0x6, UR11 ;  /* 0x00000006120b7899 */ /* 0x000fec000801020b */
[----:B------:R-:W-:Y:S02]  /*4f20*/  IADD3.X R10, R249, UR11, R10, P6, P5 ;  /* 0x0000000bf90a7c10 */ /* 0x000fe4000b7ea40a */
[----:B------:R-:W-:Y:S02]  /*4f30*/  IADD3 R4, P6, R250, UR4, RZ ;  /* 0x00000004fa047c10 */ /* 0x000fe4000ffde0ff */
[----:B--2---:R-:W-:Y:S01]  /*4f40*/  IADD3 R3, P1, R236, UR16, RZ ;  /* 0x00000010ec037c10 */ /* 0x004fe2000ff3e0ff */
[----:B------:R-:W1:Y:S03]  /*4f50*/  S2R R237, SR_TID.X ;  /* 0x0000000000ed7919 */ /* 0x000e660000002100 */
[----:B---3--:R-:W-:Y:S02]  /*4f60*/  LEA.HI.X.SX32 R6, R6, R238, 0x1, P1 ;  /* 0x000000ee06067211 */ /* 0x008fe400008f0eff */
[----:B------:R-:W-:Y:S02]  /*4f70*/  LOP3.LUT P1, RZ, R246, 0x1, RZ, 0xc0, !PT ;  /* 0x00000001f6ff7812 */ /* 0x000fe4000782c0ff */
[C---:B------:R-:W-:Y:S04]  /*4f80*/  LEA R8, P5, R3.reuse, c[0x0][0x280], 0x2 ;  /* 0x0000a00003087a11 */ /* 0x040fe800078a10ff */
[----:B------:R-:W-:Y:S02]  /*4f90*/  LEA.HI.X R9, R3, c[0x0][0x284], R6, 0x2, P5 ;  /* 0x0000a10003097a11 */ /* 0x000fe400028f1406 */
[----:B------:R-:W-:Y:S02]  /*4fa0*/  IADD3.X R3, R249, UR11, RZ, P6, !PT ;  /* 0x0000000bf9037c10 */ /* 0x000fe4000b7fe4ff */
[C---:B------:R-:W-:Y:S04]  /*4fb0*/  LEA R6, P6, R4.reuse, c[0x0][0x1f0], 0x1 ;  /* 0x00007c0004067a11 */ /* 0x040fe800078c08ff */
[----:B------:R-:W-:Y:S02]  /*4fc0*/  LEA.HI.X R7, R4, c[0x0][0x1f4], R3, 0x1, P6 ;  /* 0x00007d0004077a11 */ /* 0x000fe400030f0c03 */
[C---:B------:R-:W-:Y:S02]  /*4fd0*/  LEA R4, P6, R5.reuse, c[0x0][0x1f0], 0x1 ;  /* 0x00007c0005047a11 */ /* 0x040fe400078c08ff */
[----:B-1----:R-:W-:Y:S02]  /*4fe0*/  SHF.R.S32.HI R238, RZ, 0x1f, R237 ;  /* 0x0000001fffee7819 */ /* 0x002fe400000114ed */
[----:B------:R-:W-:Y:S02]  /*4ff0*/  LEA.HI.X R5, R5, c[0x0][0x1f4], R10, 0x1, P6 ;  /* 0x00007d0005057a11 */ /* 0x000fe400030f0c0a */
[----:B------:R-:W-:Y:S02]  /*5000*/  LEA.HI R238, R238, R237, RZ, 0x3 ;  /* 0x000000edeeee7211 */ /* 0x000fe400078f18ff */
[----:B------:R-:W-:Y:S02]  /*5010*/  LOP3.LUT P6, RZ, R246, 0x2, RZ, 0xc0, !PT ;  /* 0x00000002f6ff7812 */ /* 0x000fe400078cc0ff */
[----:B------:R-:W-:Y:S04]  /*5020*/  SHF.R.S32.HI R238, RZ, 0x3, R238 ;  /* 0x00000003ffee7819 */ /* 0x000fe800000114ee */
[----:B------:R-:W-:Y:S02]  /*5030*/  IADD3 R2, R244, -UR16, -R238 ;  /* 0x80000010f4027c10 */ /* 0x000fe4000fffe8ee */
[----:B------:R-:W1:Y:S02]  /*5040*/  S2R R238, SR_TID.X ;  /* 0x0000000000ee7919 */ /* 0x000e640000002100 */
[C---:B------:R-:W-:Y:S02]  /*5050*/  ISETP.LT.OR P5, PT, R2.reuse, 0x1, !P1 ;  /* 0x000000010200780c */ /* 0x040fe40004fa1670 */
[C---:B------:R-:W-:Y:S11]  /*5060*/  ISETP.LT.OR P1, PT, R2.reuse, 0x21, !P1 ;  /* 0x000000210200780c */ /* 0x040ff60004f21670 */
[----:B------:R-:W-:Y:S01]  /*5070*/  @!PT LDS RZ, [RZ] ;  /* 0x00000000fffff984 */ /* 0x000fe20000000800 */
[----:B------:R-:W-:Y:S01]  /*5080*/  @!PT LDS RZ, [RZ] ;  /* 0x00000000fffff984 */ /* 0x000fe20000000800 */
[----:B------:R-:W-:Y:S01]  /*5090*/  @!PT LDS RZ, [RZ] ;  /* 0x00000000fffff984 */ /* 0x000fe20000000800 */
[----:B------:R2:W-:Y:S01]  /*50a0*/  LDGSTS.E.BYPASS.LTC128B.128 [R242+0xe080], [R6.64], !P5 ;  /* 0x0e08000006f27fae */ /* 0x0005e2000e901d4e */
[C---:B------:R-:W-:Y:S02]  /*50b0*/  ISETP.LT.OR P5, PT, R2.reuse, 0x1, !P6 ;  /* 0x000000010200780c */ /* 0x040fe400077a1670 */
[----:B------:R-:W-:Y:S01]  /*50c0*/  ISETP.LT.OR P6, PT, R2, 0x21, !P6 ;  /* 0x000000210200780c */ /* 0x000fe200077c1670 */
[----:B-1----:R-:W-:Y:S10]  /*50d0*/  @!P2 IMAD.SHL.U32 R2, R238, 0x10, RZ ;  /* 0x00000010ee02a824 */ /* 0x002ff400078e00ff */
[----:B------:R2:W-:Y:S04]  /*50e0*/  LDGSTS.E.BYPASS.LTC128B.128 [R242+0x10080], [R6.64+0x80], !P5 ;  /* 0x1008008006f27fae */ /* 0x0005e8000e901d4e */
[----:B------:R2:W-:Y:S04]  /*50f0*/  LDGSTS.E.BYPASS.LTC128B.128 [R242+0xf080], [R4.64], !P1 ;  /* 0x0f08000004f27fae */ /* 0x0005e8000c901d4e */
[----:B------:R2:W-:Y:S04]  /*5100*/  LDGSTS.E.BYPASS.LTC128B.128 [R242+0x11080], [R4.64+0x80], !P6 ;  /* 0x1108008004f27fae */ /* 0x0005e8000f101d4e */
[----:B------:R2:W-:Y:S02]  /*5110*/  @!P2 LDGSTS.E.BYPASS.LTC128B.128 [R2+0x12280], [R8.64] ;  /* 0x122800000802afae */ /* 0x0005e4000b901d4e */
.L_x_837:
[-C--:B-1234-:R-:W-:Y:S01]  /*5120*/  HMMA.16816.F32 R4, R80, R16.reuse, RZ ;  /* 0x000000105004723c */ /* 0x09efe200000018ff */
[----:B------:R-:W2:Y:S01]  /*5130*/  LDL.64 R238, [R1+0x28] ;  /* 0x0000280001ee7983 */ /* 0x000ea20000100a00 */
[----:B------:R-:W-:Y:S01]  /*5140*/  USHF.L.U32 UR10, UR10, 0xd, URZ ;  /* 0x0000000d0a0a7899 */ /* 0x000fe2000800063f */
[----:B------:R-:W-:Y:S01]  /*5150*/  ISETP.GE.AND P5, PT, R217, 0x1, PT ;  /* 0x00000001d900780c */ /* 0x000fe20003fa6270 */
[----:B------:R-:W-:Y:S01]  /*5160*/  UIADD3 UR4, UR9, 0x1, URZ ;  /* 0x0000000109047890 */ /* 0x000fe2000fffe03f */
[----:B------:R-:W3:Y:S01]  /*5170*/  LDL R2, [R1+0xc] ;  /* 0x00000c0001027983 */ /* 0x000ee20000100800 */
[----:B------:R-:W-:Y:S02]  /*5180*/  UISETP.GE.AND UP0, UPT, UR9, 0x1, UPT ;  /* 0x000000010900788c */ /* 0x000fe4000bf06270 */
[C---:B------:R-:W-:Y:S01]  /*5190*/  HMMA.16816.F32 R8, R132.reuse, R16, RZ ;  /* 0x000000108408723c */ /* 0x040fe200000018ff */
[----:B------:R-:W4:Y:S01]  /*51a0*/  LDL R236, [R1+0x34] ;  /* 0x0000340001ec7983 */ /* 0x000f220000100800 */
[----:B------:R-:W-:Y:S02]  /*51b0*/  USEL UR9, UR4, URZ, !UP0 ;  /* 0x0000003f04097287 */ /* 0x000fe4000c000000 */
[----:B------:R-:W-:Y:S01]  /*51c0*/  IMAD.U32 R3, RZ, RZ, UR10 ;  /* 0x0000000aff037e24 */ /* 0x000fe2000f8e00ff */
[----:B------:R-:W-:Y:S03]  /*51d0*/  LDSM.16.M88.4 R140, [R221+0x1800] ;  /* 0x00180000dd8c783b */ /* 0x000fe60000000200 */
[-C--:B------:R-:W-:Y:S01]  /*51e0*/  HMMA.16816.F32 R12, R132, R18.reuse, RZ ;  /* 0x00000012840c723c */ /* 0x080fe200000018ff */
[----:B------:R-:W-:Y:S04]  /*51f0*/  LDSM.16.MT88.4 R144, [R0+0x4080] ;  /* 0x004080000090783b */ /* 0x000fe80000004200 */
[----:B------:R-:W-:Y:S03]  /*5200*/  LDSM.16.M88.4 R148, [R223+0x1000] ;  /* 0x00100000df94783b */ /* 0x000fe60000000200 */
[C---:B------:R-:W-:Y:S01]  /*5210*/  HMMA.16816.F32 R16, R80.reuse, R18, RZ ;  /* 0x000000125010723c */ /* 0x040fe200000018ff */
[----:B------:R-:W0:Y:S07]  /*5220*/  LDGDEPBAR ;  /* 0x00000000000079af */ /* 0x000e2e0000000000 */
        /* <DEDUP_REMOVED lines=10> */
[----:B------:R-:W-:Y:S07]  /*52d0*/  LDSM.16.MT88.4 R204, [R0+0x5880] ;  /* 0x0058800000cc783b */ /* 0x000fee0000004200 */
        /* <DEDUP_REMOVED lines=13> */
[----:B------:R-:W5:Y:S07]  /*53b0*/  LDSM.16.MT88.4 R140, [R0+0x4880] ;  /* 0x00488000008c783b */ /* 0x000f6e0000004200 */
[----:B------:R-:W-:Y:S01]  /*53c0*/  HMMA.16816.F32 R80, R132, R146, R80 ;  /* 0x000000928450723c */ /* 0x000fe20000001850 */
[----:B------:R-:W-:Y:S04]  /*53d0*/  LDSM.16.M88.4 R132, [R221+0x2000] ;  /* 0x00200000dd84783b */ /* 0x000fe80000000200 */
[----:B------:R-:W-:Y:S03]  /*53e0*/  LDSM.16.M88.4 R144, [R221+0x2800] ;  /* 0x00280000dd90783b */ /* 0x000fe60000000200 */
[-C--:B-1----:R-:W-:Y:S08]  /*53f0*/  HMMA.16816.F32 R4, R148, R136.reuse, R4 ;  /* 0x000000889404723c */ /* 0x082ff00000001804 */
[C---:B------:R-:W-:Y:S08]  /*5400*/  HMMA.16816.F32 R8, R160.reuse, R136, R8 ;  /* 0x00000088a008723c */ /* 0x040ff00000001808 */
[-C--:B------:R-:W-:Y:S08]  /*5410*/  HMMA.16816.F32 R12, R160, R138.reuse, R12 ;  /* 0x0000008aa00c723c */ /* 0x080ff0000000180c */
[C---:B------:R-:W-:Y:S01]  /*5420*/  HMMA.16816.F32 R16, R148.reuse, R138, R16 ;  /* 0x0000008a9410723c */ /* 0x040fe20000001810 */
[----:B------:R-:W1:Y:S07]  /*5430*/  LDSM.16.MT88.4 R136, [R0+0x2080] ;  /* 0x002080000088783b */ /* 0x000e6e0000004200 */
[-C--:B-----5:R-:W-:Y:S08]  /*5440*/  HMMA.16816.F32 R20, R148, R140.reuse, R20 ;  /* 0x0000008c9414723c */ /* 0x0a0ff00000001814 */
        /* <DEDUP_REMOVED lines=10> */
[----:B------:R2:W1:Y:S07]  /*54f0*/  LDSM.16.MT88.4 R136, [R0+0x2880] ;  /* 0x002880000088783b */ /* 0x00046e0000004200 */
[-C--:B-----5:R-:W-:Y:S08]  /*5500*/  HMMA.16816.F32 R20, R132, R160.reuse, R20 ;  /* 0x000000a08414723c */ /* 0x0a0ff00000001814 */
[C---:B------:R-:W-:Y:S08]  /*5510*/  HMMA.16816.F32 R24, R144.reuse, R160, R24 ;  /* 0x000000a09018723c */ /* 0x040ff00000001818 */
[-C--:B------:R-:W-:Y:S04]  /*5520*/  HMMA.16816.F32 R28, R144, R162.reuse, R28 ;  /* 0x000000a2901c723c */ /* 0x080fe8000000181c */
[----:B--2---:R-:W-:Y:S04]  /*5530*/  IADD3 R0, P1, R238, UR10, RZ ;  /* 0x0000000aee007c10 */ /* 0x004fe8000ff3e0ff */
[----:B------:R-:W-:Y:S01]  /*5540*/  HMMA.16816.F32 R80, R132, R162, R80 ;  /* 0x000000a28450723c */ /* 0x000fe20000001850 */
[----:B------:R-:W-:Y:S03]  /*5550*/  LDSM.16.MT88.4 R132, [R216+0x17880] ;  /* 0x01788000d884783b */ /* 0x000fe60000004200 */
[----:B----4-:R-:W-:Y:S01]  /*5560*/  LEA.HI.X.SX32 R3, R3, R236, 0x1, P1 ;  /* 0x000000ec03037211 */ /* 0x010fe200008f0eff */
[----:B---3--:R-:W-:Y:S01]  /*5570*/  IMAD.MOV.U32 R236, RZ, RZ, R2 ;  /* 0x000000ffffec7224 */ /* 0x008fe200078e0002 */
[C---:B------:R-:W-:Y:S02]  /*5580*/  LEA R2, P1, R0.reuse, c[0x0][0x220], 0x2 ;  /* 0x0000880000027a11 */ /* 0x040fe400078210ff */
[-C--:B-1----:R-:W-:Y:S05]  /*5590*/  HMMA.16816.F32 R4, R140, R136.reuse, R4 ;  /* 0x000000888c04723c */ /* 0x082fea0000001804 */
[----:B------:R-:W-:Y:S01]  /*55a0*/  LEA.HI.X R3, R0, c[0x0][0x224], R3, 0x2, P1 ;  /* 0x0000890000037a11 */ /* 0x000fe200008f1403 */
[C---:B------:R-:W-:Y:S01]  /*55b0*/  IMAD R0, R217.reuse, 0x2000, R228 ;  /* 0x00002000d9007824 */ /* 0x040fe200078e02e4 */
[----:B------:R-:W-:Y:S01]  /*55c0*/  ISETP.LE.AND P1, PT, R236, UR12, PT ;  /* 0x0000000cec007c0c */ /* 0x000fe2000bf23270 */
[C---:B------:R-:W-:Y:S04]  /*55d0*/  HMMA.16816.F32 R8, R148.reuse, R136, R8 ;  /* 0x000000889408723c */ /* 0x040fe80000001808 */
[----:B------:R-:W-:Y:S01]  /*55e0*/  IMAD.SHL.U32 R0, R0, 0x2, RZ ;  /* 0x0000000200007824 */ /* 0x000fe200078e00ff */
[----:B------:R-:W-:Y:S03]  /*55f0*/  IADD3 R217, R217, 0x1, RZ ;  /* 0x00000001d9d97810 */ /* 0x000fe60007ffe0ff */
[-C--:B------:R-:W-:Y:S04]  /*5600*/  HMMA.16816.F32 R12, R148, R138.reuse, R12 ;  /* 0x0000008a940c723c */ /* 0x080fe8000000180c */
[----:B------:R-:W-:Y:S03]  /*5610*/  SEL R217, R217, RZ, !P5 ;  /* 0x000000ffd9d97207 */ /* 0x000fe60006800000 */
        /* <DEDUP_REMOVED lines=154> */
.L_x_835:
[----:B--2---:R-:W-:Y:S05]  /*5fc0*/  @P1 BRA `(.L_x_839) ;  /* 0x0000184000001947 */ /* 0x004fea0003800000 */
[----:B------:R-:W2:Y:S01]  /*5fd0*/  LDL R80, [R1+0x3c] ;  /* 0x00003c0001507983 */ /* 0x000ea20000100800 */
[----:B------:R-:W-:Y:S02]  /*5fe0*/  F2FP.PACK_AB R32, R33, R32 ;  /* 0x000000202120723e */ /* 0x000fe400000000ff */
[----:B------:R-:W-:Y:S01]  /*5ff0*/  F2FP.PACK_AB R34, R35, R34 ;  /* 0x000000222322723e */ /* 0x000fe200000000ff */
[----:B------:R-:W1:Y:S01]  /*6000*/  S2R R28, SR_TID.X ;  /* 0x00000000001c7919 */ /* 0x000e620000002100 */
        /* <DEDUP_REMOVED lines=12> */
[----:B-1----:R-:W-:-:S02]  /*60d0*/  SHF.R.S32.HI R27, RZ, 0x1f, R28 ;  /* 0x0000001fff1b7819 */ /* 0x002fc4000001141c */
[----:B------:R-:W-:Y:S02]  /*60e0*/  F2FP.PACK_AB R76, R77, R76 ;  /* 0x0000004c4d4c723e */ /* 0x000fe400000000ff */
[CC--:B------:R-:W-:Y:S02]  /*60f0*/  LEA.HI R4, R27.reuse, R28.reuse, RZ, 0x2 ;  /* 0x0000001c1b047211 */ /* 0x0c0fe400078f10ff */
[----:B------:R-:W-:Y:S02]  /*6100*/  LEA.HI R2, R27, R28, RZ, 0x5 ;  /* 0x0000001c1b027211 */ /* 0x000fe400078f28ff */
        /* <DEDUP_REMOVED lines=125> */
.L_x_840:
[----:B-1----:R-:W2:Y:S04]  /*68e0*/  LDL.LU R9, [R1+0x38] ;  /* 0x0000380001097983 */ /* 0x002ea80000300800 */
[----:B------:R-:W3:Y:S01]  /*68f0*/  LDL R68, [R1+0x18] ;  /* 0x0000180001447983 */ /* 0x000ee20000100800 */
[----:B------:R-:W-:Y:S01]  /*6900*/  LEA.HI R2, R27, R28, RZ, 0x4 ;  /* 0x0000001c1b027211 */ /* 0x000fe200078f20ff */
[----:B------:R-:W-:Y:S01]  /*6910*/  BSSY B0, `(.L_x_841) ;  /* 0x000003c000007945 */ /* 0x000fe20003800000 */
[----:B------:R-:W-:-:S02]  /*6920*/  SEL R24, R80, RZ, !P1 ;  /* 0x000000ff50187207 */ /* 0x000fc40004800000 */
[----:B------:R-:W-:Y:S02]  /*6930*/  LOP3.LUT R0, R2, 0xfffffff0, RZ, 0xc0, !PT ;  /* 0xfffffff002007812 */ /* 0x000fe400078ec0ff */
[----:B------:R-:W-:Y:S02]  /*6940*/  SHF.R.S32.HI R14, RZ, 0x4, R2 ;  /* 0x00000004ff0e7819 */ /* 0x000fe40000011402 */
[----:B------:R-:W-:Y:S01]  /*6950*/  LEA.HI R2, R27, R28, RZ, 0x7 ;  /* 0x0000001c1b027211 */ /* 0x000fe200078f38ff */
[----:B------:R-:W-:Y:S01]  /*6960*/  IMAD.IADD R0, R28, 0x1, -R0 ;  /* 0x000000011c007824 */ /* 0x000fe200078e0a00 */
[C---:B------:R-:W-:Y:S01]  /*6970*/  IADD3 R6, P0, R14.reuse, R6, RZ ;  /* 0x000000060e067210 */ /* 0x040fe20007f1e0ff */
[----:B------:R-:W-:Y:S02]  /*6980*/  IMAD.SHL.U32 R5, R14, 0x40, RZ ;  /* 0x000000400e057824 */ /* 0x000fe400078e00ff */
[----:B------:R-:W-:Y:S01]  /*6990*/  IMAD.SHL.U32 R3, R2, 0x4, RZ ;  /* 0x0000000402037824 */ /* 0x000fe200078e00ff */
[----:B------:R-:W-:Y:S01]  /*69a0*/  SHF.R.S32.HI R4, RZ, 0x1f, R0 ;  /* 0x0000001fff047819 */ /* 0x000fe20000011400 */
[----:B------:R-:W-:Y:S01]  /*69b0*/  IMAD.SHL.U32 R12, R0, 0x8, RZ ;  /* 0x00000008000c7824 */ /* 0x000fe200078e00ff */
[----:B------:R-:W-:-:S02]  /*69c0*/  LEA.HI.X.SX32 R7, R14, R7, 0x1, P0 ;  /* 0x000000070e077211 */ /* 0x000fc400000f0eff */
[----:B------:R-:W-:Y:S02]  /*69d0*/  LEA.HI R2, R4, R0, RZ, 0x3 ;  /* 0x0000000004027211 */ /* 0x000fe400078f18ff */
[----:B------:R-:W-:Y:S02]  /*69e0*/  LOP3.LUT R0, R5, 0x1c0, RZ, 0xc0, !PT ;  /* 0x000001c005007812 */ /* 0x000fe400078ec0ff */
[----:B------:R-:W-:Y:S02]  /*69f0*/  LOP3.LUT R3, R3, 0xfffffe00, RZ, 0xc0, !PT ;  /* 0xfffffe0003037812 */ /* 0x000fe400078ec0ff */
[----:B------:R-:W-:Y:S02]  /*6a00*/  LOP3.LUT R4, R0, 0x38, R12, 0xf8, !PT ;  /* 0x0000003800047812 */ /* 0x000fe400078ef80c */
[----:B------:R-:W-:Y:S02]  /*6a10*/  SHF.R.S32.HI R2, RZ, 0x3, R2 ;  /* 0x00000003ff027819 */ /* 0x000fe40000011402 */
[----:B------:R-:W-:-:S02]  /*6a20*/  SHF.R.U32.HI R0, RZ, 0x3, R0 ;  /* 0x00000003ff007819 */ /* 0x000fc40000011600 */
[----:B------:R-:W-:Y:S01]  /*6a30*/  SHF.R.S32.HI R13, RZ, 0x1f, R12 ;  /* 0x0000001fff0d7819 */ /* 0x000fe2000001140c */
[----:B------:R-:W-:Y:S01]  /*6a40*/  IMAD R2, R2, 0x1800, R3 ;  /* 0x0000180002027824 */ /* 0x000fe200078e0203 */
[----:B------:R-:W-:Y:S02]  /*6a50*/  LOP3.LUT R0, R4, R0, RZ, 0x3c, !PT ;  /* 0x0000000004007212 */ /* 0x000fe400078e3cff */
[----:B------:R-:W-:-:S03]  /*6a60*/  SHF.R.S32.HI R4, RZ, 0x1f, R80 ;  /* 0x0000001fff047819 */ /* 0x000fc60000011450 */
[----:B------:R-:W-:Y:S01]  /*6a70*/  IMAD.IADD R0, R2, 0x1, R0 ;  /* 0x0000000102007824 */ /* 0x000fe200078e0200 */
[----:B------:R-:W-:-:S03]  /*6a80*/  SEL R26, R4, RZ, !P1 ;  /* 0x000000ff041a7207 */ /* 0x000fc60004800000 */
[----:B------:R-:W-:Y:S02]  /*6a90*/  IMAD.SHL.U32 R0, R0, 0x2, RZ ;  /* 0x0000000200007824 */ /* 0x000fe400078e00ff */
[----:B------:R-:W-:-:S03]  /*6aa0*/  IMAD R4, R26, c[0x0][0x340], RZ ;  /* 0x0000d0001a047a24 */ /* 0x000fc600078e02ff */
[----:B------:R1:W4:Y:S01]  /*6ab0*/  LDS.128 R20, [R0+0x6880] ;  /* 0x0068800000147984 */ /* 0x0003220000000c00 */
[----:B------:R-:W-:-:S03]  /*6ac0*/  IMAD R4, R24, c[0x0][0x344], R4 ;  /* 0x0000d10018047a24 */ /* 0x000fc600078e0204 */
[----:B------:R1:W1:Y:S04]  /*6ad0*/  LDS.128 R28, [R0+0x7080] ;  /* 0x00708000001c7984 */ /* 0x0002680000000c00 */
        /* <DEDUP_REMOVED lines=9> */
[----:B--2--5:R-:W-:-:S02]  /*6b70*/  IMAD R5, R9, -0x60, R8 ;  /* 0xffffffa009057824 */ /* 0x024fc400078e0208 */
[----:B------:R-:W-:Y:S01]  /*6b80*/  IMAD.WIDE R6, R9, 0x60, R6 ;  /* 0x0000006009067825 */ /* 0x000fe200078e0206 */
[----:B---3--:R-:W-:Y:S02]  /*6b90*/  SHF.R.S32.HI R25, RZ, 0x1f, R68 ;  /* 0x0000001fff197819 */ /* 0x008fe40000011444 */
[----:B------:R-:W-:-:S03]  /*6ba0*/  IMNMX R15, R5, 0x60, PT ;  /* 0x00000060050f7817 */ /* 0x000fc60003800200 */
[----:B------:R-:W-:Y:S01]  /*6bb0*/  IMAD R2, R25, c[0x0][0x338], RZ ;  /* 0x0000ce0019027a24 */ /* 0x000fe200078e02ff */
[----:B------:R-:W-:-:S03]  /*6bc0*/  ISETP.GE.AND P5, PT, R14, R15, PT ;  /* 0x0000000f0e00720c */ /* 0x000fc60003fa6270 */
[----:B------:R-:W-:Y:S01]  /*6bd0*/  IMAD R8, R68, c[0x0][0x33c], R2 ;  /* 0x0000cf0044087a24 */ /* 0x000fe200078e0202 */
[----:B------:R-:W-:Y:S01]  /*6be0*/  ISETP.GE.OR P0, PT, R12, c[0x0][0x324], P5 ;  /* 0x0000c9000c007a0c */ /* 0x000fe20002f06670 */
[----:B------:R-:W-:-:S04]  /*6bf0*/  IMAD.WIDE.U32 R2, R68, c[0x0][0x338], R12 ;  /* 0x0000ce0044027a25 */ /* 0x000fc800078e000c */
[----:B------:R-:W-:-:S04]  /*6c00*/  IMAD.IADD R3, R3, 0x1, R8 ;  /* 0x0000000103037824 */ /* 0x000fc800078e0208 */
[----:B------:R-:W-:-:S04]  /*6c10*/  IMAD.WIDE.U32 R10, R24, c[0x0][0x340], R2 ;  /* 0x0000d000180a7a25 */ /* 0x000fc800078e0002 */
[----:B------:R-:W-:Y:S01]  /*6c20*/  IMAD.IADD R9, R11, 0x1, R4 ;  /* 0x000000010b097824 */ /* 0x000fe200078e0204 */
[----:B------:R-:W-:Y:S05]  /*6c30*/  @P0 BRA `(.L_x_842) ;  /* 0x0000009000000947 */ /* 0x000fea0003800000 */
[----:B-1--4-:R1:W2:Y:S01]  /*6c40*/  LDS.128 R16, [R0+0x6080] ;  /* 0x0060800000107984 */ /* 0x0122a20000000c00 */
[----:B------:R-:W-:-:S05]  /*6c50*/  MOV R8, R10 ;  /* 0x0000000a00087202 */ /* 0x000fca0000000f00 */
[----:B------:R-:W-:-:S05]  /*6c60*/  IMAD.WIDE.U32 R2, R6, c[0x0][0x330], R8 ;  /* 0x0000cc0006027a25 */ /* 0x000fca00078e0008 */
[----:B------:R-:W-:Y:S01]  /*6c70*/  LEA R4, P0, R2, c[0x0][0x318], 0x1 ;  /* 0x0000c60002047a11 */ /* 0x000fe200078008ff */
[----:B-1----:R-:W-:-:S04]  /*6c80*/  IMAD R0, R7, c[0x0][0x330], RZ ;  /* 0x0000cc0007007a24 */ /* 0x002fc800078e02ff */
[----:B------:R-:W-:-:S05]  /*6c90*/  IMAD R0, R6, c[0x0][0x334], R0 ;  /* 0x0000cd0006007a24 */ /* 0x000fca00078e0200 */
[----:B------:R-:W-:-:S04]  /*6ca0*/  IADD3 R0, R3, R0, RZ ;  /* 0x0000000003007210 */ /* 0x000fc80007ffe0ff */
[----:B------:R-:W-:-:S05]  /*6cb0*/  LEA.HI.X R5, R2, c[0x0][0x31c], R0, 0x1, P0 ;  /* 0x0000c70002057a11 */ /* 0x000fca00000f0c00 */
[----:B--2---:R1:W-:Y:S02]  /*6cc0*/  STG.E.128 [R4.64], R16 ;  /* 0x0000001004007986 */ /* 0x0043e4000c101d0e */
.L_x_842:
[----:B-1--4-:R-:W-:Y:S05]  /*6cd0*/  BSYNC B0 ;  /* 0x0000000000007941 */ /* 0x012fea0003800000 */
.L_x_841:
        /* <DEDUP_REMOVED lines=16> */
.L_x_844:
[----:B------:R-:W-:Y:S05]  /*6de0*/  BSYNC B0 ;  /* 0x0000000000007941 */ /* 0x000fea0003800000 */
.L_x_843:
        /* <DEDUP_REMOVED lines=16> */
.L_x_846:
[----:B------:R-:W-:Y:S05]  /*6ef0*/  BSYNC B0 ;  /* 0x0000000000007941 */ /* 0x000fea0003800000 */
.L_x_845:
        /* <DEDUP_REMOVED lines=16> */
.L_x_848:
[----:B------:R-:W-:Y:S05]  /*7000*/  BSYNC B0 ;  /* 0x0000000000007941 */ /* 0x000fea0003800000 */
.L_x_847:
        /* <DEDUP_REMOVED lines=16> */
.L_x_850:
[----:B------:R-:W-:Y:S05]  /*7110*/  BSYNC B0 ;  /* 0x0000000000007941 */ /* 0x000fea0003800000 */
.L_x_849:
        /* <DEDUP_REMOVED lines=16> */
.L_x_852:
[----:B------:R-:W-:Y:S05]  /*7220*/  BSYNC B0 ;  /* 0x0000000000007941 */ /* 0x000fea0003800000 */
.L_x_851:
        /* <DEDUP_REMOVED lines=19> */
.L_x_854:
[----:B------:R-:W-:Y:S05]  /*7360*/  BSYNC B0 ;  /* 0x0000000000007941 */ /* 0x000fea0003800000 */
.L_x_853:
        /* <DEDUP_REMOVED lines=14> */
.L_x_856:
[----:B------:R-:W-:Y:S05]  /*7450*/  BSYNC B0 ;  /* 0x0000000000007941 */ /* 0x000fea0003800000 */
.L_x_855:
        /* <DEDUP_REMOVED lines=14> */
.L_x_858:
[----:B------:R-:W-:Y:S05]  /*7540*/  BSYNC B0 ;  /* 0x0000000000007941 */ /* 0x000fea0003800000 */
.L_x_857:
        /* <DEDUP_REMOVED lines=14> */
.L_x_860:
[----:B------:R-:W-:Y:S05]  /*7630*/  BSYNC B0 ;  /* 0x0000000000007941 */ /* 0x000fea0003800000 */
.L_x_859:
        /* <DEDUP_REMOVED lines=14> */
.L_x_862:
[----:B------:R-:W-:Y:S05]  /*7720*/  BSYNC B0 ;  /* 0x0000000000007941 */ /* 0x000fea0003800000 */
.L_x_861:
        /* <DEDUP_REMOVED lines=14> */
.L_x_839:
[----:B------:R-:W2:Y:S01]  /*7810*/  LDL R8, [R1+0x3c] ;  /* 0x00003c0001087983 */ /* 0x000ea20000100800 */
[----:B------:R-:W-:Y:S01]  /*7820*/  ISETP.NE.U32.AND P1, PT, RZ, c[0x0][0x358], PT ;  /* 0x0000d600ff007a0c */ /* 0x000fe20003f25070 */
[----:B------:R-:W-:Y:S01]  /*7830*/  IMAD.MOV.U32 R2, RZ, RZ, 0x4 ;  /* 0x00000004ff027424 */ /* 0x000fe200078e00ff */
        /* <DEDUP_REMOVED lines=16> */
.L_x_863:
[----:B------:R-:W2:Y:S04]  /*7940*/  LDL.LU R5, [R1+0x38] ;  /* 0x0000380001057983 */ /* 0x000ea80000300800 */
[----:B------:R-:W3:Y:S01]  /*7950*/  LDL R0, [R1+0x18] ;  /* 0x0000180001007983 */ /* 0x000ee20000100800 */
[----:B------:R-:W-:Y:S01]  /*7960*/  SHF.R.S32.HI R7, RZ, 0x1f, R8 ;  /* 0x0000001fff077819 */ /* 0x000fe20000011408 */
[----:B------:R-:W-:Y:S01]  /*7970*/  BSSY B0, `(.L_x_864) ;  /* 0x0000025000007945 */ /* 0x000fe20003800000 */
[----:B------:R-:W-:Y:S01]  /*7980*/  SEL R16, R8, RZ, !P1 ;  /* 0x000000ff08107207 */ /* 0x000fe20004800000 */
[----:B------:R-:W1:Y:S01]  /*7990*/  S2R R4, SR_TID.X ;  /* 0x0000000000047919 */ /* 0x000e620000002100 */
[----:B------:R-:W-:-:S05]  /*79a0*/  SEL R18, R7, RZ, !P1 ;  /* 0x000000ff07127207 */ /* 0x000fca0004800000 */
[----:B------:R-:W-:-:S04]  /*79b0*/  IMAD R8, R18, c[0x0][0x310], RZ ;  /* 0x0000c40012087a24 */ /* 0x000fc800078e02ff */
[----:B------:R-:W-:Y:S01]  /*79c0*/  IMAD R8, R16, c[0x0][0x314], R8 ;  /* 0x0000c50010087a24 */ /* 0x000fe200078e0208 */
[----:B-1----:R-:W-:-:S04]  /*79d0*/  SHF.R.S32.HI R14, RZ, 0x1f, R4 ;  /* 0x0000001fff0e7819 */ /* 0x002fc80000011404 */
[----:B------:R-:W-:Y:S01]  /*79e0*/  LEA.HI R14, R14, R4, RZ, 0x4 ;  /* 0x000000040e0e7211 */ /* 0x000fe200078f20ff */
[----:B--2---:R-:W-:Y:S02]  /*79f0*/  IMAD.MOV.U32 R9, RZ, RZ, R5 ;  /* 0x000000ffff097224 */ /* 0x004fe400078e0005 */
[----:B---3--:R-:W-:Y:S01]  /*7a00*/  IMAD.MOV.U32 R19, RZ, RZ, R0 ;  /* 0x000000ffff137224 */ /* 0x008fe200078e0000 */
[----:B------:R-:W-:Y:S01]  /*7a10*/  LOP3.LUT R0, R14, 0x1ffffff0, RZ, 0xc0, !PT ;  /* 0x1ffffff00e007812 */ /* 0x000fe200078ec0ff */
[----:B-----5:R-:W-:Y:S01]  /*7a20*/  IMAD R15, R9, -0x60, R6 ;  /* 0xffffffa0090f7824 */ /* 0x020fe200078e0206 */
[----:B------:R-:W-:Y:S02]  /*7a30*/  SHF.R.S32.HI R14, RZ, 0x4, R14 ;  /* 0x00000004ff0e7819 */ /* 0x000fe4000001140e */
[----:B------:R-:W-:Y:S01]  /*7a40*/  SHF.R.S32.HI R17, RZ, 0x1f, R19 ;  /* 0x0000001fff117819 */ /* 0x000fe20000011413 */
[----:B------:R-:W-:Y:S01]  /*7a50*/  IMAD.IADD R0, R4, 0x1, -R0 ;  /* 0x0000000104007824 */ /* 0x000fe200078e0a00 */
[----:B------:R-:W-:-:S02]  /*7a60*/  IADD3 R2, P0, R14, R2, RZ ;  /* 0x000000020e027210 */ /* 0x000fc40007f1e0ff */
[----:B------:R-:W-:Y:S02]  /*7a70*/  ISETP.GE.AND P5, PT, R14, R15, PT ;  /* 0x0000000f0e00720c */ /* 0x000fe40003fa6270 */
[----:B------:R-:W-:Y:S01]  /*7a80*/  SHF.L.U32 R12, R0, 0x3, RZ ;  /* 0x00000003000c7819 */ /* 0x000fe200000006ff */
[----:B------:R-:W-:Y:S01]  /*7a90*/  IMAD R0, R17, c[0x0][0x308], RZ ;  /* 0x0000c20011007a24 */ /* 0x000fe200078e02ff */
[----:B------:R-:W-:Y:S02]  /*7aa0*/  LEA.HI.X.SX32 R3, R14, R3, 0x1, P0 ;  /* 0x000000030e037211 */ /* 0x000fe400000f0eff */
[----:B------:R-:W-:Y:S01]  /*7ab0*/  SHF.R.S32.HI R13, RZ, 0x1f, R12 ;  /* 0x0000001fff0d7819 */ /* 0x000fe2000001140c */
[----:B------:R-:W-:Y:S01]  /*7ac0*/  IMAD R0, R19, c[0x0][0x30c], R0 ;  /* 0x0000c30013007a24 */ /* 0x000fe200078e0200 */
[----:B------:R-:W-:Y:S01]  /*7ad0*/  ISETP.GE.OR P0, PT, R12, c[0x0][0x2f4], P5 ;  /* 0x0000bd000c007a0c */ /* 0x000fe20002f06670 */
[----:B------:R-:W-:-:S04]  /*7ae0*/  IMAD.WIDE R6, R9, 0x60, R2 ;  /* 0x0000006009067825 */ /* 0x000fc800078e0202 */
[----:B------:R-:W-:-:S04]  /*7af0*/  IMAD.WIDE.U32 R4, R19, c[0x0][0x308], R12 ;  /* 0x0000c20013047a25 */ /* 0x000fc800078e000c */
[----:B------:R-:W-:-:S04]  /*7b00*/  IMAD.IADD R5, R5, 0x1, R0 ;  /* 0x0000000105057824 */ /* 0x000fc800078e0200 */
        /* <DEDUP_REMOVED lines=11> */
.L_x_865:
[----:B------:R-:W-:Y:S05]  /*7bc0*/  BSYNC B0 ;  /* 0x0000000000007941 */ /* 0x000fea0003800000 */
.L_x_864:
        /* <DEDUP_REMOVED lines=16> */
.L_x_867:
[----:B------:R-:W-:Y:S05]  /*7cd0*/  BSYNC B0 ;  /* 0x0000000000007941 */ /* 0x000fea0003800000 */
.L_x_866:
        /* <DEDUP_REMOVED lines=16> */
.L_x_869:
[----:B------:R-:W-:Y:S05]  /*7de0*/  BSYNC B0 ;  /* 0x0000000000007941 */ /* 0x000fea0003800000 */
.L_x_868:
        /* <DEDUP_REMOVED lines=16> */
.L_x_871:
[----:B------:R-:W-:Y:S05]  /*7ef0*/  BSYNC B0 ;  /* 0x0000000000007941 */ /* 0x000fea0003800000 */
.L_x_870:
        /* <DEDUP_REMOVED lines=16> */
.L_x_873:
[----:B------:R-:W-:Y:S05]  /*8000*/  BSYNC B0 ;  /* 0x0000000000007941 */ /* 0x000fea0003800000 */
.L_x_872:
        /* <DEDUP_REMOVED lines=15> */
[----:B------:R1:W-:Y:S02]  /*8100*/  STG.E.128 [R2.64], RZ ;  /* 0x000000ff02007986 */ /* 0x0003e4000c101d0e */
.L_x_875:
[----:B------:R-:W-:Y:S05]  /*8110*/  BSYNC B0 ;  /* 0x0000000000007941 */ /* 0x000fea0003800000 */
.L_x_874:
        /* <DEDUP_REMOVED lines=19> */
.L_x_877:
[----:B------:R-:W-:Y:S05]  /*8250*/  BSYNC B0 ;  /* 0x0000000000007941 */ /* 0x000fea0003800000 */
.L_x_876:
        /* <DEDUP_REMOVED lines=14> */
.L_x_879:
[----:B------:R-:W-:Y:S05]  /*8340*/  BSYNC B0 ;  /* 0x0000000000007941 */ /* 0x000fea0003800000 */
.L_x_878:
        /* <DEDUP_REMOVED lines=14> */
.L_x_881:
[----:B------:R-:W-:Y:S05]  /*8430*/  BSYNC B0 ;  /* 0x0000000000007941 */ /* 0x000fea0003800000 */
.L_x_880:
        /* <DEDUP_REMOVED lines=14> */
.L_x_883:
[----:B------:R-:W-:Y:S05]  /*8520*/  BSYNC B0 ;  /* 0x0000000000007941 */ /* 0x000fea0003800000 */
.L_x_882:
        /* <DEDUP_REMOVED lines=14> */
.L_x_885:
[----:B------:R-:W-:Y:S05]  /*8610*/  BSYNC B0 ;  /* 0x0000000000007941 */ /* 0x000fea0003800000 */
.L_x_884:
        /* <DEDUP_REMOVED lines=12> */
[----:B------:R-:W-:Y:S01]  /*86e0*/  STG.E.128 [R2.64], RZ ;  /* 0x000000ff02007986 */ /* 0x000fe2000c101d0e */
[----:B------:R-:W-:Y:S05]  /*86f0*/  EXIT ;  /* 0x000000000000794d */ /* 0x000fea0003800000 */
.L_x_886:
        /* <DEDUP_REMOVED lines=16> */
.L_x_2310:


//--------------------- .text._ZN7cutlass13device_kernelIN5flash19enable_sm80_to_sm89INS1_16FlashAttnBwdSm80INS1_25CollectiveMainloopBwdSm80ILi2ELi1EN4cute5tupleIJNS5_1CILi64EEENS7_ILi96EEENS7_ILi128EEEEEENS_6half_tEfNS_4arch4Sm80ELb1ELb0ELb0ELb1ELb1ELb0ELb0ELb0ELi2ELi2ELi2ELi2ELb1EEENS1_21CollectiveEpilogueBwdISB_SC_SE_Li256ELb1ELb0ELi4EEENS1_25SingleTileBwdLPTSchedulerILb1ELi96ELb1EEEEEEEEEvNT_6ParamsE --------------------------
	.section	.text._ZN7cutlass13device_kernelIN5flash19enable_sm80_to_sm89INS1_16FlashAttnBwdSm80INS1_25CollectiveMainloopBwdSm80ILi2ELi1EN4cute5tupleIJNS5_1CILi64EEENS7_ILi96EEENS7_ILi128EEEEEENS_6half_tEfNS_4arch4Sm80ELb1ELb0ELb0ELb1ELb1ELb0ELb0ELb0ELi2ELi2ELi2ELi2ELb1EEENS1_21CollectiveEpilogueBwdISB_SC_SE_Li256ELb1ELb0ELi4EEENS1_25SingleTileBwdLPTSchedulerILb1ELi96ELb1EEEEEEEEEvNT_6ParamsE,"ax",@progbits
	.sectioninfo	@"SHI_REGISTERS=255"
	.align	128
.text._ZN7cutlass13device_kernelIN5flash19enable_sm80_to_sm89INS1_16FlashAttnBwdSm80INS1_25CollectiveMainloopBwdSm80ILi2ELi1EN4cute5tupleIJNS5_1CILi64EEENS7_ILi96EEENS7_ILi128EEEEEENS_6half_tEfNS_4arch4Sm80ELb1ELb0ELb0ELb1ELb1ELb0ELb0ELb0ELi2ELi2ELi2ELi2ELb1EEENS1_21CollectiveEpilogueBwdISB_SC_SE_Li256ELb1ELb0ELi4EEENS1_25SingleTileBwdLPTSchedulerILb1ELi96ELb1EEEEEEEEEvNT_6ParamsE:
        .type           _ZN7cutlass13device_kernelIN5flash19enable_sm80_to_sm89INS1_16FlashAttnBwdSm80INS1_25CollectiveMainloopBwdSm80ILi2ELi1EN4cute5tupleIJNS5_1CILi64EEENS7_ILi96EEENS7_ILi128EEEEEENS_6half_tEfNS_4arch4Sm80ELb1ELb0ELb0ELb1ELb1ELb0ELb0ELb0ELi2ELi2ELi2ELi2ELb1EEENS1_21CollectiveEpilogueBwdISB_SC_SE_Li256ELb1ELb0ELi4EEENS1_25SingleTileBwdLPTSchedulerILb1ELi96ELb1EEEEEEEEEvNT_6ParamsE,@function
        .size           _ZN7cutlass13device_kernelIN5flash19enable_sm80_to_sm89INS1_16FlashAttnBwdSm80INS1_25CollectiveMainloopBwdSm80ILi2ELi1EN4cute5tupleIJNS5_1CILi64EEENS7_ILi96EEENS7_ILi128EEEEEENS_6half_tEfNS_4arch4Sm80ELb1ELb0ELb0ELb1ELb1ELb0ELb0ELb0ELi2ELi2ELi2ELi2ELb1EEENS1_21CollectiveEpilogueBwdISB_SC_SE_Li256ELb1ELb0ELi4EEENS1_25SingleTileBwdLPTSchedulerILb1ELi96ELb1EEEEEEEEEvNT_6ParamsE,(.L_x_2311 - _ZN7cutlass13device_kernelIN5flash19enable_sm80_to_sm89INS1_16FlashAttnBwdSm80INS1_25CollectiveMainloopBwdSm80ILi2ELi1EN4cute5tupleIJNS5_1CILi64EEENS7_ILi96EEENS7_ILi128EEEEEENS_6half_tEfNS_4arch4Sm80ELb1ELb0ELb0ELb1ELb1ELb0ELb0ELb0ELi2ELi2ELi2ELi2ELb1EEENS1_21CollectiveEpilogueBwdISB_SC_SE_Li256ELb1ELb0ELi4EEENS1_25SingleTileBwdLPTSchedulerILb1ELi96ELb1EEEEEEEEEvNT_6ParamsE)
        .other          _ZN7cutlass13device_kernelIN5flash19enable_sm80_to_sm89INS1_16FlashAttnBwdSm80INS1_25CollectiveMainloopBwdSm80ILi2ELi1EN4cute5tupleIJNS5_1CILi64EEENS7_ILi96EEENS7_ILi128EEEEEENS_6half_tEfNS_4arch4Sm80ELb1ELb0ELb0ELb1ELb1ELb0ELb0ELb0ELi2ELi2ELi2ELi2ELb1EEENS1_21CollectiveEpilogueBwdISB_SC_SE_Li256ELb1ELb0ELi4EEENS1_25SingleTileBwdLPTSchedulerILb1ELi96ELb1EEEEEEEEEvNT_6ParamsE,@"STO_CUDA_ENTRY STV_DEFAULT"
_ZN7cutlass13device_kernelIN5flash19enable_sm80_to_sm89INS1_16FlashAttnBwdSm80INS1_25CollectiveMainloopBwdSm80ILi2ELi1EN4cute5tupleIJNS5_1CILi64EEENS7_ILi96EEENS7_ILi128EEEEEENS_6half_tEfNS_4arch4Sm80ELb1ELb0ELb0ELb1ELb1ELb0ELb0ELb0ELi2ELi2ELi2ELi2ELb1EEENS1_21CollectiveEpilogueBwdISB_SC_SE_Li256ELb1ELb0ELi4EEENS1_25SingleTileBwdLPTSchedulerILb1ELi96ELb1EEEEEEEEEvNT_6ParamsE:
        /* <DEDUP_REMOVED lines=25> */
.L_x_888:
[----:B------:R-:W-:Y:S02]  /*0190*/  MOV R3, c[0x0][0x3ac] ;  /* 0x0000eb0000037a02 */ /* 0x000fe40000000f00 */
[----:B------:R-:W-:Y:S02]  /*01a0*/  MOV R5, R0 ;  /* 0x0000000000057202 */ /* 0x000fe40000000f00 */
[----:B------:R-:W-:-:S13]  /*01b0*/  ISETP.NE.AND P0, PT, R3, 0x1, PT ;  /* 0x000000010300780c */ /* 0x000fda0003f05270 */
[----:B------:R-:W-:-:S05]  /*01c0*/  @P0 IMAD.HI.U32 R3, R0, c[0x0][0x3b0], RZ ;  /* 0x0000ec0000030a27 */ /* 0x000fca00078e00ff */
[----:B------:R-:W-:-:S05]  /*01d0*/  @P0 SHF.R.U32.HI R5, RZ, c[0x0][0x3b4], R3 ;  /* 0x0000ed00ff050a19 */ /* 0x000fca0000011603 */
[----:B------:R-:W-:Y:S02]  /*01e0*/  IMAD R3, R5, c[0x0][0x3ac], RZ ;  /* 0x0000eb0005037a24 */ /* 0x000fe400078e02ff */
.L_x_889:
[----:B------:R-:W-:Y:S01]  /*01f0*/  IMAD.MOV.U32 R4, RZ, RZ, c[0x0][0x3a0] ;  /* 0x0000e800ff047624 */ /* 0x000fe200078e00ff */
        /* <DEDUP_REMOVED lines=16> */
.L_x_890:
        /* <DEDUP_REMOVED lines=9> */
.L_x_892:
[----:B-1----:R-:W-:-:S04]  /*0390*/  MOV R0, c[0x0][0x3d4] ;  /* 0x0000f50000007a02 */ /* 0x002fc80000000f00 */
.L_x_891:
[----:B-----5:R-:W-:-:S05]  /*03a0*/  IADD3 R0, R0, 0x5f, RZ ;  /* 0x0000005f00007810 */ /* 0x020fca0007ffe0ff */
[----:B------:R-:W-:-:S05]  /*03b0*/  IMAD.HI R0, R0, 0x2aaaaaab, RZ ;  /* 0x2aaaaaab00007827 */ /* 0x000fca00078e02ff */
[----:B-1----:R-:W-:-:S04]  /*03c0*/  SHF.R.U32.HI R2, RZ, 0x1f, R0 ;  /* 0x0000001fff027819 */ /* 0x002fc80000011600 */
[----:B------:R-:W-:Y:S02]  /*03d0*/  LEA.HI.SX32 R2, R0, R2, 0x1c ;  /* 0x0000000200027211 */ /* 0x000fe400078fe2ff */
[-C--:B------:R-:W-:Y:S02]  /*03e0*/  LOP3.LUT R0, RZ, R5.reuse, RZ, 0x33, !PT ;  /* 0x00000005ff007212 */ /* 0x080fe400078e33ff */
[----:B------:R-:W-:-:S03]  /*03f0*/  ISETP.GT.AND P0, PT, R2, R5, PT ;  /* 0x000000050200720c */ /* 0x000fc60003f04270 */
[----:B------:R-:W-:Y:S01]  /*0400*/  IMAD.IADD R2, R2, 0x1, R0 ;  /* 0x0000000102027824 */ /* 0x000fe200078e0200 */
[----:B------:R-:W-:-:S05]  /*0410*/  SEL R0, R4, 0xffffffff, P0 ;  /* 0xffffffff04007807 */ /* 0x000fca0000000000 */
[----:B------:R1:W-:Y:S04]  /*0420*/  STL [R1+0x40], R0 ;  /* 0x0000400001007387 */ /* 0x0003e80000100800 */
[----:B------:R1:W-:Y:S01]  /*0430*/  STL [R1+0x44], R2 ;  /* 0x0000440201007387 */ /* 0x0003e20000100800 */
[----:B------:R-:W-:Y:S05]  /*0440*/  BRA `(.L_x_893) ;  /* 0x000003b000007947 */ /* 0x000fea0003800000 */
.L_x_887:
        /* <DEDUP_REMOVED lines=16> */
.L_x_894:
[----:B------:R-:W-:Y:S02]  /*0550*/  MOV R3, c[0x0][0x3ac] ;  /* 0x0000eb0000037a02 */ /* 0x000fe40000000f00 */
[----:B------:R-:W-:Y:S02]  /*0560*/  MOV R5, R0 ;  /* 0x0000000000057202 */ /* 0x000fe40000000f00 */
[----:B------:R-:W-:-:S13]  /*0570*/  ISETP.NE.AND P0, PT, R3, 0x1, PT ;  /* 0x000000010300780c */ /* 0x000fda0003f05270 */
[----:B------:R-:W-:-:S05]  /*0580*/  @P0 IMAD.HI.U32 R3, R0, c[0x0][0x3b0], RZ ;  /* 0x0000ec0000030a27 */ /* 0x000fca00078e00ff */
[----:B------:R-:W-:-:S05]  /*0590*/  @P0 SHF.R.U32.HI R5, RZ, c[0x0][0x3b4], R3 ;  /* 0x0000ed00ff050a19 */ /* 0x000fca0000011603 */
[----:B------:R-:W-:Y:S02]  /*05a0*/  IMAD R3, R5, c[0x0][0x3ac], RZ ;  /* 0x0000eb0005037a24 */ /* 0x000fe400078e02ff */
.L_x_895:
        /* <DEDUP_REMOVED lines=17> */
.L_x_896:
        /* <DEDUP_REMOVED lines=9> */
.L_x_898:
[----:B-1----:R-:W-:-:S04]  /*0750*/  MOV R0, c[0x0][0x3d4] ;  /* 0x0000f50000007a02 */ /* 0x002fc80000000f00 */
.L_x_897:
        /* <DEDUP_REMOVED lines=9> */
[----:B------:R1:W-:Y:S02]  /*07f0*/  STL [R1+0x44], R2 ;  /* 0x0000440201007387 */ /* 0x0003e40000100800 */
.L_x_893:
        /* <DEDUP_REMOVED lines=11> */
[----:B------:R-:W-:Y:S01]  /*08b0*/  IMAD.MOV.U32 R9, RZ, RZ, RZ ;  /* 0x000000ffff097224 */ /* 0x000fe200078e00ff */
[----:B------:R-:W-:Y:S01]  /*08c0*/  MOV R10, RZ ;  /* 0x000000ff000a7202 */ /* 0x000fe20000000f00 */
[----:B------:R-:W-:Y:S01]  /*08d0*/  IMAD.WIDE R2, R27, R8, c[0x0][0x2d0] ;  /* 0x0000b4001b027625 */ /* 0x000fe200078e0208 */
[----:B------:R-:W-:-:S03]  /*08e0*/  ISETP.NE.AND.EX P0, PT, RZ, c[0x0][0x2dc], PT, P0 ;  /* 0x0000b700ff007a0c */ /* 0x000fc60003f05300 */
[----:B------:R1:W5:Y:S01]  /*08f0*/  @P4 LDG.E R9, [R4.64] ;  /* 0x0000000a04094981 */ /* 0x000362000c1e1900 */
[----:B------:R-:W-:-:S03]  /*0900*/  IMAD.MOV.U32 R245, RZ, RZ, c[0x0][0x168] ;  /* 0x00005a00fff57624 */ /* 0x000fc600078e00ff */
[----:B------:R1:W5:Y:S06]  /*0910*/  @P3 LDG.E R10, [R2.64] ;  /* 0x0000000a020a3981 */ /* 0x00036c000c1e1900 */
[----:B------:R-:W-:-:S05]  /*0920*/  @P0 IMAD.WIDE R6, R27, R8, c[0x0][0x2d8] ;  /* 0x0000b6001b060625 */ /* 0x000fca00078e0208 */
[----:B------:R3:W5:Y:S01]  /*0930*/  @P0 LDG.E R245, [R6.64] ;  /* 0x0000000a06f50981 */ /* 0x000762000c1e1900 */
[----:B------:R-:W-:Y:S01]  /*0940*/  IMAD.MOV.U32 R26, RZ, RZ, RZ ;  /* 0x000000ffff1a7224 */ /* 0x000fe200078e00ff */
[----:B------:R-:W-:Y:S01]  /*0950*/  MOV R247, c[0x0][0x198] ;  /* 0x0000660000f77a02 */ /* 0x000fe20000000f00 */
        /* <DEDUP_REMOVED lines=9> */
.L_x_899:
[----:B-1----:R-:W-:-:S04]  /*09f0*/  ISETP.NE.U32.AND P0, PT, RZ, c[0x0][0x2e0], PT ;  /* 0x0000b800ff007a0c */ /* 0x002fc80003f05070 */
[----:B------:R-:W-:-:S13]  /*0a00*/  ISETP.NE.AND.EX P0, PT, RZ, c[0x0][0x2e4], PT, P0 ;  /* 0x0000b900ff007a0c */ /* 0x000fda0003f05300 */
[----:B------:R-:W-:Y:S05]  /*0a10*/  @!P0 BRA `(.L_x_900) ;  /* 0x0000003000008947 */ /* 0x000fea0003800000 */
[----:B------:R-:W-:-:S05]  /*0a20*/  IMAD.WIDE R2, R27, R8, c[0x0][0x2e0] ;  /* 0x0000b8001b027625 */ /* 0x000fca00078e0208 */
[----:B------:R1:W5:Y:S01]  /*0a30*/  LDG.E R247, [R2.64] ;  /* 0x0000000a02f77981 */ /* 0x000362000c1e1900 */
[----:B------:R-:W-:Y:S05]  /*0a40*/  BRA `(.L_x_901) ;  /* 0x0000004000007947 */ /* 0x000fea0003800000 */
.L_x_900:
[----:B------:R-:W-:Y:S05]  /*0a50*/  @!P3 BRA `(.L_x_901) ;  /* 0x000000300000b947 */ /* 0x000fea0003800000 */
[----:B------:R1:W2:Y:S04]  /*0a60*/  LDG.E R0, [R2.64] ;  /* 0x0000000a02007981 */ /* 0x0002a8000c1e1900 */
[----:B-1----:R-:W2:Y:S02]  /*0a70*/  LDG.E R2, [R2.64+0x4] ;  /* 0x0000040a02027981 */ /* 0x002ea4000c1e1900 */
[----:B--2---:R-:W-:-:S04]  /*0a80*/  IADD3 R247, -R0, R2, RZ ;  /* 0x0000000200f77210 */ /* 0x004fc80007ffe1ff */
.L_x_901:
[----:B------:R-:W2:Y:S01]  /*0a90*/  LDL R76, [R1+0x44] ;  /* 0x00004400014c7983 */ /* 0x000ea20000100800 */
[C---:B-----5:R-:W-:Y:S01]  /*0aa0*/  IMAD.IADD R0, R245.reuse, 0x1, -R247 ;  /* 0x00000001f5007824 */ /* 0x060fe200078e0af7 */
[----:B-1----:R-:W-:Y:S01]  /*0ab0*/  IADD3 R2, R245, 0x3f, RZ ;  /* 0x0000003ff5027810 */ /* 0x002fe20007ffe0ff */
        /* <DEDUP_REMOVED lines=60> */
[----:B------:R-:W-:Y:S02]  /*0e80*/  IADD3 R3, R0, -c[0x0][0x2a4], RZ ;  /* 0x8000a90000037a10 */ /* 0x000fe40007ffe0ff */
[----:B------:R-:W-:Y:S02]  /*0e90*/  SHF.R.S32.HI R0, RZ, 0x1f, R2 ;  /* 0x0000001fff007819 */ /* 0x000fe40000011402 */
[----:B------:R-:W-:Y:S02]  /*0ea0*/  SHF.R.S32.HI R4, RZ, 0x1f, R3 ;  /* 0x0000001fff047819 */ /* 0x000fe40000011403 */
[----:B------:R-:W-:Y:S02]  /*0eb0*/  LEA.HI R0, R0, R2, RZ, 0x6 ;  /* 0x0000000200007211 */ /* 0x000fe400078f30ff */
[----:B------:R-:W-:Y:S02]  /*0ec0*/  LEA.HI R2, R4, R3, RZ, 0x6 ;  /* 0x0000000304027211 */ /* 0x000fe400078f30ff */
[----:B------:R-:W-:-:S02]  /*0ed0*/  SHF.R.S32.HI R5, RZ, 0x6, R0 ;  /* 0x00000006ff057819 */ /* 0x000fc40000011400 */
[----:B------:R-:W-:-:S03]  /*0ee0*/  SHF.R.S32.HI R2, RZ, 0x6, R2 ;  /* 0x00000006ff027819 */ /* 0x000fc60000011402 */
[----:B------:R1:W-:Y:S01]  /*0ef0*/  STL [R1+0x14], R5 ;  /* 0x0000140501007387 */ /* 0x0003e20000100800 */
[----:B------:R-:W-:-:S04]  /*0f00*/  IMNMX R234, RZ, R2, !PT ;  /* 0x00000002ffea7217 */ /* 0x000fc80007800200 */
[----:B------:R-:W-:-:S13]  /*0f10*/  ISETP.GT.AND P0, PT, R5, R234, PT ;  /* 0x000000ea0500720c */ /* 0x000fda0003f04270 */
[----:B------:R-:W-:Y:S05]  /*0f20*/  @!P0 BRA `(.L_x_902) ;  /* 0x00004fc000008947 */ /* 0x000fea0003800000 */
[----:B------:R-:W2:Y:S01]  /*0f30*/  LDL R78, [R1+0x28] ;  /* 0x00002800014e7983 */ /* 0x000ea20000100800 */
[----:B------:R-:W-:Y:S01]  /*0f40*/  IMAD.MOV.U32 R0, RZ, RZ, c[0x0][0x248] ;  /* 0x00009200ff007624 */ /* 0x000fe200078e00ff */
[----:B------:R-:W-:Y:S01]  /*0f50*/  SHF.R.S32.HI R36, RZ, 0x1f, R77 ;  /* 0x0000001fff247819 */ /* 0x000fe2000001144d */
[----:B-1----:R-:W-:Y:S01]  /*0f60*/  IMAD.SHL.U32 R5, R77, 0x4, RZ ;  /* 0x000000044d057824 */ /* 0x002fe200078e00ff */
[----:B------:R-:W-:Y:S01]  /*0f70*/  SHF.R.S32.HI R17, RZ, 0x1f, R27 ;  /* 0x0000001fff117819 */ /* 0x000fe2000001141b */
[----:B------:R-:W-:Y:S01]  /*0f80*/  UMOV UR8, 0x6 ;  /* 0x0000000600087882 */ /* 0x000fe20000000000 */
[----:B------:R-:W-:Y:S01]  /*0f90*/  ISETP.NE.AND P0, PT, R0, 0x1, PT ;  /* 0x000000010000780c */ /* 0x000fe20003f05270 */
[----:B------:R-:W-:Y:S01]  /*0fa0*/  ULDC.64 UR6, c[0x0][0x208] ;  /* 0x0000820000067ab9 */ /* 0x000fe20000000a00 */
[CC--:B------:R-:W-:Y:S01]  /*0fb0*/  LEA.HI R35, R36.reuse, R77.reuse, RZ, 0x3 ;  /* 0x0000004d24237211 */ /* 0x0c0fe200078f18ff */
[----:B------:R-:W-:Y:S01]  /*0fc0*/  USHF.L.U64.HI UR4, UR6, UR8, UR7 ;  /* 0x0000000806047299 */ /* 0x000fe20008010207 */
[----:B------:R-:W-:Y:S01]  /*0fd0*/  IADD3 R30, P1, R5, R26, RZ ;  /* 0x0000001a051e7210 */ /* 0x000fe20007f3e0ff */
[----:B------:R-:W-:Y:S01]  /*0fe0*/  USHF.L.U32 UR12, UR6, 0x6, URZ ;  /* 0x00000006060c7899 */ /* 0x000fe2000800063f */
[----:B------:R-:W-:Y:S01]  /*0ff0*/  LOP3.LUT R3, R35, 0xfffffff8, RZ, 0xc0, !PT ;  /* 0xfffffff823037812 */ /* 0x000fe200078ec0ff */
[----:B------:R-:W-:Y:S01]  /*1000*/  IMAD.MOV.U32 R222, RZ, RZ, 0x40 ;  /* 0x00000040ffde7424 */ /* 0x000fe200078e00ff */
[----:B------:R-:W-:Y:S01]  /*1010*/  SHF.R.S32.HI R37, RZ, 0x3, R35 ;  /* 0x00000003ff257819 */ /* 0x000fe20000011423 */
[----:B------:R-:W-:Y:S01]  /*1020*/  IMAD.MOV.U32 R227, RZ, RZ, 0x20 ;  /* 0x00000020ffe37424 */ /* 0x000fe200078e00ff */
[----:B------:R-:W-:Y:S01]  /*1030*/  LEA.HI R12, R36, R77, RZ, 0x6 ;  /* 0x0000004d240c7211 */ /* 0x000fe200078f30ff */
[----:B------:R-:W-:Y:S01]  /*1040*/  IMAD.IADD R25, R77, 0x1, -R3 ;  /* 0x000000014d197824 */ /* 0x000fe200078e0a03 */
[----:B------:R-:W-:Y:S01]  /*1050*/  SHF.R.S32.HI R4, RZ, 0x1f, R37 ;  /* 0x0000001fff047819 */ /* 0x000fe20000011425 */
[C---:B------:R-:W-:Y:S01]  /*1060*/  IMAD.SHL.U32 R21, R37.reuse, 0x40, RZ ;  /* 0x0000004025157824 */ /* 0x040fe200078e00ff */
[----:B------:R-:W-:Y:S01]  /*1070*/  IADD3 R8, P2, R37, R9, RZ ;  /* 0x0000000925087210 */ /* 0x000fe20007f5e0ff */
[----:B------:R-:W-:Y:S01]  /*1080*/  IMAD.SHL.U32 R14, R25, 0x8, RZ ;  /* 0x00000008190e7824 */ /* 0x000fe200078e00ff */
[----:B------:R-:W-:Y:S01]  /*1090*/  SHF.R.S32.HI R23, RZ, 0x6, R12 ;  /* 0x00000006ff177819 */ /* 0x000fe2000001140c */
[----:B------:R-:W-:Y:S01]  /*10a0*/  IMAD.MOV.U32 R223, RZ, RZ, 0x10 ;  /* 0x00000010ffdf7424 */ /* 0x000fe200078e00ff */
[----:B------:R-:W-:Y:S01]  /*10b0*/  SEL R22, R17, RZ, !P4 ;  /* 0x000000ff11167207 */ /* 0x000fe20006000000 */
[----:B------:R-:W-:Y:S01]  /*10c0*/  IMAD.MOV.U32 R229, RZ, RZ, 0x10 ;  /* 0x00000010ffe57424 */ /* 0x000fe200078e00ff */
[----:B------:R-:W-:Y:S01]  /*10d0*/  SHF.R.S32.HI R15, RZ, 0x1f, R14 ;  /* 0x0000001fff0f7819 */ /* 0x000fe2000001140e */
[----:B------:R-:W-:Y:S01]  /*10e0*/  IMAD.SHL.U32 R34, R23, 0x200, RZ ;  /* 0x0000020017227824 */ /* 0x000fe200078e00ff */
        /* <DEDUP_REMOVED lines=50> */
[----:B------:R-:W-:Y:S02]  /*1410*/  SHF.R.S32.HI R2, RZ, 0x1f, R26 ;  /* 0x0000001fff027819 */ /* 0x000fe4000001141a */
[----:B------:R-:W-:Y:S01]  /*1420*/  IADD3 R18, P0, R37, R10, RZ ;  /* 0x0000000a25127210 */ /* 0x000fe20007f1e0ff */
[----:B------:R-:W-:Y:S01]  /*1430*/  IMAD R13, R78, c[0x0][0x184], R13 ;  /* 0x000061004e0d7a24 */ /* 0x000fe200078e020d */
[----:B------:R-:W-:Y:S02]  /*1440*/  SHF.R.S32.HI R3, RZ, 0x1f, R0 ;  /* 0x0000001fff037819 */ /* 0x000fe40000011400 */
[----:B------:R-:W-:Y:S02]  /*1450*/  LEA.HI.X.SX32 R31, R5, R2, 0x1, P1 ;  /* 0x00000002051f7211 */ /* 0x000fe400008f0eff */
[----:B------:R-:W-:-:S02]  /*1460*/  LEA.HI.X.SX32 R2, R9, R4, 0x1, P2 ;  /* 0x0000000409027211 */ /* 0x000fc400010f0eff */
[----:B------:R-:W-:Y:S01]  /*1470*/  LEA.HI.X.SX32 R19, R10, R4, 0x1, P0 ;  /* 0x000000040a137211 */ /* 0x000fe200000f0eff */
[C---:B------:R-:W-:Y:S02]  /*1480*/  IMAD R4, R3.reuse, c[0x0][0x1e0], RZ ;  /* 0x0000780003047a24 */ /* 0x040fe400078e02ff */
[----:B------:R-:W-:Y:S02]  /*1490*/  IMAD R3, R3, c[0x0][0x1b0], RZ ;  /* 0x00006c0003037a24 */ /* 0x000fe400078e02ff */
[C---:B------:R-:W-:Y:S02]  /*14a0*/  IMAD R7, R2.reuse, c[0x0][0x178], RZ ;  /* 0x00005e0002077a24 */ /* 0x040fe400078e02ff */
[----:B------:R-:W-:Y:S02]  /*14b0*/  IMAD R6, R2, c[0x0][0x208], RZ ;  /* 0x0000820002067a24 */ /* 0x000fe400078e02ff */
[C---:B------:R-:W-:Y:S02]  /*14c0*/  IMAD R10, R0.reuse, c[0x0][0x1b4], R3 ;  /* 0x00006d00000a7a24 */ /* 0x040fe400078e0203 */
[----:B------:R-:W-:-:S04]  /*14d0*/  IMAD.WIDE.U32 R2, R0, c[0x0][0x1b0], R14 ;  /* 0x00006c0000027a25 */ /* 0x000fc800078e000e */
[C---:B------:R-:W-:Y:S02]  /*14e0*/  IMAD R9, R0.reuse, c[0x0][0x1e4], R4 ;  /* 0x0000790000097a24 */ /* 0x040fe400078e0204 */
[----:B------:R-:W-:-:S04]  /*14f0*/  IMAD.WIDE.U32 R4, R0, c[0x0][0x1e0], R14 ;  /* 0x0000780000047a25 */ /* 0x000fc800078e000e */
[C---:B------:R-:W-:Y:S02]  /*1500*/  IMAD R0, R8.reuse, c[0x0][0x17c], R7 ;  /* 0x00005f0008007a24 */ /* 0x040fe400078e0207 */
[C---:B------:R-:W-:Y:S02]  /*1510*/  IMAD R20, R8.reuse, c[0x0][0x20c], R6 ;  /* 0x0000830008147a24 */ /* 0x040fe400078e0206 */
[----:B------:R-:W-:Y:S01]  /*1520*/  IMAD.IADD R3, R3, 0x1, R10 ;  /* 0x0000000103037824 */ /* 0x000fe200078e020a */
[----:B------:R-:W-:Y:S01]  /*1530*/  SEL R10, R17, RZ, !P3 ;  /* 0x000000ff110a7207 */ /* 0x000fe20005800000 */
[----:B------:R-:W-:-:S04]  /*1540*/  IMAD.WIDE.U32 R6, R8, c[0x0][0x178], R14 ;  /* 0x00005e0008067a25 */ /* 0x000fc800078e000e */
[----:B------:R-:W-:Y:S01]  /*1550*/  IMAD.IADD R7, R7, 0x1, R0 ;  /* 0x0000000107077824 */ /* 0x000fe200078e0200 */
[C---:B------:R-:W-:Y:S01]  /*1560*/  SEL R0, R27.reuse, RZ, !P3 ;  /* 0x000000ff1b007207 */ /* 0x040fe20005800000 */
[C---:B------:R-:W-:Y:S01]  /*1570*/  IMAD R11, R10.reuse, c[0x0][0x1e8], RZ ;  /* 0x00007a000a0b7a24 */ /* 0x040fe200078e02ff */
[----:B------:R-:W-:Y:S01]  /*1580*/  SEL R27, R27, RZ, !P4 ;  /* 0x000000ff1b1b7207 */ /* 0x000fe20006000000 */
[----:B------:R-:W-:Y:S02]  /*1590*/  IMAD R10, R10, c[0x0][0x1b8], RZ ;  /* 0x00006e000a0a7a24 */ /* 0x000fe400078e02ff */
[----:B------:R-:W-:Y:S02]  /*15a0*/  IMAD.IADD R5, R5, 0x1, R9 ;  /* 0x0000000105057824 */ /* 0x000fe400078e0209 */
[----:B------:R-:W-:Y:S01]  /*15b0*/  IMAD R16, R0, c[0x0][0x1bc], R10 ;  /* 0x00006f0000107a24 */ /* 0x000fe200078e020a */
[----:B------:R-:W-:Y:S01]  /*15c0*/  LOP3.LUT R10, R21, 0x1c0, RZ, 0xc0, !PT ;  /* 0x000001c0150a7812 */ /* 0x000fe200078ec0ff */
[----:B------:R-:W-:-:S03]  /*15d0*/  IMAD.WIDE.U32 R8, R8, c[0x0][0x208], R14 ;  /* 0x0000820008087a25 */ /* 0x000fc600078e000e */
[----:B------:R-:W-:Y:S01]  /*15e0*/  LOP3.LUT R12, R10, 0x38, R14, 0xf8, !PT ;  /* 0x000000380a0c7812 */ /* 0x000fe200078ef80e */
[C---:B------:R-:W-:Y:S02]  /*15f0*/  IMAD R15, R0.reuse, c[0x0][0x1ec], R11 ;  /* 0x00007b00000f7a24 */ /* 0x040fe400078e020b */
[----:B------:R-:W-:-:S04]  /*1600*/  IMAD.WIDE.U32 R4, R0, c[0x0][0x1e8], R4 ;  /* 0x00007a0000047a25 */ /* 0x000fc800078e0004 */
[----:B------:R-:W-:Y:S01]  /*1610*/  IMAD.WIDE.U32 R2, R0, c[0x0][0x1b8], R2 ;  /* 0x00006e0000027a25 */ /* 0x000fe200078e0002 */
[----:B------:R-:W-:-:S03]  /*1620*/  SHF.R.U32.HI R0, RZ, 0x3, R10 ;  /* 0x00000003ff007819 */ /* 0x000fc6000001160a */
[----:B------:R-:W-:Y:S01]  /*1630*/  IMAD.WIDE.U32 R10, R78, c[0x0][0x180], R6 ;  /* 0x000060004e0a7a25 */ /* 0x000fe200078e0006 */
[----:B------:R-:W-:Y:S02]  /*1640*/  LOP3.LUT R243, R34, R12, R0, 0xf6, !PT ;  /* 0x0000000c22f37212 */ /* 0x000fe400078ef600 */
[----:B------:R-:W-:Y:S01]  /*1650*/  SHF.R.S32.HI R0, RZ, 0x1f, R234 ;  /* 0x0000001fff007819 */ /* 0x000fe200000114ea */
[----:B------:R-:W-:Y:S02]  /*1660*/  IMAD.MOV.U32 R6, RZ, RZ, R4 ;  /* 0x000000ffff067224 */ /* 0x000fe400078e0004 */
[----:B------:R-:W-:Y:S02]  /*1670*/  IMAD.MOV.U32 R4, RZ, RZ, R2 ;  /* 0x000000ffff047224 */ /* 0x000fe400078e0002 */
[----:B------:R-:W-:Y:S02]  /*1680*/  IMAD.MOV.U32 R2, RZ, RZ, R10 ;  /* 0x000000ffff027224 */ /* 0x000fe400078e000a */
[----:B------:R-:W-:Y:S01]  /*1690*/  IMAD R10, R234, UR4, RZ ;  /* 0x00000004ea0a7c24 */ /* 0x000fe2000f8e02ff */
[----:B------:R-:W-:Y:S01]  /*16a0*/  ULDC.64 UR4, c[0x0][0x1d8] ;  /* 0x0000760000047ab9 */ /* 0x000fe20000000a00 */
[----:B------:R-:W-:Y:S01]  /*16b0*/  IMAD.IADD R7, R5, 0x1, R15 ;  /* 0x0000000105077824 */ /* 0x000fe200078e020f */
[----:B------:R-:W-:Y:S01]  /*16c0*/  USHF.L.U32 UR9, UR4, 0x6, URZ ;  /* 0x0000000604097899 */ /* 0x000fe2000800063f */
[----:B------:R-:W-:Y:S01]  /*16d0*/  IMAD.IADD R5, R3, 0x1, R16 ;  /* 0x0000000103057824 */ /* 0x000fe200078e0210 */
[----:B------:R-:W-:Y:S01]  /*16e0*/  USHF.L.U64.HI UR13, UR4, UR8, UR5 ;  /* 0x00000008040d7299 */ /* 0x000fe20008010205 */
[----:B------:R-:W-:-:S02]  /*16f0*/  IMAD.IADD R9, R9, 0x1, R20 ;  /* 0x0000000109097824 */ /* 0x000fc400078e0214 */
[----:B------:R-:W-:Y:S01]  /*1700*/  IMAD.IADD R3, R11, 0x1, R13 ;  /* 0x000000010b037824 */ /* 0x000fe200078e020d */
[----:B------:R-:W-:Y:S01]  /*1710*/  UMOV UR4, 0x5 ;  /* 0x0000000500047882 */ /* 0x000fe20000000000 */
[----:B------:R-:W-:Y:S02]  /*1720*/  IMAD R15, R33, c[0x0][0x210], RZ ;  /* 0x00008400210f7a24 */ /* 0x000fe400078e02ff */
[----:B------:R-:W-:Y:S02]  /*1730*/  IMAD R24, R0, UR12, R10 ;  /* 0x0000000c00187c24 */ /* 0x000fe4000f8e020a */
[----:B------:R-:W-:Y:S02]  /*1740*/  IMAD R11, R22, c[0x0][0x188], RZ ;  /* 0x00006200160b7a24 */ /* 0x000fe400078e02ff */
[----:B------:R-:W-:Y:S02]  /*1750*/  IMAD R0, R0, c[0x0][0x178], RZ ;  /* 0x00005e0000007a24 */ /* 0x000fe400078e02ff */
[----:B------:R-:W-:-:S02]  /*1760*/  IMAD R10, R78, c[0x0][0x214], R15 ;  /* 0x000085004e0a7a24 */ /* 0x000fc400078e020f */
[----:B------:R-:W-:-:S04]  /*1770*/  IMAD.WIDE.U32 R8, R78, c[0x0][0x210], R8 ;  /* 0x000084004e087a25 */ /* 0x000fc800078e0008 */
[----:B------:R-:W-:-:S04]  /*1780*/  IMAD.WIDE.U32 R12, R234, c[0x0][0x178], RZ ;  /* 0x00005e00ea0c7a25 */ /* 0x000fc800078e00ff */
[C---:B------:R-:W-:Y:S02]  /*1790*/  IMAD R15, R27.reuse, c[0x0][0x18c], R11 ;  /* 0x000063001b0f7a24 */ /* 0x040fe400078e020b */
[----:B------:R-:W-:Y:S02]  /*17a0*/  IMAD R0, R234, c[0x0][0x17c], R0 ;  /* 0x00005f00ea007a24 */ /* 0x000fe400078e0200 */
[----:B------:R-:W-:-:S04]  /*17b0*/  IMAD.WIDE.U32 R20, R27, c[0x0][0x188], R2 ;  /* 0x000062001b147a25 */ /* 0x000fc800078e0002 */
[----:B------:R-:W-:Y:S01]  /*17c0*/  IMAD.WIDE R2, R76, 0x60, R18 ;  /* 0x000000604c027825 */ /* 0x000fe200078e0212 */
[----:B------:R1:W-:Y:S03]  /*17d0*/  STL.64 [R1+0x8], R20 ;  /* 0x0000081401007387 */ /* 0x0003e60000100a00 */
[----:B------:R-:W-:Y:S02]  /*17e0*/  IMAD.IADD R11, R9, 0x1, R10 ;  /* 0x00000001090b7824 */ /* 0x000fe400078e020a */
[----:B------:R-:W-:Y:S01]  /*17f0*/  IMAD.IADD R9, R13, 0x1, R0 ;  /* 0x000000010d097824 */ /* 0x000fe200078e0200 */
[----:B------:R-:W-:Y:S01]  /*1800*/  LEA R0, P0, R12, R20, 0x6 ;  /* 0x000000140c007211 */ /* 0x000fe200078030ff */
[----:B------:R-:W-:Y:S02]  /*1810*/  IMAD.IADD R252, R21, 0x1, R15 ;  /* 0x0000000115fc7824 */ /* 0x000fe400078e020f */
[----:B------:R-:W-:-:S02]  /*1820*/  IMAD R15, R3, c[0x0][0x1d8], RZ ;  /* 0x00007600030f7a24 */ /* 0x000fc400078e02ff */
[----:B------:R-:W-:Y:S01]  /*1830*/  IMAD R13, R3, c[0x0][0x1a8], RZ ;  /* 0x00006a00030d7a24 */ /* 0x000fe200078e02ff */
[----:B------:R-:W-:Y:S01]  /*1840*/  LEA.HI.X R12, R12, R252, R9, 0x6, P0 ;  /* 0x000000fc0c0c7211 */ /* 0x000fe200000f3409 */
[----:B------:R-:W-:Y:S01]  /*1850*/  IMAD.MOV.U32 R10, RZ, RZ, R8 ;  /* 0x000000ffff0a7224 */ /* 0x000fe200078e0008 */
[----:B------:R-:W-:Y:S01]  /*1860*/  LEA R16, P0, R0, c[0x0][0x160], 0x1 ;  /* 0x0000580000107a11 */ /* 0x000fe200078008ff */
[C---:B------:R-:W-:Y:S02]  /*1870*/  IMAD R3, R2.reuse, c[0x0][0x1dc], R15 ;  /* 0x0000770002037a24 */ /* 0x040fe400078e020f */
[----:B------:R-:W-:Y:S01]  /*1880*/  IMAD.WIDE.U32 R8, R2, c[0x0][0x1d8], R6 ;  /* 0x0000760002087a25 */ /* 0x000fe200078e0006 */
[----:B------:R-:W-:-:S03]  /*1890*/  LEA.HI.X R17, R0, c[0x0][0x164], R12, 0x1, P0 ;  /* 0x0000590000117a11 */ /* 0x000fc600000f0c0c */
[C---:B------:R-:W-:Y:S02]  /*18a0*/  IMAD R13, R2.reuse, c[0x0][0x1ac], R13 ;  /* 0x00006b00020d7a24 */ /* 0x040fe400078e020d */
[----:B------:R-:W-:Y:S01]  /*18b0*/  IMAD.WIDE.U32 R6, R2, c[0x0][0x1a8], R4 ;  /* 0x00006a0002067a25 */ /* 0x000fe200078e0004 */
[----:B------:R-:W-:-:S03]  /*18c0*/  LEA R4, P2, R8, c[0x0][0x1c0], 0x1 ;  /* 0x0000700008047a11 */ /* 0x000fc600078408ff */
[----:B------:R-:W-:Y:S01]  /*18d0*/  IMAD.IADD R3, R9, 0x1, R3 ;  /* 0x0000000109037824 */ /* 0x000fe200078e0203 */
[----:B------:R-:W-:Y:S01]  /*18e0*/  LEA R2, P1, R6, c[0x0][0x190], 0x1 ;  /* 0x0000640006027a11 */ /* 0x000fe200078208ff */
[----:B------:R-:W-:Y:S02]  /*18f0*/  IMAD.IADD R7, R7, 0x1, R13 ;  /* 0x0000000107077824 */ /* 0x000fe400078e020d */
[----:B------:R-:W-:Y:S01]  /*1900*/  IMAD R0, R22, c[0x0][0x218], RZ ;  /* 0x0000860016007a24 */ /* 0x000fe200078e02ff */
[----:B------:R-:W-:Y:S01]  /*1910*/  LEA.HI.X R5, R8, c[0x0][0x1c4], R3, 0x1, P2 ;  /* 0x0000710008057a11 */ /* 0x000fe200010f0c03 */
[----:B------:R-:W-:Y:S01]  /*1920*/  IMAD.MOV.U32 R12, RZ, RZ, c[0x0][0x178] ;  /* 0x00005e00ff0c7624 */ /* 0x000fe200078e00ff */
[----:B------:R-:W-:Y:S01]  /*1930*/  LEA.HI.X R3, R6, c[0x0][0x194], R7, 0x1, P1 ;  /* 0x0000650006037a11 */ /* 0x000fe200008f0c07 */
[----:B------:R-:W-:Y:S01]  /*1940*/  IMAD.IADD R9, R247, 0x1, -R37 ;  /* 0x00000001f7097824 */ /* 0x000fe200078e0a25 */
[----:B------:R-:W-:Y:S01]  /*1950*/  ISETP.GE.AND P2, PT, R32, c[0x0][0x1cc], PT ;  /* 0x0000730020007a0c */ /* 0x000fe20003f46270 */
[C---:B------:R-:W-:Y:S01]  /*1960*/  IMAD R6, R27.reuse, c[0x0][0x21c], R0 ;  /* 0x000087001b067a24 */ /* 0x040fe200078e0200 */
[----:B-1----:R-:W-:Y:S01]  /*1970*/  LEA R20, P0, R12, R16, 0x6 ;  /* 0x000000100c147211 */ /* 0x002fe200078030ff */
[----:B------:R-:W-:-:S04]  /*1980*/  IMAD.WIDE.U32 R18, R27, c[0x0][0x218], R10 ;  /* 0x000086001b127a25 */ /* 0x000fc800078e000a */
[----:B------:R-:W-:Y:S01]  /*1990*/  IMAD.MOV.U32 R15, RZ, RZ, c[0x0][0x17c] ;  /* 0x00005f00ff0f7624 */ /* 0x000fe200078e00ff */
[----:B------:R1:W-:Y:S01]  /*19a0*/  STL.64 [R1], R18 ;  /* 0x0000001201007387 */ /* 0x0003e20000100a00 */
[----:B------:R-:W-:Y:S02]  /*19b0*/  IMAD R0, R76, -0x60, R9 ;  /* 0xffffffa04c007824 */ /* 0x000fe400078e0209 */
[----:B------:R-:W-:Y:S01]  /*19c0*/  IMAD.IADD R251, R19, 0x1, R6 ;  /* 0x0000000113fb7824 */ /* 0x000fe200078e0206 */
[----:B------:R-:W-:Y:S01]  /*19d0*/  LEA.HI.X R21, R12, R17, R15, 0x6, P0 ;  /* 0x000000110c157211 */ /* 0x000fe200000f340f */
[----:B------:R-:W-:Y:S01]  /*19e0*/  IMAD.MOV.U32 R250, RZ, RZ, R18 ;  /* 0x000000fffffa7224 */ /* 0x000fe200078e0012 */
[----:B------:R-:W-:Y:S01]  /*19f0*/  ISETP.LT.OR P4, PT, R0, 0x1, P5 ;  /* 0x000000010000780c */ /* 0x000fe20002f81670 */
[----:B------:R-:W-:Y:S01]  /*1a00*/  IMAD.SHL.U32 R243, R243, 0x2, RZ ;  /* 0x00000002f3f37824 */ /* 0x000fe200078e00ff */
[----:B------:R-:W-:Y:S01]  /*1a10*/  IADD3 R6, P0, R4, UR9, RZ ;  /* 0x0000000904067c10 */ /* 0x000fe2000ff1e0ff */
[----:B------:R-:W-:Y:S01]  /*1a20*/  IMAD.WIDE.U32 R8, R234, UR12, R250 ;  /* 0x0000000cea087c25 */ /* 0x000fe2000f8e00fa */
[C---:B------:R-:W-:Y:S01]  /*1a30*/  ISETP.LT.OR P3, PT, R0.reuse, 0x1, P2 ;  /* 0x000000010000780c */ /* 0x040fe20001761670 */
[----:B------:R-:W-:Y:S01]  /*1a40*/  USHF.L.U32 UR12, UR6, 0x5, URZ ;  /* 0x00000005060c7899 */ /* 0x000fe2000800063f */
[----:B------:R-:W-:Y:S01]  /*1a50*/  ISETP.LT.OR P1, PT, R0, 0x21, P5 ;  /* 0x000000210000780c */ /* 0x000fe20002f21670 */
[----:B------:R-:W-:Y:S01]  /*1a60*/  IMAD.IADD R9, R9, 0x1, R24 ;  /* 0x0000000109097824 */ /* 0x000fe200078e0218 */
[----:B------:R-:W-:Y:S01]  /*1a70*/  IADD3.X R7, R5, UR13, RZ, P0, !PT ;  /* 0x0000000d05077c10 */ /* 0x000fe200087fe4ff */
[----:B------:R-:W-:Y:S01]  /*1a80*/  USHF.L.U64.HI UR6, UR6, UR4, UR7 ;  /* 0x0000000406067299 */ /* 0x000fe20008010207 */
[C---:B------:R-:W-:Y:S01]  /*1a90*/  LEA R12, P0, R8.reuse, c[0x0][0x1f0], 0x1 ;  /* 0x00007c00080c7a11 */ /* 0x040fe200078008ff */
[----:B------:R-:W-:Y:S01]  /*1aa0*/  IMAD.U32 R11, RZ, RZ, UR9 ;  /* 0x00000009ff0b7e24 */ /* 0x000fe2000f8e00ff */
[----:B------:R-:W-:Y:S01]  /*1ab0*/  ULDC.64 UR4, c[0x0][0x1a8] ;  /* 0x00006a0000047ab9 */ /* 0x000fe20000000a00 */
[----:B------:R-:W-:Y:S01]  /*1ac0*/  @!PT LDS RZ, [RZ] ;  /* 0x00000000fffff984 */ /* 0x000fe20000000800 */
[----:B------:R-:W-:Y:S01]  /*1ad0*/  @!PT LDS RZ, [RZ] ;  /* 0x00000000fffff984 */ /* 0x000fe20000000800 */
[----:B------:R-:W-:Y:S01]  /*1ae0*/  @!PT LDS RZ, [RZ] ;  /* 0x00000000fffff984 */ /* 0x000fe20000000800 */
[----:B------:R2:W-:Y:S01]  /*1af0*/  LDGSTS.E.BYPASS.LTC128B.128 [R243+0x6080], [R4.64], !P4 ;  /* 0x0608000004f37fae */ /* 0x0005e2000e101d4a */
[----:B------:R-:W-:Y:S01]  /*1b00*/  LEA.HI.X R13, R8, c[0x0][0x1f4], R9, 0x1, P0 ;  /* 0x00007d00080d7a11 */ /* 0x000fe200000f0c09 */
[----:B------:R-:W-:Y:S01]  /*1b10*/  IMAD.U32 R8, RZ, RZ, UR12 ;  /* 0x0000000cff087e24 */ /* 0x000fe2000f8e00ff */
[----:B------:R-:W-:Y:S01]  /*1b20*/  USHF.L.U32 UR7, UR4, 0x6, URZ ;  /* 0x0000000604077899 */ /* 0x000fe2000800063f */
[----:B------:R2:W-:Y:S01]  /*1b30*/  LDGSTS.E.BYPASS.LTC128B.128 [R243+0x9080], [R4.64+0x80], !P3 ;  /* 0x0908008004f37fae */ /* 0x0005e2000d901d4a */
[----:B------:R-:W-:Y:S01]  /*1b40*/  IMAD.U32 R10, RZ, RZ, UR12 ;  /* 0x0000000cff0a7e24 */ /* 0x000fe2000f8e00ff */
[----:B------:R-:W-:Y:S01]  /*1b50*/  ISETP.LT.OR P3, PT, R0, 0x21, P2 ;  /* 0x000000210000780c */ /* 0x000fe20001761670 */
[----:B------:R-:W-:Y:S01]  /*1b60*/  IMAD.U32 R9, RZ, RZ, UR6 ;  /* 0x00000006ff097e24 */ /* 0x000fe2000f8e00ff */
[----:B------:R3:W-:Y:S01]  /*1b70*/  LDGSTS.E.BYPASS.LTC128B.128 [R243+0x7080], [R6.64], !P1 ;  /* 0x0708000006f37fae */ /* 0x0007e2000c901d4a */
[----:B------:R-:W-:Y:S01]  /*1b80*/  LEA R28, P4, R8, R12, 0x1 ;  /* 0x0000000c081c7211 */ /* 0x000fe200078808ff */
[----:B------:R-:W-:Y:S01]  /*1b90*/  USHF.L.U64.HI UR5, UR4, UR8, UR5 ;  /* 0x0000000804057299 */ /* 0x000fe20008010205 */
[----:B------:R-:W-:Y:S01]  /*1ba0*/  IMAD.SHL.U32 R24, R234, 0x40, RZ ;  /* 0x00000040ea187824 */ /* 0x000fe200078e00ff */
[----:B------:R-:W-:Y:S01]  /*1bb0*/  LEA.HI R15, R36, R77, RZ, 0x5 ;  /* 0x0000004d240f7211 */ /* 0x000fe200078f28ff */
[----:B------:R-:W-:Y:S01]  /*1bc0*/  IMAD R247, R76, -0x60, R247 ;  /* 0xffffffa04cf77824 */ /* 0x000fe200078e02f7 */
[----:B------:R-:W-:Y:S01]  /*1bd0*/  LEA.HI.X R29, R10, R13, R9, 0x1, P4 ;  /* 0x0000000d0a1d7211 */ /* 0x000fe200020f0c09 */
[----:B------:R-:W-:Y:S01]  /*1be0*/  UMOV UR8, 0x1 ;  /* 0x0000000100087882 */ /* 0x000fe20000000000 */
[----:B------:R-:W-:-:S02]  /*1bf0*/  ISETP.LT.OR P4, PT, R0, 0x41, P5 ;  /* 0x000000410000780c */ /* 0x000fc40002f81670 */
[----:B------:R-:W-:Y:S02]  /*1c00*/  ISETP.GE.AND P5, PT, R14, c[0x0][0x19c], PT ;  /* 0x000067000e007a0c */ /* 0x000fe40003fa6270 */
[----:B------:R-:W-:Y:S02]  /*1c10*/  SHF.R.S32.HI R10, RZ, 0x1f, R77 ;  /* 0x0000001fff0a7819 */ /* 0x000fe4000001144d */
[----:B--2---:R-:W-:-:S04]  /*1c20*/  IADD3 R4, P1, P0, R11, 0x80, R4 ;  /* 0x000000800b047810 */ /* 0x004fc8000783e004 */
[----:B------:R-:W-:Y:S02]  /*1c30*/  IADD3.X R5, RZ, UR13, R5, P1, P0 ;  /* 0x0000000dff057c10 */ /* 0x000fe40008fe0405 */
[----:B------:R-:W-:Y:S02]  /*1c40*/  ISETP.LT.OR P1, PT, R0, 0x41, P2 ;  /* 0x000000410000780c */ /* 0x000fe40001721670 */
[----:B---3--:R-:W-:Y:S01]  /*1c50*/  IADD3 R6, P0, R6, UR9, RZ ;  /* 0x0000000906067c10 */ /* 0x008fe2000ff1e0ff */
        /* <DEDUP_REMOVED lines=17> */
[----:B--2---:R-:W-:Y:S02]  /*1d70*/  IADD3 R4, P4, R2, UR7, RZ ;  /* 0x0000000702047c10 */ /* 0x004fe4000ff9e0ff */
[----:B------:R-:W-:-:S02]  /*1d80*/  SHF.R.U32.HI R0, RZ, 0x3, R0 ;  /* 0x00000003ff007819 */ /* 0x000fc40000011600 */
[----:B------:R-:W-:Y:S02]  /*1d90*/  IADD3.X R5, R3, UR5, RZ, P4, !PT ;  /* 0x0000000503057c10 */ /* 0x000fe4000a7fe4ff */
[----:B------:R-:W-:-:S03]  /*1da0*/  ISETP.GE.AND P4, PT, R14, c[0x0][0x16c], PT ;  /* 0x00005b000e007a0c */ /* 0x000fc60003f86270 */
[----:B------:R2:W-:Y:S01]  /*1db0*/  LDGSTS.E.BYPASS.LTC128B.128 [R243+0x1080], [R4.64], !P1 ;  /* 0x0108000004f37fae */ /* 0x0005e2000c901d4a */
[----:B---3--:R-:W-:-:S05]  /*1dc0*/  IMAD.U32 R6, RZ, RZ, UR7 ;  /* 0x00000007ff067e24 */ /* 0x008fca000f8e00ff */
[----:B------:R-:W-:-:S04]  /*1dd0*/  IADD3 R6, P3, P0, R6, 0x80, R2 ;  /* 0x0000008006067810 */ /* 0x000fc8000787e002 */
[----:B------:R-:W-:Y:S02]  /*1de0*/  IADD3.X R7, RZ, UR5, R3, P3, P0 ;  /* 0x00000005ff077c10 */ /* 0x000fe40009fe0403 */
[----:B------:R-:W-:Y:S01]  /*1df0*/  ISETP.GE.AND P3, PT, R32, c[0x0][0x16c], PT ;  /* 0x00005b0020007a0c */ /* 0x000fe20003f66270 */
[----:B----4-:R-:W-:Y:S01]  /*1e00*/  IMAD.SHL.U32 R2, R26, 0x80, RZ ;  /* 0x000000801a027824 */ /* 0x010fe200078e00ff */
[----:B------:R-:W-:Y:S01]  /*1e10*/  SEL R3, RZ, 0x1, P4 ;  /* 0x00000001ff037807 */ /* 0x000fe20002000000 */
[----:B------:R3:W-:Y:S01]  /*1e20*/  LDGSTS.E.BYPASS.LTC128B.128 [R243+0x4080], [R6.64], !P6 ;  /* 0x0408000006f37fae */ /* 0x0007e2000f101d4a */
[----:B------:R-:W-:Y:S02]  /*1e30*/  SEL R8, RZ, 0x2, P3 ;  /* 0x00000002ff087807 */ /* 0x000fe40001800000 */
[-C--:B-1----:R-:W-:Y:S02]  /*1e40*/  IADD3 R18, P1, R2, R77.reuse, RZ ;  /* 0x0000004d02127210 */ /* 0x082fe40007f3e0ff */
[----:B------:R-:W-:-:S02]  /*1e50*/  LEA.HI R26, R36, R77, RZ, 0x2 ;  /* 0x0000004d241a7211 */ /* 0x000fc400078f10ff */
[----:B------:R-:W-:Y:S02]  /*1e60*/  LEA.HI.X.SX32 R19, R2, R10, 0x1, P1 ;  /* 0x0000000a02137211 */ /* 0x000fe400008f0eff */
[----:B------:R-:W-:Y:S01]  /*1e70*/  LOP3.LUT R2, R34, R9, R0, 0xf6, !PT ;  /* 0x0000000922027212 */ /* 0x000fe200078ef600 */
[----:B------:R-:W-:Y:S01]  /*1e80*/  IMAD.IADD R0, R8, 0x1, R3 ;  /* 0x0000000108007824 */ /* 0x000fe200078e0203 */
[----:B--2---:R-:W-:Y:S02]  /*1e90*/  IADD3 R4, P0, R4, UR7, RZ ;  /* 0x0000000704047c10 */ /* 0x004fe4000ff1e0ff */
[----:B------:R-:W-:Y:S01]  /*1ea0*/  SHF.R.S32.HI R9, RZ, 0x2, R26 ;  /* 0x00000002ff097819 */ /* 0x000fe2000001141a */
[----:B------:R-:W-:Y:S01]  /*1eb0*/  IMAD.SHL.U32 R218, R2, 0x2, RZ ;  /* 0x0000000202da7824 */ /* 0x000fe200078e00ff */
[----:B------:R-:W-:Y:S01]  /*1ec0*/  IADD3.X R5, R5, UR5, RZ, P0, !PT ;  /* 0x0000000505057c10 */ /* 0x000fe200087fe4ff */
[----:B------:R-:W-:Y:S01]  /*1ed0*/  ULDC.64 UR4, c[0x0][0x178] ;  /* 0x00005e0000047ab9 */ /* 0x000fe20000000a00 */
[C---:B------:R-:W-:Y:S01]  /*1ee0*/  LOP3.LUT P1, RZ, R0.reuse, 0x1, RZ, 0xc0, !PT ;  /* 0x0000000100ff7812 */ /* 0x040fe2000782c0ff */
[----:B------:R-:W-:Y:S01]  /*1ef0*/  USHF.L.U64.HI UR5, UR4, 0x5, UR5 ;  /* 0x0000000504057899 */ /* 0x000fe20008010205 */
[----:B------:R-:W-:Y:S01]  /*1f00*/  LOP3.LUT P6, RZ, R0, 0x2, RZ, 0xc0, !PT ;  /* 0x0000000200ff7812 */ /* 0x000fe200078cc0ff */
[----:B------:R1:W-:Y:S01]  /*1f10*/  LDGSTS.E.BYPASS.LTC128B.128 [R243+0x2080], [R4.64], !P5 ;  /* 0x0208000004f37fae */ /* 0x0003e2000e901d4a */
[----:B------:R-:W-:Y:S01]  /*1f20*/  IMAD R0, R33, c[0x0][0x270], RZ ;  /* 0x00009c0021007a24 */ /* 0x000fe200078e02ff */
[C---:B------:R-:W-:Y:S01]  /*1f30*/  LOP3.LUT P0, RZ, R25.reuse, 0x4, RZ, 0xc0, !PT ;  /* 0x0000000419ff7812 */ /* 0x040fe2000780c0ff */
[----:B------:R-:W-:Y:S01]  /*1f40*/  USHF.L.U32 UR4, UR4, 0x5, URZ ;  /* 0x0000000504047899 */ /* 0x000fe2000800063f */
[----:B------:R1:W-:Y:S01]  /*1f50*/  LDGSTS.E.BYPASS.LTC128B.128 [R243+0x5080], [R4.64+0x80], !P2 ;  /* 0x0508008004f37fae */ /* 0x0003e2000d101d4a */
[----:B------:R-:W-:Y:S01]  /*1f60*/  LOP3.LUT P2, RZ, R25, 0x2, RZ, 0xc0, !PT ;  /* 0x0000000219ff7812 */ /* 0x000fe2000784c0ff */
[----:B---3--:R-:W-:-:S02]  /*1f70*/  IMAD R6, R78, c[0x0][0x274], R0 ;  /* 0x00009d004e067a24 */ /* 0x008fc400078e0200 */
[----:B------:R-:W0:Y:S01]  /*1f80*/  LDGDEPBAR ;  /* 0x00000000000079af */ /* 0x000e220000000000 */
[----:B------:R-:W-:Y:S02]  /*1f90*/  SHF.R.S32.HI R0, RZ, 0x1f, R26 ;  /* 0x0000001fff007819 */ /* 0x000fe4000001141a */
[----:B------:R-:W-:Y:S02]  /*1fa0*/  SEL R222, R222, 0xffffffc0, !P0 ;  /* 0xffffffc0dede7807 */ /* 0x000fe40004000000 */
[----:B------:R-:W-:Y:S02]  /*1fb0*/  LEA.HI R7, R0, R9, RZ, 0x3 ;  /* 0x0000000900077211 */ /* 0x000fe400078f18ff */
[----:B------:R-:W-:Y:S01]  /*1fc0*/  IADD3 R3, -R37, R245, -R24 ;  /* 0x000000f525037210 */ /* 0x000fe20007ffe918 */
[----:B------:R-:W-:Y:S01]  /*1fd0*/  IMAD.IADD R219, R218, 0x1, R222 ;  /* 0x00000001dadb7824 */ /* 0x000fe200078e02de */
[----:B------:R-:W-:Y:S02]  /*1fe0*/  SHF.R.S32.HI R8, RZ, 0x5, R15 ;  /* 0x00000005ff087819 */ /* 0x000fe4000001140f */
[----:B------:R-:W-:-:S02]  /*1ff0*/  ISETP.LT.OR P0, PT, R3, 0x1, !P1 ;  /* 0x000000010300780c */ /* 0x000fc40004f01670 */
[----:B------:R-:W-:Y:S02]  /*2000*/  ISETP.LT.OR P1, PT, R3, 0x21, !P1 ;  /* 0x000000210300780c */ /* 0x000fe40004f21670 */
[----:B------:R-:W-:Y:S02]  /*2010*/  LEA.HI R10, R15, R8, RZ, 0x1 ;  /* 0x000000080f0a7211 */ /* 0x000fe400078f08ff */
[----:B------:R-:W-:Y:S02]  /*2020*/  LOP3.LUT R7, R7, 0xfffffff8, RZ, 0xc0, !PT ;  /* 0xfffffff807077812 */ /* 0x000fe400078ec0ff */
[----:B------:R-:W-:Y:S02]  /*2030*/  LOP3.LUT R10, R10, 0xfffffffe, RZ, 0xc0, !PT ;  /* 0xfffffffe0a0a7812 */ /* 0x000fe400078ec0ff */
[----:B------:R-:W-:Y:S01]  /*2040*/  ISETP.GE.AND P5, PT, R14, c[0x0][0x1fc], PT ;  /* 0x00007f000e007a0c */ /* 0x000fe20003fa6270 */
[----:B------:R-:W-:Y:S01]  /*2050*/  IMAD.IADD R7, R9, 0x1, -R7 ;  /* 0x0000000109077824 */ /* 0x000fe200078e0a07 */
[----:B------:R-:W-:-:S04]  /*2060*/  DEPBAR.LE SB0, 0x1 ;  /* 0x000080400000791a */ /* 0x000fc80000000000 */
[----:B------:R-:W-:Y:S01]  /*2070*/  BAR.SYNC.DEFER_BLOCKING 0x0 ;  /* 0x0000000000007b1d */ /* 0x000fe20000010000 */
[----:B-1----:R-:W-:Y:S01]  /*2080*/  IMAD.MOV.U32 R4, RZ, RZ, 0x20 ;  /* 0x00000020ff047424 */ /* 0x002fe200078e00ff */
[----:B------:R-:W-:Y:S01]  /*2090*/  SEL R248, RZ, 0x1, P5 ;  /* 0x00000001fff87807 */ /* 0x000fe20002800000 */
[----:B------:R-:W-:Y:S02]  /*20a0*/  IMAD.IADD R10, R8, 0x1, -R10 ;  /* 0x00000001080a7824 */ /* 0x000fe400078e0a0a */
[----:B------:R-:W-:Y:S01]  /*20b0*/  IMAD R8, R33, c[0x0][0x288], RZ ;  /* 0x0000a20021087a24 */ /* 0x000fe200078e02ff */
[----:B------:R-:W-:Y:S01]  /*20c0*/  SEL R0, R4, 0xffffffe0, !P2 ;  /* 0xffffffe004007807 */ /* 0x000fe20005000000 */
[----:B------:R-:W-:Y:S01]  /*20d0*/  IMAD.WIDE.U32 R4, R78, c[0x0][0x270], R30 ;  /* 0x00009c004e047a25 */ /* 0x000fe200078e001e */
[C---:B------:R-:W-:Y:S02]  /*20e0*/  ISETP.LT.OR P2, PT, R3.reuse, 0x1, !P6 ;  /* 0x000000010300780c */ /* 0x040fe40007741670 */
[----:B------:R-:W-:Y:S01]  /*20f0*/  ISETP.LT.OR P6, PT, R3, 0x21, !P6 ;  /* 0x000000210300780c */ /* 0x000fe200077c1670 */
[----:B------:R-:W-:-:S02]  /*2100*/  IMAD.IADD R220, R218, 0x1, R0 ;  /* 0x00000001dadc7824 */ /* 0x000fc400078e0200 */
[----:B------:R-:W-:Y:S02]  /*2110*/  IMAD.IADD R0, R0, 0x1, R219 ;  /* 0x0000000100007824 */ /* 0x000fe400078e02db */
[----:B------:R-:W-:Y:S02]  /*2120*/  IMAD.IADD R5, R5, 0x1, R6 ;  /* 0x0000000105057824 */ /* 0x000fe400078e0206 */
[----:B------:R-:W-:Y:S01]  /*2130*/  IMAD R6, R33, c[0x0][0x238], RZ ;  /* 0x00008e0021067a24 */ /* 0x000fe200078e02ff */
[----:B------:R-:W-:Y:S01]  /*2140*/  SHF.R.S32.HI R33, RZ, 0x1f, R24 ;  /* 0x0000001fff217819 */ /* 0x000fe20000011418 */
[----:B------:R-:W-:-:S04]  /*2150*/  IMAD.WIDE.U32 R38, R27, c[0x0][0x278], R4 ;  /* 0x00009e001b267a25 */ /* 0x000fc800078e0004 */
[C---:B------:R-:W-:Y:S01]  /*2160*/  IMAD R8, R78.reuse, c[0x0][0x28c], R8 ;  /* 0x0000a3004e087a24 */ /* 0x040fe200078e0208 */
[----:B------:R-:W1:Y:S01]  /*2170*/  LDSM.16.M88.2 R170, [R0+0x6080] ;  /* 0x0060800000aa783b */ /* 0x000e620000000100 */
[----:B------:R-:W-:-:S03]  /*2180*/  IMAD.WIDE.U32 R4, R78, c[0x0][0x288], R30 ;  /* 0x0000a2004e047a25 */ /* 0x000fc600078e001e */
[----:B------:R-:W2:Y:S01]  /*2190*/  LDSM.16.M88.2 R172, [R0+0x7080] ;  /* 0x0070800000ac783b */ /* 0x000ea20000000100 */
[----:B------:R-:W-:Y:S02]  /*21a0*/  IMAD.IADD R5, R5, 0x1, R8 ;  /* 0x0000000105057824 */ /* 0x000fe400078e0208 */
[C---:B------:R-:W-:Y:S01]  /*21b0*/  IMAD R6, R78.reuse, c[0x0][0x23c], R6 ;  /* 0x00008f004e067a24 */ /* 0x040fe200078e0206 */
[----:B------:R-:W3:Y:S01]  /*21c0*/  LDSM.16.M88.2 R174, [R0+0x8080] ;  /* 0x0080800000ae783b */ /* 0x000ee20000000100 */
[----:B------:R-:W-:-:S03]  /*21d0*/  IMAD.WIDE.U32 R2, R78, c[0x0][0x238], R18 ;  /* 0x00008e004e027a25 */ /* 0x000fc600078e0012 */
[----:B------:R-:W4:Y:S01]  /*21e0*/  LDSM.16.M88.2 R194, [R0+0x9080] ;  /* 0x0090800000c2783b */ /* 0x000f220000000100 */
[----:B------:R-:W-:Y:S02]  /*21f0*/  IMAD.IADD R3, R3, 0x1, R6 ;  /* 0x0000000103037824 */ /* 0x000fe400078e0206 */
[C---:B------:R-:W-:Y:S01]  /*2200*/  IMAD.WIDE.U32 R30, R27.reuse, c[0x0][0x290], R4 ;  /* 0x0000a4001b1e7a25 */ /* 0x040fe200078e0004 */
[----:B------:R-:W1:Y:S03]  /*2210*/  LDSM.16.M88.2 R196, [R0+0xa080] ;  /* 0x00a0800000c4783b */ /* 0x000e660000000100 */
[----:B------:R-:W-:Y:S01]  /*2220*/  IMAD.WIDE.U32 R18, R27, c[0x0][0x240], R2 ;  /* 0x000090001b127a25 */ /* 0x000fe200078e0002 */
[----:B------:R5:W1:Y:S03]  /*2230*/  LDSM.16.M88.2 R198, [R0+0xb080] ;  /* 0x00b0800000c6783b */ /* 0x000a660000000100 */
[----:B------:R-:W-:Y:S01]  /*2240*/  IMAD.SHL.U32 R221, R10, 0x200, RZ ;  /* 0x000002000add7824 */ /* 0x000fe200078e00ff */
[----:B------:R-:W1:Y:S01]  /*2250*/  LDSM.16.M88.2 R148, [R218+0x6080] ;  /* 0x00608000da94783b */ /* 0x000e620000000100 */
[----:B------:R-:W-:-:S03]  /*2260*/  IMAD.IADD R222, R222, 0x1, R220 ;  /* 0x00000001dede7824 */ /* 0x000fc600078e02dc */
        /* <DEDUP_REMOVED lines=21> */
[----:B------:R5:W-:Y:S04]  /*23c0*/  STL.64 [R1+0x20], R38 ;  /* 0x0000202601007387 */ /* 0x000be80000100a00 */
[----:B------:R1:W-:Y:S04]  /*23d0*/  STL [R1+0x38], R9 ;  /* 0x0000380901007387 */ /* 0x0003e80000100800 */
[----:B------:R-:W-:Y:S04]  /*23e0*/  STL.64 [R1+0x30], R18 ;  /* 0x0000301201007387 */ /* 0x000fe80000100a00 */
[----:B------:R1:W-:Y:S04]  /*23f0*/  STL.64 [R1+0x18], R30 ;  /* 0x0000181e01007387 */ /* 0x0003e80000100a00 */
        /* <DEDUP_REMOVED lines=10> */
[----:B------:R-:W-:Y:S01]  /*24a0*/  @!P2 IADD3 R0, P1, R24, R38, RZ ;  /* 0x000000261800a210 */ /* 0x000fe20007f3e0ff */
[----:B------:R-:W-:Y:S01]  /*24b0*/  @!P2 IMAD.SHL.U32 R4, R77, 0x10, RZ ;  /* 0x000000104d04a824 */ /* 0x000fe200078e00ff */
[----:B-----5:R-:W-:-:S03]  /*24c0*/  CS2R R38, SRZ ;  /* 0x0000000000267805 */ /* 0x020fc6000001ff00 */
[----:B-1----:R-:W-:Y:S01]  /*24d0*/  @!P2 IMAD.X R9, R33, 0x1, R9, P1 ;  /* 0x000000012109a824 */ /* 0x002fe200008e0609 */
[----:B------:R-:W-:-:S04]  /*24e0*/  @!P2 LEA R8, P1, R0, c[0x0][0x258], 0x2 ;  /* 0x000096000008aa11 */ /* 0x000fc800078210ff */
[----:B------:R-:W-:Y:S01]  /*24f0*/  @!P2 LEA.HI.X R9, R0, c[0x0][0x25c], R9, 0x2, P1 ;  /* 0x000097000009aa11 */ /* 0x000fe200008f1409 */
[----:B------:R-:W-:Y:S01]  /*2500*/  IMAD R0, R22, c[0x0][0x290], RZ ;  /* 0x0000a40016007a24 */ /* 0x000fe200078e02ff */
[----:B------:R-:W-:Y:S01]  /*2510*/  ISETP.GE.AND P1, PT, R32, c[0x0][0x1fc], PT ;  /* 0x00007f0020007a0c */ /* 0x000fe20003f26270 */
[----:B------:R-:W-:Y:S01]  /*2520*/  IMAD R22, R22, c[0x0][0x240], RZ ;  /* 0x0000900016167a24 */ /* 0x000fe200078e02ff */
[----:B--2---:R-:W-:Y:S01]  /*2530*/  LEA.HI R16, R36, R77, RZ, 0x4 ;  /* 0x0000004d24107211 */ /* 0x004fe200078f20ff */
[----:B------:R1:W-:Y:S01]  /*2540*/  @!P2 LDGSTS.E.BYPASS.LTC128B.128 [R4+0x12080], [R8.64] ;  /* 0x120800000804afae */ /* 0x0003e2000b901d4a */
[----:B------:R-:W-:Y:S01]  /*2550*/  SHF.R.S32.HI R17, RZ, 0x1f, R23 ;  /* 0x0000001fff117819 */ /* 0x000fe20000011417 */
[----:B------:R-:W-:Y:S01]  /*2560*/  IMAD R22, R27, c[0x0][0x244], R22 ;  /* 0x000091001b167a24 */ /* 0x000fe200078e0216 */
[----:B------:R-:W-:Y:S01]  /*2570*/  SHF.R.S32.HI R14, RZ, 0x4, R16 ;  /* 0x00000004ff0e7819 */ /* 0x000fe20000011410 */
[----:B------:R-:W0:Y:S03]  /*2580*/  LDGDEPBAR ;  /* 0x00000000000079af */ /* 0x000e260000000000 */
[----:B------:R-:W-:-:S04]  /*2590*/  LEA.HI R11, R16, R14, RZ, 0x1 ;  /* 0x0000000e100b7211 */ /* 0x000fc800078f08ff */
[----:B------:R-:W-:-:S05]  /*25a0*/  LOP3.LUT R11, R11, 0xfffffffe, RZ, 0xc0, !PT ;  /* 0xfffffffe0b0b7812 */ /* 0x000fca00078ec0ff */
[----:B------:R-:W-:Y:S01]  /*25b0*/  IMAD.IADD R6, R14, 0x1, -R11 ;  /* 0x000000010e067824 */ /* 0x000fe200078e0a0b */
[----:B------:R-:W-:Y:S01]  /*25c0*/  LOP3.LUT R11, R15, 0xffffffe0, RZ, 0xc0, !PT ;  /* 0xffffffe00f0b7812 */ /* 0x000fe200078ec0ff */
[----:B------:R-:W-:Y:S01]  /*25d0*/  IMAD R14, R27, c[0x0][0x294], R0 ;  /* 0x0000a5001b0e7a24 */ /* 0x000fe200078e0200 */
[----:B------:R-:W-:Y:S01]  /*25e0*/  LEA.HI R0, R17, R23, RZ, 0x2 ;  /* 0x0000001711007211 */ /* 0x000fe200078f10ff */
[----:B------:R-:W-:Y:S01]  /*25f0*/  IMAD.SHL.U32 R5, R6, 0x20, RZ ;  /* 0x0000002006057824 */ /* 0x000fe200078e00ff */
[----:B------:R-:W-:Y:S01]  /*2600*/  SEL R17, RZ, 0xffffffff, P1 ;  /* 0xffffffffff117807 */ /* 0x000fe20000800000 */
[----:B------:R-:W-:Y:S01]  /*2610*/  IMAD.IADD R2, R77, 0x1, -R11 ;  /* 0x000000014d027824 */ /* 0x000fe200078e0a0b */
[----:B------:R-:W-:Y:S01]  /*2620*/  LOP3.LUT R3, R0, 0x1ffffffc, RZ, 0xc0, !PT ;  /* 0x1ffffffc00037812 */ /* 0x000fe200078ec0ff */
[----:B------:R-:W-:Y:S01]  /*2630*/  IMAD.SHL.U32 R224, R6, 0x8, RZ ;  /* 0x0000000806e07824 */ /* 0x000fe200078e00ff */
[----:B------:R-:W-:Y:S01]  /*2640*/  IADD3 R0, -R24, R245, -R37 ;  /* 0x000000f518007210 */ /* 0x000fe20007ffe925 */
[----:B------:R-:W-:Y:S01]  /*2650*/  IMAD.IADD R14, R31, 0x1, R14 ;  /* 0x000000011f0e7824 */ /* 0x000fe200078e020e */
[----:B------:R-:W-:Y:S01]  /*2660*/  SHF.R.S32.HI R244, RZ, 0x1f, R2 ;  /* 0x0000001ffff47819 */ /* 0x000fe20000011402 */
[C---:B------:R-:W-:Y:S01]  /*2670*/  IMAD.IADD R11, R23.reuse, 0x1, -R3 ;  /* 0x00000001170b7824 */ /* 0x040fe200078e0a03 */
[----:B------:R-:W-:Y:S01]  /*2680*/  ISETP.LT.OR P5, PT, R0, 0x1, P0 ;  /* 0x000000010000780c */ /* 0x000fe200007a1670 */
[----:B------:R-:W-:Y:S01]  /*2690*/  IMAD.SHL.U32 R3, R23, 0x8, RZ ;  /* 0x0000000817037824 */ /* 0x000fe200078e00ff */
[----:B------:R-:W-:Y:S01]  /*26a0*/  LEA.HI R244, R244, R2, RZ, 0x2 ;  /* 0x00000002f4f47211 */ /* 0x000fe200078f10ff */
[C---:B-1----:R-:W-:Y:S01]  /*26b0*/  IMAD.SHL.U32 R8, R7.reuse, 0x20, RZ ;  /* 0x0000002007087824 */ /* 0x042fe200078e00ff */
[----:B------:R-:W-:Y:S01]  /*26c0*/  ISETP.LT.OR P0, PT, R0, 0x21, P0 ;  /* 0x000000210000780c */ /* 0x000fe20000701670 */
[----:B------:R-:W-:Y:S01]  /*26d0*/  IMAD.SHL.U32 R9, R7, 0x4, RZ ;  /* 0x0000000407097824 */ /* 0x000fe200078e00ff */
[----:B------:R-:W-:Y:S01]  /*26e0*/  LOP3.LUT R3, R3, 0x18, RZ, 0xc0, !PT ;  /* 0x0000001803037812 */ /* 0x000fe200078ec0ff */
[----:B------:R-:W-:Y:S01]  /*26f0*/  STL [R1+0x2c], R14 ;  /* 0x00002c0e01007387 */ /* 0x000fe20000100800 */
[----:B------:R-:W-:Y:S01]  /*2700*/  LOP3.LUT R4, R244, 0x7ffffffc, RZ, 0xc0, !PT ;  /* 0x7ffffffcf4047812 */ /* 0x000fe200078ec0ff */
[----:B------:R-:W-:Y:S01]  /*2710*/  CS2R R36, SRZ ;  /* 0x0000000000247805 */ /* 0x000fe2000001ff00 */
[----:B------:R-:W-:-:S02]  /*2720*/  LOP3.LUT P1, RZ, R7, 0x1, RZ, 0xc0, !PT ;  /* 0x0000000107ff7812 */ /* 0x000fc4000782c0ff */
[----:B------:R-:W-:Y:S01]  /*2730*/  LOP3.LUT R7, R3, 0xe0, R8, 0xf8, !PT ;  /* 0x000000e003077812 */ /* 0x000fe200078ef808 */
[----:B------:R1:W-:Y:S01]  /*2740*/  LDGSTS.E.BYPASS.LTC128B.128 [R243+0xe080], [R12.64], !P5 ;  /* 0x0e0800000cf37fae */ /* 0x0003e2000e901d4a */
[----:B------:R-:W-:Y:S01]  /*2750*/  ISETP.LT.OR P5, PT, R0, 0x1, P6 ;  /* 0x000000010000780c */ /* 0x000fe200037a1670 */
[----:B------:R-:W-:Y:S01]  /*2760*/  IMAD.IADD R8, R2, 0x1, -R4 ;  /* 0x0000000102087824 */ /* 0x000fe200078e0a04 */
[----:B------:R-:W-:Y:S01]  /*2770*/  ISETP.LT.OR P6, PT, R0, 0x21, P6 ;  /* 0x000000210000780c */ /* 0x000fe200037c1670 */
[----:B------:R-:W-:Y:S01]  /*2780*/  IMAD.SHL.U32 R0, R10, 0x10, RZ ;  /* 0x000000100a007824 */ /* 0x000fe200078e00ff */
[----:B------:R-:W-:Y:S01]  /*2790*/  LOP3.LUT R4, R16, 0xfffffff0, RZ, 0xc0, !PT ;  /* 0xfffffff010047812 */ /* 0x000fe200078ec0ff */
[----:B------:R-:W-:Y:S01]  /*27a0*/  IMAD R11, R11, 0x4, R8 ;  /* 0x000000040b0b7824 */ /* 0x000fe200078e0208 */
[----:B------:R-:W-:Y:S01]  /*27b0*/  LOP3.LUT R15, R3, 0x20, R5, 0xf8, !PT ;  /* 0x00000020030f7812 */ /* 0x000fe200078ef805 */
[----:B------:R-:W-:Y:S01]  /*27c0*/  IMAD.SHL.U32 R5, R25, 0x20, RZ ;  /* 0x0000002019057824 */ /* 0x000fe200078e00ff */
[----:B------:R-:W-:Y:S01]  /*27d0*/  LOP3.LUT R3, R0, 0x10, RZ, 0xc0, !PT ;  /* 0x0000001000037812 */ /* 0x000fe200078ec0ff */
[----:B------:R-:W-:Y:S01]  /*27e0*/  IMAD.SHL.U32 R249, R11, 0x2, RZ ;  /* 0x000000020bf97824 */ /* 0x000fe200078e00ff */
[----:B------:R-:W-:Y:S01]  /*27f0*/  LEA.HI.SX32 R244, R244, R0, 0x1e ;  /* 0x00000000f4f47211 */ /* 0x000fe200078ff2ff */
[----:B------:R-:W-:Y:S01]  /*2800*/  IMAD.IADD R0, R77, 0x1, -R4 ;  /* 0x000000014d007824 */ /* 0x000fe200078e0a04 */
[----:B------:R-:W-:Y:S01]  /*2810*/  LOP3.LUT R7, R7, 0x18, R9, 0x78, !PT ;  /* 0x0000001807077812 */ /* 0x000fe200078e7809 */
[----:B------:R1:W-:Y:S01]  /*2820*/  LDGSTS.E.BYPASS.LTC128B.128 [R243+0x10080], [R12.64+0x80], !P5 ;  /* 0x100800800cf37fae */ /* 0x0003e2000e901d4a */
[----:B------:R-:W-:Y:S01]  /*2830*/  LOP3.LUT R2, R26, 0x3ffffffc, RZ, 0xc0, !PT ;  /* 0x3ffffffc1a027812 */ /* 0x000fe200078ec0ff */
[----:B------:R-:W-:Y:S01]  /*2840*/  IMAD.SHL.U32 R8, R0, 0x4, RZ ;  /* 0x0000000400087824 */ /* 0x000fe200078e00ff */
[----:B------:R-:W-:Y:S01]  /*2850*/  LOP3.LUT R9, R3, 0xe0, R5, 0xf8, !PT ;  /* 0x000000e003097812 */ /* 0x000fe200078ef805 */
[----:B------:R-:W-:Y:S01]  /*2860*/  IMAD.SHL.U32 R3, R17, 0x2, RZ ;  /* 0x0000000211037824 */ /* 0x000fe200078e00ff */
[----:B------:R-:W-:Y:S01]  /*2870*/  SHF.R.S32.HI R4, RZ, 0x1f, R0 ;  /* 0x0000001fff047819 */ /* 0x000fe20000011400 */
[----:B------:R-:W-:Y:S01]  /*2880*/  IMAD.IADD R2, R77, 0x1, -R2 ;  /* 0x000000014d027824 */ /* 0x000fe200078e0a02 */
[----:B------:R2:W-:Y:S01]  /*2890*/  LDGSTS.E.BYPASS.LTC128B.128 [R243+0xf080], [R28.64], !P0 ;  /* 0x0f0800001cf37fae */ /* 0x0005e2000c101d4a */
[----:B------:R-:W-:Y:S01]  /*28a0*/  LOP3.LUT R224, R224, 0x8, RZ, 0xc0, !PT ;  /* 0x00000008e0e07812 */ /* 0x000fe200078ec0ff */
[----:B------:R-:W-:Y:S01]  /*28b0*/  IMAD.SHL.U32 R5, R6, 0x100, RZ ;  /* 0x0000010006057824 */ /* 0x000fe200078e00ff */
[----:B------:R-:W-:Y:S01]  /*28c0*/  LOP3.LUT R248, R3, 0x2, R248, 0xe2, !PT ;  /* 0x0000000203f87812 */ /* 0x000fe200078ee2f8 */
[----:B------:R-:W-:Y:S01]  /*28d0*/  IMAD R2, R2, 0x2, R221 ;  /* 0x0000000202027824 */ /* 0x000fe200078e02dd */
[----:B------:R-:W-:Y:S01]  /*28e0*/  LEA.HI R3, R4, R0, RZ, 0x3 ;  /* 0x0000000004037211 */ /* 0x000fe200078f18ff */
[----:B------:R2:W-:Y:S01]  /*28f0*/  LDGSTS.E.BYPASS.LTC128B.128 [R243+0x11080], [R28.64+0x80], !P6 ;  /* 0x110800801cf37fae */ /* 0x0005e2000f101d4a */
[----:B------:R-:W-:Y:S01]  /*2900*/  LOP3.LUT P5, RZ, R0, 0x4, RZ, 0xc0, !PT ;  /* 0x0000000400ff7812 */ /* 0x000fe200078ac0ff */
[----:B------:R-:W-:Y:S01]  /*2910*/  IMAD.IADD R235, R2, 0x1, R7 ;  /* 0x0000000102eb7824 */ /* 0x000fe200078e0207 */
[----:B------:R-:W-:Y:S01]  /*2920*/  LOP3.LUT R4, R3, 0xfffffff8, RZ, 0xc0, !PT ;  /* 0xfffffff803047812 */ /* 0x000fe200078ec0ff */
[----:B------:R-:W-:Y:S01]  /*2930*/  IMAD.SHL.U32 R7, R0, 0x20, RZ ;  /* 0x0000002000077824 */ /* 0x000fe200078e00ff */
[----:B------:R-:W-:Y:S01]  /*2940*/  IADD3 R2, P0, R24, R30, RZ ;  /* 0x0000001e18027210 */ /* 0x000fe20007f1e0ff */
[----:B------:R-:W-:Y:S01]  /*2950*/  IMAD.SHL.U32 R235, R235, 0x2, RZ ;  /* 0x00000002ebeb7824 */ /* 0x000fe200078e00ff */
[----:B------:R-:W-:Y:S01]  /*2960*/  LOP3.LUT R5, R9, 0x100, R5, 0xf8, !PT ;  /* 0x0000010009057812 */ /* 0x000fe200078ef805 */
[----:B------:R-:W-:Y:S01]  /*2970*/  IMAD.IADD R4, R0, 0x1, -R4 ;  /* 0x0000000100047824 */ /* 0x000fe200078e0a04 */
[----:B------:R-:W-:Y:S01]  /*2980*/  LOP3.LUT R7, R224, 0x1e0, R7, 0xf8, !PT ;  /* 0x000001e0e0077812 */ /* 0x000fe200078ef807 */
[----:B------:R-:W-:Y:S01]  /*2990*/  IMAD.X R0, R33, 0x1, R14, P0 ;  /* 0x0000000121007824 */ /* 0x000fe200000e060e */
[----:B------:R-:W-:Y:S01]  /*29a0*/  LEA R6, P0, R2, c[0x0][0x280], 0x2 ;  /* 0x0000a00002067a11 */ /* 0x000fe200078010ff */
[----:B------:R-:W-:Y:S01]  /*29b0*/  IMAD.SHL.U32 R9, R4, 0x40, RZ ;  /* 0x0000004004097824 */ /* 0x000fe200078e00ff */
[----:B------:R-:W-:Y:S01]  /*29c0*/  LOP3.LUT R8, R7, 0x38, R8, 0x78, !PT ;  /* 0x0000003807087812 */ /* 0x000fe200078e7808 */
[----:B------:R-:W-:Y:S01]  /*29d0*/  CS2R R32, SRZ ;  /* 0x0000000000207805 */ /* 0x000fe2000001ff00 */
[----:B------:R-:W-:Y:S01]  /*29e0*/  LEA.HI.X R7, R2, c[0x0][0x284], R0, 0x2, P0 ;  /* 0x0000a10002077a11 */ /* 0x000fe200000f1400 */
[----:B------:R-:W-:Y:S01]  /*29f0*/  IMAD.SHL.U32 R0, R3, 0x40, RZ ;  /* 0x0000004003007824 */ /* 0x000fe200078e00ff */
[----:B------:R-:W-:Y:S01]  /*2a00*/  LOP3.LUT R3, R9, 0x1c0, RZ, 0xc0, !PT ;  /* 0x000001c009037812 */ /* 0x000fe200078ec0ff */
[----:B------:R-:W-:Y:S01]  /*2a10*/  CS2R R30, SRZ ;  /* 0x00000000001e7805 */ /* 0x000fe2000001ff00 */
[----:B------:R-:W-:-:S02]  /*2a20*/  ISETP.GE.AND P0, PT, R77, 0x10, PT ;  /* 0x000000104d00780c */ /* 0x000fc40003f06270 */
[--C-:B------:R-:W-:Y:S02]  /*2a30*/  SHF.R.U32.HI R2, RZ, 0x3, R3.reuse ;  /* 0x00000003ff027819 */ /* 0x100fe40000011603 */
[----:B------:R-:W-:Y:S02]  /*2a40*/  LOP3.LUT R0, R0, 0xfffffe00, RZ, 0xc0, !PT ;  /* 0xfffffe0000007812 */ /* 0x000fe400078ec0ff */
[C---:B------:R-:W-:Y:S02]  /*2a50*/  LOP3.LUT R224, R2.reuse, R3, R224, 0x1e, !PT ;  /* 0x0000000302e07212 */ /* 0x040fe400078e1ee0 */
[----:B------:R-:W-:Y:S01]  /*2a60*/  LOP3.LUT R3, R2, R15, R3, 0x1e, !PT ;  /* 0x0000000f02037212 */ /* 0x000fe200078e1e03 */
[----:B------:R-:W-:Y:S01]  /*2a70*/  IMAD R2, R10, 0x400, R0 ;  /* 0x000004000a027824 */ /* 0x000fe200078e0200 */
[----:B------:R-:W-:Y:S01]  /*2a80*/  LOP3.LUT R221, R8, R221, RZ, 0xfc, !PT ;  /* 0x000000dd08dd7212 */ /* 0x000fe200078efcff */
[----:B--2---:R-:W-:Y:S01]  /*2a90*/  CS2R R28, SRZ ;  /* 0x00000000001c7805 */ /* 0x004fe2000001ff00 */
[----:B------:R-:W-:Y:S01]  /*2aa0*/  LOP3.LUT R228, R3, R0, RZ, 0xfc, !PT ;  /* 0x0000000003e47212 */ /* 0x000fe200078efcff */
[----:B------:R-:W-:Y:S01]  /*2ab0*/  @!P0 IMAD.SHL.U32 R0, R77, 0x10, RZ ;  /* 0x000000104d008824 */ /* 0x000fe200078e00ff */
[C---:B------:R-:W-:Y:S01]  /*2ac0*/  LOP3.LUT R8, R5.reuse, 0x8, R35, 0xf8, !PT ;  /* 0x0000000805087812 */ /* 0x040fe200078ef823 */
[----:B------:R-:W-:Y:S01]  /*2ad0*/  IMAD.IADD R224, R2, 0x1, R224 ;  /* 0x0000000102e07824 */ /* 0x000fe200078e02e0 */
[----:B------:R-:W-:Y:S01]  /*2ae0*/  LOP3.LUT R216, R5, 0x1c0, RZ, 0xc0, !PT ;  /* 0x000001c005d87812 */ /* 0x000fe200078ec0ff */
[----:B------:R-:W-:Y:S01]  /*2af0*/  CS2R R34, SRZ ;  /* 0x0000000000227805 */ /* 0x000fe2000001ff00 */
[----:B------:R2:W-:Y:S01]  /*2b00*/  @!P0 LDGSTS.E.BYPASS.LTC128B.128 [R0+0x12280], [R6.64] ;  /* 0x1228000006008fae */ /* 0x0005e2000b901d4a */
[C---:B------:R-:W-:Y:S01]  /*2b10*/  IADD3 R5, R235.reuse, 0x12480, RZ ;  /* 0x00012480eb057810 */ /* 0x040fe20007ffe0ff */
[----:B------:R-:W-:Y:S01]  /*2b20*/  IMAD.SHL.U32 R225, R224, 0x2, RZ ;  /* 0x00000002e0e17824 */ /* 0x000fe200078e00ff */
[----:B------:R-:W-:Y:S01]  /*2b30*/  IADD3 R236, R235, 0x126c0, RZ ;  /* 0x000126c0ebec7810 */ /* 0x000fe20007ffe0ff */
[----:B------:R-:W0:Y:S01]  /*2b40*/  LDGDEPBAR ;  /* 0x00000000000079af */ /* 0x000e220000000000 */
[----:B------:R-:W-:-:S02]  /*2b50*/  @P1 IADD3 R236, R5, 0x1c0, RZ ;  /* 0x000001c005ec1810 */ /* 0x000fc40007ffe0ff */
[C---:B------:R-:W-:Y:S01]  /*2b60*/  LOP3.LUT P1, RZ, R4.reuse, 0x2, RZ, 0xc0, !PT ;  /* 0x0000000204ff7812 */ /* 0x040fe2000782c0ff */
[----:B------:R-:W0:Y:S01]  /*2b70*/  LDGDEPBAR ;  /* 0x00000000000079af */ /* 0x000e220000000000 */
[----:B------:R-:W-:Y:S02]  /*2b80*/  LOP3.LUT P0, RZ, R4, 0x4, RZ, 0xc0, !PT ;  /* 0x0000000404ff7812 */ /* 0x000fe4000780c0ff */
[C---:B------:R-:W-:Y:S02]  /*2b90*/  SEL R226, R227.reuse, 0xffffffe0, !P1 ;  /* 0xffffffe0e3e27807 */ /* 0x040fe40004800000 */
[----:B------:R-:W-:Y:S02]  /*2ba0*/  SHF.R.U32.HI R216, RZ, 0x3, R216 ;  /* 0x00000003ffd87819 */ /* 0x000fe400000116d8 */
[----:B------:R-:W-:Y:S02]  /*2bb0*/  SEL R227, R227, 0xffffffe0, !P0 ;  /* 0xffffffe0e3e37807 */ /* 0x000fe40004000000 */
[----:B------:R-:W-:-:S02]  /*2bc0*/  LOP3.LUT R216, R216, R8, RZ, 0x3c, !PT ;  /* 0x00000008d8d87212 */ /* 0x000fc400078e3cff */
[----:B------:R-:W-:Y:S01]  /*2bd0*/  SEL R223, R223, 0xfffffff0, !P5 ;  /* 0xfffffff0dfdf7807 */ /* 0x000fe20006800000 */
[----:B------:R-:W-:Y:S01]  /*2be0*/  IMAD.IADD R230, R224, 0x1, R227 ;  /* 0x00000001e0e67824 */ /* 0x000fe200078e02e3 */
[----:B------:R-:W-:Y:S01]  /*2bf0*/  LEA R221, R221, 0x15480, 0x1 ;  /* 0x00015480dddd7811 */ /* 0x000fe200078e08ff */
[----:B------:R-:W-:Y:S01]  /*2c00*/  IMAD.SHL.U32 R216, R216, 0x2, RZ ;  /* 0x00000002d8d87824 */ /* 0x000fe200078e00ff */
[----:B------:R-:W-:-:S03]  /*2c10*/  SEL R229, R229, 0xfffffff0, !P1 ;  /* 0xfffffff0e5e57807 */ /* 0x000fc60004800000 */
[----:B------:R-:W-:Y:S02]  /*2c20*/  IMAD R223, R223, 0x2, R221 ;  /* 0x00000002dfdf7824 */ /* 0x000fe400078e02dd */
[----:B--2---:R-:W-:Y:S02]  /*2c30*/  IMAD.IADD R0, R19, 0x1, R22 ;  /* 0x0000000113007824 */ /* 0x004fe400078e0216 */
[C---:B------:R-:W-:Y:S02]  /*2c40*/  IMAD.IADD R233, R229.reuse, 0x1, R227 ;  /* 0x00000001e5e97824 */ /* 0x040fe400078e02e3 */
[C---:B------:R-:W-:Y:S01]  /*2c50*/  IMAD.IADD R232, R224.reuse, 0x1, R229 ;  /* 0x00000001e0e87824 */ /* 0x040fe200078e02e5 */
[----:B------:R2:W-:Y:S01]  /*2c60*/  STL [R1+0x3c], R0 ;  /* 0x00003c0001007387 */ /* 0x0005e20000100800 */
[----:B------:R-:W-:Y:S02]  /*2c70*/  IMAD.IADD R231, R229, 0x1, R230 ;  /* 0x00000001e5e77824 */ /* 0x000fe400078e02e6 */
[----:B--2---:R-:W-:-:S04]  /*2c80*/  IMAD.SHL.U32 R0, R224, 0x2, RZ ;  /* 0x00000002e0007824 */ /* 0x004fc800078e00ff */
[----:B-1-34-:R-:W-:Y:S02]  /*2c90*/  IMAD.IADD R226, R0, 0x1, R226 ;  /* 0x0000000100e27824 */ /* 0x01afe400078e02e2 */
.L_x_905:
[----:B------:R-:W-:Y:S04]  /*2ca0*/  DEPBAR.LE SB0, 0x1 ;  /* 0x000080400000791a */ /* 0x000fe80000000000 */
[----:B------:R-:W-:Y:S01]  /*2cb0*/  BAR.SYNC.DEFER_BLOCKING 0x0 ;  /* 0x0000000000007b1d */ /* 0x000fe20000010000 */
[C---:B------:R-:W-:Y:S01]  /*2cc0*/  IMAD R0, R217.reuse, 0x2000, R224 ;  /* 0x00002000d9007824 */ /* 0x040fe200078e02e0 */
[C---:B------:R-:W-:Y:S01]  /*2cd0*/  LEA R146, R217.reuse, R229, 0xd ;  /* 0x000000e5d9927211 */ /* 0x040fe200078e68ff */
[C-C-:B------:R-:W-:Y:S01]  /*2ce0*/  IMAD R157, R217.reuse, 0x2000, R227.reuse ;  /* 0x00002000d99d7824 */ /* 0x140fe200078e02e3 */
[C---:B------:R-:W-:Y:S01]  /*2cf0*/  LEA R200, R217.reuse, R244, 0x6 ;  /* 0x000000f4d9c87211 */ /* 0x040fe200078e30ff */
[----:B------:R-:W-:Y:S01]  /*2d00*/  IMAD.SHL.U32 R0, R0, 0x2, RZ ;  /* 0x0000000200007824 */ /* 0x000fe200078e00ff */
[----:B------:R-:W-:Y:S01]  /*2d10*/  LEA R158, R217, R233, 0xd ;  /* 0x000000e9d99e7211 */ /* 0x000fe200078e68ff */
[C---:B------:R-:W-:Y:S01]  /*2d20*/  IMAD.IADD R156, R224.reuse, 0x1, R146 ;  /* 0x00000001e09c7824 */ /* 0x040fe200078e0292 */
[C---:B------:R-:W-:Y:S01]  /*2d30*/  IADD3 R146, R224.reuse, R146, R227 ;  /* 0x00000092e0927210 */ /* 0x040fe20007ffe0e3 */
[----:B------:R-:W-:Y:S01]  /*2d40*/  IMAD.MOV.U32 R246, RZ, RZ, R234 ;  /* 0x000000fffff67224 */ /* 0x000fe200078e00ea */
[----:B------:R-:W-:Y:S02]  /*2d50*/  IADD3 R157, R224, R157, RZ ;  /* 0x0000009de09d7210 */ /* 0x000fe40007ffe0ff */
[----:B------:R-:W-:Y:S01]  /*2d60*/  SHF.L.U32 R156, R156, 0x1, RZ ;  /* 0x000000019c9c7819 */ /* 0x000fe200000006ff */
[----:B------:R-:W-:Y:S01]  /*2d70*/  IMAD.SHL.U32 R159, R146, 0x2, RZ ;  /* 0x00000002929f7824 */ /* 0x000fe200078e00ff */
[----:B------:R-:W-:Y:S01]  /*2d80*/  IADD3 R158, R224, R158, RZ ;  /* 0x0000009ee09e7210 */ /* 0x000fe20007ffe0ff */
[----:B------:R-:W-:Y:S04]  /*2d90*/  IMAD.SHL.U32 R157, R157, 0x2, RZ ;  /* 0x000000029d9d7824 */ /* 0x000fe800078e00ff */
[----:B------:R-:W-:Y:S01]  /*2da0*/  IMAD.SHL.U32 R158, R158, 0x2, RZ ;  /* 0x000000029e9e7824 */ /* 0x000fe200078e00ff */
[----:B------:R-:W-:Y:S04]  /*2db0*/  LDSM.16.M88.2 R2, [R218+0x80] ;  /* 0x00008000da02783b */ /* 0x000fe80000000100 */
[----:B------:R-:W1:Y:S04]  /*2dc0*/  LDSM.16.M88.4 R20, [R0+0x6080] ;  /* 0x006080000014783b */ /* 0x000e680000000200 */
[----:B------:R-:W2:Y:S04]  /*2dd0*/  LDSM.16.M88.4 R24, [R0+0x7080] ;  /* 0x007080000018783b */ /* 0x000ea80000000200 */
[----:B------:R-:W3:Y:S04]  /*2de0*/  LDSM.16.M88.2 R16, [R218+0x1080] ;  /* 0x00108000da10783b */ /* 0x000ee80000000100 */
[----:B------:R-:W4:Y:S04]  /*2df0*/  LDSM.16.M88.2 R76, [R218+0x2080] ;  /* 0x00208000da4c783b */ /* 0x000f280000000100 */
[----:B------:R-:W5:Y:S04]  /*2e00*/  LDL R202, [R1+0x14] ;  /* 0x0000140001ca7983 */ /* 0x000f680000100800 */
[----:B------:R-:W-:Y:S04]  /*2e10*/  LDSM.16.M88.2 R78, [R220+0x80] ;  /* 0x00008000dc4e783b */ /* 0x000fe80000000100 */
[----:B------:R-:W4:Y:S04]  /*2e20*/  LDSM.16.M88.4 R80, [R156+0x6080] ;  /* 0x006080009c50783b */ /* 0x000f280000000200 */
[----:B------:R-:W4:Y:S04]  /*2e30*/  LDSM.16.M88.4 R132, [R156+0x7080] ;  /* 0x007080009c84783b */ /* 0x000f280000000200 */
[----:B------:R-:W4:Y:S04]  /*2e40*/  LDSM.16.M88.2 R136, [R220+0x1080] ;  /* 0x00108000dc88783b */ /* 0x000f280000000100 */
[----:B------:R-:W-:Y:S01]  /*2e50*/  LDSM.16.M88.2 R138, [R219+0x80] ;  /* 0x00008000db8a783b */ /* 0x000fe20000000100 */
[-C--:B-1----:R-:W-:Y:S03]  /*2e60*/  HMMA.16816.F32 R4, R20, R2.reuse, RZ ;  /* 0x000000021404723c */ /* 0x082fe600000018ff */
[----:B------:R-:W-:Y:S04]  /*2e70*/  LDSM.16.M88.4 R140, [R157+0x7080] ;  /* 0x007080009d8c783b */ /* 0x000fe80000000200 */
[----:B------:R-:W-:Y:S01]  /*2e80*/  LDSM.16.M88.2 R144, [R219+0x1080] ;  /* 0x00108000db90783b */ /* 0x000fe20000000100 */
[C---:B--2---:R-:W-:Y:S03]  /*2e90*/  HMMA.16816.F32 R8, R24.reuse, R2, RZ ;  /* 0x000000021808723c */ /* 0x044fe600000018ff */
[----:B------:R-:W1:Y:S04]  /*2ea0*/  LDSM.16.M88.2 R2, [R220+0x2080] ;  /* 0x00208000dc02783b */ /* 0x000e680000000100 */
[----:B------:R-:W-:Y:S01]  /*2eb0*/  LDSM.16.M88.2 R146, [R222+0x80] ;  /* 0x00008000de92783b */ /* 0x000fe20000000100 */
[-C--:B---3--:R-:W-:Y:S03]  /*2ec0*/  HMMA.16816.F32 R12, R24, R16.reuse, RZ ;  /* 0x00000010180c723c */ /* 0x088fe600000018ff */
[----:B------:R-:W-:Y:S05]  /*2ed0*/  LDS R201, [R200.X4+0x12100] ;  /* 0x01210000c8c97984 */ /* 0x000fea0000004800 */
[C---:B------:R-:W-:Y:S08]  /*2ee0*/  HMMA.16816.F32 R16, R20.reuse, R16, RZ ;  /* 0x000000101410723c */ /* 0x040ff000000018ff */
[-C--:B----4-:R-:W-:Y:S08]  /*2ef0*/  HMMA.16816.F32 R20, R20, R76.reuse, RZ ;  /* 0x0000004c1414723c */ /* 0x090ff000000018ff */
[----:B------:R-:W-:Y:S08]  /*2f00*/  HMMA.16816.F32 R24, R24, R76, RZ ;  /* 0x0000004c1818723c */ /* 0x000ff000000018ff */
[-C--:B------:R-:W-:Y:S08]  /*2f10*/  HMMA.16816.F32 R4, R80, R78.reuse, R4 ;  /* 0x0000004e5004723c */ /* 0x080ff00000001804 */
[C---:B------:R-:W-:Y:S01]  /*2f20*/  HMMA.16816.F32 R8, R132.reuse, R78, R8 ;  /* 0x0000004e8408723c */ /* 0x040fe20000001808 */
[----:B------:R-:W2:Y:S07]  /*2f30*/  LDSM.16.M88.4 R76, [R157+0x6080] ;  /* 0x006080009d4c783b */ /* 0x000eae0000000200 */
[-C--:B------:R-:W-:Y:S08]  /*2f40*/  HMMA.16816.F32 R12, R132, R136.reuse, R12 ;  /* 0x00000088840c723c */ /* 0x080ff0000000180c */
[C---:B------:R-:W-:Y:S01]  /*2f50*/  HMMA.16816.F32 R16, R80.reuse, R136, R16 ;  /* 0x000000885010723c */ /* 0x040fe20000001810 */
[----:B------:R-:W3:Y:S07]  /*2f60*/  LDSM.16.M88.2 R136, [R219+0x2080] ;  /* 0x00208000db88783b */ /* 0x000eee0000000100 */
[-C--:B-1----:R-:W-:Y:S01]  /*2f70*/  HMMA.16816.F32 R20, R80, R2.reuse, R20 ;  /* 0x000000025014723c */ /* 0x082fe20000001814 */
[----:B------:R-:W1:Y:S07]  /*2f80*/  LDSM.16.M88.4 R80, [R159+0x6080] ;  /* 0x006080009f50783b */ /* 0x000e6e0000000200 */
[----:B------:R-:W-:Y:S01]  /*2f90*/  HMMA.16816.F32 R24, R132, R2, R24 ;  /* 0x000000028418723c */ /* 0x000fe20000001818 */
[----:B------:R-:W4:Y:S04]  /*2fa0*/  LDSM.16.M88.4 R132, [R158+0x7080] ;  /* 0x007080009e84783b */ /* 0x000f280000000200 */
[----:B------:R-:W1:Y:S03]  /*2fb0*/  LDSM.16.M88.2 R2, [R222+0x1080] ;  /* 0x00108000de02783b */ /* 0x000e660000000100 */
[-C--:B--2---:R-:W-:Y:S08]  /*2fc0*/  HMMA.16816.F32 R4, R76, R138.reuse, R4 ;  /* 0x0000008a4c04723c */ /* 0x084ff00000001804 */
[C---:B------:R-:W-:Y:S01]  /*2fd0*/  HMMA.16816.F32 R8, R140.reuse, R138, R8 ;  /* 0x0000008a8c08723c */ /* 0x040fe20000001808 */
[----:B------:R-:W2:Y:S07]  /*2fe0*/  LDSM.16.M88.2 R138, [R222+0x2080] ;  /* 0x00208000de8a783b */ /* 0x000eae0000000100 */
[-C--:B------:R-:W-:Y:S08]  /*2ff0*/  HMMA.16816.F32 R12, R140, R144.reuse, R12 ;  /* 0x000000908c0c723c */ /* 0x080ff0000000180c */
[C---:B------:R-:W-:Y:S01]  /*3000*/  HMMA.16816.F32 R16, R76.reuse, R144, R16 ;  /* 0x000000904c10723c */ /* 0x040fe20000001810 */
[----:B------:R-:W-:Y:S07]  /*3010*/  LDSM.16.M88.2 R144, [R218+0x4080] ;  /* 0x00408000da90783b */ /* 0x000fee0000000100 */
[-C--:B---3--:R-:W-:Y:S01]  /*3020*/  HMMA.16816.F32 R20, R76, R136.reuse, R20 ;  /* 0x000000884c14723c */ /* 0x088fe20000001814 */
[----:B------:R-:W-:Y:S07]  /*3030*/  LDSM.16.M88.4 R76, [R0+0x8080] ;  /* 0x00808000004c783b */ /* 0x000fee0000000200 */
[----:B------:R-:W-:Y:S01]  /*3040*/  HMMA.16816.F32 R24, R140, R136, R24 ;  /* 0x000000888c18723c */ /* 0x000fe20000001818 */
[----:B------:R-:W3:Y:S04]  /*3050*/  LDSM.16.M88.2 R136, [R218+0x3080] ;  /* 0x00308000da88783b */ /* 0x000ee80000000100 */
[----:B------:R2:W3:Y:S03]  /*3060*/  LDSM.16.M88.4 R140, [R0+0x9080] ;  /* 0x00908000008c783b */ /* 0x0004e60000000200 */
[-C--:B-1----:R-:W-:Y:S08]  /*3070*/  HMMA.16816.F32 R4, R80, R146.reuse, R4 ;  /* 0x000000925004723c */ /* 0x082ff00000001804 */
[C---:B----4-:R-:W-:Y:S01]  /*3080*/  HMMA.16816.F32 R8, R132.reuse, R146, R8 ;  /* 0x000000928408723c */ /* 0x050fe20000001808 */
[----:B------:R-:W1:Y:S07]  /*3090*/  LDSM.16.M88.2 R146, [R218+0x5080] ;  /* 0x00508000da92783b */ /* 0x000e6e0000000100 */
[-C--:B------:R-:W-:Y:S04]  /*30a0*/  HMMA.16816.F32 R12, R132, R2.reuse, R12 ;  /* 0x00000002840c723c */ /* 0x080fe8000000180c */
[C---:B--2---:R-:W-:Y:S04]  /*30b0*/  LEA R0, R217.reuse, R232, 0xd ;  /* 0x000000e8d9007211 */ /* 0x044fe800078e68ff */
[C---:B------:R-:W-:Y:S01]  /*30c0*/  HMMA.16816.F32 R16, R80.reuse, R2, R16 ;  /* 0x000000025010723c */ /* 0x040fe20000001810 */
[----:B------:R-:W-:Y:S03]  /*30d0*/  LDSM.16.M88.2 R2, [R220+0x3080] ;  /* 0x00308000dc02783b */ /* 0x000fe60000000100 */
[----:B------:R-:W-:Y:S04]  /*30e0*/  IMAD.SHL.U32 R0, R0, 0x2, RZ ;  /* 0x0000000200007824 */ /* 0x000fe800078e00ff */
[-C--:B------:R-:W-:Y:S01]  /*30f0*/  HMMA.16816.F32 R20, R80, R138.reuse, R20 ;  /* 0x0000008a5014723c */ /* 0x080fe20000001814 */
[----:B------:R2:W4:Y:S07]  /*3100*/  LDSM.16.M88.4 R80, [R0+0x8080] ;  /* 0x008080000050783b */ /* 0x00052e0000000200 */
[----:B------:R-:W-:Y:S01]  /*3110*/  HMMA.16816.F32 R24, R132, R138, R24 ;  /* 0x0000008a8418723c */ /* 0x000fe20000001818 */
[----:B------:R-:W4:Y:S04]  /*3120*/  LDSM.16.M88.4 R132, [R156+0x9080] ;  /* 0x009080009c84783b */ /* 0x000f280000000200 */
[----:B------:R-:W-:Y:S03]  /*3130*/  LDSM.16.M88.2 R138, [R222+0x3080] ;  /* 0x00308000de8a783b */ /* 0x000fe60000000100 */
[-C--:B---3--:R-:W-:Y:S08]  /*3140*/  HMMA.16816.F32 R4, R76, R136.reuse, R4 ;  /* 0x000000884c04723c */ /* 0x088ff00000001804 */
[C---:B------:R-:W-:Y:S01]  /*3150*/  HMMA.16816.F32 R8, R140.reuse, R136, R8 ;  /* 0x000000888c08723c */ /* 0x040fe20000001808 */
[----:B------:R-:W3:Y:S03]  /*3160*/  LDSM.16.M88.2 R136, [R220+0x4080] ;  /* 0x00408000dc88783b */ /* 0x000ee60000000100 */
[C---:B--2---:R-:W-:Y:S04]  /*3170*/  LEA R0, R217.reuse, R230, 0xd ;  /* 0x000000e6d9007211 */ /* 0x044fe800078e68ff */
[-C--:B------:R-:W-:Y:S04]  /*3180*/  HMMA.16816.F32 R12, R140, R144.reuse, R12 ;  /* 0x000000908c0c723c */ /* 0x080fe8000000180c */
[----:B------:R-:W-:Y:S04]  /*3190*/  IMAD.SHL.U32 R0, R0, 0x2, RZ ;  /* 0x0000000200007824 */ /* 0x000fe800078e00ff */
[C---:B------:R-:W-:Y:S08]  /*31a0*/  HMMA.16816.F32 R16, R76.reuse, R144, R16 ;  /* 0x000000904c10723c */ /* 0x040ff00000001810 */
[-C--:B-1----:R-:W-:Y:S01]  /*31b0*/  HMMA.16816.F32 R20, R76, R146.reuse, R20 ;  /* 0x000000924c14723c */ /* 0x082fe20000001814 */
[----:B------:R-:W1:Y:S04]  /*31c0*/  LDSM.16.M88.2 R76, [R220+0x5080] ;  /* 0x00508000dc4c783b */ /* 0x000e680000000100 */
[----:B------:R-:W-:Y:S03]  /*31d0*/  LDSM.16.M88.2 R78, [R219+0x3080] ;  /* 0x00308000db4e783b */ /* 0x000fe60000000100 */
[----:B------:R-:W-:Y:S01]  /*31e0*/  HMMA.16816.F32 R24, R140, R146, R24 ;  /* 0x000000928c18723c */ /* 0x000fe20000001818 */
[----:B------:R2:W5:Y:S04]  /*31f0*/  LDSM.16.M88.4 R140, [R0+0x8080] ;  /* 0x00808000008c783b */ /* 0x0005680000000200 */
[----:B------:R-:W5:Y:S03]  /*3200*/  LDSM.16.M88.4 R144, [R157+0x9080] ;  /* 0x009080009d90783b */ /* 0x000f660000000200 */
[-C--:B----4-:R-:W-:Y:S08]  /*3210*/  HMMA.16816.F32 R4, R80, R2.reuse, R4 ;  /* 0x000000025004723c */ /* 0x090ff00000001804 */
[C---:B------:R-:W-:Y:S01]  /*3220*/  HMMA.16816.F32 R8, R132.reuse, R2, R8 ;  /* 0x000000028408723c */ /* 0x040fe20000001808 */
[----:B------:R-:W4:Y:S07]  /*3230*/  LDSM.16.M88.2 R2, [R219+0x4080] ;  /* 0x00408000db02783b */ /* 0x000f2e0000000100 */
[-C--:B---3--:R-:W-:Y:S04]  /*3240*/  HMMA.16816.F32 R12, R132, R136.reuse, R12 ;  /* 0x00000088840c723c */ /* 0x088fe8000000180c */
[----:B--2---:R-:W-:Y:S04]  /*3250*/  LEA R0, R217, R231, 0xd ;  /* 0x000000e7d9007211 */ /* 0x004fe800078e68ff */
[C---:B------:R-:W-:Y:S01]  /*3260*/  HMMA.16816.F32 R16, R80.reuse, R136, R16 ;  /* 0x000000885010723c */ /* 0x040fe20000001810 */
[----:B------:R-:W2:Y:S03]  /*3270*/  LDSM.16.M88.2 R136, [R219+0x5080] ;  /* 0x00508000db88783b */ /* 0x000ea60000000100 */
[----:B------:R-:W-:Y:S04]  /*3280*/  IMAD.SHL.U32 R0, R0, 0x2, RZ ;  /* 0x0000000200007824 */ /* 0x000fe800078e00ff */
[-C--:B-1----:R-:W-:Y:S01]  /*3290*/  HMMA.16816.F32 R20, R80, R76.reuse, R20 ;  /* 0x0000004c5014723c */ /* 0x082fe20000001814 */
[----:B------:R-:W1:Y:S07]  /*32a0*/  LDSM.16.M88.4 R80, [R0+0x8080] ;  /* 0x008080000050783b */ /* 0x000e6e0000000200 */
[----:B------:R-:W-:Y:S01]  /*32b0*/  HMMA.16816.F32 R24, R132, R76, R24 ;  /* 0x0000004c8418723c */ /* 0x000fe20000001818 */
[----:B------:R-:W3:Y:S04]  /*32c0*/  LDSM.16.M88.4 R132, [R158+0x9080] ;  /* 0x009080009e84783b */ /* 0x000ee80000000200 */
[----:B------:R-:W-:Y:S03]  /*32d0*/  LDSM.16.M88.2 R76, [R222+0x5080] ;  /* 0x00508000de4c783b */ /* 0x000fe60000000100 */
[-C--:B-----5:R-:W-:Y:S08]  /*32e0*/  HMMA.16816.F32 R4, R140, R78.reuse, R4 ;  /* 0x0000004e8c04723c */ /* 0x0a0ff00000001804 */
[C---:B------:R-:W-:Y:S01]  /*32f0*/  HMMA.16816.F32 R8, R144.reuse, R78, R8 ;  /* 0x0000004e9008723c */ /* 0x040fe20000001808 */
[----:B------:R-:W-:Y:S04]  /*3300*/  LDS R78, [R200.X4+0x12080] ;  /* 0x01208000c84e7984 */ /* 0x000fe80000004800 */
[----:B------:R-:W-:Y:S03]  /*3310*/  LDS R79, [R200.X4+0x120a0] ;  /* 0x0120a000c84f7984 */ /* 0x000fe60000004800 */
[-C--:B----4-:R-:W-:Y:S01]  /*3320*/  HMMA.16816.F32 R12, R144, R2.reuse, R12 ;  /* 0x00000002900c723c */ /* 0x090fe2000000180c */
[----:B------:R-:W-:Y:S07]  /*3330*/  LDS R200, [R200.X4+0x12120] ;  /* 0x01212000c8c87984 */ /* 0x000fee0000004800 */
[C---:B------:R-:W-:Y:S01]  /*3340*/  HMMA.16816.F32 R16, R140.reuse, R2, R16 ;  /* 0x000000028c10723c */ /* 0x040fe20000001810 */
[----:B------:R-:W4:Y:S01]  /*3350*/  LDSM.16.M88.2 R2, [R222+0x4080] ;  /* 0x00408000de02783b */ /* 0x000f220000000100 */
[----:B------:R-:W-:Y:S04]  /*3360*/  DEPBAR.LE SB0, 0x0 ;  /* 0x000080000000791a */ /* 0x000fe80000000000 */
[----:B------:R-:W-:Y:S02]  /*3370*/  BAR.SYNC.DEFER_BLOCKING 0x0 ;  /* 0x0000000000007b1d */ /* 0x000fe40000010000 */
[-C--:B--2---:R-:W-:Y:S08]  /*3380*/  HMMA.16816.F32 R20, R140, R136.reuse, R20 ;  /* 0x000000888c14723c */ /* 0x084ff00000001814 */
[----:B------:R-:W-:Y:S08]  /*3390*/  HMMA.16816.F32 R24, R144, R136, R24 ;  /* 0x000000889018723c */ /* 0x000ff00000001818 */
[-C--:B-1----:R-:W-:Y:S01]  /*33a0*/  HMMA.16816.F32 R4, R80, R138.reuse, R4 ;  /* 0x0000008a5004723c */ /* 0x082fe20000001804 */
[----:B------:R1:W2:Y:S07]  /*33b0*/  LDSM.16.M88.4 R140, [R225+0xe080] ;  /* 0x00e08000e18c783b */ /* 0x0002ae0000000200 */
[C---:B---3--:R-:W-:Y:S01]  /*33c0*/  HMMA.16816.F32 R8, R132.reuse, R138, R8 ;  /* 0x0000008a8408723c */ /* 0x048fe20000001808 */
[----:B------:R1:W3:Y:S04]  /*33d0*/  LDSM.16.M88.4 R144, [R225+0xf080] ;  /* 0x00f08000e190783b */ /* 0x0002e80000000200 */
[----:B------:R1:W1:Y:S03]  /*33e0*/  LDSM.16.M88.4 R136, [R226+0xe080] ;  /* 0x00e08000e288783b */ /* 0x0002660000000200 */
[-C--:B----4-:R-:W-:Y:S01]  /*33f0*/  HMMA.16816.F32 R12, R132, R2.reuse, R12 ;  /* 0x00000002840c723c */ /* 0x090fe2000000180c */
[----:B------:R4:W1:Y:S07]  /*3400*/  LDSM.16.M88.4 R156, [R226+0xf080] ;  /* 0x00f08000e29c783b */ /* 0x00086e0000000200 */
[C---:B------:R-:W-:Y:S08]  /*3410*/  HMMA.16816.F32 R16, R80.reuse, R2, R16 ;  /* 0x000000025010723c */ /* 0x040ff00000001810 */
[-C--:B------:R-:W-:Y:S08]  /*3420*/  HMMA.16816.F32 R20, R80, R76.reuse, R20 ;  /* 0x0000004c5014723c */ /* 0x080ff00000001814 */
[----:B------:R-:W-:Y:S07]  /*3430*/  HMMA.16816.F32 R24, R132, R76, R24 ;  /* 0x0000004c8418723c */ /* 0x000fee0000001818 */
[----:B------:R-:W-:Y:S04]  /*3440*/  IADD3 R76, R234, 0x1, RZ ;  /* 0x00000001ea4c7810 */ /* 0x000fe80007ffe0ff */
[----:B------:R-:W-:Y:S11]  /*3450*/  ISETP.GE.AND P1, PT, R76, R202, PT ;  /* 0x000000ca4c00720c */ /* 0x000ff60003f26270 */
[----:B------:R-:W-:Y:S02]  /*3460*/  @!UPT UIADD3 URZ, URZ, URZ, URZ ;  /* 0x0000003f3f3ff290 */ /* 0x000fe4000fffe03f */
[----:B------:R-:W-:-:S05]  /*3470*/  @P1 BRA `(.L_x_903) ;  /* 0x0000031000001947 */ /* 0x000fca0003800000 */
[----:B-1234-:R-:W-:Y:S01]  /*3480*/  SHF.R.S32.HI R3, RZ, 0x1f, R76 ;  /* 0x0000001fff037819 */ /* 0x01efe2000001144c */
[----:B------:R-:W2:Y:S01]  /*3490*/  LDL.64 R206, [R1+0x20] ;  /* 0x0000200001ce7983 */ /* 0x000ea20000100a00 */
[----:B------:R-:W-:Y:S01]  /*34a0*/  @!P2 LEA R2, R234, 0x40, 0x6 ;  /* 0x00000040ea02a811 */ /* 0x000fe200078e30ff */
[----:B------:R-:W-:Y:S02]  /*34b0*/  IMAD.WIDE.U32 R80, R76, c[0x0][0x178], RZ ;  /* 0x00005e004c507a25 */ /* 0x000fe400078e00ff */
[----:B------:R-:W3:Y:S02]  /*34c0*/  LDL R202, [R1+0x38] ;  /* 0x0000380001ca7983 */ /* 0x000ee40000100800 */
[----:B------:R-:W-:Y:S02]  /*34d0*/  IMAD R3, R3, c[0x0][0x178], RZ ;  /* 0x00005e0003037a24 */ /* 0x000fe400078e02ff */
[----:B------:R-:W4:Y:S01]  /*34e0*/  LDL.64 R204, [R1+0x8] ;  /* 0x0000080001cc7983 */ /* 0x000f220000100a00 */
[----:B------:R-:W-:Y:S02]  /*34f0*/  IMAD.SHL.U32 R83, R80, 0x40, RZ ;  /* 0x0000004050537824 */ /* 0x000fe400078e00ff */
[----:B------:R-:W-:Y:S01]  /*3500*/  IMAD R3, R76, c[0x0][0x17c], R3 ;  /* 0x00005f004c037a24 */ /* 0x000fe200078e0203 */
[----:B------:R-:W1:Y:S03]  /*3510*/  S2R R203, SR_TID.X ;  /* 0x0000000000cb7919 */ /* 0x000e660000002100 */
[----:B------:R-:W-:Y:S01]  /*3520*/  IMAD.IADD R3, R81, 0x1, R3 ;  /* 0x0000000151037824 */ /* 0x000fe200078e0203 */
[----:B------:R-:W5:Y:S01]  /*3530*/  S2R R133, SR_TID.X ;  /* 0x0000000000857919 */ /* 0x000f620000002100 */
[C---:B--2---:R-:W-:Y:S04]  /*3540*/  @!P2 IADD3 R0, P5, R2.reuse, R206, RZ ;  /* 0x000000ce0200a210 */ /* 0x044fe80007fbe0ff */
[----:B---3--:R-:W-:Y:S02]  /*3550*/  @!P2 LEA.HI.X.SX32 R77, R2, R202, 0x1, P5 ;  /* 0x000000ca024da211 */ /* 0x008fe400028f0eff */
[----:B-1----:R-:W-:Y:S02]  /*3560*/  SHF.R.S32.HI R202, RZ, 0x1f, R203 ;  /* 0x0000001fffca7819 */ /* 0x002fe400000114cb */
[----:B----4-:R-:W-:Y:S02]  /*3570*/  IADD3 R81, P6, P5, R204, UR4, R83 ;  /* 0x00000004cc517c10 */ /* 0x010fe4000fdde053 */
[----:B------:R-:W-:Y:S01]  /*3580*/  SHF.L.U64.HI R2, R80, 0x6, R3 ;  /* 0x0000000650027819 */ /* 0x000fe20000010203 */
[----:B------:R-:W-:Y:S01]  /*3590*/  IMAD R80, R76, -0x40, R245 ;  /* 0xffffffc04c507824 */ /* 0x000fe200078e02f5 */
[----:B------:R-:W-:Y:S02]  /*35a0*/  LEA.HI R202, R202, R203, RZ, 0x3 ;  /* 0x000000cbcaca7211 */ /* 0x000fe400078f18ff */
[----:B------:R-:W-:Y:S02]  /*35b0*/  IADD3.X R132, R252, UR5, R2, P6, P5 ;  /* 0x00000005fc847c10 */ /* 0x000fe4000b7ea402 */
[----:B------:R-:W-:Y:S02]  /*35c0*/  IADD3 R3, P6, R83, R204, RZ ;  /* 0x000000cc53037210 */ /* 0x000fe40007fde0ff */
[----:B------:R-:W-:Y:S02]  /*35d0*/  SHF.R.S32.HI R202, RZ, 0x3, R202 ;  /* 0x00000003ffca7819 */ /* 0x000fe400000114ca */
[----:B------:R-:W-:Y:S03]  /*35e0*/  @!P2 LEA R82, P5, R0, c[0x0][0x258], 0x2 ;  /* 0x000096000052aa11 */ /* 0x000fe600078a10ff */
[----:B------:R-:W-:Y:S01]  /*35f0*/  IMAD.IADD R80, R80, 0x1, -R202 ;  /* 0x0000000150507824 */ /* 0x000fe200078e0aca */
[----:B------:R-:W-:Y:S01]  /*3600*/  @!P2 LEA.HI.X R83, R0, c[0x0][0x25c], R77, 0x2, P5 ;  /* 0x000097000053aa11 */ /* 0x000fe200028f144d */
[----:B------:R-:W-:Y:S01]  /*3610*/  IMAD.X R0, R2, 0x1, R252, P6 ;  /* 0x0000000102007824 */ /* 0x000fe200030e06fc */
[----:B------:R-:W-:Y:S02]  /*3620*/  LEA R76, P5, R3, c[0x0][0x160], 0x1 ;  /* 0x00005800034c7a11 */ /* 0x000fe400078a08ff */
[----:B------:R-:W-:Y:S02]  /*3630*/  LEA R2, P6, R81, c[0x0][0x160], 0x1 ;  /* 0x0000580051027a11 */ /* 0x000fe400078c08ff */
[----:B------:R-:W-:Y:S01]  /*3640*/  LEA.HI.X R77, R3, c[0x0][0x164], R0, 0x1, P5 ;  /* 0x00005900034d7a11 */ /* 0x000fe200028f0c00 */
[----:B------:R-:W-:Y:S01]  /*3650*/  IMAD.U32 R0, RZ, RZ, UR8 ;  /* 0x00000008ff007e24 */ /* 0x000fe2000f8e00ff */
[----:B------:R-:W-:Y:S02]  /*3660*/  LEA.HI.X R3, R81, c[0x0][0x164], R132, 0x1, P6 ;  /* 0x0000590051037a11 */ /* 0x000fe400030f0c84 */
[C---:B------:R-:W-:Y:S02]  /*3670*/  ISETP.LT.OR P6, PT, R80.reuse, 0x1, P4 ;  /* 0x000000015000780c */ /* 0x040fe400027c1670 */
[----:B------:R-:W-:Y:S02]  /*3680*/  IADD3 R81, R243, 0x6080, RZ ;  /* 0x00006080f3517810 */ /* 0x000fe40007ffe0ff */
[----:B------:R-:W-:Y:S03]  /*3690*/  ISETP.LT.OR P5, PT, R80, 0x1, P3 ;  /* 0x000000015000780c */ /* 0x000fe60001fa1670 */
        /* <DEDUP_REMOVED lines=10> */
[----:B-----5:R-:W-:Y:S02]  /*3740*/  IMAD.SHL.U32 R77, R133, 0x4, RZ ;  /* 0x00000004854d7824 */ /* 0x020fe400078e00ff */
[----:B------:R-:W-:Y:S04]  /*3750*/  IMAD.U32 R76, RZ, RZ, UR8 ;  /* 0x00000008ff4c7e24 */ /* 0x000fe8000f8e00ff */
[----:B------:R-:W-:Y:S04]  /*3760*/  @!P2 IMAD R76, R76, 0x40, R77 ;  /* 0x000000404c4ca824 */ /* 0x000fe800078e024d */
[----:B------:R-:W-:Y:S05]  /*3770*/  @!P2 IMAD.SHL.U32 R76, R76, 0x4, RZ ;  /* 0x000000044c4ca824 */ /* 0x000fea00078e00ff */
[----:B------:R1:W-:Y:S02]  /*3780*/  @!P2 LDGSTS.E.BYPASS.LTC128B.128 [R76+0x12080], [R82.64] ;  /* 0x12080000524cafae */ /* 0x0003e4000b901d4a */
.L_x_903:
[C---:B-1234-:R-:W-:Y:S01]  /*3790*/  IMAD R0, R234.reuse, 0x40, R247 ;  /* 0x00000040ea007824 */ /* 0x05efe200078e02f7 */
[----:B------:R-:W0:Y:S01]  /*37a0*/  LDGDEPBAR ;  /* 0x00000000000079af */ /* 0x000e220000000000 */
[----:B------:R-:W-:Y:S01]  /*37b0*/  IMAD.IADD R76, R247, 0x1, -R249 ;  /* 0x00000001f74c7824 */ /* 0x000fe200078e0af9 */
[----:B------:R-:W-:Y:S02]  /*37c0*/  IADD3 R234, R234, 0x1, RZ ;  /* 0x00000001eaea7810 */ /* 0x000fe40007ffe0ff */
        /* <DEDUP_REMOVED lines=9> */
[----:B------:R-:W-:Y:S01]  /*3860*/  ISETP.GT.AND P6, PT, R2, RZ, PT ;  /* 0x000000ff0200720c */ /* 0x000fe20003fc4270 */
[--C-:B------:R-:W-:Y:S01]  /*3870*/  FFMA.FTZ R238, R134, c[0x0][0x29c], -R78.reuse ;  /* 0x0000a70086ee7a23 */ /* 0x100fe2000001084e */
[----:B------:R-:W-:Y:S01]  /*3880*/  ISETP.GT.AND P5, PT, R2, 0x1, PT ;  /* 0x000000010200780c */ /* 0x000fe20003fa4270 */
[--C-:B------:R-:W-:Y:S01]  /*3890*/  FFMA.FTZ R134, R132, c[0x0][0x29c], -R78.reuse ;  /* 0x0000a70084867a23 */ /* 0x100fe2000001084e */
[----:B------:R-:W-:Y:S02]  /*38a0*/  FSEL R202, R6, -INF , P6 ;  /* 0xff80000006ca7808 */ /* 0x000fe40003000000 */
[----:B------:R-:W-:Y:S02]  /*38b0*/  ISETP.GT.AND P6, PT, R0, 0x20, PT ;  /* 0x000000200000780c */ /* 0x000fe40003fc4270 */
[----:B------:R-:W-:Y:S01]  /*38c0*/  FSEL R135, R7, -INF , P5 ;  /* 0xff80000007877808 */ /* 0x000fe20002800000 */
[--C-:B------:R-:W-:Y:S01]  /*38d0*/  FFMA.FTZ R213, R202, c[0x0][0x29c], -R79.reuse ;  /* 0x0000a700cad57a23 */ /* 0x100fe2000001084f */
[----:B------:R-:W-:Y:S01]  /*38e0*/  ISETP.GT.AND P5, PT, R0, 0x21, PT ;  /* 0x000000210000780c */ /* 0x000fe20003fa4270 */
[----:B------:R-:W-:Y:S01]  /*38f0*/  MUFU.EX2 R134, R134 ;  /* 0x0000008600867308 */ /* 0x000fe20000000800 */
[----:B------:R-:W-:Y:S01]  /*3900*/  FSEL R82, R16, -INF , P6 ;  /* 0xff80000010527808 */ /* 0x000fe20003000000 */
[--C-:B------:R-:W-:Y:S01]  /*3910*/  FFMA.FTZ R212, R135, c[0x0][0x29c], -R79.reuse ;  /* 0x0000a70087d47a23 */ /* 0x100fe2000001084f */
[----:B------:R-:W-:Y:S02]  /*3920*/  FSEL R81, R17, -INF , P5 ;  /* 0xff80000011517808 */ /* 0x000fe40002800000 */
[----:B------:R-:W-:Y:S01]  /*3930*/  ISETP.GT.AND P5, PT, R2, 0x21, PT ;  /* 0x000000210200780c */ /* 0x000fe20003fa4270 */
[--C-:B------:R-:W-:Y:S01]  /*3940*/  FFMA.FTZ R237, R82, c[0x0][0x29c], -R78.reuse ;  /* 0x0000a70052ed7a23 */ /* 0x100fe2000001084e */
[----:B------:R-:W-:Y:S01]  /*3950*/  ISETP.GT.AND P6, PT, R2, 0x20, PT ;  /* 0x000000200200780c */ /* 0x000fe20003fc4270 */
[--C-:B------:R-:W-:Y:S01]  /*3960*/  FFMA.FTZ R132, R81, c[0x0][0x29c], -R78.reuse ;  /* 0x0000a70051847a23 */ /* 0x100fe2000001084e */
[----:B------:R-:W-:Y:S01]  /*3970*/  FSEL R83, R19, -INF , P5 ;  /* 0xff80000013537808 */ /* 0x000fe20002800000 */
[----:B------:R-:W1:Y:S01]  /*3980*/  MUFU.EX2 R135, R238 ;  /* 0x000000ee00877308 */ /* 0x000e620000000800 */
[----:B------:R-:W-:Y:S02]  /*3990*/  FSEL R133, R18, -INF , P6 ;  /* 0xff80000012857808 */ /* 0x000fe40003000000 */
[----:B------:R-:W-:Y:S01]  /*39a0*/  IADD3 R4, R3, 0x20, RZ ;  /* 0x0000002003047810 */ /* 0x000fe20007ffe0ff */
[--C-:B------:R-:W-:Y:S01]  /*39b0*/  FFMA.FTZ R210, R83, c[0x0][0x29c], -R79.reuse ;  /* 0x0000a70053d27a23 */ /* 0x100fe2000001084f */
[C---:B------:R-:W-:Y:S01]  /*39c0*/  ISETP.GT.AND P6, PT, R0.reuse, 0x40, PT ;  /* 0x000000400000780c */ /* 0x040fe20003fc4270 */
[--C-:B------:R-:W-:Y:S01]  /*39d0*/  FFMA.FTZ R211, R133, c[0x0][0x29c], -R79.reuse ;  /* 0x0000a70085d37a23 */ /* 0x100fe2000001084f */
[----:B------:R-:W-:Y:S02]  /*39e0*/  ISETP.GT.AND P5, PT, R0, 0x41, PT ;  /* 0x000000410000780c */ /* 0x000fe40003fa4270 */
[----:B------:R-:W-:Y:S01]  /*39f0*/  IADD3 R3, R3, 0x28, RZ ;  /* 0x0000002803037810 */ /* 0x000fe20007ffe0ff */
[----:B------:R-:W2:Y:S01]  /*3a00*/  MUFU.EX2 R133, R237 ;  /* 0x000000ed00857308 */ /* 0x000ea20000000800 */
[----:B------:R-:W-:Y:S02]  /*3a10*/  IMNMX R0, R76, R4, PT ;  /* 0x000000044c007217 */ /* 0x000fe40003800200 */
[-C--:B------:R-:W-:Y:S03]  /*3a20*/  HMMA.16816.F32 R4, R140, R148.reuse, RZ ;  /* 0x000000948c04723c */ /* 0x080fe600000018ff */
[----:B------:R-:W-:Y:S02]  /*3a30*/  FSEL R20, R20, -INF , P6 ;  /* 0xff80000014147808 */ /* 0x000fe40003000000 */
[----:B------:R-:W-:Y:S02]  /*3a40*/  ISETP.GT.AND P6, PT, R2, 0x40, PT ;  /* 0x000000400200780c */ /* 0x000fe40003fc4270 */
[----:B------:R-:W-:Y:S01]  /*3a50*/  FSEL R21, R21, -INF , P5 ;  /* 0xff80000015157808 */ /* 0x000fe20002800000 */
[--C-:B------:R-:W-:Y:S01]  /*3a60*/  FFMA.FTZ R215, R20, c[0x0][0x29c], -R78.reuse ;  /* 0x0000a70014d77a23 */ /* 0x100fe2000001084e */
[----:B------:R-:W-:Y:S01]  /*3a70*/  ISETP.GT.AND P5, PT, R2, 0x41, PT ;  /* 0x000000410200780c */ /* 0x000fe20003fa4270 */
[----:B------:R-:W3:Y:S02]  /*3a80*/  MUFU.EX2 R132, R132 ;  /* 0x0000008400847308 */ /* 0x000ee40000000800 */
[----:B------:R-:W-:Y:S01]  /*3a90*/  IMNMX R2, R76, R3, PT ;  /* 0x000000034c027217 */ /* 0x000fe20003800200 */
[----:B------:R-:W-:Y:S01]  /*3aa0*/  FFMA.FTZ R214, R21, c[0x0][0x29c], -R78 ;  /* 0x0000a70015d67a23 */ /* 0x000fe2000001084e */
[----:B------:R-:W-:Y:S02]  /*3ab0*/  FSEL R76, R22, -INF , P6 ;  /* 0xff800000164c7808 */ /* 0x000fe40003000000 */
[----:B------:R-:W-:Y:S02]  /*3ac0*/  ISETP.GT.AND P6, PT, R0, RZ, PT ;  /* 0x000000ff0000720c */ /* 0x000fe40003fc4270 */
[----:B------:R-:W-:Y:S01]  /*3ad0*/  FSEL R23, R23, -INF , P5 ;  /* 0xff80000017177808 */ /* 0x000fe20002800000 */
[--C-:B------:R-:W-:Y:S01]  /*3ae0*/  FFMA.FTZ R209, R76, c[0x0][0x29c], -R79.reuse ;  /* 0x0000a7004cd17a23 */ /* 0x100fe2000001084f */
[----:B------:R-:W-:Y:S02]  /*3af0*/  ISETP.GT.AND P5, PT, R0, 0x1, PT ;  /* 0x000000010000780c */ /* 0x000fe40003fa4270 */
[----:B------:R-:W-:Y:S01]  /*3b00*/  FSEL R80, R8, -INF , P6 ;  /* 0xff80000008507808 */ /* 0x000fe20003000000 */
[----:B------:R-:W-:Y:S01]  /*3b10*/  FFMA.FTZ R208, R23, c[0x0][0x29c], -R79 ;  /* 0x0000a70017d07a23 */ /* 0x000fe2000001084f */
[----:B------:R-:W-:Y:S02]  /*3b20*/  FSEL R77, R9, -INF , P5 ;  /* 0xff800000094d7808 */ /* 0x000fe40002800000 */
[----:B------:R-:W-:Y:S01]  /*3b30*/  ISETP.GT.AND P6, PT, R2, RZ, PT ;  /* 0x000000ff0200720c */ /* 0x000fe20003fc4270 */
[--C-:B------:R-:W-:Y:S01]  /*3b40*/  FFMA.FTZ R207, R80, c[0x0][0x29c], -R201.reuse ;  /* 0x0000a70050cf7a23 */ /* 0x100fe200000108c9 */
[----:B------:R-:W-:Y:S01]  /*3b50*/  ISETP.GT.AND P5, PT, R2, 0x1, PT ;  /* 0x000000010200780c */ /* 0x000fe20003fa4270 */
[--C-:B------:R-:W-:Y:S01]  /*3b60*/  FFMA.FTZ R206, R77, c[0x0][0x29c], -R201.reuse ;  /* 0x0000a7004dce7a23 */ /* 0x100fe200000108c9 */
[----:B------:R-:W-:Y:S02]  /*3b70*/  FSEL R22, R10, -INF , P6 ;  /* 0xff8000000a167808 */ /* 0x000fe40003000000 */
[----:B------:R-:W-:Y:S02]  /*3b80*/  FSEL R19, R11, -INF , P5 ;  /* 0xff8000000b137808 */ /* 0x000fe40002800000 */
[C---:B------:R-:W-:Y:S02]  /*3b90*/  HMMA.16816.F32 R8, R144.reuse, R148, RZ ;  /* 0x000000949008723c */ /* 0x040fe400000018ff */
[C---:B------:R-:W-:Y:S01]  /*3ba0*/  ISETP.GT.AND P6, PT, R0.reuse, 0x20, PT ;  /* 0x000000200000780c */ /* 0x040fe20003fc4270 */
[--C-:B------:R-:W-:Y:S01]  /*3bb0*/  FFMA.FTZ R239, R19, c[0x0][0x29c], -R200.reuse ;  /* 0x0000a70013ef7a23 */ /* 0x100fe200000108c8 */
[----:B------:R-:W-:Y:S01]  /*3bc0*/  ISETP.GT.AND P5, PT, R0, 0x21, PT ;  /* 0x000000210000780c */ /* 0x000fe20003fa4270 */
[--C-:B------:R-:W-:Y:S01]  /*3bd0*/  FFMA.FTZ R202, R22, c[0x0][0x29c], -R200.reuse ;  /* 0x0000a70016ca7a23 */ /* 0x100fe200000108c8 */
[----:B------:R-:W-:Y:S02]  /*3be0*/  FSEL R18, R12, -INF , P6 ;  /* 0xff8000000c127808 */ /* 0x000fe40003000000 */
[----:B------:R-:W-:Y:S04]  /*3bf0*/  ISETP.GT.AND P6, PT, R2, 0x20, PT ;  /* 0x000000200200780c */ /* 0x000fe80003fc4270 */
[----:B------:R-:W-:Y:S01]  /*3c00*/  FSEL R17, R13, -INF , P5 ;  /* 0xff8000000d117808 */ /* 0x000fe20002800000 */
[--C-:B------:R-:W-:Y:S01]  /*3c10*/  FFMA.FTZ R205, R18, c[0x0][0x29c], -R201.reuse ;  /* 0x0000a70012cd7a23 */ /* 0x100fe200000108c9 */
[----:B------:R-:W-:Y:S02]  /*3c20*/  ISETP.GT.AND P5, PT, R2, 0x21, PT ;  /* 0x000000210200780c */ /* 0x000fe40003fa4270 */
[----:B------:R-:W-:Y:S01]  /*3c30*/  FSEL R16, R14, -INF , P6 ;  /* 0xff8000000e107808 */ /* 0x000fe20003000000 */
[--C-:B------:R-:W-:Y:S01]  /*3c40*/  FFMA.FTZ R204, R17, c[0x0][0x29c], -R201.reuse ;  /* 0x0000a70011cc7a23 */ /* 0x100fe200000108c9 */
[----:B------:R-:W-:Y:S02]  /*3c50*/  FSEL R3, R15, -INF , P5 ;  /* 0xff8000000f037808 */ /* 0x000fe40002800000 */
[-C--:B------:R-:W-:Y:S01]  /*3c60*/  HMMA.16816.F32 R12, R144, R150.reuse, RZ ;  /* 0x00000096900c723c */ /* 0x080fe200000018ff */
[--C-:B------:R-:W-:Y:S01]  /*3c70*/  FFMA.FTZ R240, R16, c[0x0][0x29c], -R200.reuse ;  /* 0x0000a70010f07a23 */ /* 0x100fe200000108c8 */
[C---:B------:R-:W-:Y:S01]  /*3c80*/  ISETP.GT.AND P6, PT, R0.reuse, 0x40, PT ;  /* 0x000000400000780c */ /* 0x040fe20003fc4270 */
[--C-:B------:R-:W-:Y:S01]  /*3c90*/  FFMA.FTZ R241, R3, c[0x0][0x29c], -R200.reuse ;  /* 0x0000a70003f17a23 */ /* 0x100fe200000108c8 */
[----:B------:R-:W-:Y:S01]  /*3ca0*/  ISETP.GT.AND P5, PT, R0, 0x41, PT ;  /* 0x000000410000780c */ /* 0x000fe20003fa4270 */
[----:B------:R-:W-:Y:S01]  /*3cb0*/  LDS R3, [R244.X4+0x122a0] ;  /* 0x0122a000f4037984 */ /* 0x000fe20000004800 */
[----:B------:R-:W-:Y:S01]  /*3cc0*/  FSEL R24, R24, -INF , P6 ;  /* 0xff80000018187808 */ /* 0x000fe20003000000 */
[----:B------:R-:W-:Y:S01]  /*3cd0*/  IMAD.MOV.U32 R0, RZ, RZ, 0x40 ;  /* 0x00000040ff007424 */ /* 0x000fe200078e00ff */
[C---:B------:R-:W-:Y:S02]  /*3ce0*/  HMMA.16816.F32 R16, R140.reuse, R150, RZ ;  /* 0x000000968c10723c */ /* 0x040fe400000018ff */
[----:B------:R-:W-:Y:S02]  /*3cf0*/  ISETP.GT.AND P6, PT, R2, 0x40, PT ;  /* 0x000000400200780c */ /* 0x000fe40003fc4270 */
[----:B------:R-:W-:Y:S01]  /*3d00*/  FSEL R25, R25, -INF , P5 ;  /* 0xff80000019197808 */ /* 0x000fe20002800000 */
[--C-:B------:R-:W-:Y:S01]  /*3d10*/  FFMA.FTZ R203, R24, c[0x0][0x29c], -R201.reuse ;  /* 0x0000a70018cb7a23 */ /* 0x100fe200000108c9 */
[----:B------:R-:W-:Y:S02]  /*3d20*/  ISETP.GT.AND P5, PT, R2, 0x41, PT ;  /* 0x000000410200780c */ /* 0x000fe40003fa4270 */
[-C--:B------:R-:W-:Y:S01]  /*3d30*/  HMMA.16816.F32 R20, R140, R152.reuse, RZ ;  /* 0x000000988c14723c */ /* 0x080fe200000018ff */
[----:B------:R-:W-:Y:S01]  /*3d40*/  FSEL R26, R26, -INF , P6 ;  /* 0xff8000001a1a7808 */ /* 0x000fe20003000000 */
[----:B------:R-:W-:Y:S02]  /*3d50*/  MUFU.EX2 R140, R207 ;  /* 0x000000cf008c7308 */ /* 0x000fe40000000800 */
[----:B------:R-:W-:Y:S01]  /*3d60*/  FSEL R27, R27, -INF , P5 ;  /* 0xff8000001b1b7808 */ /* 0x000fe20002800000 */
[----:B------:R-:W-:Y:S01]  /*3d70*/  FFMA.FTZ R201, R25, c[0x0][0x29c], -R201 ;  /* 0x0000a70019c97a23 */ /* 0x000fe200000108c9 */
[----:B------:R-:W-:Y:S01]  /*3d80*/  SEL R0, R0, 0xffffffc0, !P0 ;  /* 0xffffffc000007807 */ /* 0x000fe20004000000 */
[--C-:B------:R-:W-:Y:S02]  /*3d90*/  FFMA.FTZ R242, R26, c[0x0][0x29c], -R200.reuse ;  /* 0x0000a7001af27a23 */ /* 0x100fe400000108c8 */
[----:B------:R-:W-:Y:S02]  /*3da0*/  FFMA.FTZ R200, R27, c[0x0][0x29c], -R200 ;  /* 0x0000a7001bc87a23 */ /* 0x000fe400000108c8 */
[----:B------:R-:W-:Y:S01]  /*3db0*/  HMMA.16816.F32 R24, R144, R152, RZ ;  /* 0x000000989018723c */ /* 0x000fe200000018ff */
[----:B------:R-:W-:Y:S01]  /*3dc0*/  MUFU.EX2 R141, R205 ;  /* 0x000000cd008d7308 */ /* 0x000fe20000000800 */
[----:B------:R-:W-:Y:S02]  /*3dd0*/  IMAD.IADD R2, R225, 0x1, R0 ;  /* 0x00000001e1027824 */ /* 0x000fe400078e0200 */
[----:B------:R-:W-:Y:S03]  /*3de0*/  IMAD.IADD R0, R0, 0x1, R226 ;  /* 0x0000000100007824 */ /* 0x000fe600078e02e2 */
[----:B------:R-:W4:Y:S01]  /*3df0*/  LDSM.16.M88.4 R76, [R2+0xe080] ;  /* 0x00e08000024c783b */ /* 0x000f220000000200 */
[-C--:B------:R-:W-:Y:S03]  /*3e00*/  HMMA.16816.F32 R4, R136, R154.reuse, R4 ;  /* 0x0000009a8804723c */ /* 0x080fe60000001804 */
[----:B------:R-:W-:Y:S04]  /*3e10*/  MUFU.EX2 R143, R204 ;  /* 0x000000cc008f7308 */ /* 0x000fe80000000800 */
[----:B------:R-:W5:Y:S01]  /*3e20*/  LDSM.16.M88.4 R80, [R2+0xf080] ;  /* 0x00f080000250783b */ /* 0x000f620000000200 */
[C---:B------:R-:W-:Y:S05]  /*3e30*/  HMMA.16816.F32 R8, R156.reuse, R154, R8 ;  /* 0x0000009a9c08723c */ /* 0x040fea0000001808 */
[----:B------:R-:W-:Y:S03]  /*3e40*/  MUFU.EX2 R142, R206 ;  /* 0x000000ce008e7308 */ /* 0x000fe60000000800 */
[-C--:B------:R-:W-:Y:S07]  /*3e50*/  HMMA.16816.F32 R12, R156, R160.reuse, R12 ;  /* 0x000000a09c0c723c */ /* 0x080fee000000180c */
[----:B------:R-:W-:Y:S01]  /*3e60*/  MUFU.EX2 R145, R202 ;  /* 0x000000ca00917308 */ /* 0x000fe20000000800 */
[C---:B------:R-:W-:Y:S08]  /*3e70*/  HMMA.16816.F32 R16, R136.reuse, R160, R16 ;  /* 0x000000a08810723c */ /* 0x040ff00000001810 */
[-C--:B------:R-:W-:Y:S01]  /*3e80*/  HMMA.16816.F32 R20, R136, R162.reuse, R20 ;  /* 0x000000a28814723c */ /* 0x080fe20000001814 */
[----:B------:R-:W-:Y:S07]  /*3e90*/  MUFU.EX2 R137, R209 ;  /* 0x000000d100897308 */ /* 0x000fee0000000800 */
[----:B------:R-:W-:Y:S03]  /*3ea0*/  HMMA.16816.F32 R24, R156, R162, R24 ;  /* 0x000000a29c18723c */ /* 0x000fe60000001818 */
[----:B------:R-:W-:Y:S05]  /*3eb0*/  MUFU.EX2 R136, R211 ;  /* 0x000000d300887308 */ /* 0x000fea0000000800 */
[-C--:B----4-:R-:W-:Y:S05]  /*3ec0*/  HMMA.16816.F32 R4, R76, R164.reuse, R4 ;  /* 0x000000a44c04723c */ /* 0x090fea0000001804 */
[----:B------:R-:W-:Y:S03]  /*3ed0*/  MUFU.EX2 R138, R210 ;  /* 0x000000d2008a7308 */ /* 0x000fe60000000800 */
[C---:B-----5:R-:W-:Y:S07]  /*3ee0*/  HMMA.16816.F32 R8, R80.reuse, R164, R8 ;  /* 0x000000a45008723c */ /* 0x060fee0000001808 */
[----:B------:R-:W-:Y:S01]  /*3ef0*/  MUFU.EX2 R139, R208 ;  /* 0x000000d0008b7308 */ /* 0x000fe20000000800 */
[-C--:B------:R-:W-:Y:S08]  /*3f00*/  HMMA.16816.F32 R12, R80, R166.reuse, R12 ;  /* 0x000000a6500c723c */ /* 0x080ff0000000180c */
[C---:B------:R-:W-:Y:S01]  /*3f10*/  HMMA.16816.F32 R16, R76.reuse, R166, R16 ;  /* 0x000000a64c10723c */ /* 0x040fe20000001810 */
[----:B------:R-:W-:Y:S07]  /*3f20*/  MUFU.EX2 R144, R203 ;  /* 0x000000cb00907308 */ /* 0x000fee0000000800 */
[-C--:B------:R-:W-:Y:S01]  /*3f30*/  HMMA.16816.F32 R20, R76, R168.reuse, R20 ;  /* 0x000000a84c14723c */ /* 0x080fe20000001814 */
[----:B------:R-:W4:Y:S02]  /*3f40*/  LDSM.16.M88.4 R76, [R0+0xe080] ;  /* 0x00e08000004c783b */ /* 0x000f240000000200 */
[----:B------:R-:W-:Y:S05]  /*3f50*/  MUFU.EX2 R201, R201 ;  /* 0x000000c900c97308 */ /* 0x000fea0000000800 */
[----:B------:R-:W-:Y:S01]  /*3f60*/  HMMA.16816.F32 R24, R80, R168, R24 ;  /* 0x000000a85018723c */ /* 0x000fe20000001818 */
[----:B------:R-:W5:Y:S04]  /*3f70*/  LDSM.16.M88.4 R80, [R0+0xf080] ;  /* 0x00f080000050783b */ /* 0x000f680000000200 */
[----:B------:R-:W-:Y:S03]  /*3f80*/  MUFU.EX2 R200, R200 ;  /* 0x000000c800c87308 */ /* 0x000fe60000000800 */
        /* <DEDUP_REMOVED lines=33> */
[----:B------:R-:W1:Y:S01]  /*41a0*/  LDS R0, [R244.X4+0x12280] ;  /* 0x01228000f4007984 */ /* 0x000e620000004800 */
[-C--:B----4-:R-:W-:Y:S08]  /*41b0*/  HMMA.16816.F32 R4, R76, R194.reuse, R4 ;  /* 0x000000c24c04723c */ /* 0x090ff00000001804 */
[C---:B-----5:R-:W-:Y:S08]  /*41c0*/  HMMA.16816.F32 R8, R80.reuse, R194, R8 ;  /* 0x000000c25008723c */ /* 0x060ff00000001808 */
[-C--:B------:R-:W-:Y:S08]  /*41d0*/  HMMA.16816.F32 R12, R80, R196.reuse, R12 ;  /* 0x000000c4500c723c */ /* 0x080ff0000000180c */
[C---:B------:R-:W-:Y:S04]  /*41e0*/  HMMA.16816.F32 R16, R76.reuse, R196, R16 ;  /* 0x000000c44c10723c */ /* 0x040fe80000001810 */
[--C-:B-1----:R-:W-:Y:S02]  /*41f0*/  FADD.FTZ R4, R4, -R0.reuse ;  /* 0x8000000004047221 */ /* 0x102fe40000010000 */
[--C-:B------:R-:W-:Y:S02]  /*4200*/  FADD.FTZ R5, R5, -R0.reuse ;  /* 0x8000000005057221 */ /* 0x100fe40000010000 */
[-C--:B------:R-:W-:Y:S01]  /*4210*/  HMMA.16816.F32 R20, R76, R198.reuse, R20 ;  /* 0x000000c64c14723c */ /* 0x080fe20000001814 */
[----:B------:R-:W1:Y:S03]  /*4220*/  MUFU.EX2 R79, R215 ;  /* 0x000000d7004f7308 */ /* 0x000e660000000800 */
[----:B------:R-:W-:Y:S01]  /*4230*/  FMUL.FTZ R4, R135, R4 ;  /* 0x0000000487047220 */ /* 0x000fe20000410000 */
[C---:B------:R-:W-:Y:S01]  /*4240*/  F2FP.PACK_AB R135, R134.reuse, R135 ;  /* 0x000000878687723e */ /* 0x040fe200000000ff */
[----:B------:R-:W-:Y:S02]  /*4250*/  FMUL.FTZ R5, R134, R5 ;  /* 0x0000000586057220 */ /* 0x000fe40000410000 */
[----:B------:R-:W-:Y:S03]  /*4260*/  HMMA.16816.F32 R24, R80, R198, R24 ;  /* 0x000000c65018723c */ /* 0x000fe60000001818 */
[----:B------:R-:W4:Y:S01]  /*4270*/  MUFU.EX2 R78, R214 ;  /* 0x000000d6004e7308 */ /* 0x000f220000000800 */
[--C-:B------:R-:W-:Y:S02]  /*4280*/  FADD.FTZ R7, R7, -R3.reuse ;  /* 0x8000000307077221 */ /* 0x100fe40000010000 */
[--C-:B------:R-:W-:Y:S02]  /*4290*/  FADD.FTZ R6, R6, -R3.reuse ;  /* 0x8000000306067221 */ /* 0x100fe40000010000 */
[--C-:B------:R-:W-:Y:S04]  /*42a0*/  FADD.FTZ R16, R16, -R0.reuse ;  /* 0x8000000010107221 */ /* 0x100fe80000010000 */
[--C-:B------:R-:W-:Y:S01]  /*42b0*/  FADD.FTZ R17, R17, -R0.reuse ;  /* 0x8000000011117221 */ /* 0x100fe20000010000 */
[----:B------:R-:W5:Y:S01]  /*42c0*/  MUFU.EX2 R77, R213 ;  /* 0x000000d5004d7308 */ /* 0x000f620000000800 */
[----:B--2---:R-:W-:Y:S01]  /*42d0*/  FMUL.FTZ R16, R133, R16 ;  /* 0x0000001085107220 */ /* 0x004fe20000410000 */
[----:B---3--:R-:W-:Y:S01]  /*42e0*/  F2FP.PACK_AB R133, R132, R133 ;  /* 0x000000858485723e */ /* 0x008fe200000000ff */
[--C-:B------:R-:W-:Y:S02]  /*42f0*/  FADD.FTZ R20, R20, -R0.reuse ;  /* 0x8000000014147221 */ /* 0x100fe40000010000 */
[----:B------:R-:W-:Y:S02]  /*4300*/  FADD.FTZ R21, R21, -R0 ;  /* 0x8000000015157221 */ /* 0x000fe40000010000 */
[----:B-1----:R-:W-:Y:S01]  /*4310*/  FMUL.FTZ R0, R79, R20 ;  /* 0x000000144f007220 */ /* 0x002fe20000410000 */
[----:B------:R-:W-:Y:S01]  /*4320*/  F2FP.PACK_AB R20, R5, R4 ;  /* 0x000000040514723e */ /* 0x000fe200000000ff */
[----:B------:R-:W-:Y:S01]  /*4330*/  FMUL.FTZ R17, R132, R17 ;  /* 0x0000001184117220 */ /* 0x000fe20000410000 */
[----:B------:R-:W1:Y:S01]  /*4340*/  MUFU.EX2 R76, R212 ;  /* 0x000000d4004c7308 */ /* 0x000e620000000800 */
[--C-:B------:R-:W-:Y:S02]  /*4350*/  FADD.FTZ R4, R19, -R3.reuse ;  /* 0x8000000313047221 */ /* 0x100fe40000010000 */
[--C-:B------:R-:W-:Y:S01]  /*4360*/  FADD.FTZ R22, R22, -R3.reuse ;  /* 0x8000000316167221 */ /* 0x100fe20000010000 */
[C---:B----4-:R-:W-:Y:S01]  /*4370*/  F2FP.PACK_AB R132, R78.reuse, R79 ;  /* 0x0000004f4e84723e */ /* 0x050fe200000000ff */
[----:B------:R-:W-:Y:S02]  /*4380*/  FMUL.FTZ R21, R78, R21 ;  /* 0x000000154e157220 */ /* 0x000fe40000410000 */
[--C-:B------:R-:W-:Y:S02]  /*4390*/  FADD.FTZ R8, R8, -R2.reuse ;  /* 0x8000000208087221 */ /* 0x100fe40000010000 */
[--C-:B------:R-:W-:Y:S01]  /*43a0*/  FADD.FTZ R12, R12, -R2.reuse ;  /* 0x800000020c0c7221 */ /* 0x100fe20000010000 */
[----:B------:R-:W2:Y:S01]  /*43b0*/  MUFU.EX2 R134, R239 ;  /* 0x000000ef00867308 */ /* 0x000ea20000000800 */
[--C-:B------:R-:W-:Y:S02]  /*43c0*/  FADD.FTZ R13, R13, -R2.reuse ;  /* 0x800000020d0d7221 */ /* 0x100fe40000010000 */
[----:B------:R-:W-:Y:S02]  /*43d0*/  FMUL.FTZ R80, R137, R22 ;  /* 0x0000001689507220 */ /* 0x000fe40000410000 */
[----:B-----5:R-:W-:Y:S02]  /*43e0*/  FMUL.FTZ R6, R77, R6 ;  /* 0x000000064d067220 */ /* 0x020fe40000410000 */
[----:B------:R-:W-:Y:S02]  /*43f0*/  FMUL.FTZ R22, R140, R8 ;  /* 0x000000088c167220 */ /* 0x000fe40000410000 */
[----:B------:R-:W-:Y:S01]  /*4400*/  FMUL.FTZ R8, R143, R13 ;  /* 0x0000000d8f087220 */ /* 0x000fe20000410000 */
[----:B------:R-:W-:Y:S01]  /*4410*/  MUFU.EX2 R79, R240 ;  /* 0x000000f0004f7308 */ /* 0x000fe20000000800 */
[--C-:B------:R-:W-:Y:S02]  /*4420*/  FADD.FTZ R18, R18, -R3.reuse ;  /* 0x8000000312127221 */ /* 0x100fe40000010000 */
[----:B------:R-:W-:Y:S01]  /*4430*/  FADD.FTZ R23, R23, -R3 ;  /* 0x8000000317177221 */ /* 0x000fe20000010000 */
[C---:B-1----:R-:W-:Y:S01]  /*4440*/  F2FP.PACK_AB R78, R76.reuse, R77 ;  /* 0x0000004d4c4e723e */ /* 0x042fe200000000ff */
[----:B------:R-:W-:Y:S01]  /*4450*/  FMUL.FTZ R7, R76, R7 ;  /* 0x000000074c077220 */ /* 0x000fe20000410000 */
[----:B------:R-:W-:Y:S01]  /*4460*/  F2FP.PACK_AB R76, R21, R0 ;  /* 0x00000000154c723e */ /* 0x000fe200000000ff */
[----:B------:R-:W-:Y:S01]  /*4470*/  FMUL.FTZ R3, R141, R12 ;  /* 0x0000000c8d037220 */ /* 0x000fe20000410000 */
[----:B------:R-:W1:Y:S01]  /*4480*/  LDS R0, [R244.X4+0x12320] ;  /* 0x01232000f4007984 */ /* 0x000e620000004800 */
[----:B------:R-:W-:Y:S01]  /*4490*/  F2FP.PACK_AB R77, R17, R16 ;  /* 0x00000010114d723e */ /* 0x000fe200000000ff */
[----:B------:R-:W3:Y:S01]  /*44a0*/  MUFU.EX2 R19, R241 ;  /* 0x000000f100137308 */ /* 0x000ee20000000800 */
[----:B------:R-:W-:Y:S01]  /*44b0*/  F2FP.PACK_AB R21, R7, R6 ;  /* 0x000000060715723e */ /* 0x000fe200000000ff */
[----:B------:R-:W-:Y:S01]  /*44c0*/  STS [R235+0x12480], R135 ;  /* 0x01248087eb007388 */ /* 0x000fe20000000800 */
[----:B------:R-:W-:Y:S01]  /*44d0*/  F2FP.PACK_AB R7, R142, R140 ;  /* 0x0000008c8e07723e */ /* 0x000fe200000000ff */
[--C-:B------:R-:W-:Y:S01]  /*44e0*/  FADD.FTZ R25, R25, -R2.reuse ;  /* 0x8000000219197221 */ /* 0x100fe20000010000 */
[----:B------:R-:W-:Y:S01]  /*44f0*/  F2FP.PACK_AB R8, R8, R3 ;  /* 0x000000030808723e */ /* 0x000fe200000000ff */
[----:B------:R-:W-:Y:S01]  /*4500*/  STS [R236], R78 ;  /* 0x0000004eec007388 */ /* 0x000fe20000000800 */
[----:B--2---:R-:W-:Y:S01]  /*4510*/  F2FP.PACK_AB R3, R134, R145 ;  /* 0x000000918603723e */ /* 0x004fe200000000ff */
[--C-:B------:R-:W-:Y:S01]  /*4520*/  FADD.FTZ R9, R9, -R2.reuse ;  /* 0x8000000209097221 */ /* 0x100fe20000010000 */
[----:B------:R-:W-:Y:S01]  /*4530*/  F2FP.PACK_AB R17, R138, R136 ;  /* 0x000000888a11723e */ /* 0x000fe200000000ff */
[----:B------:R-:W-:Y:S01]  /*4540*/  STS [R235+0x12c80], R7 ;  /* 0x012c8007eb007388 */ /* 0x000fe20000000800 */
[----:B------:R-:W-:Y:S01]  /*4550*/  F2FP.PACK_AB R6, R143, R141 ;  /* 0x0000008d8f06723e */ /* 0x000fe200000000ff */
[----:B------:R-:W-:Y:S01]  /*4560*/  FADD.FTZ R24, R24, -R2 ;  /* 0x8000000218187221 */ /* 0x000fe20000010000 */
[----:B------:R-:W-:Y:S01]  /*4570*/  F2FP.PACK_AB R16, R139, R137 ;  /* 0x000000898b10723e */ /* 0x000fe200000000ff */
[----:B------:R-:W-:Y:S01]  /*4580*/  STS [R236+0x800], R3 ;  /* 0x00080003ec007388 */ /* 0x000fe20000000800 */
[----:B------:R-:W-:Y:S02]  /*4590*/  FMUL.FTZ R81, R136, R18 ;  /* 0x0000001288517220 */ /* 0x000fe40000410000 */
[----:B------:R-:W2:Y:S01]  /*45a0*/  MUFU.EX2 R18, R242 ;  /* 0x000000f200127308 */ /* 0x000ea20000000800 */
[----:B------:R-:W-:Y:S01]  /*45b0*/  STS [R235+0x13480], R133 ;  /* 0x01348085eb007388 */ /* 0x000fe20000000800 */
[----:B------:R-:W-:Y:S01]  /*45c0*/  FMUL.FTZ R138, R138, R4 ;  /* 0x000000048a8a7220 */ /* 0x000fe20000410000 */
[----:B------:R-:W-:Y:S01]  /*45d0*/  F2FP.PACK_AB R4, R201, R144 ;  /* 0x00000090c904723e */ /* 0x000fe200000000ff */
[----:B------:R-:W-:Y:S01]  /*45e0*/  FMUL.FTZ R5, R142, R9 ;  /* 0x000000098e057220 */ /* 0x000fe20000410000 */
[----:B------:R-:W-:Y:S01]  /*45f0*/  STS [R236+0x1000], R17 ;  /* 0x00100011ec007388 */ /* 0x000fe20000000800 */
[----:B------:R-:W-:Y:S01]  /*4600*/  FMUL.FTZ R23, R139, R23 ;  /* 0x000000178b177220 */ /* 0x000fe20000410000 */
[----:B---3--:R-:W-:Y:S01]  /*4610*/  F2FP.PACK_AB R2, R19, R79 ;  /* 0x0000004f1302723e */ /* 0x008fe200000000ff */
[----:B------:R-:W-:Y:S01]  /*4620*/  FMUL.FTZ R24, R144, R24 ;  /* 0x0000001890187220 */ /* 0x000fe20000410000 */
[----:B------:R-:W-:Y:S01]  /*4630*/  STS [R235+0x13c80], R6 ;  /* 0x013c8006eb007388 */ /* 0x000fe20000000800 */
[----:B------:R-:W-:Y:S01]  /*4640*/  F2FP.PACK_AB R5, R5, R22 ;  /* 0x000000160505723e */ /* 0x000fe200000000ff */
[----:B------:R-:W-:Y:S01]  /*4650*/  FMUL.FTZ R12, R201, R25 ;  /* 0x00000019c90c7220 */ /* 0x000fe20000410000 */
[----:B------:R-:W-:Y:S01]  /*4660*/  F2FP.PACK_AB R9, R138, R81 ;  /* 0x000000518a09723e */ /* 0x000fe200000000ff */
[----:B------:R2:W-:Y:S01]  /*4670*/  STS [R236+0x1800], R2 ;  /* 0x00180002ec007388 */ /* 0x0005e20000000800 */
[----:B------:R-:W-:Y:S02]  /*4680*/  F2FP.PACK_AB R13, R23, R80 ;  /* 0x00000050170d723e */ /* 0x000fe400000000ff */
[----:B------:R-:W-:Y:S01]  /*4690*/  F2FP.PACK_AB R12, R12, R24 ;  /* 0x000000180c0c723e */ /* 0x000fe200000000ff */
[----:B------:R-:W-:Y:S04]  /*46a0*/  STS [R235+0x14480], R132 ;  /* 0x01448084eb007388 */ /* 0x000fe80000000800 */
[----:B------:R-:W-:Y:S01]  /*46b0*/  STS [R236+0x2000], R16 ;  /* 0x00200010ec007388 */ /* 0x000fe20000000800 */
[--C-:B-1----:R-:W-:Y:S02]  /*46c0*/  FADD.FTZ R10, R10, -R0.reuse ;  /* 0x800000000a0a7221 */ /* 0x102fe40000010000 */
[--C-:B------:R-:W-:Y:S01]  /*46d0*/  FADD.FTZ R11, R11, -R0.reuse ;  /* 0x800000000b0b7221 */ /* 0x100fe20000010000 */
[----:B------:R-:W-:Y:S01]  /*46e0*/  STS [R235+0x14c80], R4 ;  /* 0x014c8004eb007388 */ /* 0x000fe20000000800 */
[----:B------:R-:W-:Y:S02]  /*46f0*/  FMUL.FTZ R10, R145, R10 ;  /* 0x0000000a910a7220 */ /* 0x000fe40000410000 */
[----:B------:R-:W-:Y:S02]  /*4700*/  FMUL.FTZ R11, R134, R11 ;  /* 0x0000000b860b7220 */ /* 0x000fe40000410000 */
[--C-:B------:R-:W-:Y:S02]  /*4710*/  FADD.FTZ R14, R14, -R0.reuse ;  /* 0x800000000e0e7221 */ /* 0x100fe40000010000 */
[--C-:B------:R-:W-:Y:S02]  /*4720*/  FADD.FTZ R15, R15, -R0.reuse ;  /* 0x800000000f0f7221 */ /* 0x100fe40000010000 */
[----:B------:R-:W-:Y:S02]  /*4730*/  FMUL.FTZ R14, R79, R14 ;  /* 0x0000000e4f0e7220 */ /* 0x000fe40000410000 */
[----:B------:R-:W-:Y:S01]  /*4740*/  FMUL.FTZ R15, R19, R15 ;  /* 0x0000000f130f7220 */ /* 0x000fe20000410000 */
[----:B--2---:R-:W-:Y:S01]  /*4750*/  F2FP.PACK_AB R2, R200, R18 ;  /* 0x00000012c802723e */ /* 0x004fe200000000ff */
[--C-:B------:R-:W-:Y:S02]  /*4760*/  FADD.FTZ R26, R26, -R0.reuse ;  /* 0x800000001a1a7221 */ /* 0x100fe40000010000 */
[----:B------:R-:W-:Y:S01]  /*4770*/  FADD.FTZ R27, R27, -R0 ;  /* 0x800000001b1b7221 */ /* 0x000fe20000010000 */
[----:B------:R-:W-:Y:S01]  /*4780*/  F2FP.PACK_AB R0, R15, R14 ;  /* 0x0000000e0f00723e */ /* 0x000fe200000000ff */
[----:B------:R1:W-:Y:S01]  /*4790*/  STS [R236+0x2800], R2 ;  /* 0x00280002ec007388 */ /* 0x0003e20000000800 */
[----:B------:R-:W-:Y:S02]  /*47a0*/  FMUL.FTZ R18, R18, R26 ;  /* 0x0000001a12127220 */ /* 0x000fe40000410000 */
[----:B------:R-:W-:Y:S01]  /*47b0*/  FMUL.FTZ R200, R200, R27 ;  /* 0x0000001bc8c87220 */ /* 0x000fe20000410000 */
        /* <DEDUP_REMOVED lines=97> */
[----:B------:R-:W3:Y:S01]  /*4dd0*/  LDL R237, [R1+0x2c] ;  /* 0x00002c0001ed7983 */ /* 0x000ee20000100800 */
[----:B------:R-:W-:Y:S02]  /*4de0*/  IMAD R4, R2, c[0x0][0x208], RZ ;  /* 0x0000820002047a24 */ /* 0x000fe400078e02ff */
[C---:B------:R-:W-:Y:S01]  /*4df0*/  IMAD.WIDE.U32 R2, R234.reuse, c[0x0][0x208], RZ ;  /* 0x00008200ea027a25 */ /* 0x040fe200078e00ff */
[----:B------:R-:W4:Y:S03]  /*4e00*/  LDL.64 R238, [R1] ;  /* 0x0000000001ee7983 */ /* 0x000f260000100a00 */
[----:B------:R-:W-:Y:S02]  /*4e10*/  IMAD R4, R234, c[0x0][0x20c], R4 ;  /* 0x00008300ea047a24 */ /* 0x000fe400078e0204 */
[C---:B------:R-:W-:Y:S02]  /*4e20*/  IMAD.SHL.U32 R6, R2.reuse, 0x40, RZ ;  /* 0x0000004002067824 */ /* 0x040fe400078e00ff */
[----:B------:R-:W-:Y:S05]  /*4e30*/  IMAD.IADD R3, R3, 0x1, R4 ;  /* 0x0000000103037824 */ /* 0x000fea00078e0204 */
[----:B------:R-:W-:Y:S02]  /*4e40*/  SHF.L.U64.HI R3, R2, 0x6, R3 ;  /* 0x0000000602037819 */ /* 0x000fe40000010203 */
[C---:B--2---:R-:W-:Y:S02]  /*4e50*/  IADD3 R4, P1, R5.reuse, R240, RZ ;  /* 0x000000f005047210 */ /* 0x044fe40007f3e0ff */
[----:B------:R-:W1:Y:S02]  /*4e60*/  S2R R240, SR_TID.X ;  /* 0x0000000000f07919 */ /* 0x000e640000002100 */
[----:B---3--:R-:W-:Y:S02]  /*4e70*/  LEA.HI.X.SX32 R7, R5, R237, 0x1, P1 ;  /* 0x000000ed05077211 */ /* 0x008fe400008f0eff */
[----:B------:R-:W-:Y:S02]  /*4e80*/  LOP3.LUT P1, RZ, R248, 0x1, RZ, 0xc0, !PT ;  /* 0x00000001f8ff7812 */ /* 0x000fe4000782c0ff */
[----:B----4-:R-:W-:Y:S04]  /*4e90*/  IADD3 R10, P6, P5, R238, UR12, R6 ;  /* 0x0000000cee0a7c10 */ /* 0x010fe8000fdde006 */
[----:B------:R-:W-:Y:S02]  /*4ea0*/  IADD3.X R11, R251, UR6, R3, P6, P5 ;  /* 0x00000006fb0b7c10 */ /* 0x000fe4000b7ea403 */
[C---:B------:R-:W-:Y:S04]  /*4eb0*/  LEA R8, P5, R4.reuse, c[0x0][0x280], 0x2 ;  /* 0x0000a00004087a11 */ /* 0x040fe800078a10ff */
[----:B------:R-:W-:Y:S02]  /*4ec0*/  LEA.HI.X R9, R4, c[0x0][0x284], R7, 0x2, P5 ;  /* 0x0000a10004097a11 */ /* 0x000fe400028f1407 */
[----:B-1----:R-:W-:Y:S04]  /*4ed0*/  SHF.R.S32.HI R237, RZ, 0x1f, R240 ;  /* 0x0000001fffed7819 */ /* 0x002fe800000114f0 */
[----:B------:R-:W-:Y:S04]  /*4ee0*/  LEA.HI R237, R237, R240, RZ, 0x3 ;  /* 0x000000f0eded7211 */ /* 0x000fe800078f18ff */
[----:B------:R-:W-:Y:S04]  /*4ef0*/  SHF.R.S32.HI R237, RZ, 0x3, R237 ;  /* 0x00000003ffed7819 */ /* 0x000fe800000114ed */
[----:B------:R-:W-:Y:S02]  /*4f00*/  IADD3 R2, -R237, R245, -R5 ;  /* 0x000000f5ed027210 */ /* 0x000fe40007ffe905 */
[----:B------:R-:W-:Y:S02]  /*4f10*/  IADD3 R5, P6, R6, R238, RZ ;  /* 0x000000ee06057210 */ /* 0x000fe40007fde0ff */
[----:B------:R-:W1:Y:S01]  /*4f20*/  S2R R238, SR_TID.X ;  /* 0x0000000000ee7919 */ /* 0x000e620000002100 */
[C---:B------:R-:W-:Y:S02]  /*4f30*/  ISETP.LT.OR P5, PT, R2.reuse, 0x1, !P1 ;  /* 0x000000010200780c */ /* 0x040fe40004fa1670 */
[----:B------:R-:W-:Y:S01]  /*4f40*/  IMAD.X R3, R3, 0x1, R251, P6 ;  /* 0x0000000103037824 */ /* 0x000fe200030e06fb */
[C---:B------:R-:W-:Y:S02]  /*4f50*/  LEA R6, P6, R5.reuse, c[0x0][0x1f0], 0x1 ;  /* 0x00007c0005067a11 */ /* 0x040fe400078c08ff */
[----:B------:R-:W-:Y:S02]  /*4f60*/  ISETP.LT.OR P1, PT, R2, 0x21, !P1 ;  /* 0x000000210200780c */ /* 0x000fe40004f21670 */
[----:B------:R-:W-:Y:S02]  /*4f70*/  LEA.HI.X R7, R5, c[0x0][0x1f4], R3, 0x1, P6 ;  /* 0x00007d0005077a11 */ /* 0x000fe400030f0c03 */
[C---:B------:R-:W-:Y:S04]  /*4f80*/  LEA R4, P6, R10.reuse, c[0x0][0x1f0], 0x1 ;  /* 0x00007c000a047a11 */ /* 0x040fe800078c08ff */
        /* <DEDUP_REMOVED lines=13> */
.L_x_904:
[-C--:B-1234-:R-:W-:Y:S01]  /*5060*/  HMMA.16816.F32 R4, R80, R16.reuse, RZ ;  /* 0x000000105004723c */ /* 0x09efe200000018ff */
[----:B------:R-:W2:Y:S01]  /*5070*/  LDL.64 R238, [R1+0x30] ;  /* 0x0000300001ee7983 */ /* 0x000ea20000100a00 */
[----:B------:R-:W-:Y:S01]  /*5080*/  UIADD3 UR7, UR8, 0x1, URZ ;  /* 0x0000000108077890 */ /* 0x000fe2000fffe03f */
[----:B------:R-:W-:Y:S01]  /*5090*/  ISETP.GE.AND P5, PT, R217, 0x1, PT ;  /* 0x00000001d900780c */ /* 0x000fe20003fa6270 */
[----:B------:R-:W-:Y:S01]  /*50a0*/  UISETP.GE.AND UP0, UPT, UR8, 0x1, UPT ;  /* 0x000000010800788c */ /* 0x000fe2000bf06270 */
[----:B------:R-:W3:Y:S03]  /*50b0*/  LDL R2, [R1+0x14] ;  /* 0x0000140001027983 */ /* 0x000ee60000100800 */
[C---:B------:R-:W-:Y:S01]  /*50c0*/  HMMA.16816.F32 R8, R132.reuse, R16, RZ ;  /* 0x000000108408723c */ /* 0x040fe200000018ff */
[----:B------:R-:W4:Y:S01]  /*50d0*/  LDL R237, [R1+0x3c] ;  /* 0x00003c0001ed7983 */ /* 0x000f220000100800 */
[----:B------:R-:W-:Y:S03]  /*50e0*/  USEL UR8, UR7, URZ, !UP0 ;  /* 0x0000003f07087287 */ /* 0x000fe6000c000000 */
[----:B------:R-:W-:Y:S03]  /*50f0*/  LDSM.16.M88.4 R140, [R221+0x1800] ;  /* 0x00180000dd8c783b */ /* 0x000fe60000000200 */
[-C--:B------:R-:W-:Y:S01]  /*5100*/  HMMA.16816.F32 R12, R132, R18.reuse, RZ ;  /* 0x00000012840c723c */ /* 0x080fe200000018ff */
[----:B------:R-:W-:Y:S04]  /*5110*/  LDSM.16.MT88.4 R144, [R0+0x4080] ;  /* 0x004080000090783b */ /* 0x000fe80000004200 */
[----:B------:R-:W-:Y:S03]  /*5120*/  LDSM.16.MT88.4 R156, [R0+0x1880] ;  /* 0x00188000009c783b */ /* 0x000fe60000004200 */
        /* <DEDUP_REMOVED lines=25> */
[----:B------:R-:W5:Y:S07]  /*52c0*/  LDSM.16.MT88.4 R140, [R0+0x4880] ;  /* 0x00488000008c783b */ /* 0x000f6e0000004200 */
[----:B------:R-:W-:Y:S01]  /*52d0*/  HMMA.16816.F32 R80, R132, R146, R80 ;  /* 0x000000928450723c */ /* 0x000fe20000001850 */
[----:B------:R-:W-:Y:S04]  /*52e0*/  LDSM.16.M88.4 R132, [R221+0x2000] ;  /* 0x00200000dd84783b */ /* 0x000fe80000000200 */
[----:B------:R-:W5:Y:S03]  /*52f0*/  LDSM.16.MT88.4 R144, [R0+0x2080] ;  /* 0x002080000090783b */ /* 0x000f660000004200 */
[-C--:B-1----:R-:W-:Y:S08]  /*5300*/  HMMA.16816.F32 R4, R136, R156.reuse, R4 ;  /* 0x0000009c8804723c */ /* 0x082ff00000001804 */
[C---:B------:R-:W-:Y:S08]  /*5310*/  HMMA.16816.F32 R8, R200.reuse, R156, R8 ;  /* 0x0000009cc808723c */ /* 0x040ff00000001808 */
[-C--:B------:R-:W-:Y:S08]  /*5320*/  HMMA.16816.F32 R12, R200, R158.reuse, R12 ;  /* 0x0000009ec80c723c */ /* 0x080ff0000000180c */
[C---:B------:R-:W-:Y:S01]  /*5330*/  HMMA.16816.F32 R16, R136.reuse, R158, R16 ;  /* 0x0000009e8810723c */ /* 0x040fe20000001810 */
[----:B------:R-:W1:Y:S07]  /*5340*/  LDSM.16.M88.4 R156, [R221+0x2800] ;  /* 0x00280000dd9c783b */ /* 0x000e6e0000000200 */
[-C--:B-----5:R-:W-:Y:S08]  /*5350*/  HMMA.16816.F32 R20, R136, R140.reuse, R20 ;  /* 0x0000008c8814723c */ /* 0x0a0ff00000001814 */
[C---:B------:R-:W-:Y:S08]  /*5360*/  HMMA.16816.F32 R24, R200.reuse, R140, R24 ;  /* 0x0000008cc818723c */ /* 0x040ff00000001818 */
[-C--:B------:R-:W-:Y:S01]  /*5370*/  HMMA.16816.F32 R76, R200, R142.reuse, R76 ;  /* 0x0000008ec84c723c */ /* 0x080fe2000000184c */
[----:B------:R-:W5:Y:S07]  /*5380*/  LDSM.16.MT88.4 R200, [R0+0x5080] ;  /* 0x0050800000c8783b */ /* 0x000f6e0000004200 */
[----:B------:R-:W-:Y:S01]  /*5390*/  HMMA.16816.F32 R80, R136, R142, R80 ;  /* 0x0000008e8850723c */ /* 0x000fe20000001850 */
[----:B------:R-:W-:Y:S04]  /*53a0*/  LDSM.16.M88.4 R136, [R223+0x2000] ;  /* 0x00200000df88783b */ /* 0x000fe80000000200 */
[----:B------:R-:W2:Y:S03]  /*53b0*/  LDSM.16.MT88.4 R140, [R0+0x2880] ;  /* 0x00288000008c783b */ /* 0x000ea60000004200 */
[-C--:B------:R-:W-:Y:S08]  /*53c0*/  HMMA.16816.F32 R4, R132, R144.reuse, R4 ;  /* 0x000000908404723c */ /* 0x080ff00000001804 */
[C---:B-1----:R-:W-:Y:S08]  /*53d0*/  HMMA.16816.F32 R8, R156.reuse, R144, R8 ;  /* 0x000000909c08723c */ /* 0x042ff00000001808 */
[-C--:B------:R-:W-:Y:S08]  /*53e0*/  HMMA.16816.F32 R12, R156, R146.reuse, R12 ;  /* 0x000000929c0c723c */ /* 0x080ff0000000180c */
[C---:B------:R-:W-:Y:S01]  /*53f0*/  HMMA.16816.F32 R16, R132.reuse, R146, R16 ;  /* 0x000000928410723c */ /* 0x040fe20000001810 */
[----:B------:R-:W1:Y:S07]  /*5400*/  LDSM.16.M88.4 R144, [R223+0x2800] ;  /* 0x00280000df90783b */ /* 0x000e6e0000000200 */
[-C--:B-----5:R-:W-:Y:S08]  /*5410*/  HMMA.16816.F32 R20, R132, R200.reuse, R20 ;  /* 0x000000c88414723c */ /* 0x0a0ff00000001814 */
[C---:B------:R-:W-:Y:S08]  /*5420*/  HMMA.16816.F32 R24, R156.reuse, R200, R24 ;  /* 0x000000c89c18723c */ /* 0x040ff00000001818 */
[-C--:B------:R-:W-:Y:S01]  /*5430*/  HMMA.16816.F32 R76, R156, R202.reuse, R76 ;  /* 0x000000ca9c4c723c */ /* 0x080fe2000000184c */
[----:B------:R5:W3:Y:S07]  /*5440*/  LDSM.16.MT88.4 R156, [R0+0x5880] ;  /* 0x00588000009c783b */ /* 0x000aee0000004200 */
[----:B------:R-:W-:Y:S01]  /*5450*/  HMMA.16816.F32 R80, R132, R202, R80 ;  /* 0x000000ca8450723c */ /* 0x000fe20000001850 */
[----:B------:R-:W-:Y:S07]  /*5460*/  LDSM.16.MT88.4 R132, [R216+0x17880] ;  /* 0x01788000d884783b */ /* 0x000fee0000004200 */
[-C--:B--2---:R-:W-:Y:S08]  /*5470*/  HMMA.16816.F32 R4, R136, R140.reuse, R4 ;  /* 0x0000008c8804723c */ /* 0x084ff00000001804 */
[C---:B-1----:R-:W-:Y:S04]  /*5480*/  HMMA.16816.F32 R8, R144.reuse, R140, R8 ;  /* 0x0000008c9008723c */ /* 0x042fe80000001808 */
[----:B-----5:R-:W-:Y:S04]  /*5490*/  IMAD.SHL.U32 R0, R246, 0x2000, RZ ;  /* 0x00002000f6007824 */ /* 0x020fe800078e00ff */
[-C--:B------:R-:W-:Y:S04]  /*54a0*/  HMMA.16816.F32 R12, R144, R142.reuse, R12 ;  /* 0x0000008e900c723c */ /* 0x080fe8000000180c */
[C---:B------:R-:W-:Y:S04]  /*54b0*/  IADD3 R3, P1, R0.reuse, R238, RZ ;  /* 0x000000ee00037210 */ /* 0x040fe80007f3e0ff */
[C---:B------:R-:W-:Y:S01]  /*54c0*/  HMMA.16816.F32 R16, R136.reuse, R142, R16 ;  /* 0x0000008e8810723c */ /* 0x040fe20000001810 */
[----:B------:R-:W-:Y:S03]  /*54d0*/  LDSM.16.MT88.4 R140, [R216+0x18080] ;  /* 0x01808000d88c783b */ /* 0x000fe60000004200 */
[----:B----4-:R-:W-:Y:S01]  /*54e0*/  LEA.HI.X.SX32 R0, R0, R237, 0x1, P1 ;  /* 0x000000ed00007211 */ /* 0x010fe200008f0eff */
[----:B---3--:R-:W-:Y:S01]  /*54f0*/  IMAD.MOV.U32 R237, RZ, RZ, R2 ;  /* 0x000000ffffed7224 */ /* 0x008fe200078e0002 */
[C---:B------:R-:W-:Y:S02]  /*5500*/  LEA R2, P1, R3.reuse, c[0x0][0x220], 0x2 ;  /* 0x0000880003027a11 */ /* 0x040fe400078210ff */
[-C--:B------:R-:W-:Y:S04]  /*5510*/  HMMA.16816.F32 R20, R136, R156.reuse, R20 ;  /* 0x0000009c8814723c */ /* 0x080fe80000001814 */
[----:B------:R-:W-:Y:S01]  /*5520*/  LEA.HI.X R3, R3, c[0x0][0x224], R0, 0x2, P1 ;  /* 0x0000890003037a11 */ /* 0x000fe200008f1400 */
[C---:B------:R-:W-:Y:S01]  /*5530*/  IMAD R0, R217.reuse, 0x2000, R228 ;  /* 0x00002000d9007824 */ /* 0x040fe200078e02e4 */
[----:B------:R-:W-:Y:S02]  /*5540*/  ISETP.GE.AND P1, PT, R234, R237, PT ;  /* 0x000000edea00720c */ /* 0x000fe40003f26270 */
[C---:B------:R-:W-:Y:S01]  /*5550*/  HMMA.16816.F32 R24, R144.reuse, R156, R24 ;  /* 0x0000009c9018723c */ /* 0x040fe20000001818 */
[----:B------:R-:W-:Y:S03]  /*5560*/  RED.E.ADD.F32.FTZ.RN.STRONG.GPU [R2.64], R4 ;  /* 0x000000040200798e */ /* 0x000fe6000c10e78a */
[----:B------:R-:W-:Y:S01]  /*5570*/  IMAD.SHL.U32 R0, R0, 0x2, RZ ;  /* 0x0000000200007824 */ /* 0x000fe200078e00ff */
[----:B------:R-:W-:Y:S01]  /*5580*/  RED.E.ADD.F32.FTZ.RN.STRONG.GPU [R2.64+0x400], R5 ;  /* 0x000400050200798e */ /* 0x000fe2000c10e78a */
[----:B------:R-:W-:Y:S02]  /*5590*/  IADD3 R217, R217, 0x1, RZ ;  /* 0x00000001d9d97810 */ /* 0x000fe40007ffe0ff */
[-C--:B------:R-:W-:Y:S01]  /*55a0*/  HMMA.16816.F32 R76, R144, R158.reuse, R76 ;  /* 0x0000009e904c723c */ /* 0x080fe2000000184c */
[----:B------:R-:W-:Y:S03]  /*55b0*/  RED.E.ADD.F32.FTZ.RN.STRONG.GPU [R2.64+0x800], R6 ;  /* 0x000800060200798e */ /* 0x000fe6000c10e78a */
[----:B------:R-:W-:Y:S01]  /*55c0*/  SEL R217, R217, RZ, !P5 ;  /* 0x000000ffd9d97207 */ /* 0x000fe20006800000 */
[----:B------:R-:W-:Y:S03]  /*55d0*/  RED.E.ADD.F32.FTZ.RN.STRONG.GPU [R2.64+0xc00], R7 ;  /* 0x000c00070200798e */ /* 0x000fe6000c10e78a */
[----:B------:R-:W-:Y:S01]  /*55e0*/  HMMA.16816.F32 R80, R136, R158, R80 ;  /* 0x0000009e8850723c */ /* 0x000fe20000001850 */
        /* <DEDUP_REMOVED lines=144> */
.L_x_902:
        /* <DEDUP_REMOVED lines=20> */
[----:B------:R-:W-:Y:S02]  /*6030*/  LEA.HI R2, R27, R77, RZ, 0x5 ;  /* 0x0000004d1b027211 */ /* 0x000fe400078f28ff */
[--C-:B------:R-:W-:Y:S02]  /*6040*/  SHF.R.S32.HI R6, RZ, 0x2, R4.reuse ;  /* 0x00000002ff067819 */ /* 0x100fe40000011404 */
[----:B------:R-:W-:Y:S02]  /*6050*/  SHF.R.S32.HI R0, RZ, 0x1f, R4 ;  /* 0x0000001fff007819 */ /* 0x000fe40000011404 */
[----:B------:R-:W-:-:S02]  /*6060*/  SHF.R.S32.HI R3, RZ, 0x5, R2 ;  /* 0x00000005ff037819 */ /* 0x000fc40000011402 */
[----:B------:R-:W-:Y:S02]  /*6070*/  LEA.HI R0, R0, R6, RZ, 0x3 ;  /* 0x0000000600007211 */ /* 0x000fe400078f18ff */
[----:B-1----:R-:W-:Y:S02]  /*6080*/  LEA.HI R5, R27, R77, RZ, 0x6 ;  /* 0x0000004d1b057211 */ /* 0x002fe400078f30ff */
        /* <DEDUP_REMOVED lines=120> */
.L_x_907:
        /* <DEDUP_REMOVED lines=63> */
.L_x_909:
[----:B-1--4-:R-:W-:Y:S05]  /*6c00*/  BSYNC B0 ;  /* 0x0000000000007941 */ /* 0x012fea0003800000 */
.L_x_908:
        /* <DEDUP_REMOVED lines=16> */
.L_x_911:
[----:B------:R-:W-:Y:S05]  /*6d10*/  BSYNC B0 ;  /* 0x0000000000007941 */ /* 0x000fea0003800000 */
.L_x_910:
        /* <DEDUP_REMOVED lines=16> */
.L_x_913:
[----:B------:R-:W-:Y:S05]  /*6e20*/  BSYNC B0 ;  /* 0x0000000000007941 */ /* 0x000fea0003800000 */
.L_x_912:
        /* <DEDUP_REMOVED lines=16> */
.L_x_915:
[----:B------:R-:W-:Y:S05]  /*6f30*/  BSYNC B0 ;  /* 0x0000000000007941 */ /* 0x000fea0003800000 */
.L_x_914:
        /* <DEDUP_REMOVED lines=16> */
.L_x_917:
[----:B------:R-:W-:Y:S05]  /*7040*/  BSYNC B0 ;  /* 0x0000000000007941 */ /* 0x000fea0003800000 */
.L_x_916:
        /* <DEDUP_REMOVED lines=16> */
.L_x_919:
[----:B------:R-:W-:Y:S05]  /*7150*/  BSYNC B0 ;  /* 0x0000000000007941 */ /* 0x000fea0003800000 */
.L_x_918:
        /* <DEDUP_REMOVED lines=19> */
.L_x_921:
[----:B------:R-:W-:Y:S05]  /*7290*/  BSYNC B0 ;  /* 0x0000000000007941 */ /* 0x000fea0003800000 */
.L_x_920:
        /* <DEDUP_REMOVED lines=14> */
.L_x_923:
[----:B------:R-:W-:Y:S05]  /*7380*/  BSYNC B0 ;  /* 0x0000000000007941 */ /* 0x000fea0003800000 */
.L_x_922:
        /* <DEDUP_REMOVED lines=14> */
.L_x_925:
[----:B------:R-:W-:Y:S05]  /*7470*/  BSYNC B0 ;  /* 0x0000000000007941 */ /* 0x000fea0003800000 */
.L_x_924:
        /* <DEDUP_REMOVED lines=14> */
.L_x_927:
[----:B------:R-:W-:Y:S05]  /*7560*/  BSYNC B0 ;  /* 0x0000000000007941 */ /* 0x000fea0003800000 */
.L_x_926:
        /* <DEDUP_REMOVED lines=14> */
.L_x_929:
[----:B------:R-:W-:Y:S05]  /*7650*/  BSYNC B0 ;  /* 0x0000000000007941 */ /* 0x000fea0003800000 */
.L_x_928:
        /* <DEDUP_REMOVED lines=14> */
.L_x_906:
[----:B------:R-:W2:Y:S01]  /*7740*/  LDL R8, [R1+0x40] ;  /* 0x0000400001087983 */ /* 0x000ea20000100800 */
[----:B------:R-:W-:Y:S01]  /*7750*/  ISETP.NE.U32.AND P1, PT, RZ, c[0x0][0x358], PT ;  /* 0x0000d600ff007a0c */ /* 0x000fe20003f25070 */
[----:B------:R-:W-:Y:S01]  /*7760*/  IMAD.MOV.U32 R2, RZ, RZ, 0x4 ;  /* 0x00000004ff027424 */ /* 0x000fe200078e00ff */
[----:B------:R-:W-:Y:S02]  /*7770*/  ISETP.NE.U32.AND P0, PT, RZ, c[0x0][0x360], PT ;  /* 0x0000d800ff007a0c */ /* 0x000fe40003f05070 */
[----:B------:R-:W-:Y:S02]  /*7780*/  ISETP.NE.AND.EX P1, PT, RZ, c[0x0][0x35c], PT, P1 ;  /* 0x0000d700ff007a0c */ /* 0x000fe40003f25310 */
[----:B------:R-:W-:Y:S01]  /*7790*/  ISETP.NE.AND.EX P0, PT, RZ, c[0x0][0x364], PT, P0 ;  /* 0x0000d900ff007a0c */ /* 0x000fe20003f05300 */
[----:B-12---:R-:W-:-:S10]  /*77a0*/  IMAD.WIDE R4, R8, R2, c[0x0][0x358] ;  /* 0x0000d60008047625 */ /* 0x006fd400078e0202 */
        /* <DEDUP_REMOVED lines=12> */
.L_x_930:
        /* <DEDUP_REMOVED lines=40> */
.L_x_932:
[----:B------:R-:W-:Y:S05]  /*7af0*/  BSYNC B0 ;  /* 0x0000000000007941 */ /* 0x000fea0003800000 */
.L_x_931:
        /* <DEDUP_REMOVED lines=16> */
.L_x_934:
[----:B------:R-:W-:Y:S05]  /*7c00*/  BSYNC B0 ;  /* 0x0000000000007941 */ /* 0x000fea0003800000 */
.L_x_933:
        /* <DEDUP_REMOVED lines=16> */
.L_x_936:
[----:B------:R-:W-:Y:S05]  /*7d10*/  BSYNC B0 ;  /* 0x0000000000007941 */ /* 0x000fea0003800000 */
.L_x_935:
        /* <DEDUP_REMOVED lines=16> */
.L_x_938:
[----:B------:R-:W-:Y:S05]  /*7e20*/  BSYNC B0 ;  /* 0x0000000000007941 */ /* 0x000fea0003800000 */
.L_x_937:
        /* <DEDUP_REMOVED lines=16> */
.L_x_940:
[----:B------:R-:W-:Y:S05]  /*7f30*/  BSYNC B0 ;  /* 0x0000000000007941 */ /* 0x000fea0003800000 */
.L_x_939:
        /* <DEDUP_REMOVED lines=16> */
.L_x_942:
[----:B------:R-:W-:Y:S05]  /*8040*/  BSYNC B0 ;  /* 0x0000000000007941 */ /* 0x000fea0003800000 */
.L_x_941:
        /* <DEDUP_REMOVED lines=19> */
.L_x_944:
[----:B------:R-:W-:Y:S05]  /*8180*/  BSYNC B0 ;  /* 0x0000000000007941 */ /* 0x000fea0003800000 */
.L_x_943:
        /* <DEDUP_REMOVED lines=14> */
.L_x_946:
[----:B------:R-:W-:Y:S05]  /*8270*/  BSYNC B0 ;  /* 0x0000000000007941 */ /* 0x000fea0003800000 */
.L_x_945:
        /* <DEDUP_REMOVED lines=14> */
.L_x_948:
[----:B------:R-:W-:Y:S05]  /*8360*/  BSYNC B0 ;  /* 0x0000000000007941 */ /* 0x000fea0003800000 */
.L_x_947:
        /* <DEDUP_REMOVED lines=14> */
.L_x_950:
[----:B------:R-:W-:Y:S05]  /*8450*/  BSYNC B0 ;  /* 0x0000000000007941 */ /* 0x000fea0003800000 */
.L_x_949:
        /* <DEDUP_REMOVED lines=14> */
.L_x_952:
[----:B------:R-:W-:Y:S05]  /*8540*/  BSYNC B0 ;  /* 0x0000000000007941 */ /* 0x000fea0003800000 */
.L_x_951:
        /* <DEDUP_REMOVED lines=14> */
.L_x_953:
        /* <DEDUP_REMOVED lines=13> */
.L_x_2311:


//--------------------- .text._ZN7cutlass13device_kernelIN5flash19enable_sm80_to_sm89INS1_16FlashAttnBwdSm80INS1_25CollectiveMainloopBwdSm80ILi2ELi1EN4cute5tupleIJNS5_1CILi64EEENS7_ILi96EEENS7_ILi128EEEEEENS_6half_tEfNS_4arch4Sm80ELb1ELb0ELb0ELb1ELb0ELb0ELb0ELb0ELi2ELi2ELi2ELi2ELb1EEENS1_24CollectiveEpilogueBwdGQAISB_fSE_Li256ELb1ELb0EEENS1_25SingleTileBwdLPTSchedulerILb1ELi96ELb0EEEEEEEEEvNT_6ParamsE --------------------------
	.section	.text._ZN7cutlass13device_kernelIN5flash19enable_sm80_to_sm89INS1_16FlashAttnBwdSm80INS1_25CollectiveMainloopBwdSm80ILi2ELi1EN4cute5tupleIJNS5_1CILi64EEENS7_ILi96EEENS7_ILi128EEEEEENS_6half_tEfNS_4arch4Sm80ELb1ELb0ELb0ELb1ELb0ELb0ELb0ELb0ELi2ELi2ELi2ELi2ELb1EEENS1_24CollectiveEpilogueBwdGQAISB_fSE_Li256ELb1ELb0EEENS1_25SingleTileBwdLPTSchedulerILb1ELi96ELb0EEEEEEEEEvNT_6ParamsE,"ax",@progbits
	.sectioninfo	@"SHI_REGISTERS=255"
	.align	128
.text._ZN7cutlass13device_kernelIN5flash19enable_sm80_to_sm89INS1_16FlashAttnBwdSm80INS1_25CollectiveMainloopBwdSm80ILi2ELi1EN4cute5tupleIJNS5_1CILi64EEENS7_ILi96EEENS7_ILi128EEEEEENS_6half_tEfNS_4arch4Sm80ELb1ELb0ELb0ELb1ELb0ELb0ELb0ELb0ELi2ELi2ELi2ELi2ELb1EEENS1_24CollectiveEpilogueBwdGQAISB_fSE_Li256ELb1ELb0EEENS1_25SingleTileBwdLPTSchedulerILb1ELi96ELb0EEEEEEEEEvNT_6ParamsE:
        .type           _ZN7cutlass13device_kernelIN5flash19enable_sm80_to_sm89INS1_16FlashAttnBwdSm80INS1_25CollectiveMainloopBwdSm80ILi2ELi1EN4cute5tupleIJNS5_1CILi64EEENS7_ILi96EEENS7_ILi128EEEEEENS_6half_tEfNS_4arch4Sm80ELb1ELb0ELb0ELb1ELb0ELb0ELb0ELb0ELi2ELi2ELi2ELi2ELb1EEENS1_24CollectiveEpilogueBwdGQAISB_fSE_Li256ELb1ELb0EEENS1_25SingleTileBwdLPTSchedulerILb1ELi96ELb0EEEEEEEEEvNT_6ParamsE,@function
        .size           _ZN7cutlass13device_kernelIN5flash19enable_sm80_to_sm89INS1_16FlashAttnBwdSm80INS1_25CollectiveMainloopBwdSm80ILi2ELi1EN4cute5tupleIJNS5_1CILi64EEENS7_ILi96EEENS7_ILi128EEEEEENS_6half_tEfNS_4arch4Sm80ELb1ELb0ELb0ELb1ELb0ELb0ELb0ELb0ELi2ELi2ELi2ELi2ELb1EEENS1_24CollectiveEpilogueBwdGQAISB_fSE_Li256ELb1ELb0EEENS1_25SingleTileBwdLPTSchedulerILb1ELi96ELb0EEEEEEEEEvNT_6ParamsE,(.L_x_2312 - _ZN7cutlass13device_kernelIN5flash19enable_sm80_to_sm89INS1_16FlashAttnBwdSm80INS1_25CollectiveMainloopBwdSm80ILi2ELi1EN4cute5tupleIJNS5_1CILi64EEENS7_ILi96EEENS7_ILi128EEEEEENS_6half_tEfNS_4arch4Sm80ELb1ELb0ELb0ELb1ELb0ELb0ELb0ELb0ELi2ELi2ELi2ELi2ELb1EEENS1_24CollectiveEpilogueBwdGQAISB_fSE_Li256ELb1ELb0EEENS1_25SingleTileBwdLPTSchedulerILb1ELi96ELb0EEEEEEEEEvNT_6ParamsE)
        .other          _ZN7cutlass13device_kernelIN5flash19enable_sm80_to_sm89INS1_16FlashAttnBwdSm80INS1_25CollectiveMainloopBwdSm80ILi2ELi1EN4cute5tupleIJNS5_1CILi64EEENS7_ILi96EEENS7_ILi128EEEEEENS_6half_tEfNS_4arch4Sm80ELb1ELb0ELb0ELb1ELb0ELb0ELb0ELb0ELi2ELi2ELi2ELi2ELb1EEENS1_24CollectiveEpilogueBwdGQAISB_fSE_Li256ELb1ELb0EEENS1_25SingleTileBwdLPTSchedulerILb1ELi96ELb0EEEEEEEEEvNT_6ParamsE,@"STO_CUDA_ENTRY STV_DEFAULT"
_ZN7cutlass13device_kernelIN5flash19enable_sm80_to_sm89INS1_16FlashAttnBwdSm80INS1_25CollectiveMainloopBwdSm80ILi2ELi1EN4cute5tupleIJNS5_1CILi64EEENS7_ILi96EEENS7_ILi128EEEEEENS_6half_tEfNS_4arch4Sm80ELb1ELb0ELb0ELb1ELb0ELb0ELb0ELb0ELi2ELi2ELi2ELi2ELb1EEENS1_24CollectiveEpilogueBwdGQAISB_fSE_Li256ELb1ELb0EEENS1_25SingleTileBwdLPTSchedulerILb1ELi96ELb0EEEEEEEEEvNT_6ParamsE:
        /* <DEDUP_REMOVED lines=26> */
.L_x_955:
[----:B------:R-:W-:Y:S02]  /*01a0*/  MOV R3, c[0x0][0x3b4] ;  /* 0x0000ed0000037a02 */ /* 0x000fe40000000f00 */
[----:B------:R-:W-:Y:S02]  /*01b0*/  MOV R4, R0 ;  /* 0x0000000000047202 */ /* 0x000fe40000000f00 */
[----:B------:R-:W-:-:S13]  /*01c0*/  ISETP.NE.AND P0, PT, R3, 0x1, PT ;  /* 0x000000010300780c */ /* 0x000fda0003f05270 */
[----:B------:R-:W-:-:S05]  /*01d0*/  @P0 IMAD.HI.U32 R3, R0, c[0x0][0x3b8], RZ ;  /* 0x0000ee0000030a27 */ /* 0x000fca00078e00ff */
[----:B------:R-:W-:-:S05]  /*01e0*/  @P0 SHF.R.U32.HI R4, RZ, c[0x0][0x3bc], R3 ;  /* 0x0000ef00ff040a19 */ /* 0x000fca0000011603 */
[----:B------:R1:W-:Y:S01]  /*01f0*/  STL [R1+0x20], R4 ;  /* 0x0000200401007387 */ /* 0x0003e20000100800 */
[----:B------:R-:W-:-:S03]  /*0200*/  IMAD R3, R4, c[0x0][0x3b4], RZ ;  /* 0x0000ed0004037a24 */ /* 0x000fc600078e02ff */
.L_x_956:
        /* <DEDUP_REMOVED lines=10> */
[----:B------:R-:W-:Y:S01]  /*02b0*/  IMAD R251, R2, c[0x0][0x3a8], R0 ;  /* 0x0000ea0002fb7a24 */ /* 0x000fe200078e0200 */
[----:B------:R-:W-:Y:S05]  /*02c0*/  @!P0 BRA `(.L_x_957) ;  /* 0x0000004000008947 */ /* 0x000fea0003800000 */
[----:B------:R-:W-:-:S05]  /*02d0*/  MOV R2, 0x4 ;  /* 0x0000000400027802 */ /* 0x000fca0000000f00 */
[----:B------:R-:W-:-:S05]  /*02e0*/  IMAD.WIDE R2, R4, R2, c[0x0][0x3e8] ;  /* 0x0000fa0004027625 */ /* 0x000fca00078e0202 */
[----:B------:R1:W5:Y:S01]  /*02f0*/  LDG.E R0, [R2.64] ;  /* 0x0000000e02007981 */ /* 0x000362000c1e1900 */
[----:B------:R-:W-:Y:S05]  /*0300*/  BRA `(.L_x_958) ;  /* 0x000000a000007947 */ /* 0x000fea0003800000 */
.L_x_957:
[----:B------:R-:W-:-:S04]  /*0310*/  ISETP.NE.U32.AND P0, PT, RZ, c[0x0][0x3e0], PT ;  /* 0x0000f800ff007a0c */ /* 0x000fc80003f05070 */
[----:B------:R-:W-:-:S13]  /*0320*/  ISETP.NE.AND.EX P0, PT, RZ, c[0x0][0x3e4], PT, P0 ;  /* 0x0000f900ff007a0c */ /* 0x000fda0003f05300 */
[----:B------:R-:W-:Y:S05]  /*0330*/  @!P0 BRA `(.L_x_959) ;  /* 0x0000006000008947 */ /* 0x000fea0003800000 */
[----:B------:R-:W-:-:S05]  /*0340*/  MOV R2, 0x4 ;  /* 0x0000000400027802 */ /* 0x000fca0000000f00 */
[----:B------:R-:W-:-:S05]  /*0350*/  IMAD.WIDE R2, R4, R2, c[0x0][0x3e0] ;  /* 0x0000f80004027625 */ /* 0x000fca00078e0202 */
[----:B------:R-:W2:Y:S04]  /*0360*/  LDG.E R5, [R2.64] ;  /* 0x0000000e02057981 */ /* 0x000ea8000c1e1900 */
[----:B------:R-:W2:Y:S02]  /*0370*/  LDG.E R0, [R2.64+0x4] ;  /* 0x0000040e02007981 */ /* 0x000ea4000c1e1900 */
[----:B--2---:R-:W-:Y:S01]  /*0380*/  IADD3 R0, -R5, R0, RZ ;  /* 0x0000000005007210 */ /* 0x004fe20007ffe1ff */
[----:B------:R-:W-:Y:S05]  /*0390*/  BRA `(.L_x_958) ;  /* 0x0000001000007947 */ /* 0x000fea0003800000 */
.L_x_959:
[----:B------:R-:W-:-:S03]  /*03a0*/  MOV R0, c[0x0][0x3dc] ;  /* 0x0000f70000007a02 */ /* 0x000fc60000000f00 */
.L_x_958:
        /* <DEDUP_REMOVED lines=9> */
.L_x_954:
        /* <DEDUP_REMOVED lines=17> */
.L_x_961:
[----:B------:R-:W-:Y:S02]  /*0550*/  MOV R3, c[0x0][0x3b4] ;  /* 0x0000ed0000037a02 */ /* 0x000fe40000000f00 */
[----:B------:R-:W-:Y:S02]  /*0560*/  MOV R4, R0 ;  /* 0x0000000000047202 */ /* 0x000fe40000000f00 */
[----:B------:R-:W-:-:S13]  /*0570*/  ISETP.NE.AND P0, PT, R3, 0x1, PT ;  /* 0x000000010300780c */ /* 0x000fda0003f05270 */
[----:B------:R-:W-:-:S05]  /*0580*/  @P0 IMAD.HI.U32 R3, R0, c[0x0][0x3b8], RZ ;  /* 0x0000ee0000030a27 */ /* 0x000fca00078e00ff */
[----:B------:R-:W-:-:S05]  /*0590*/  @P0 SHF.R.U32.HI R4, RZ, c[0x0][0x3bc], R3 ;  /* 0x0000ef00ff040a19 */ /* 0x000fca0000011603 */
[----:B------:R1:W-:Y:S01]  /*05a0*/  STL [R1+0x20], R4 ;  /* 0x0000200401007387 */ /* 0x0003e20000100800 */
[----:B------:R-:W-:-:S03]  /*05b0*/  IMAD R3, R4, c[0x0][0x3b4], RZ ;  /* 0x0000ed0004037a24 */ /* 0x000fc600078e02ff */
.L_x_962:
        /* <DEDUP_REMOVED lines=16> */
.L_x_963:
        /* <DEDUP_REMOVED lines=9> */
.L_x_965:
[----:B------:R-:W-:-:S03]  /*0750*/  MOV R0, c[0x0][0x3dc] ;  /* 0x0000f70000007a02 */ /* 0x000fc60000000f00 */
.L_x_964:
        /* <DEDUP_REMOVED lines=8> */
.L_x_960:
        /* <DEDUP_REMOVED lines=8> */
[----:B------:R-:W-:-:S03]  /*0860*/  ISETP.NE.AND.EX P3, PT, RZ, c[0x0][0x2d4], PT, P3 ;  /* 0x0000b500ff007a0c */ /* 0x000fc60003f65330 */
[----:B------:R-:W-:-:S08]  /*0870*/  IMAD.WIDE R2, R23, R14, c[0x0][0x2d0] ;  /* 0x0000b40017027625 */ /* 0x000fd000078e020e */
        /* <DEDUP_REMOVED lines=9> */
[----:B------:R-:W-:Y:S01]  /*0910*/  CS2R R12, SRZ ;  /* 0x00000000000c7805 */ /* 0x000fe2000001ff00 */
[----:B------:R-:W-:Y:S02]  /*0920*/  IMAD.MOV.U32 R22, RZ, RZ, RZ ;  /* 0x000000ffff167224 */ /* 0x000fe400078e00ff */
[----:B------:R-:W-:Y:S02]  /*0930*/  IMAD.MOV.U32 R239, RZ, RZ, c[0x0][0x198] ;  /* 0x00006600ffef7624 */ /* 0x000fe400078e00ff */
[----:B--2---:R-:W-:-:S05]  /*0940*/  @P4 IMAD R0, R23, 0x40, R0 ;  /* 0x0000004017004824 */ /* 0x004fca00078e0200 */
[----:B-1----:R-:W-:-:S04]  /*0950*/  @P4 SHF.R.S32.HI R6, RZ, 0x1f, R0 ;  /* 0x0000001fff064819 */ /* 0x002fc80000011400 */
[----:B------:R-:W-:Y:S01]  /*0960*/  @P4 LEA.HI R0, R6, R0, RZ, 0x6 ;  /* 0x0000000006004211 */ /* 0x000fe200078f30ff */
[--C-:B---3--:R-:W-:Y:S01]  /*0970*/  @P4 IMAD.MOV.U32 R10, RZ, RZ, R9.reuse ;  /* 0x000000ffff0a4224 */ /* 0x108fe200078e0009 */
[----:B------:R-:W-:Y:S01]  /*0980*/  @P4 SHF.R.S32.HI R11, RZ, 0x1f, R9 ;  /* 0x0000001fff0b4819 */ /* 0x000fe20000011409 */
[--C-:B----4-:R-:W-:Y:S01]  /*0990*/  @P3 IMAD.MOV.U32 R12, RZ, RZ, R8.reuse ;  /* 0x000000ffff0c3224 */ /* 0x110fe200078e0008 */
[----:B------:R-:W-:Y:S02]  /*09a0*/  @P3 SHF.R.S32.HI R13, RZ, 0x1f, R8 ;  /* 0x0000001fff0d3819 */ /* 0x000fe40000011408 */
[----:B------:R-:W-:Y:S01]  /*09b0*/  @P4 LOP3.LUT R22, R0, 0xffffffc0, RZ, 0xc0, !PT ;  /* 0xffffffc000164812 */ /* 0x000fe200078ec0ff */
[----:B------:R-:W-:Y:S05]  /*09c0*/  @P0 BRA `(.L_x_966) ;  /* 0x0000004000000947 */ /* 0x000fea0003800000 */
[----:B------:R-:W-:Y:S05]  /*09d0*/  @!P4 BRA `(.L_x_966) ;  /* 0x000000300000c947 */ /* 0x000fea0003800000 */
[----:B------:R1:W2:Y:S04]  /*09e0*/  LDG.E R0, [R4.64] ;  /* 0x0000000e04007981 */ /* 0x0002a8000c1e1900 */
[----:B-1----:R-:W2:Y:S02]  /*09f0*/  LDG.E R4, [R4.64+0x4] ;  /* 0x0000040e04047981 */ /* 0x002ea4000c1e1900 */
[----:B--2--5:R-:W-:-:S02]  /*0a00*/  IADD3 R238, -R0, R4, RZ ;  /* 0x0000000400ee7210 */ /* 0x024fc40007ffe1ff */
.L_x_966:
[----:B------:R-:W-:-:S04]  /*0a10*/  ISETP.NE.U32.AND P0, PT, RZ, c[0x0][0x2e0], PT ;  /* 0x0000b800ff007a0c */ /* 0x000fc80003f05070 */
[----:B------:R-:W-:-:S13]  /*0a20*/  ISETP.NE.AND.EX P0, PT, RZ, c[0x0][0x2e4], PT, P0 ;  /* 0x0000b900ff007a0c */ /* 0x000fda0003f05300 */
[----:B------:R-:W-:Y:S05]  /*0a30*/  @!P0 BRA `(.L_x_967) ;  /* 0x0000003000008947 */ /* 0x000fea0003800000 */
[----:B------:R-:W-:-:S05]  /*0a40*/  IMAD.WIDE R2, R23, R14, c[0x0][0x2e0] ;  /* 0x0000b80017027625 */ /* 0x000fca00078e020e */
[----:B------:R1:W5:Y:S01]  /*0a50*/  LDG.E R239, [R2.64] ;  /* 0x0000000e02ef7981 */ /* 0x000362000c1e1900 */
[----:B------:R-:W-:Y:S05]  /*0a60*/  BRA `(.L_x_968) ;  /* 0x0000004000007947 */ /* 0x000fea0003800000 */
.L_x_967:
[----:B------:R-:W-:Y:S05]  /*0a70*/  @!P3 BRA `(.L_x_968) ;  /* 0x000000300000b947 */ /* 0x000fea0003800000 */
[----:B------:R1:W2:Y:S04]  /*0a80*/  LDG.E R0, [R2.64] ;  /* 0x0000000e02007981 */ /* 0x0002a8000c1e1900 */
[----:B-1----:R-:W2:Y:S02]  /*0a90*/  LDG.E R2, [R2.64+0x4] ;  /* 0x0000040e02027981 */ /* 0x002ea4000c1e1900 */
[----:B--2---:R-:W-:-:S04]  /*0aa0*/  IADD3 R239, -R0, R2, RZ ;  /* 0x0000000200ef7210 */ /* 0x004fc80007ffe1ff */
.L_x_968:
[----:B------:R-:W2:Y:S01]  /*0ab0*/  LDL R80, [R1+0x20] ;  /* 0x0000200001507983 */ /* 0x000ea20000100800 */
[----:B-----5:R-:W-:Y:S01]  /*0ac0*/  IMAD.IADD R0, R238, 0x1, -R239 ;  /* 0x00000001ee007824 */ /* 0x020fe200078e0aef */
        /* <DEDUP_REMOVED lines=58> */
[----:B------:R-:W-:Y:S01]  /*0e70*/  SHF.R.S32.HI R250, RZ, 0x6, R2 ;  /* 0x00000006fffa7819 */ /* 0x000fe20000011402 */
[----:B-1----:R-:W-:-:S04]  /*0e80*/  UISETP.LT.AND UP0, UPT, URZ, UR4, UPT ;  /* 0x000000043f00728c */ /* 0x002fc8000bf01270 */
[----:B------:R-:W-:-:S06]  /*0e90*/  USEL UR10, URZ, UR4, !UP0 ;  /* 0x000000043f0a7287 */ /* 0x000fcc000c000000 */
[----:B------:R-:W-:-:S13]  /*0ea0*/  ISETP.GT.AND P0, PT, R250, UR10, PT ;  /* 0x0000000afa007c0c */ /* 0x000fda000bf04270 */
[----:B------:R-:W-:Y:S05]  /*0eb0*/  @!P0 BRA `(.L_x_969) ;  /* 0x0000500000008947 */ /* 0x000fea0003800000 */
[----:B------:R-:W-:Y:S01]  /*0ec0*/  IMAD.MOV.U32 R0, RZ, RZ, c[0x0][0x248] ;  /* 0x00009200ff007624 */ /* 0x000fe200078e00ff */
[----:B------:R-:W-:Y:S01]  /*0ed0*/  SHF.R.S32.HI R34, RZ, 0x1f, R81 ;  /* 0x0000001fff227819 */ /* 0x000fe20000011451 */
[----:B------:R-:W-:Y:S01]  /*0ee0*/  IMAD.SHL.U32 R6, R81, 0x4, RZ ;  /* 0x0000000451067824 */ /* 0x000fe200078e00ff */
[----:B------:R-:W-:Y:S01]  /*0ef0*/  SHF.R.S32.HI R5, RZ, 0x1f, R22 ;  /* 0x0000001fff057819 */ /* 0x000fe20000011416 */
[----:B------:R-:W-:Y:S01]  /*0f00*/  USHF.R.S32.HI UR13, URZ, 0x1f, UR10 ;  /* 0x0000001f3f0d7899 */ /* 0x000fe2000801140a */
[----:B------:R-:W-:Y:S01]  /*0f10*/  ISETP.NE.AND P0, PT, R0, 0x1, PT ;  /* 0x000000010000780c */ /* 0x000fe20003f05270 */
[----:B------:R-:W-:Y:S01]  /*0f20*/  IMAD.MOV.U32 R0, RZ, RZ, R251 ;  /* 0x000000ffff007224 */ /* 0x000fe200078e00fb */
[----:B------:R-:W-:Y:S01]  /*0f30*/  LEA.HI R33, R34, R81, RZ, 0x3 ;  /* 0x0000005122217211 */ /* 0x000fe200078f18ff */
[----:B------:R-:W-:Y:S01]  /*0f40*/  ULDC.64 UR4, c[0x0][0x178] ;  /* 0x00005e0000047ab9 */ /* 0x000fe20000000a00 */
[C---:B------:R-:W-:Y:S01]  /*0f50*/  IADD3 R28, P1, R6.reuse, R22, RZ ;  /* 0x00000016061c7210 */ /* 0x040fe20007f3e0ff */
[----:B------:R-:W-:Y:S01]  /*0f60*/  UIMAD UR6, UR13, UR4, URZ ;  /* 0x000000040d0672a4 */ /* 0x000fe2000f8e023f */
[----:B------:R-:W-:Y:S01]  /*0f70*/  SHF.R.S32.HI R249, RZ, 0x3, R33 ;  /* 0x00000003fff97819 */ /* 0x000fe20000011421 */
[----:B------:R-:W-:Y:S01]  /*0f80*/  UIMAD.WIDE.U32 UR18, UR10, UR4, URZ ;  /* 0x000000040a1272a5 */ /* 0x000fe2000f8e003f */
[----:B------:R-:W-:Y:S01]  /*0f90*/  LOP3.LUT R3, R33, 0xfffffff8, RZ, 0xc0, !PT ;  /* 0xfffffff821037812 */ /* 0x000fe200078ec0ff */
[----:B------:R-:W-:Y:S01]  /*0fa0*/  UIMAD UR6, UR10, UR5, UR6 ;  /* 0x000000050a0672a4 */ /* 0x000fe2000f8e0206 */
[----:B------:R-:W-:Y:S01]  /*0fb0*/  SHF.R.S32.HI R8, RZ, 0x1f, R249 ;  /* 0x0000001fff087819 */ /* 0x000fe200000114f9 */
[----:B------:R-:W-:Y:S01]  /*0fc0*/  ULDC.64 UR8, c[0x0][0x208] ;  /* 0x0000820000087ab9 */ /* 0x000fe20000000a00 */
[----:B------:R-:W-:Y:S01]  /*0fd0*/  IADD3 R7, P2, R249, R10, RZ ;  /* 0x0000000af9077210 */ /* 0x000fe20007f5e0ff */
[----:B------:R-:W-:Y:S01]  /*0fe0*/  @P0 IMAD.HI.U32 R2, R251, c[0x0][0x24c], RZ ;  /* 0x00009300fb020a27 */ /* 0x000fe200078e00ff */
[----:B------:R-:W-:Y:S01]  /*0ff0*/  LEA.HI.X.SX32 R29, R6, R5, 0x1, P1 ;  /* 0x00000005061d7211 */ /* 0x000fe200008f0eff */
[----:B------:R-:W-:Y:S01]  /*1000*/  UMOV UR11, 0x6 ;  /* 0x00000006000b7882 */ /* 0x000fe20000000000 */
[----:B------:R-:W-:Y:S01]  /*1010*/  SHF.R.S32.HI R20, RZ, 0x1f, R23 ;  /* 0x0000001fff147819 */ /* 0x000fe20000011417 */
[----:B------:R-:W-:Y:S01]  /*1020*/  IMAD.IADD R24, R81, 0x1, -R3 ;  /* 0x0000000151187824 */ /* 0x000fe200078e0a03 */
[----:B------:R-:W-:Y:S01]  /*1030*/  @P0 SHF.R.U32.HI R0, RZ, c[0x0][0x250], R2 ;  /* 0x00009400ff000a19 */ /* 0x000fe20000011602 */
[----:B------:R-:W-:Y:S01]  /*1040*/  IMAD.X R6, R8, 0x1, R11, P2 ;  /* 0x0000000108067824 */ /* 0x000fe200010e060b */
[----:B------:R-:W-:Y:S01]  /*1050*/  LEA.HI R2, R34, R81, RZ, 0x6 ;  /* 0x0000005122027211 */ /* 0x000fe200078f30ff */
[----:B------:R-:W-:Y:S01]  /*1060*/  IMAD.SHL.U32 R16, R24, 0x8, RZ ;  /* 0x0000000818107824 */ /* 0x000fe200078e00ff */
[----:B------:R-:W-:Y:S01]  /*1070*/  SHF.R.S32.HI R3, RZ, 0x1f, R0 ;  /* 0x0000001fff037819 */ /* 0x000fe20000011400 */
[----:B------:R-:W-:Y:S01]  /*1080*/  IMAD R9, R6, c[0x0][0x178], RZ ;  /* 0x00005e0006097a24 */ /* 0x000fe200078e02ff */
[----:B------:R-:W-:Y:S01]  /*1090*/  SHF.R.S32.HI R21, RZ, 0x6, R2 ;  /* 0x00000006ff157819 */ /* 0x000fe20000011402 */
[C---:B------:R-:W-:Y:S01]  /*10a0*/  IMAD.SHL.U32 R2, R249.reuse, 0x40, RZ ;  /* 0x00000040f9027824 */ /* 0x040fe200078e00ff */
[----:B------:R-:W-:Y:S01]  /*10b0*/  IADD3 R18, P0, R249, R12, RZ ;  /* 0x0000000cf9127210 */ /* 0x000fe20007f1e0ff */
[----:B------:R-:W-:Y:S01]  /*10c0*/  IMAD R11, R7, c[0x0][0x17c], R9 ;  /* 0x00005f00070b7a24 */ /* 0x000fe200078e0209 */
[--C-:B------:R-:W-:Y:S01]  /*10d0*/  SHF.R.S32.HI R17, RZ, 0x1f, R16.reuse ;  /* 0x0000001fff117819 */ /* 0x100fe20000011410 */
[----:B------:R-:W-:Y:S01]  /*10e0*/  IMAD.SHL.U32 R32, R21, 0x200, RZ ;  /* 0x0000020015207824 */ /* 0x000fe200078e00ff */
[----:B------:R-:W-:Y:S01]  /*10f0*/  LOP3.LUT R2, R2, 0x1c0, RZ, 0xc0, !PT ;  /* 0x000001c002027812 */ /* 0x000fe200078ec0ff */
[----:B------:R-:W-:Y:S01]  /*1100*/  IMAD.X R19, R8, 0x1, R13, P0 ;  /* 0x0000000108137824 */ /* 0x000fe200000e060d */
[----:B------:R-:W-:Y:S01]  /*1110*/  SHF.R.S32.HI R31, RZ, 0x1f, R251 ;  /* 0x0000001fff1f7819 */ /* 0x000fe200000114fb */
[----:B------:R-:W-:Y:S01]  /*1120*/  IMAD R6, R6, c[0x0][0x208], RZ ;  /* 0x0000820006067a24 */ /* 0x000fe200078e02ff */
[----:B------:R-:W-:Y:S01]  /*1130*/  LOP3.LUT R4, R2, 0x38, R16, 0xf8, !PT ;  /* 0x0000003802047812 */ /* 0x000fe200078ef810 */
[----:B------:R-:W-:Y:S01]  /*1140*/  USHF.L.U32 UR17, UR8, 0x6, URZ ;  /* 0x0000000608117899 */ /* 0x000fe2000800063f */
[----:B------:R-:W-:Y:S01]  /*1150*/  SHF.R.U32.HI R2, RZ, 0x3, R2 ;  /* 0x00000003ff027819 */ /* 0x000fe20000011602 */
[----:B------:R-:W-:Y:S01]  /*1160*/  IMAD R12, R7, c[0x0][0x20c], R6 ;  /* 0x00008300070c7a24 */ /* 0x000fe200078e0206 */
[----:B------:R-:W-:Y:S01]  /*1170*/  SEL R25, R23, RZ, !P4 ;  /* 0x000000ff17197207 */ /* 0x000fe20006000000 */
[----:B------:R-:W-:Y:S01]  /*1180*/  IMAD R13, R31, c[0x0][0x180], RZ ;  /* 0x000060001f0d7a24 */ /* 0x000fe200078e02ff */
[----:B------:R-:W-:Y:S01]  /*1190*/  LOP3.LUT R236, R32, R4, R2, 0xf6, !PT ;  /* 0x0000000420ec7212 */ /* 0x000fe200078ef602 */
[C---:B------:R-:W-:Y:S01]  /*11a0*/  IMAD R2, R3.reuse, c[0x0][0x1e0], RZ ;  /* 0x0000780003027a24 */ /* 0x040fe200078e02ff */
[----:B------:R-:W-:Y:S01]  /*11b0*/  USHF.L.U64.HI UR16, UR8, UR11, UR9 ;  /* 0x0000000b08107299 */ /* 0x000fe20008010209 */
[----:B------:R-:W-:Y:S01]  /*11c0*/  IMAD R3, R3, c[0x0][0x1b0], RZ ;  /* 0x00006c0003037a24 */ /* 0x000fe200078e02ff */
[----:B------:R-:W-:Y:S01]  /*11d0*/  IADD3 R30, R16, 0x40, RZ ;  /* 0x00000040101e7810 */ /* 0x000fe20007ffe0ff */
[C---:B------:R-:W-:Y:S01]  /*11e0*/  IMAD R8, R0.reuse, c[0x0][0x1e4], R2 ;  /* 0x0000790000087a24 */ /* 0x040fe200078e0202 */
[----:B------:R-:W-:Y:S01]  /*11f0*/  UIMAD UR16, UR16, UR10, URZ ;  /* 0x0000000a101072a4 */ /* 0x000fe2000f8e023f */
[----:B------:R-:W-:Y:S01]  /*1200*/  IMAD.WIDE.U32 R4, R0, c[0x0][0x1e0], R16 ;  /* 0x0000780000047a25 */ /* 0x000fe200078e0010 */
[----:B------:R-:W-:Y:S01]  /*1210*/  ISETP.GE.AND P5, PT, R16, c[0x0][0x1cc], PT ;  /* 0x0000730010007a0c */ /* 0x000fe20003fa6270 */
[----:B------:R-:W-:Y:S01]  /*1220*/  CS2R R130, SRZ ;  /* 0x0000000000827805 */ /* 0x000fe2000001ff00 */
[----:B------:R-:W-:Y:S01]  /*1230*/  UIMAD UR16, UR13, UR17, UR16 ;  /* 0x000000110d1072a4 */ /* 0x000fe2000f8e0210 */
[C---:B------:R-:W-:Y:S01]  /*1240*/  IMAD R10, R0.reuse, c[0x0][0x1b4], R3 ;  /* 0x00006d00000a7a24 */ /* 0x040fe200078e0203 */
[----:B------:R-:W-:Y:S01]  /*1250*/  USHF.L.U32 UR13, UR8, 0x5, URZ ;  /* 0x00000005080d7899 */ /* 0x000fe2000800063f */
[----:B------:R-:W-:Y:S01]  /*1260*/  IMAD.WIDE.U32 R2, R0, c[0x0][0x1b0], R16 ;  /* 0x00006c0000027a25 */ /* 0x000fe200078e0010 */
[C---:B------:R-:W-:Y:S01]  /*1270*/  SEL R0, R20.reuse, RZ, !P3 ;  /* 0x000000ff14007207 */ /* 0x040fe20005800000 */
[----:B------:R-:W-:Y:S01]  /*1280*/  CS2R R128, SRZ ;  /* 0x0000000000807805 */ /* 0x000fe2000001ff00 */
[----:B------:R-:W-:Y:S01]  /*1290*/  SEL R20, R20, RZ, !P4 ;  /* 0x000000ff14147207 */ /* 0x000fe20006000000 */
[----:B------:R-:W-:Y:S01]  /*12a0*/  IMAD.IADD R5, R5, 0x1, R8 ;  /* 0x0000000105057824 */ /* 0x000fe200078e0208 */
[----:B------:R-:W-:Y:S01]  /*12b0*/  CS2R R126, SRZ ;  /* 0x00000000007e7805 */ /* 0x000fe2000001ff00 */
[----:B------:R-:W-:Y:S01]  /*12c0*/  IMAD.WIDE.U32 R8, R7, c[0x0][0x178], R16 ;  /* 0x00005e0007087a25 */ /* 0x000fe200078e0010 */
[----:B------:R-:W-:Y:S01]  /*12d0*/  CS2R R124, SRZ ;  /* 0x00000000007c7805 */ /* 0x000fe2000001ff00 */
[----:B------:R-:W-:Y:S01]  /*12e0*/  CS2R R122, SRZ ;  /* 0x00000000007a7805 */ /* 0x000fe2000001ff00 */
[----:B------:R-:W-:Y:S01]  /*12f0*/  CS2R R120, SRZ ;  /* 0x0000000000787805 */ /* 0x000fe2000001ff00 */
[----:B------:R-:W-:Y:S01]  /*1300*/  IMAD.IADD R3, R3, 0x1, R10 ;  /* 0x0000000103037824 */ /* 0x000fe200078e020a */
[----:B------:R-:W-:Y:S01]  /*1310*/  SEL R10, R23, RZ, !P3 ;  /* 0x000000ff170a7207 */ /* 0x000fe20005800000 */
[----:B------:R-:W-:Y:S01]  /*1320*/  IMAD.IADD R9, R9, 0x1, R11 ;  /* 0x0000000109097824 */ /* 0x000fe200078e020b */
[----:B------:R-:W-:Y:S01]  /*1330*/  CS2R R118, SRZ ;  /* 0x0000000000767805 */ /* 0x000fe2000001ff00 */
[C---:B------:R-:W-:Y:S01]  /*1340*/  IMAD R11, R0.reuse, c[0x0][0x1e8], RZ ;  /* 0x00007a00000b7a24 */ /* 0x040fe200078e02ff */
[----:B------:R-:W-:Y:S01]  /*1350*/  CS2R R116, SRZ ;  /* 0x0000000000747805 */ /* 0x000fe2000001ff00 */
[----:B------:R-:W-:Y:S01]  /*1360*/  IMAD R0, R0, c[0x0][0x1b8], RZ ;  /* 0x00006e0000007a24 */ /* 0x000fe200078e02ff */
[----:B------:R-:W-:Y:S01]  /*1370*/  CS2R R114, SRZ ;  /* 0x0000000000727805 */ /* 0x000fe2000001ff00 */
[C---:B------:R-:W-:Y:S01]  /*1380*/  IMAD R11, R10.reuse, c[0x0][0x1ec], R11 ;  /* 0x00007b000a0b7a24 */ /* 0x040fe200078e020b */
[----:B------:R-:W-:Y:S01]  /*1390*/  CS2R R112, SRZ ;  /* 0x0000000000707805 */ /* 0x000fe2000001ff00 */
[C---:B------:R-:W-:Y:S01]  /*13a0*/  IMAD.WIDE.U32 R4, R10.reuse, c[0x0][0x1e8], R4 ;  /* 0x00007a000a047a25 */ /* 0x040fe200078e0004 */
[----:B------:R-:W-:Y:S01]  /*13b0*/  CS2R R110, SRZ ;  /* 0x00000000006e7805 */ /* 0x000fe2000001ff00 */
[----:B------:R-:W-:Y:S01]  /*13c0*/  CS2R R108, SRZ ;  /* 0x00000000006c7805 */ /* 0x000fe2000001ff00 */
        /* <DEDUP_REMOVED lines=15> */
[----:B------:R-:W-:Y:S01]  /*14c0*/  IMAD.IADD R7, R7, 0x1, R12 ;  /* 0x0000000107077824 */ /* 0x000fe200078e020c */
[----:B------:R-:W-:Y:S01]  /*14d0*/  CS2R R86, SRZ ;  /* 0x0000000000567805 */ /* 0x000fe2000001ff00 */
[----:B------:R-:W-:Y:S01]  /*14e0*/  IMAD R10, R31, c[0x0][0x210], RZ ;  /* 0x000084001f0a7a24 */ /* 0x000fe200078e02ff */
[----:B------:R-:W-:Y:S01]  /*14f0*/  CS2R R84, SRZ ;  /* 0x0000000000547805 */ /* 0x000fe2000001ff00 */
[----:B------:R-:W-:Y:S01]  /*1500*/  IMAD.IADD R5, R3, 0x1, R0 ;  /* 0x0000000103057824 */ /* 0x000fe200078e0200 */
[----:B------:R-:W-:Y:S01]  /*1510*/  CS2R R78, SRZ ;  /* 0x00000000004e7805 */ /* 0x000fe2000001ff00 */
[----:B------:R-:W-:Y:S01]  /*1520*/  IMAD.MOV.U32 R4, RZ, RZ, R2 ;  /* 0x000000ffff047224 */ /* 0x000fe200078e0002 */
[----:B------:R-:W-:Y:S01]  /*1530*/  CS2R R76, SRZ ;  /* 0x00000000004c7805 */ /* 0x000fe2000001ff00 */
[----:B------:R-:W-:Y:S01]  /*1540*/  IMAD.WIDE R2, R80, 0x60, R18 ;  /* 0x0000006050027825 */ /* 0x000fe200078e0212 */
        /* <DEDUP_REMOVED lines=15> */
[----:B------:R-:W-:Y:S01]  /*1640*/  IMAD R0, R3, c[0x0][0x1a8], RZ ;  /* 0x00006a0003007a24 */ /* 0x000fe200078e02ff */
[----:B------:R-:W-:Y:S01]  /*1650*/  CS2R R52, SRZ ;  /* 0x0000000000347805 */ /* 0x000fe2000001ff00 */
[----:B------:R-:W-:Y:S01]  /*1660*/  IMAD.IADD R11, R7, 0x1, R10 ;  /* 0x00000001070b7824 */ /* 0x000fe200078e020a */
[----:B------:R-:W-:Y:S01]  /*1670*/  CS2R R50, SRZ ;  /* 0x0000000000327805 */ /* 0x000fe2000001ff00 */
[----:B------:R-:W-:Y:S01]  /*1680*/  IMAD.IADD R13, R9, 0x1, R12 ;  /* 0x00000001090d7824 */ /* 0x000fe200078e020c */
[----:B------:R-:W-:Y:S01]  /*1690*/  CS2R R48, SRZ ;  /* 0x0000000000307805 */ /* 0x000fe2000001ff00 */
[----:B------:R-:W-:Y:S01]  /*16a0*/  IMAD.MOV.U32 R10, RZ, RZ, R6 ;  /* 0x000000ffff0a7224 */ /* 0x000fe200078e0006 */
[----:B------:R-:W-:Y:S01]  /*16b0*/  CS2R R46, SRZ ;  /* 0x00000000002e7805 */ /* 0x000fe2000001ff00 */
[----:B------:R-:W-:Y:S01]  /*16c0*/  IMAD R17, R2, c[0x0][0x1ac], R0 ;  /* 0x00006b0002117a24 */ /* 0x000fe200078e0200 */
[----:B------:R-:W-:Y:S01]  /*16d0*/  CS2R R44, SRZ ;  /* 0x00000000002c7805 */ /* 0x000fe2000001ff00 */
[----:B------:R-:W-:Y:S01]  /*16e0*/  IMAD.MOV.U32 R12, RZ, RZ, R8 ;  /* 0x000000ffff0c7224 */ /* 0x000fe200078e0008 */
[----:B------:R-:W-:Y:S01]  /*16f0*/  CS2R R42, SRZ ;  /* 0x00000000002a7805 */ /* 0x000fe2000001ff00 */
[----:B------:R-:W-:Y:S01]  /*1700*/  IMAD R6, R3, c[0x0][0x1d8], RZ ;  /* 0x0000760003067a24 */ /* 0x000fe200078e02ff */
[----:B------:R-:W-:Y:S01]  /*1710*/  CS2R R40, SRZ ;  /* 0x0000000000287805 */ /* 0x000fe2000001ff00 */
[----:B------:R-:W-:Y:S01]  /*1720*/  IMAD R0, R20, c[0x0][0x188], RZ ;  /* 0x0000620014007a24 */ /* 0x000fe200078e02ff */
[----:B------:R-:W-:Y:S01]  /*1730*/  CS2R R38, SRZ ;  /* 0x0000000000267805 */ /* 0x000fe2000001ff00 */
[----:B------:R-:W-:-:S02]  /*1740*/  IMAD.U32 R9, RZ, RZ, UR19 ;  /* 0x00000013ff097e24 */ /* 0x000fc4000f8e00ff */
[C---:B------:R-:W-:Y:S02]  /*1750*/  IMAD R3, R2.reuse, c[0x0][0x1dc], R6 ;  /* 0x0000770002037a24 */ /* 0x040fe400078e0206 */
[----:B------:R-:W-:-:S04]  /*1760*/  IMAD.WIDE.U32 R14, R2, c[0x0][0x1d8], R14 ;  /* 0x00007600020e7a25 */ /* 0x000fc800078e000e */
[----:B------:R-:W-:Y:S02]  /*1770*/  IMAD.U32 R8, RZ, RZ, UR18 ;  /* 0x00000012ff087e24 */ /* 0x000fe4000f8e00ff */
[----:B------:R-:W-:Y:S01]  /*1780*/  IMAD.U32 R9, RZ, RZ, UR6 ;  /* 0x00000006ff097e24 */ /* 0x000fe2000f8e00ff */
[----:B------:R-:W-:Y:S01]  /*1790*/  ULDC.64 UR6, c[0x0][0x1d8] ;  /* 0x0000760000067ab9 */ /* 0x000fe20000000a00 */
[C---:B------:R-:W-:Y:S01]  /*17a0*/  IMAD R0, R25.reuse, c[0x0][0x18c], R0 ;  /* 0x0000630019007a24 */ /* 0x040fe200078e0200 */
[----:B------:R-:W-:Y:S01]  /*17b0*/  USHF.L.U32 UR12, UR6, 0x6, URZ ;  /* 0x00000006060c7899 */ /* 0x000fe2000800063f */
[----:B------:R-:W-:Y:S01]  /*17c0*/  IMAD.WIDE.U32 R246, R25, c[0x0][0x188], R12 ;  /* 0x0000620019f67a25 */ /* 0x000fe200078e000c */
[----:B------:R-:W-:Y:S01]  /*17d0*/  IADD3 R9, R9, UR19, RZ ;  /* 0x0000001309097c10 */ /* 0x000fe2000fffe0ff */
[----:B------:R-:W-:Y:S02]  /*17e0*/  USHF.L.U64.HI UR18, UR6, UR11, UR7 ;  /* 0x0000000b06127299 */ /* 0x000fe40008010207 */
[----:B------:R-:W-:Y:S01]  /*17f0*/  IMAD.WIDE.U32 R6, R2, c[0x0][0x1a8], R4 ;  /* 0x00006a0002067a25 */ /* 0x000fe200078e0004 */
[----:B------:R-:W-:Y:S01]  /*1800*/  LEA R4, P2, R14, c[0x0][0x1c0], 0x1 ;  /* 0x000070000e047a11 */ /* 0x000fe200078408ff */
[----:B------:R-:W-:-:S02]  /*1810*/  UMOV UR6, 0x5 ;  /* 0x0000000500067882 */ /* 0x000fc40000000000 */
[----:B------:R-:W-:Y:S01]  /*1820*/  IMAD R2, R20, c[0x0][0x218], RZ ;  /* 0x0000860014027a24 */ /* 0x000fe200078e02ff */
[----:B------:R-:W-:Y:S01]  /*1830*/  USHF.L.U64.HI UR8, UR8, UR6, UR9 ;  /* 0x0000000608087299 */ /* 0x000fe20008010209 */
[----:B------:R-:W-:Y:S02]  /*1840*/  IMAD.IADD R3, R15, 0x1, R3 ;  /* 0x000000010f037824 */ /* 0x000fe400078e0203 */
        /* <DEDUP_REMOVED lines=8> */
[----:B------:R-:W-:Y:S01]  /*18d0*/  ULDC.64 UR6, c[0x0][0x1a8] ;  /* 0x00006a0000067ab9 */ /* 0x000fe20000000a00 */
        /* <DEDUP_REMOVED lines=8> */
[----:B------:R-:W-:Y:S01]  /*1960*/  LEA R18, P0, R6, R14, 0x6 ;  /* 0x0000000e06127211 */ /* 0x000fe200078030ff */
[----:B------:R-:W-:Y:S01]  /*1970*/  IMAD R0, R80, -0x60, R0 ;  /* 0xffffffa050007824 */ /* 0x000fe200078e0200 */
[----:B------:R-:W-:Y:S01]  /*1980*/  USHF.L.U32 UR9, UR6, 0x6, URZ ;  /* 0x0000000606097899 */ /* 0x000fe2000800063f */
[----:B------:R-:W-:Y:S01]  /*1990*/  IMAD.U32 R9, RZ, RZ, UR17 ;  /* 0x00000011ff097e24 */ /* 0x000fe2000f8e00ff */
[----:B------:R-:W-:Y:S01]  /*19a0*/  LEA.HI.X R19, R6, R15, R7, 0x6, P0 ;  /* 0x0000000f06137211 */ /* 0x000fe200000f3407 */
[----:B------:R-:W-:Y:S01]  /*19b0*/  IMAD.MOV.U32 R242, RZ, RZ, R244 ;  /* 0x000000fffff27224 */ /* 0x000fe200078e00f4 */
[----:B------:R-:W-:Y:S01]  /*19c0*/  ISETP.LT.OR P4, PT, R0, 0x1, P5 ;  /* 0x000000010000780c */ /* 0x000fe20002f81670 */
[----:B------:R-:W-:Y:S01]  /*19d0*/  IMAD.SHL.U32 R236, R236, 0x2, RZ ;  /* 0x00000002ecec7824 */ /* 0x000fe200078e00ff */
[----:B------:R-:W-:Y:S01]  /*19e0*/  IADD3 R6, P0, R4, UR12, RZ ;  /* 0x0000000c04067c10 */ /* 0x000fe2000ff1e0ff */
[----:B------:R-:W-:Y:S01]  /*19f0*/  IMAD.WIDE.U32 R8, R9, UR10, R242 ;  /* 0x0000000a09087c25 */ /* 0x000fe2000f8e00f2 */
[C---:B------:R-:W-:Y:S01]  /*1a00*/  ISETP.LT.OR P3, PT, R0.reuse, 0x1, P2 ;  /* 0x000000010000780c */ /* 0x040fe20001761670 */
[----:B------:R-:W-:Y:S01]  /*1a10*/  USHF.L.U64.HI UR7, UR6, UR11, UR7 ;  /* 0x0000000b06077299 */ /* 0x000fe20008010207 */
[----:B------:R-:W-:Y:S01]  /*1a20*/  ISETP.LT.OR P1, PT, R0, 0x21, P5 ;  /* 0x000000210000780c */ /* 0x000fe20002f21670 */
[----:B------:R-:W-:Y:S01]  /*1a30*/  IMAD.U32 R11, RZ, RZ, UR12 ;  /* 0x0000000cff0b7e24 */ /* 0x000fe2000f8e00ff */
[----:B------:R-:W-:Y:S01]  /*1a40*/  IADD3.X R7, R5, UR18, RZ, P0, !PT ;  /* 0x0000001205077c10 */ /* 0x000fe200087fe4ff */
[----:B------:R-:W-:Y:S01]  /*1a50*/  IMAD.U32 R10, RZ, RZ, UR13 ;  /* 0x0000000dff0a7e24 */ /* 0x000fe2000f8e00ff */
[----:B------:R-:W-:Y:S01]  /*1a60*/  IADD3 R9, R9, UR16, RZ ;  /* 0x0000001009097c10 */ /* 0x000fe2000fffe0ff */
[----:B------:R-:W-:Y:S01]  /*1a70*/  IMAD.MOV.U32 R221, RZ, RZ, 0x40 ;  /* 0x00000040ffdd7424 */ /* 0x000fe200078e00ff */
[----:B------:R-:W-:Y:S01]  /*1a80*/  LEA R12, P0, R8, c[0x0][0x1f0], 0x1 ;  /* 0x00007c00080c7a11 */ /* 0x000fe200078008ff */
[----:B------:R-:W-:Y:S01]  /*1a90*/  @!PT LDS RZ, [RZ] ;  /* 0x00000000fffff984 */ /* 0x000fe20000000800 */
[----:B------:R-:W-:Y:S01]  /*1aa0*/  @!PT LDS RZ, [RZ] ;  /* 0x00000000fffff984 */ /* 0x000fe20000000800 */
[----:B------:R-:W-:Y:S01]  /*1ab0*/  @!PT LDS RZ, [RZ] ;  /* 0x00000000fffff984 */ /* 0x000fe20000000800 */
[----:B------:R1:W-:Y:S01]  /*1ac0*/  LDGSTS.E.BYPASS.LTC128B.128 [R236+0x6080], [R4.64], !P4 ;  /* 0x0608000004ec7fae */ /* 0x0003e2000e101d4e */
[----:B------:R-:W-:Y:S01]  /*1ad0*/  LEA.HI R17, R34, R81, RZ, 0x5 ;  /* 0x0000005122117211 */ /* 0x000fe200078f28ff */
[----:B------:R-:W-:Y:S01]  /*1ae0*/  IMAD.MOV.U32 R226, RZ, RZ, 0x20 ;  /* 0x00000020ffe27424 */ /* 0x000fe200078e00ff */
[----:B------:R-:W-:Y:S01]  /*1af0*/  LEA.HI.X R13, R8, c[0x0][0x1f4], R9, 0x1, P0 ;  /* 0x00007d00080d7a11 */ /* 0x000fe200000f0c09 */
[----:B------:R-:W-:Y:S01]  /*1b00*/  IMAD.U32 R8, RZ, RZ, UR13 ;  /* 0x0000000dff087e24 */ /* 0x000fe2000f8e00ff */
[----:B------:R1:W-:Y:S01]  /*1b10*/  LDGSTS.E.BYPASS.LTC128B.128 [R236+0x9080], [R4.64+0x80], !P3 ;  /* 0x0908008004ec7fae */ /* 0x0003e2000d901d4e */
[----:B------:R-:W-:Y:S01]  /*1b20*/  IMAD.U32 R9, RZ, RZ, UR8 ;  /* 0x00000008ff097e24 */ /* 0x000fe2000f8e00ff */
[----:B------:R-:W-:Y:S01]  /*1b30*/  ISETP.LT.OR P3, PT, R0, 0x21, P2 ;  /* 0x000000210000780c */ /* 0x000fe20001761670 */
[----:B------:R-:W-:Y:S01]  /*1b40*/  IMAD.MOV.U32 R222, RZ, RZ, 0x10 ;  /* 0x00000010ffde7424 */ /* 0x000fe200078e00ff */
[----:B------:R2:W-:Y:S01]  /*1b50*/  LDGSTS.E.BYPASS.LTC128B.128 [R236+0x7080], [R6.64], !P1 ;  /* 0x0708000006ec7fae */ /* 0x0005e2000c901d4e */
[----:B------:R-:W-:Y:S01]  /*1b60*/  LEA R26, P4, R8, R12, 0x1 ;  /* 0x0000000c081a7211 */ /* 0x000fe200078808ff */
[----:B------:R-:W-:Y:S01]  /*1b70*/  IMAD.MOV.U32 R228, RZ, RZ, 0x10 ;  /* 0x00000010ffe47424 */ /* 0x000fe200078e00ff */
[----:B------:R-:W-:Y:S01]  /*1b80*/  USHF.L.U64.HI UR5, UR4, 0x5, UR5 ;  /* 0x0000000504057899 */ /* 0x000fe20008010205 */
[----:B------:R-:W-:Y:S01]  /*1b90*/  IMAD R239, R80, -0x60, R239 ;  /* 0xffffffa050ef7824 */ /* 0x000fe200078e02ef */
[----:B------:R-:W-:-:S02]  /*1ba0*/  LEA.HI.X R27, R10, R13, R9, 0x1, P4 ;  /* 0x0000000d0a1b7211 */ /* 0x000fc400020f0c09 */
        /* <DEDUP_REMOVED lines=8> */
[----:B------:R-:W-:Y:S01]  /*1c30*/  ISETP.GE.AND P2, PT, R30, c[0x0][0x19c], PT ;  /* 0x000067001e007a0c */ /* 0x000fe20003f46270 */
[----:B------:R-:W-:Y:S01]  /*1c40*/  UMOV UR12, 0x1 ;  /* 0x00000001000c7882 */ /* 0x000fe20000000000 */
        /* <DEDUP_REMOVED lines=33> */
[----:B------:R-:W-:Y:S01]  /*1e60*/  USHF.L.U32 UR9, UR4, 0x5, URZ ;  /* 0x0000000504097899 */ /* 0x000fe2000800063f */
[----:B------:R-:W-:Y:S01]  /*1e70*/  LEA.HI R32, R34, R81, RZ, 0x2 ;  /* 0x0000005122207211 */ /* 0x000fe200078f10ff */
[----:B------:R-:W-:Y:S01]  /*1e80*/  IMAD.SHL.U32 R217, R2, 0x2, RZ ;  /* 0x0000000202d97824 */ /* 0x000fe200078e00ff */
[----:B------:R-:W-:Y:S01]  /*1e90*/  IADD3.X R5, R5, UR7, RZ, P0, !PT ;  /* 0x0000000705057c10 */ /* 0x000fe200087fe4ff */
[----:B------:R-:W-:Y:S01]  /*1ea0*/  USHF.L.U32 UR7, UR10, 0x6, URZ ;  /* 0x000000060a077899 */ /* 0x000fe2000800063f */
[C---:B------:R-:W-:Y:S01]  /*1eb0*/  LOP3.LUT P1, RZ, R0.reuse, 0x1, RZ, 0xc0, !PT ;  /* 0x0000000100ff7812 */ /* 0x040fe2000782c0ff */
[----:B------:R-:W-:Y:S01]  /*1ec0*/  UMOV UR4, URZ ;  /* 0x0000003f00047c82 */ /* 0x000fe20008000000 */
[----:B------:R-:W-:Y:S01]  /*1ed0*/  LOP3.LUT P6, RZ, R0, 0x2, RZ, 0xc0, !PT ;  /* 0x0000000200ff7812 */ /* 0x000fe200078cc0ff */
[----:B------:R1:W-:Y:S01]  /*1ee0*/  LDGSTS.E.BYPASS.LTC128B.128 [R236+0x2080], [R4.64], !P5 ;  /* 0x0208000004ec7fae */ /* 0x0003e2000e901d4e */
[----:B------:R-:W-:Y:S01]  /*1ef0*/  IMAD R0, R31, c[0x0][0x270], RZ ;  /* 0x00009c001f007a24 */ /* 0x000fe200078e02ff */
[----:B------:R-:W-:Y:S01]  /*1f00*/  LOP3.LUT P0, RZ, R24, 0x4, RZ, 0xc0, !PT ;  /* 0x0000000418ff7812 */ /* 0x000fe2000780c0ff */
[----:B------:R-:W-:Y:S01]  /*1f10*/  USHF.R.S32.HI UR6, URZ, 0x1f, UR7 ;  /* 0x0000001f3f067899 */ /* 0x000fe20008011407 */
[----:B------:R1:W-:Y:S01]  /*1f20*/  LDGSTS.E.BYPASS.LTC128B.128 [R236+0x5080], [R4.64+0x80], !P2 ;  /* 0x0508008004ec7fae */ /* 0x0003e2000d101d4e */
[----:B------:R-:W-:Y:S01]  /*1f30*/  SHF.R.S32.HI R9, RZ, 0x2, R32 ;  /* 0x00000002ff097819 */ /* 0x000fe20000011420 */
[----:B--2---:R-:W-:-:S02]  /*1f40*/  IMAD R6, R251, c[0x0][0x274], R0 ;  /* 0x00009d00fb067a24 */ /* 0x004fc400078e0200 */
[----:B------:R-:W0:Y:S01]  /*1f50*/  LDGDEPBAR ;  /* 0x00000000000079af */ /* 0x000e220000000000 */
[----:B------:R-:W-:Y:S02]  /*1f60*/  SHF.R.S32.HI R0, RZ, 0x1f, R32 ;  /* 0x0000001fff007819 */ /* 0x000fe40000011420 */
[----:B------:R-:W-:Y:S02]  /*1f70*/  LOP3.LUT P2, RZ, R24, 0x2, RZ, 0xc0, !PT ;  /* 0x0000000218ff7812 */ /* 0x000fe4000784c0ff */
[----:B------:R-:W-:Y:S02]  /*1f80*/  SEL R221, R221, 0xffffffc0, !P0 ;  /* 0xffffffc0dddd7807 */ /* 0x000fe40004000000 */
[----:B------:R-:W-:Y:S02]  /*1f90*/  LEA.HI R7, R0, R9, RZ, 0x3 ;  /* 0x0000000900077211 */ /* 0x000fe400078f18ff */
[----:B------:R-:W-:Y:S01]  /*1fa0*/  IADD3 R3, R238, -UR7, -R249 ;  /* 0x80000007ee037c10 */ /* 0x000fe2000fffe8f9 */
[----:B------:R-:W-:Y:S01]  /*1fb0*/  IMAD.IADD R218, R217, 0x1, R221 ;  /* 0x00000001d9da7824 */ /* 0x000fe200078e02dd */
[----:B------:R-:W-:-:S02]  /*1fc0*/  SHF.R.S32.HI R8, RZ, 0x5, R17 ;  /* 0x00000005ff087819 */ /* 0x000fc40000011411 */
[----:B------:R-:W-:Y:S02]  /*1fd0*/  ISETP.LT.OR P0, PT, R3, 0x1, !P1 ;  /* 0x000000010300780c */ /* 0x000fe40004f01670 */
[----:B------:R-:W-:Y:S02]  /*1fe0*/  LEA.HI R10, R17, R8, RZ, 0x1 ;  /* 0x00000008110a7211 */ /* 0x000fe400078f08ff */
[----:B------:R-:W-:Y:S02]  /*1ff0*/  ISETP.LT.OR P1, PT, R3, 0x21, !P1 ;  /* 0x000000210300780c */ /* 0x000fe40004f21670 */
[----:B------:R-:W-:Y:S02]  /*2000*/  LOP3.LUT R10, R10, 0xfffffffe, RZ, 0xc0, !PT ;  /* 0xfffffffe0a0a7812 */ /* 0x000fe400078ec0ff */
[----:B------:R-:W-:Y:S01]  /*2010*/  ISETP.GE.AND P5, PT, R16, c[0x0][0x1fc], PT ;  /* 0x00007f0010007a0c */ /* 0x000fe20003fa6270 */
[----:B-1----:R-:W-:Y:S01]  /*2020*/  IMAD.MOV.U32 R4, RZ, RZ, 0x20 ;  /* 0x00000020ff047424 */ /* 0x002fe200078e00ff */
[----:B------:R-:W-:-:S04]  /*2030*/  DEPBAR.LE SB0, 0x1 ;  /* 0x000080400000791a */ /* 0x000fc80000000000 */
[----:B------:R-:W-:Y:S01]  /*2040*/  BAR.SYNC.DEFER_BLOCKING 0x0 ;  /* 0x0000000000007b1d */ /* 0x000fe20000010000 */
[----:B------:R-:W-:Y:S01]  /*2050*/  SEL R0, R4, 0xffffffe0, !P2 ;  /* 0xffffffe004007807 */ /* 0x000fe20005000000 */
[----:B------:R-:W-:Y:S01]  /*2060*/  IMAD.WIDE.U32 R4, R251, c[0x0][0x270], R28 ;  /* 0x00009c00fb047a25 */ /* 0x000fe200078e001c */
[----:B------:R-:W-:Y:S02]  /*2070*/  ISETP.LT.OR P2, PT, R3, 0x1, !P6 ;  /* 0x000000010300780c */ /* 0x000fe40007741670 */
[----:B------:R-:W-:Y:S01]  /*2080*/  LOP3.LUT R7, R7, 0xfffffff8, RZ, 0xc0, !PT ;  /* 0xfffffff807077812 */ /* 0x000fe200078ec0ff */
[----:B------:R-:W-:Y:S01]  /*2090*/  IMAD.IADD R219, R217, 0x1, R0 ;  /* 0x00000001d9db7824 */ /* 0x000fe200078e0200 */
[----:B------:R-:W-:Y:S01]  /*20a0*/  ISETP.LT.OR P6, PT, R3, 0x21, !P6 ;  /* 0x000000210300780c */ /* 0x000fe200077c1670 */
[----:B------:R-:W-:Y:S01]  /*20b0*/  IMAD.IADD R0, R0, 0x1, R218 ;  /* 0x0000000100007824 */ /* 0x000fe200078e02da */
[----:B------:R-:W-:Y:S01]  /*20c0*/  SEL R240, RZ, 0x1, P5 ;  /* 0x00000001fff07807 */ /* 0x000fe20002800000 */
[----:B------:R-:W-:-:S02]  /*20d0*/  IMAD.IADD R5, R5, 0x1, R6 ;  /* 0x0000000105057824 */ /* 0x000fc400078e0206 */
[----:B------:R-:W-:Y:S02]  /*20e0*/  IMAD.IADD R10, R8, 0x1, -R10 ;  /* 0x00000001080a7824 */ /* 0x000fe400078e0a0a */
[----:B------:R-:W-:-:S04]  /*20f0*/  IMAD.WIDE.U32 R36, R25, c[0x0][0x278], R4 ;  /* 0x00009e0019247a25 */ /* 0x000fc800078e0004 */
[----:B------:R-:W-:Y:S01]  /*2100*/  IMAD R8, R31, c[0x0][0x288], RZ ;  /* 0x0000a2001f087a24 */ /* 0x000fe200078e02ff */
[----:B------:R-:W-:Y:S01]  /*2110*/  STL.64 [R1+0x8], R36 ;  /* 0x0000082401007387 */ /* 0x000fe20000100a00 */
[----:B------:R-:W-:-:S03]  /*2120*/  IMAD.WIDE.U32 R4, R251, c[0x0][0x288], R28 ;  /* 0x0000a200fb047a25 */ /* 0x000fc600078e001c */
[----:B------:R-:W1:Y:S01]  /*2130*/  LDSM.16.M88.2 R174, [R0+0x6080] ;  /* 0x0060800000ae783b */ /* 0x000e620000000100 */
[----:B------:R-:W-:Y:S02]  /*2140*/  IMAD R8, R251, c[0x0][0x28c], R8 ;  /* 0x0000a300fb087a24 */ /* 0x000fe400078e0208 */
[----:B------:R-:W-:Y:S01]  /*2150*/  IMAD.IADD R7, R9, 0x1, -R7 ;  /* 0x0000000109077824 */ /* 0x000fe200078e0a07 */
        /* <DEDUP_REMOVED lines=38> */
[----:B------:R-:W-:Y:S04]  /*23c0*/  STL.64 [R1], R28 ;  /* 0x0000001c01007387 */ /* 0x000fe80000100a00 */
[----:B------:R-:W-:Y:S01]  /*23d0*/  @!PT LDS RZ, [RZ] ;  /* 0x00000000fffff984 */ /* 0x000fe20000000800 */
[----:B------:R-:W-:Y:S01]  /*23e0*/  @!PT LDS RZ, [RZ] ;  /* 0x00000000fffff984 */ /* 0x000fe20000000800 */
[----:B------:R-:W-:Y:S01]  /*23f0*/  @!PT LDS RZ, [RZ] ;  /* 0x00000000fffff984 */ /* 0x000fe20000000800 */
[----:B------:R1:W-:Y:S01]  /*2400*/  LDGSTS.E.BYPASS.LTC128B.128 [R236+0x6080], [R14.64], !P0 ;  /* 0x060800000eec7fae */ /* 0x0003e2000c101d4e */
[----:B------:R-:W-:-:S02]  /*2410*/  ISETP.GE.AND P0, PT, R16, c[0x0][0x1fc], PT ;  /* 0x00007f0010007a0c */ /* 0x000fc40003f06270 */
[----:B------:R-:W-:Y:S01]  /*2420*/  LEA.HI R16, R34, R81, RZ, 0x4 ;  /* 0x0000005122107211 */ /* 0x000fe200078f20ff */
        /* <DEDUP_REMOVED lines=8> */
[----:B------:R-:W-:Y:S02]  /*24b0*/  @!P2 IADD3.X R9, R35, UR6, RZ, P1, !PT ;  /* 0x000000062309ac10 */ /* 0x000fe40008ffe4ff */
[----:B------:R-:W-:Y:S01]  /*24c0*/  @!P2 LEA R8, P1, R0, c[0x0][0x258], 0x2 ;  /* 0x000096000008aa11 */ /* 0x000fe200078210ff */
[----:B-----5:R-:W-:-:S03]  /*24d0*/  CS2R R34, SRZ ;  /* 0x0000000000227805 */ /* 0x020fc6000001ff00 */
[----:B------:R-:W-:Y:S01]  /*24e0*/  @!P2 LEA.HI.X R9, R0, c[0x0][0x25c], R9, 0x2, P1 ;  /* 0x000097000009aa11 */ /* 0x000fe200008f1409 */
[----:B------:R-:W-:Y:S01]  /*24f0*/  IMAD R0, R20, c[0x0][0x290], RZ ;  /* 0x0000a40014007a24 */ /* 0x000fe200078e02ff */
[----:B------:R-:W-:Y:S01]  /*2500*/  ISETP.GE.AND P1, PT, R30, c[0x0][0x1fc], PT ;  /* 0x00007f001e007a0c */ /* 0x000fe20003f26270 */
[----:B------:R-:W-:Y:S01]  /*2510*/  IMAD R20, R20, c[0x0][0x240], RZ ;  /* 0x0000900014147a24 */ /* 0x000fe200078e02ff */
[----:B-1----:R-:W-:Y:S01]  /*2520*/  SHF.R.S32.HI R14, RZ, 0x4, R16 ;  /* 0x00000004ff0e7819 */ /* 0x002fe20000011410 */
[----:B------:R1:W-:Y:S01]  /*2530*/  @!P2 LDGSTS.E.BYPASS.LTC128B.128 [R4+0x12080], [R8.64] ;  /* 0x120800000804afae */ /* 0x0003e2000b901d4e */
[----:B------:R-:W-:Y:S01]  /*2540*/  SHF.R.S32.HI R15, RZ, 0x1f, R21 ;  /* 0x0000001fff0f7819 */ /* 0x000fe20000011415 */
[----:B------:R-:W-:Y:S01]  /*2550*/  IMAD R20, R25, c[0x0][0x244], R20 ;  /* 0x0000910019147a24 */ /* 0x000fe200078e0214 */
[----:B------:R-:W-:Y:S01]  /*2560*/  LEA.HI R11, R16, R14, RZ, 0x1 ;  /* 0x0000000e100b7211 */ /* 0x000fe200078f08ff */
[----:B------:R-:W0:Y:S03]  /*2570*/  LDGDEPBAR ;  /* 0x00000000000079af */ /* 0x000e260000000000 */
        /* <DEDUP_REMOVED lines=10> */
[----:B------:R-:W-:Y:S01]  /*2620*/  IADD3 R0, R238, -UR7, -R249 ;  /* 0x80000007ee007c10 */ /* 0x000fe2000fffe8f9 */
[----:B------:R-:W-:Y:S01]  /*2630*/  IMAD.IADD R252, R29, 0x1, R14 ;  /* 0x000000011dfc7824 */ /* 0x000fe200078e020e */
        /* <DEDUP_REMOVED lines=8> */
[----:B------:R-:W-:-:S02]  /*26c0*/  LOP3.LUT R3, R3, 0x18, RZ, 0xc0, !PT ;  /* 0x0000001803037812 */ /* 0x000fc400078ec0ff */
[----:B------:R-:W-:Y:S02]  /*26d0*/  LOP3.LUT R4, R237, 0x7ffffffc, RZ, 0xc0, !PT ;  /* 0x7ffffffced047812 */ /* 0x000fe400078ec0ff */
[----:B------:R-:W-:Y:S02]  /*26e0*/  LOP3.LUT P1, RZ, R7, 0x1, RZ, 0xc0, !PT ;  /* 0x0000000107ff7812 */ /* 0x000fe4000782c0ff */
        /* <DEDUP_REMOVED lines=33> */
[----:B------:R-:W-:Y:S01]  /*2900*/  IADD3 R2, P0, R28, UR7, RZ ;  /* 0x000000071c027c10 */ /* 0x000fe2000ff1e0ff */
[----:B------:R-:W-:Y:S01]  /*2910*/  IMAD.SHL.U32 R233, R233, 0x2, RZ ;  /* 0x00000002e9e97824 */ /* 0x000fe200078e00ff */
[----:B------:R-:W-:Y:S01]  /*2920*/  LOP3.LUT R5, R9, 0x100, R5, 0xf8, !PT ;  /* 0x0000010009057812 */ /* 0x000fe200078ef805 */
[----:B------:R-:W-:Y:S01]  /*2930*/  IMAD.IADD R4, R0, 0x1, -R4 ;  /* 0x0000000100047824 */ /* 0x000fe200078e0a04 */
[----:B------:R-:W-:-:S02]  /*2940*/  LOP3.LUT R7, R223, 0x1e0, R7, 0xf8, !PT ;  /* 0x000001e0df077812 */ /* 0x000fc400078ef807 */
[----:B------:R-:W-:Y:S01]  /*2950*/  IADD3.X R0, R252, UR6, RZ, P0, !PT ;  /* 0x00000006fc007c10 */ /* 0x000fe200087fe4ff */
[----:B------:R-:W-:Y:S01]  /*2960*/  IMAD.SHL.U32 R9, R4, 0x40, RZ ;  /* 0x0000004004097824 */ /* 0x000fe200078e00ff */
[C---:B------:R-:W-:Y:S02]  /*2970*/  LEA R6, P0, R2.reuse, c[0x0][0x280], 0x2 ;  /* 0x0000a00002067a11 */ /* 0x040fe400078010ff */
[----:B------:R-:W-:Y:S02]  /*2980*/  LOP3.LUT R8, R7, 0x38, R8, 0x78, !PT ;  /* 0x0000003807087812 */ /* 0x000fe400078e7808 */
[----:B------:R-:W-:Y:S01]  /*2990*/  LEA.HI.X R7, R2, c[0x0][0x284], R0, 0x2, P0 ;  /* 0x0000a10002077a11 */ /* 0x000fe200000f1400 */
[----:B------:R-:W-:Y:S01]  /*29a0*/  IMAD.SHL.U32 R0, R3, 0x40, RZ ;  /* 0x0000004003007824 */ /* 0x000fe200078e00ff */
[----:B------:R-:W-:Y:S02]  /*29b0*/  LOP3.LUT R3, R9, 0x1c0, RZ, 0xc0, !PT ;  /* 0x000001c009037812 */ /* 0x000fe400078ec0ff */
[----:B------:R-:W-:-:S02]  /*29c0*/  ISETP.GE.AND P0, PT, R81, 0x10, PT ;  /* 0x000000105100780c */ /* 0x000fc40003f06270 */
[----:B------:R-:W-:Y:S02]  /*29d0*/  SHF.R.U32.HI R2, RZ, 0x3, R3 ;  /* 0x00000003ff027819 */ /* 0x000fe40000011603 */
[----:B------:R-:W-:Y:S02]  /*29e0*/  LOP3.LUT R0, R0, 0xfffffe00, RZ, 0xc0, !PT ;  /* 0xfffffe0000007812 */ /* 0x000fe400078ec0ff */
[C---:B------:R-:W-:Y:S02]  /*29f0*/  LOP3.LUT R223, R2.reuse, R3, R223, 0x1e, !PT ;  /* 0x0000000302df7212 */ /* 0x040fe400078e1edf */
[----:B------:R-:W-:Y:S01]  /*2a00*/  LOP3.LUT R3, R2, R15, R3, 0x1e, !PT ;  /* 0x0000000f02037212 */ /* 0x000fe200078e1e03 */
[----:B------:R-:W-:Y:S01]  /*2a10*/  IMAD R2, R10, 0x400, R0 ;  /* 0x000004000a027824 */ /* 0x000fe200078e0200 */
[----:B------:R-:W-:Y:S02]  /*2a20*/  LOP3.LUT R220, R8, R220, RZ, 0xfc, !PT ;  /* 0x000000dc08dc7212 */ /* 0x000fe400078efcff */
[----:B------:R-:W-:Y:S01]  /*2a30*/  LOP3.LUT R227, R3, R0, RZ, 0xfc, !PT ;  /* 0x0000000003e37212 */ /* 0x000fe200078efcff */
[----:B------:R-:W-:Y:S01]  /*2a40*/  @!P0 IMAD.SHL.U32 R0, R81, 0x10, RZ ;  /* 0x0000001051008824 */ /* 0x000fe200078e00ff */
[C---:B------:R-:W-:Y:S01]  /*2a50*/  LOP3.LUT R8, R5.reuse, 0x8, R33, 0xf8, !PT ;  /* 0x0000000805087812 */ /* 0x040fe200078ef821 */
[----:B------:R-:W-:Y:S01]  /*2a60*/  IMAD.IADD R223, R2, 0x1, R223 ;  /* 0x0000000102df7824 */ /* 0x000fe200078e02df */
[----:B------:R-:W-:Y:S01]  /*2a70*/  LOP3.LUT R216, R5, 0x1c0, RZ, 0xc0, !PT ;  /* 0x000001c005d87812 */ /* 0x000fe200078ec0ff */
[----:B------:R-:W-:Y:S01]  /*2a80*/  CS2R R32, SRZ ;  /* 0x0000000000207805 */ /* 0x000fe2000001ff00 */
[----:B------:R5:W-:Y:S01]  /*2a90*/  @!P0 LDGSTS.E.BYPASS.LTC128B.128 [R0+0x12280], [R6.64] ;  /* 0x1228000006008fae */ /* 0x000be2000b901d4e */
[----:B------:R-:W-:Y:S01]  /*2aa0*/  IADD3 R5, R233, 0x12480, RZ ;  /* 0x00012480e9057810 */ /* 0x000fe20007ffe0ff */
        /* <DEDUP_REMOVED lines=17> */
[----:B-----5:R-:W-:Y:S02]  /*2bc0*/  IMAD.IADD R0, R23, 0x1, R20 ;  /* 0x0000000117007824 */ /* 0x020fe400078e0214 */
[C---:B------:R-:W-:Y:S02]  /*2bd0*/  IMAD.IADD R232, R228.reuse, 0x1, R226 ;  /* 0x00000001e4e87824 */ /* 0x040fe400078e02e2 */
[C---:B------:R-:W-:Y:S01]  /*2be0*/  IMAD.IADD R231, R223.reuse, 0x1, R228 ;  /* 0x00000001dfe77824 */ /* 0x040fe200078e02e4 */
[----:B------:R5:W-:Y:S01]  /*2bf0*/  STL [R1+0x1c], R0 ;  /* 0x00001c0001007387 */ /* 0x000be20000100800 */
[----:B------:R-:W-:Y:S02]  /*2c00*/  IMAD.IADD R230, R228, 0x1, R229 ;  /* 0x00000001e4e67824 */ /* 0x000fe400078e02e5 */
[----:B-----5:R-:W-:-:S04]  /*2c10*/  IMAD.SHL.U32 R0, R223, 0x2, RZ ;  /* 0x00000002df007824 */ /* 0x020fc800078e00ff */
[----:B-1234-:R-:W-:Y:S02]  /*2c20*/  IMAD.IADD R225, R0, 0x1, R225 ;  /* 0x0000000100e17824 */ /* 0x01efe400078e02e1 */
.L_x_972:
[----:B------:R-:W-:Y:S04]  /*2c30*/  DEPBAR.LE SB0, 0x1 ;  /* 0x000080400000791a */ /* 0x000fe80000000000 */
[----:B------:R-:W-:Y:S01]  /*2c40*/  BAR.SYNC.DEFER_BLOCKING 0x0 ;  /* 0x0000000000007b1d */ /* 0x000fe20000010000 */
[----:B------:R-:W-:Y:S01]  /*2c50*/  IMAD.U32 R0, RZ, RZ, UR4 ;  /* 0x00000004ff007e24 */ /* 0x000fe2000f8e00ff */
[----:B------:R-:W-:Y:S01]  /*2c60*/  MOV R146, UR4 ;  /* 0x0000000400927c02 */ /* 0x000fe20008000f00 */
[----:B------:R-:W-:Y:S01]  /*2c70*/  UIADD3 UR11, UR10, 0x1, URZ ;  /* 0x000000010a0b7890 */ /* 0x000fe2000fffe03f */
[----:B------:R-:W-:Y:S02]  /*2c80*/  MOV R147, UR4 ;  /* 0x0000000400937c02 */ /* 0x000fe40008000f00 */
[----:B------:R-:W-:Y:S01]  /*2c90*/  LEA R0, R0, R223, 0xd ;  /* 0x000000df00007211 */ /* 0x000fe200078e68ff */
[----:B------:R-:W-:Y:S02]  /*2ca0*/  IMAD R146, R146, 0x2000, R228 ;  /* 0x0000200092927824 */ /* 0x000fe400078e02e4 */
[----:B------:R-:W-:Y:S01]  /*2cb0*/  IMAD R147, R147, 0x2000, R232 ;  /* 0x0000200093937824 */ /* 0x000fe200078e02e8 */
[----:B------:R-:W-:Y:S01]  /*2cc0*/  ISETP.LE.AND P1, PT, R250, UR11, PT ;  /* 0x0000000bfa007c0c */ /* 0x000fe2000bf23270 */
[----:B------:R-:W-:Y:S01]  /*2cd0*/  IMAD.SHL.U32 R0, R0, 0x2, RZ ;  /* 0x0000000200007824 */ /* 0x000fe200078e00ff */
[CC--:B------:R-:W-:Y:S02]  /*2ce0*/  IADD3 R150, R223.reuse, R146.reuse, RZ ;  /* 0x00000092df967210 */ /* 0x0c0fe40007ffe0ff */
[C-C-:B------:R-:W-:Y:S03]  /*2cf0*/  IADD3 R146, R223.reuse, R146, R226.reuse ;  /* 0x00000092df927210 */ /* 0x140fe60007ffe0e2 */
        /* <DEDUP_REMOVED lines=14> */
[----:B------:R-:W-:Y:S01]  /*2de0*/  LDSM.16.M88.4 R152, [R0+0x8080] ;  /* 0x008080000098783b */ /* 0x000fe20000000200 */
[C---:B--2---:R-:W-:Y:S03]  /*2df0*/  HMMA.16816.F32 R8, R24.reuse, R2, RZ ;  /* 0x000000021808723c */ /* 0x044fe600000018ff */
[----:B------:R-:W1:Y:S05]  /*2e00*/  LDSM.16.M88.2 R2, [R219+0x2080] ;  /* 0x00208000db02783b */ /* 0x000e6a0000000100 */
        /* <DEDUP_REMOVED lines=13> */
[----:B------:R-:W3:Y:S03]  /*2ee0*/  LDSM.16.M88.4 R140, [R151+0x7080] ;  /* 0x00708000978c783b */ /* 0x000ee60000000200 */
[-C--:B-1----:R-:W-:Y:S01]  /*2ef0*/  HMMA.16816.F32 R20, R80, R2.reuse, R20 ;  /* 0x000000025014723c */ /* 0x082fe20000001814 */
[----:B------:R-:W1:Y:S06]  /*2f00*/  LDSM.16.M88.2 R136, [R218+0x2080] ;  /* 0x00208000da88783b */ /* 0x000e6c0000000100 */
[----:B------:R-:W-:Y:S01]  /*2f10*/  IADD3 R81, R223, R147, RZ ;  /* 0x00000093df517210 */ /* 0x000fe20007ffe0ff */
[----:B------:R-:W-:Y:S01]  /*2f20*/  HMMA.16816.F32 R24, R132, R2, R24 ;  /* 0x000000028418723c */ /* 0x000fe20000001818 */
[----:B------:R-:W-:Y:S03]  /*2f30*/  LDSM.16.M88.2 R2, [R221+0x1080] ;  /* 0x00108000dd02783b */ /* 0x000fe60000000100 */
[----:B------:R-:W-:Y:S01]  /*2f40*/  IMAD.SHL.U32 R80, R146, 0x2, RZ ;  /* 0x0000000292507824 */ /* 0x000fe200078e00ff */
[----:B------:R-:W-:Y:S01]  /*2f50*/  SHF.L.U32 R204, R81, 0x1, RZ ;  /* 0x0000000151cc7819 */ /* 0x000fe200000006ff */
[----:B------:R-:W-:Y:S04]  /*2f60*/  LDSM.16.M88.2 R146, [R221+0x80] ;  /* 0x00008000dd92783b */ /* 0x000fe80000000100 */
[----:B------:R-:W4:Y:S04]  /*2f70*/  LDSM.16.M88.4 R80, [R80+0x6080] ;  /* 0x006080005050783b */ /* 0x000f280000000200 */
[----:B------:R-:W5:Y:S01]  /*2f80*/  LDSM.16.M88.4 R132, [R204+0x7080] ;  /* 0x00708000cc84783b */ /* 0x000f620000000200 */
[-C--:B--2---:R-:W-:Y:S08]  /*2f90*/  HMMA.16816.F32 R4, R28, R138.reuse, R4 ;  /* 0x0000008a1c04723c */ /* 0x084ff00000001804 */
[C---:B---3--:R-:W-:Y:S01]  /*2fa0*/  HMMA.16816.F32 R8, R140.reuse, R138, R8 ;  /* 0x0000008a8c08723c */ /* 0x048fe20000001808 */
[----:B------:R-:W2:Y:S07]  /*2fb0*/  LDSM.16.M88.2 R138, [R217+0x3080] ;  /* 0x00308000d98a783b */ /* 0x000eae0000000100 */
[-C--:B------:R-:W-:Y:S08]  /*2fc0*/  HMMA.16816.F32 R12, R140, R144.reuse, R12 ;  /* 0x000000908c0c723c */ /* 0x080ff0000000180c */
[C---:B------:R-:W-:Y:S08]  /*2fd0*/  HMMA.16816.F32 R16, R28.reuse, R144, R16 ;  /* 0x000000901c10723c */ /* 0x040ff00000001810 */
[-C--:B-1----:R-:W-:Y:S01]  /*2fe0*/  HMMA.16816.F32 R20, R28, R136.reuse, R20 ;  /* 0x000000881c14723c */ /* 0x082fe20000001814 */
[----:B------:R1:W3:Y:S07]  /*2ff0*/  LDSM.16.M88.4 R28, [R0+0x9080] ;  /* 0x00908000001c783b */ /* 0x0002ee0000000200 */
[----:B------:R-:W-:Y:S01]  /*3000*/  HMMA.16816.F32 R24, R140, R136, R24 ;  /* 0x000000888c18723c */ /* 0x000fe20000001818 */
[----:B------:R-:W2:Y:S04]  /*3010*/  LDSM.16.M88.2 R136, [R217+0x4080] ;  /* 0x00408000d988783b */ /* 0x000ea80000000100 */
[----:B------:R-:W-:Y:S03]  /*3020*/  LDSM.16.M88.4 R140, [R150+0x9080] ;  /* 0x00908000968c783b */ /* 0x000fe60000000200 */
[-C--:B----4-:R-:W-:Y:S08]  /*3030*/  HMMA.16816.F32 R4, R80, R146.reuse, R4 ;  /* 0x000000925004723c */ /* 0x090ff00000001804 */
[C---:B-----5:R-:W-:Y:S01]  /*3040*/  HMMA.16816.F32 R8, R132.reuse, R146, R8 ;  /* 0x000000928408723c */ /* 0x060fe20000001808 */
[----:B-1----:R-:W-:Y:S05]  /*3050*/  IMAD.U32 R0, RZ, RZ, UR4 ;  /* 0x00000004ff007e24 */ /* 0x002fea000f8e00ff */
[----:B------:R-:W-:Y:S02]  /*3060*/  LEA R0, R0, R231, 0xd ;  /* 0x000000e700007211 */ /* 0x000fe400078e68ff */
[-C--:B------:R-:W-:Y:S04]  /*3070*/  HMMA.16816.F32 R12, R132, R2.reuse, R12 ;  /* 0x00000002840c723c */ /* 0x080fe8000000180c */
[----:B------:R-:W-:Y:S04]  /*3080*/  IMAD.SHL.U32 R0, R0, 0x2, RZ ;  /* 0x0000000200007824 */ /* 0x000fe800078e00ff */
[C---:B------:R-:W-:Y:S01]  /*3090*/  HMMA.16816.F32 R16, R80.reuse, R2, R16 ;  /* 0x000000025010723c */ /* 0x040fe20000001810 */
[----:B------:R-:W1:Y:S07]  /*30a0*/  LDSM.16.M88.2 R2, [R217+0x5080] ;  /* 0x00508000d902783b */ /* 0x000e6e0000000100 */
[-C--:B------:R-:W-:Y:S01]  /*30b0*/  HMMA.16816.F32 R20, R80, R148.reuse, R20 ;  /* 0x000000945014723c */ /* 0x080fe20000001814 */
[----:B------:R4:W-:Y:S07]  /*30c0*/  LDSM.16.M88.4 R80, [R0+0x8080] ;  /* 0x008080000050783b */ /* 0x0009ee0000000200 */
[----:B------:R-:W-:Y:S01]  /*30d0*/  HMMA.16816.F32 R24, R132, R148, R24 ;  /* 0x000000948418723c */ /* 0x000fe20000001818 */
[----:B------:R-:W5:Y:S04]  /*30e0*/  LDSM.16.M88.2 R132, [R219+0x3080] ;  /* 0x00308000db84783b */ /* 0x000f680000000100 */
[----:B------:R-:W5:Y:S03]  /*30f0*/  LDSM.16.M88.2 R134, [R219+0x4080] ;  /* 0x00408000db86783b */ /* 0x000f660000000100 */
[-C--:B--2---:R-:W-:Y:S01]  /*3100*/  HMMA.16816.F32 R4, R152, R138.reuse, R4 ;  /* 0x0000008a9804723c */ /* 0x084fe20000001804 */
[----:B------:R-:W-:Y:S07]  /*3110*/  LDSM.16.M88.4 R148, [R151+0x9080] ;  /* 0x009080009794783b */ /* 0x000fee0000000200 */
[C---:B---3--:R-:W-:Y:S01]  /*3120*/  HMMA.16816.F32 R8, R28.reuse, R138, R8 ;  /* 0x0000008a1c08723c */ /* 0x048fe20000001808 */
[----:B------:R-:W-:Y:S03]  /*3130*/  LDSM.16.M88.2 R138, [R218+0x3080] ;  /* 0x00308000da8a783b */ /* 0x000fe60000000100 */
[----:B----4-:R-:W-:Y:S04]  /*3140*/  MOV R0, UR4 ;  /* 0x0000000400007c02 */ /* 0x010fe80008000f00 */
[-C--:B------:R-:W-:Y:S04]  /*3150*/  HMMA.16816.F32 R12, R28, R136.reuse, R12 ;  /* 0x000000881c0c723c */ /* 0x080fe8000000180c */
[----:B------:R-:W-:Y:S04]  /*3160*/  IMAD R0, R0, 0x2000, R229 ;  /* 0x0000200000007824 */ /* 0x000fe800078e02e5 */
[C---:B------:R-:W-:Y:S01]  /*3170*/  HMMA.16816.F32 R16, R152.reuse, R136, R16 ;  /* 0x000000889810723c */ /* 0x040fe20000001810 */
[----:B------:R-:W2:Y:S03]  /*3180*/  LDSM.16.M88.2 R136, [R219+0x5080] ;  /* 0x00508000db88783b */ /* 0x000ea60000000100 */
[----:B------:R-:W-:Y:S04]  /*3190*/  SHF.L.U32 R0, R0, 0x1, RZ ;  /* 0x0000000100007819 */ /* 0x000fe800000006ff */
[-C--:B-1----:R-:W-:Y:S01]  /*31a0*/  HMMA.16816.F32 R20, R152, R2.reuse, R20 ;  /* 0x000000029814723c */ /* 0x082fe20000001814 */
[----:B------:R1:W3:Y:S04]  /*31b0*/  LDSM.16.M88.4 R144, [R0+0x8080] ;  /* 0x008080000090783b */ /* 0x0002e80000000200 */
[----:B------:R-:W4:Y:S03]  /*31c0*/  LDSM.16.M88.2 R152, [R218+0x4080] ;  /* 0x00408000da98783b */ /* 0x000f260000000100 */
[----:B------:R-:W-:Y:S01]  /*31d0*/  HMMA.16816.F32 R24, R28, R2, R24 ;  /* 0x000000021c18723c */ /* 0x000fe20000001818 */
[----:B------:R-:W3:Y:S07]  /*31e0*/  LDSM.16.M88.2 R2, [R218+0x5080] ;  /* 0x00508000da02783b */ /* 0x000eee0000000100 */
[-C--:B-----5:R-:W-:Y:S08]  /*31f0*/  HMMA.16816.F32 R4, R80, R132.reuse, R4 ;  /* 0x000000845004723c */ /* 0x0a0ff00000001804 */
[C---:B------:R-:W-:Y:S01]  /*3200*/  HMMA.16816.F32 R8, R140.reuse, R132, R8 ;  /* 0x000000848c08723c */ /* 0x040fe20000001808 */
[----:B-1----:R-:W-:Y:S05]  /*3210*/  IMAD.U32 R0, RZ, RZ, UR4 ;  /* 0x00000004ff007e24 */ /* 0x002fea000f8e00ff */
[----:B------:R-:W-:Y:S02]  /*3220*/  LEA R0, R0, R230, 0xd ;  /* 0x000000e600007211 */ /* 0x000fe400078e68ff */
[-C--:B------:R-:W-:Y:S04]  /*3230*/  HMMA.16816.F32 R12, R140, R134.reuse, R12 ;  /* 0x000000868c0c723c */ /* 0x080fe8000000180c */
[----:B------:R-:W-:Y:S04]  /*3240*/  IMAD.SHL.U32 R0, R0, 0x2, RZ ;  /* 0x0000000200007824 */ /* 0x000fe800078e00ff */
[C---:B------:R-:W-:Y:S01]  /*3250*/  HMMA.16816.F32 R16, R80.reuse, R134, R16 ;  /* 0x000000865010723c */ /* 0x040fe20000001810 */
[----:B------:R1:W-:Y:S04]  /*3260*/  LDSM.16.M88.4 R28, [R0+0x8080] ;  /* 0x00808000001c783b */ /* 0x0003e80000000200 */
[----:B------:R-:W-:Y:S03]  /*3270*/  LDSM.16.M88.4 R132, [R204+0x9080] ;  /* 0x00908000cc84783b */ /* 0x000fe60000000200 */
[-C--:B--2---:R-:W-:Y:S01]  /*3280*/  HMMA.16816.F32 R20, R80, R136.reuse, R20 ;  /* 0x000000885014723c */ /* 0x084fe20000001814 */
[----:B------:R-:W2:Y:S04]  /*3290*/  LDSM.16.M88.2 R80, [R221+0x3080] ;  /* 0x00308000dd50783b */ /* 0x000ea80000000100 */
[----:B------:R-:W5:Y:S03]  /*32a0*/  LDSM.16.M88.2 R82, [R221+0x4080] ;  /* 0x00408000dd52783b */ /* 0x000f660000000100 */
[----:B------:R-:W-:Y:S01]  /*32b0*/  HMMA.16816.F32 R24, R140, R136, R24 ;  /* 0x000000888c18723c */ /* 0x000fe20000001818 */
[----:B------:R-:W2:Y:S07]  /*32c0*/  LDSM.16.M88.2 R136, [R221+0x5080] ;  /* 0x00508000dd88783b */ /* 0x000eae0000000100 */
[-C--:B---3--:R-:W-:Y:S01]  /*32d0*/  HMMA.16816.F32 R4, R144, R138.reuse, R4 ;  /* 0x0000008a9004723c */ /* 0x088fe20000001804 */
[----:B-1----:R-:W-:Y:S05]  /*32e0*/  MOV R0, UR4 ;  /* 0x0000000400007c02 */ /* 0x002fea0008000f00 */
[----:B------:R-:W-:Y:S02]  /*32f0*/  IMAD R0, R0, 0x40, R237 ;  /* 0x0000004000007824 */ /* 0x000fe400078e02ed */
[C---:B------:R-:W-:Y:S03]  /*3300*/  HMMA.16816.F32 R8, R148.reuse, R138, R8 ;  /* 0x0000008a9408723c */ /* 0x040fe60000001808 */
[----:B------:R1:W3:Y:S04]  /*3310*/  LDS R138, [R0.X4+0x120a0] ;  /* 0x0120a000008a7984 */ /* 0x0002e80000004800 */
[----:B------:R1:W1:Y:S01]  /*3320*/  LDS R139, [R0.X4+0x12100] ;  /* 0x01210000008b7984 */ /* 0x0002620000004800 */
[-C--:B----4-:R-:W-:Y:S03]  /*3330*/  HMMA.16816.F32 R12, R148, R152.reuse, R12 ;  /* 0x00000098940c723c */ /* 0x090fe6000000180c */
[----:B------:R4:W1:Y:S05]  /*3340*/  LDS R204, [R0.X4+0x12120] ;  /* 0x0121200000cc7984 */ /* 0x00086a0000004800 */
[C---:B------:R-:W-:Y:S08]  /*3350*/  HMMA.16816.F32 R16, R144.reuse, R152, R16 ;  /* 0x000000989010723c */ /* 0x040ff00000001810 */
[-C--:B------:R-:W-:Y:S08]  /*3360*/  HMMA.16816.F32 R20, R144, R2.reuse, R20 ;  /* 0x000000029014723c */ /* 0x080ff00000001814 */
[----:B------:R-:W-:Y:S01]  /*3370*/  HMMA.16816.F32 R24, R148, R2, R24 ;  /* 0x000000029418723c */ /* 0x000fe20000001818 */
[----:B------:R4:W1:Y:S01]  /*3380*/  LDS R3, [R0.X4+0x12080] ;  /* 0x0120800000037984 */ /* 0x0008620000004800 */
[----:B------:R-:W-:Y:S04]  /*3390*/  DEPBAR.LE SB0, 0x0 ;  /* 0x000080000000791a */ /* 0x000fe80000000000 */
[----:B------:R-:W-:Y:S02]  /*33a0*/  BAR.SYNC.DEFER_BLOCKING 0x0 ;  /* 0x0000000000007b1d */ /* 0x000fe40000010000 */
[-C--:B--2---:R-:W-:Y:S08]  /*33b0*/  HMMA.16816.F32 R4, R28, R80.reuse, R4 ;  /* 0x000000501c04723c */ /* 0x084ff00000001804 */
[C---:B------:R-:W-:Y:S08]  /*33c0*/  HMMA.16816.F32 R8, R132.reuse, R80, R8 ;  /* 0x000000508408723c */ /* 0x040ff00000001808 */
[-C--:B-----5:R-:W-:Y:S01]  /*33d0*/  HMMA.16816.F32 R12, R132, R82.reuse, R12 ;  /* 0x00000052840c723c */ /* 0x0a0fe2000000180c */
[----:B------:R4:W2:Y:S07]  /*33e0*/  LDSM.16.M88.4 R140, [R224+0xe080] ;  /* 0x00e08000e08c783b */ /* 0x0008ae0000000200 */
[C---:B------:R-:W-:Y:S01]  /*33f0*/  HMMA.16816.F32 R16, R28.reuse, R82, R16 ;  /* 0x000000521c10723c */ /* 0x040fe20000001810 */
[----:B------:R4:W1:Y:S04]  /*3400*/  LDSM.16.M88.4 R144, [R224+0xf080] ;  /* 0x00f08000e090783b */ /* 0x0008680000000200 */
[----:B------:R4:W1:Y:S03]  /*3410*/  LDSM.16.M88.4 R148, [R225+0xe080] ;  /* 0x00e08000e194783b */ /* 0x0008660000000200 */
[-C--:B------:R-:W-:Y:S01]  /*3420*/  HMMA.16816.F32 R20, R28, R136.reuse, R20 ;  /* 0x000000881c14723c */ /* 0x080fe20000001814 */
[----:B------:R4:W1:Y:S07]  /*3430*/  LDSM.16.M88.4 R152, [R225+0xf080] ;  /* 0x00f08000e198783b */ /* 0x00086e0000000200 */
[----:B------:R-:W-:Y:S01]  /*3440*/  HMMA.16816.F32 R24, R132, R136, R24 ;  /* 0x000000888418723c */ /* 0x000fe20000001818 */
[----:B------:R-:W-:-:S07]  /*3450*/  @P1 BRA `(.L_x_970) ;  /* 0x0000031000001947 */ /* 0x000fce0003800000 */
[----:B---3--:R-:W3:Y:S01]  /*3460*/  LDL.64 R206, [R1+0x8] ;  /* 0x0000080001ce7983 */ /* 0x008ee20000100a00 */
[----:B------:R-:W-:Y:S01]  /*3470*/  USHF.R.S32.HI UR16, URZ, 0x1f, UR11 ;  /* 0x0000001f3f107899 */ /* 0x000fe2000801140b */
[----:B------:R-:W-:Y:S01]  /*3480*/  IMAD.U32 R2, RZ, RZ, UR10 ;  /* 0x0000000aff027e24 */ /* 0x000fe2000f8e00ff */
[----:B------:R-:W-:Y:S01]  /*3490*/  ULDC.64 UR6, c[0x0][0x178] ;  /* 0x00005e0000067ab9 */ /* 0x000fe20000000a00 */
[----:B------:R-:W5:Y:S01]  /*34a0*/  LDL R205, [R1+0x18] ;  /* 0x0000180001cd7983 */ /* 0x000f620000100800 */
        /* <DEDUP_REMOVED lines=9> */
[C---:B-1-34-:R-:W-:Y:S04]  /*3540*/  @!P2 IADD3 R0, P5, R2.reuse, R206, RZ ;  /* 0x000000ce0200a210 */ /* 0x05afe80007fbe0ff */
[----:B-----5:R-:W-:Y:S01]  /*3550*/  @!P2 LEA.HI.X.SX32 R28, R2, R205, 0x1, P5 ;  /* 0x000000cd021ca211 */ /* 0x020fe200028f0eff */
[----:B------:R-:W-:Y:S01]  /*3560*/  IMAD.U32 R2, RZ, RZ, UR11 ;  /* 0x0000000bff027e24 */ /* 0x000fe2000f8e00ff */
[----:B------:R-:W-:Y:S01]  /*3570*/  IADD3 R82, P6, P5, R246, UR6, R82 ;  /* 0x00000006f6527c10 */ /* 0x000fe2000fdde052 */
[----:B------:R-:W1:Y:S02]  /*3580*/  S2R R205, SR_TID.X ;  /* 0x0000000000cd7919 */ /* 0x000e640000002100 */
[----:B------:R-:W-:Y:S01]  /*3590*/  IMAD R2, R2, -0x40, R238 ;  /* 0xffffffc002027824 */ /* 0x000fe200078e02ee */
[----:B------:R-:W-:Y:S02]  /*35a0*/  IADD3.X R83, R248, UR16, R83, P6, P5 ;  /* 0x00000010f8537c10 */ /* 0x000fe4000b7ea453 */
[----:B------:R-:W-:Y:S01]  /*35b0*/  @!P2 LEA R80, P5, R0, c[0x0][0x258], 0x2 ;  /* 0x000096000050aa11 */ /* 0x000fe200078a10ff */
[----:B------:R-:W-:Y:S01]  /*35c0*/  IMAD.IADD R2, R2, 0x1, -R249 ;  /* 0x0000000102027824 */ /* 0x000fe200078e0af9 */
[----:B------:R-:W-:Y:S02]  /*35d0*/  IADD3 R29, P6, R246, UR6, RZ ;  /* 0x00000006f61d7c10 */ /* 0x000fe4000ffde0ff */
[----:B------:R-:W-:Y:S02]  /*35e0*/  @!P2 LEA.HI.X R81, R0, c[0x0][0x25c], R28, 0x2, P5 ;  /* 0x000097000051aa11 */ /* 0x000fe400028f141c */
[C---:B------:R-:W-:Y:S02]  /*35f0*/  LEA R30, P5, R29.reuse, c[0x0][0x160], 0x1 ;  /* 0x000058001d1e7a11 */ /* 0x040fe400078a08ff */
[----:B------:R-:W-:Y:S02]  /*3600*/  IADD3.X R0, R248, UR16, RZ, P6, !PT ;  /* 0x00000010f8007c10 */ /* 0x000fe4000b7fe4ff */
[C---:B------:R-:W-:Y:S02]  /*3610*/  LEA R28, P6, R82.reuse, c[0x0][0x160], 0x1 ;  /* 0x00005800521c7a11 */ /* 0x040fe400078c08ff */
[----:B------:R-:W-:Y:S01]  /*3620*/  LEA.HI.X R31, R29, c[0x0][0x164], R0, 0x1, P5 ;  /* 0x000059001d1f7a11 */ /* 0x000fe200028f0c00 */
[----:B------:R-:W-:Y:S01]  /*3630*/  IMAD.U32 R0, RZ, RZ, UR12 ;  /* 0x0000000cff007e24 */ /* 0x000fe2000f8e00ff */
[----:B------:R-:W-:Y:S02]  /*3640*/  LEA.HI.X R29, R82, c[0x0][0x164], R83, 0x1, P6 ;  /* 0x00005900521d7a11 */ /* 0x000fe400030f0c53 */
[----:B------:R-:W-:Y:S02]  /*3650*/  ISETP.LT.OR P6, PT, R2, 0x1, P4 ;  /* 0x000000010200780c */ /* 0x000fe400027c1670 */
        /* <DEDUP_REMOVED lines=9> */
[----:B------:R-:W-:Y:S01]  /*36f0*/  ISETP.LT.OR P5, PT, R2, 0x21, P3 ;  /* 0x000000210200780c */ /* 0x000fe20001fa1670 */
[----:B------:R-:W-:Y:S08]  /*3700*/  IMAD.U32 R2, RZ, RZ, UR12 ;  /* 0x0000000cff027e24 */ /* 0x000ff0000f8e00ff */
[----:B------:R3:W-:Y:S04]  /*3710*/  LDGSTS.E.BYPASS.LTC128B.128 [R0+0x1000], [R28.64], !P6 ;  /* 0x010000001c007fae */ /* 0x0007e8000f101d4e */
[----:B------:R3:W-:Y:S01]  /*3720*/  LDGSTS.E.BYPASS.LTC128B.128 [R0+0x3000], [R28.64+0x80], !P5 ;  /* 0x030000801c007fae */ /* 0x0007e2000e901d4e */
[----:B-1----:R-:W-:Y:S04]  /*3730*/  IMAD.SHL.U32 R30, R205, 0x4, RZ ;  /* 0x00000004cd1e7824 */ /* 0x002fe800078e00ff */
[----:B------:R-:W-:Y:S04]  /*3740*/  @!P2 IMAD R2, R2, 0x40, R30 ;  /* 0x000000400202a824 */ /* 0x000fe800078e021e */
[----:B------:R-:W-:Y:S05]  /*3750*/  @!P2 IMAD.SHL.U32 R2, R2, 0x4, RZ ;  /* 0x000000040202a824 */ /* 0x000fea00078e00ff */
[----:B------:R3:W-:Y:S02]  /*3760*/  @!P2 LDGSTS.E.BYPASS.LTC128B.128 [R2+0x12080], [R80.64] ;  /* 0x120800005002afae */ /* 0x0007e4000b901d4e */
.L_x_970:
[----:B-1-34-:R-:W-:Y:S01]  /*3770*/  IMAD.U32 R0, RZ, RZ, UR10 ;  /* 0x0000000aff007e24 */ /* 0x01afe2000f8e00ff */
[----:B------:R-:W0:Y:S01]  /*3780*/  LDGDEPBAR ;  /* 0x00000000000079af */ /* 0x000e220000000000 */
[----:B------:R-:W-:Y:S02]  /*3790*/  IMAD.IADD R29, R239, 0x1, -R241 ;  /* 0x00000001ef1d7824 */ /* 0x000fe400078e0af1 */
[----:B------:R-:W-:Y:S05]  /*37a0*/  IMAD R0, R0, 0x40, R239 ;  /* 0x0000004000007824 */ /* 0x000fea00078e02ef */
[----:B------:R-:W-:Y:S04]  /*37b0*/  IADD3 R0, -R238, 0x1, R0 ;  /* 0x00000001ee007810 */ /* 0x000fe80007ffe100 */
[----:B------:R-:W-:Y:S04]  /*37c0*/  IADD3 R28, -R241, R237, R0 ;  /* 0x000000edf11c7210 */ /* 0x000fe80007ffe100 */
[C---:B------:R-:W-:Y:S02]  /*37d0*/  IMNMX R0, R29.reuse, R28, PT ;  /* 0x0000001c1d007217 */ /* 0x040fe40003800200 */
[----:B------:R-:W-:Y:S02]  /*37e0*/  IADD3 R2, R28, 0x8, RZ ;  /* 0x000000081c027810 */ /* 0x000fe40007ffe0ff */
[C---:B------:R-:W-:Y:S02]  /*37f0*/  ISETP.GT.AND P6, PT, R0.reuse, RZ, PT ;  /* 0x000000ff0000720c */ /* 0x040fe40003fc4270 */
        /* <DEDUP_REMOVED lines=10> */
[C---:B------:R-:W-:Y:S02]  /*38a0*/  ISETP.GT.AND P6, PT, R0.reuse, 0x20, PT ;  /* 0x000000200000780c */ /* 0x040fe40003fc4270 */
[----:B------:R-:W-:Y:S02]  /*38b0*/  ISETP.GT.AND P5, PT, R0, 0x21, PT ;  /* 0x000000210000780c */ /* 0x000fe40003fa4270 */
        /* <DEDUP_REMOVED lines=8> */
[----:B------:R-:W-:Y:S02]  /*3940*/  IADD3 R4, R28, 0x20, RZ ;  /* 0x000000201c047810 */ /* 0x000fe40007ffe0ff */
[----:B------:R-:W-:Y:S01]  /*3950*/  ISETP.GT.AND P6, PT, R0, 0x40, PT ;  /* 0x000000400000780c */ /* 0x000fe20003fc4270 */
        /* <DEDUP_REMOVED lines=10> */
[-C--:B--2---:R-:W-:Y:S03]  /*3a00*/  HMMA.16816.F32 R4, R140, R156.reuse, RZ ;  /* 0x0000009c8c04723c */ /* 0x084fe600000018ff */
[----:B------:R-:W-:Y:S02]  /*3a10*/  FSEL R81, R22, -INF , P6 ;  /* 0xff80000016517808 */ /* 0x000fe40003000000 */
[----:B------:R-:W-:Y:S02]  /*3a20*/  FSEL R80, R23, -INF , P5 ;  /* 0xff80000017507808 */ /* 0x000fe40002800000 */
[----:B------:R-:W-:Y:S01]  /*3a30*/  IMNMX R2, R29, R28, PT ;  /* 0x0000001c1d027217 */ /* 0x000fe20003800200 */
[----:B------:R-:W-:Y:S01]  /*3a40*/  FFMA.FTZ R205, R81, c[0x0][0x29c], -R138 ;  /* 0x0000a70051cd7a23 */ /* 0x000fe2000001088a */
[C---:B------:R-:W-:Y:S02]  /*3a50*/  ISETP.GT.AND P6, PT, R0.reuse, RZ, PT ;  /* 0x000000ff0000720c */ /* 0x040fe40003fc4270 */
[----:B------:R-:W-:Y:S02]  /*3a60*/  ISETP.GT.AND P5, PT, R0, 0x1, PT ;  /* 0x000000010000780c */ /* 0x000fe40003fa4270 */
[----:B------:R-:W-:Y:S02]  /*3a70*/  FSEL R133, R8, -INF , P6 ;  /* 0xff80000008857808 */ /* 0x000fe40003000000 */
[----:B------:R-:W-:Y:S02]  /*3a80*/  FSEL R132, R9, -INF , P5 ;  /* 0xff80000009847808 */ /* 0x000fe40002800000 */
[C---:B------:R-:W-:Y:S02]  /*3a90*/  ISETP.GT.AND P6, PT, R2.reuse, RZ, PT ;  /* 0x000000ff0200720c */ /* 0x040fe40003fc4270 */
[----:B------:R-:W-:Y:S02]  /*3aa0*/  ISETP.GT.AND P5, PT, R2, 0x1, PT ;  /* 0x000000010200780c */ /* 0x000fe40003fa4270 */
[----:B------:R-:W-:Y:S02]  /*3ab0*/  FSEL R213, R10, -INF , P6 ;  /* 0xff8000000ad57808 */ /* 0x000fe40003000000 */
[C---:B------:R-:W-:Y:S02]  /*3ac0*/  ISETP.GT.AND P6, PT, R0.reuse, 0x20, PT ;  /* 0x000000200000780c */ /* 0x040fe40003fc4270 */
[----:B------:R-:W-:Y:S02]  /*3ad0*/  FSEL R235, R11, -INF , P5 ;  /* 0xff8000000beb7808 */ /* 0x000fe40002800000 */
[C---:B------:R-:W-:Y:S02]  /*3ae0*/  HMMA.16816.F32 R8, R144.reuse, R156, RZ ;  /* 0x0000009c9008723c */ /* 0x040fe400000018ff */
[----:B------:R-:W-:Y:S02]  /*3af0*/  ISETP.GT.AND P5, PT, R0, 0x21, PT ;  /* 0x000000210000780c */ /* 0x000fe40003fa4270 */
[----:B------:R-:W-:Y:S02]  /*3b00*/  FSEL R83, R12, -INF , P6 ;  /* 0xff8000000c537808 */ /* 0x000fe40003000000 */
[----:B------:R-:W-:Y:S02]  /*3b10*/  FSEL R82, R13, -INF , P5 ;  /* 0xff8000000d527808 */ /* 0x000fe40002800000 */
[C---:B------:R-:W-:Y:S02]  /*3b20*/  ISETP.GT.AND P6, PT, R2.reuse, 0x20, PT ;  /* 0x000000200200780c */ /* 0x040fe40003fc4270 */
[----:B------:R-:W-:Y:S02]  /*3b30*/  ISETP.GT.AND P5, PT, R2, 0x21, PT ;  /* 0x000000210200780c */ /* 0x000fe40003fa4270 */
[----:B------:R-:W-:Y:S02]  /*3b40*/  FSEL R215, R14, -INF , P6 ;  /* 0xff8000000ed77808 */ /* 0x000fe40003000000 */
[----:B------:R-:W-:Y:S02]  /*3b50*/  FSEL R214, R15, -INF , P5 ;  /* 0xff8000000fd67808 */ /* 0x000fe40002800000 */
[-C--:B------:R-:W-:Y:S01]  /*3b60*/  HMMA.16816.F32 R12, R144, R158.reuse, RZ ;  /* 0x0000009e900c723c */ /* 0x080fe200000018ff */
[C---:B------:R-:W-:Y:S02]  /*3b70*/  ISETP.GT.AND P6, PT, R0.reuse, 0x40, PT ;  /* 0x000000400000780c */ /* 0x040fe40003fc4270 */
[----:B------:R-:W-:Y:S01]  /*3b80*/  ISETP.GT.AND P5, PT, R0, 0x41, PT ;  /* 0x000000410000780c */ /* 0x000fe20003fa4270 */
[----:B------:R-:W-:Y:S01]  /*3b90*/  IMAD.MOV.U32 R0, RZ, RZ, 0x40 ;  /* 0x00000040ff007424 */ /* 0x000fe200078e00ff */
[----:B------:R-:W-:Y:S02]  /*3ba0*/  FSEL R24, R24, -INF , P6 ;  /* 0xff80000018187808 */ /* 0x000fe40003000000 */
[----:B------:R-:W-:Y:S01]  /*3bb0*/  ISETP.GT.AND P6, PT, R2, 0x40, PT ;  /* 0x000000400200780c */ /* 0x000fe20003fc4270 */
[C---:B------:R-:W-:Y:S04]  /*3bc0*/  HMMA.16816.F32 R16, R140.reuse, R158, RZ ;  /* 0x0000009e8c10723c */ /* 0x040fe800000018ff */
[----:B------:R-:W-:Y:S01]  /*3bd0*/  FFMA.FTZ R207, R24, c[0x0][0x29c], -R139 ;  /* 0x0000a70018cf7a23 */ /* 0x000fe2000001088b */
[----:B------:R-:W-:Y:S01]  /*3be0*/  SEL R0, R0, 0xffffffc0, !P0 ;  /* 0xffffffc000007807 */ /* 0x000fe20004000000 */
[----:B------:R-:W-:Y:S01]  /*3bf0*/  MUFU.EX2 R24, R212 ;  /* 0x000000d400187308 */ /* 0x000fe20000000800 */
[----:B------:R-:W-:Y:S01]  /*3c00*/  FSEL R25, R25, -INF , P5 ;  /* 0xff80000019197808 */ /* 0x000fe20002800000 */
[-C--:B------:R-:W-:Y:S01]  /*3c10*/  HMMA.16816.F32 R20, R140, R160.reuse, RZ ;  /* 0x000000a08c14723c */ /* 0x080fe200000018ff */
[----:B------:R-:W-:Y:S03]  /*3c20*/  ISETP.GT.AND P5, PT, R2, 0x41, PT ;  /* 0x000000410200780c */ /* 0x000fe60003fa4270 */
[----:B------:R-:W-:Y:S01]  /*3c30*/  IMAD.IADD R2, R224, 0x1, R0 ;  /* 0x00000001e0027824 */ /* 0x000fe200078e0200 */
[----:B------:R-:W-:Y:S01]  /*3c40*/  FSEL R26, R26, -INF , P6 ;  /* 0xff8000001a1a7808 */ /* 0x000fe20003000000 */
[----:B------:R-:W-:Y:S01]  /*3c50*/  IMAD.IADD R0, R0, 0x1, R225 ;  /* 0x0000000100007824 */ /* 0x000fe200078e02e1 */
[----:B------:R-:W-:Y:S01]  /*3c60*/  FSEL R27, R27, -INF , P5 ;  /* 0xff8000001b1b7808 */ /* 0x000fe20002800000 */
[----:B------:R-:W-:Y:S01]  /*3c70*/  HMMA.16816.F32 R28, R144, R160, RZ ;  /* 0x000000a0901c723c */ /* 0x000fe200000018ff */
[----:B------:R1:W-:Y:S03]  /*3c80*/  MUFU.EX2 R142, R3 ;  /* 0x00000003008e7308 */ /* 0x0003e60000000800 */
[--C-:B------:R-:W-:Y:S03]  /*3c90*/  FFMA.FTZ R143, R137, c[0x0][0x29c], -R138.reuse ;  /* 0x0000a700898f7a23 */ /* 0x100fe6000001088a */
[--C-:B------:R-:W-:Y:S01]  /*3ca0*/  FFMA.FTZ R147, R135, c[0x0][0x29c], -R138.reuse ;  /* 0x0000a70087937a23 */ /* 0x100fe2000001088a */
[-C--:B------:R-:W-:Y:S03]  /*3cb0*/  HMMA.16816.F32 R4, R148, R162.reuse, R4 ;  /* 0x000000a29404723c */ /* 0x080fe60000001804 */
[----:B------:R-:W-:Y:S02]  /*3cc0*/  MUFU.EX2 R140, R208 ;  /* 0x000000d0008c7308 */ /* 0x000fe40000000800 */
[--C-:B------:R-:W-:Y:S02]  /*3cd0*/  FFMA.FTZ R146, R82, c[0x0][0x29c], -R139.reuse ;  /* 0x0000a70052927a23 */ /* 0x100fe4000001088b */
[--C-:B------:R-:W-:Y:S01]  /*3ce0*/  FFMA.FTZ R144, R132, c[0x0][0x29c], -R139.reuse ;  /* 0x0000a70084907a23 */ /* 0x100fe2000001088b */
[C---:B------:R-:W-:Y:S04]  /*3cf0*/  HMMA.16816.F32 R8, R152.reuse, R162, R8 ;  /* 0x000000a29808723c */ /* 0x040fe80000001808 */
[--C-:B------:R-:W-:Y:S01]  /*3d00*/  FFMA.FTZ R145, R136, c[0x0][0x29c], -R138.reuse ;  /* 0x0000a70088917a23 */ /* 0x100fe2000001088a */
[----:B------:R-:W2:Y:S01]  /*3d10*/  MUFU.EX2 R143, R143 ;  /* 0x0000008f008f7308 */ /* 0x000ea20000000800 */
[----:B------:R-:W-:Y:S02]  /*3d20*/  FFMA.FTZ R138, R80, c[0x0][0x29c], -R138 ;  /* 0x0000a700508a7a23 */ /* 0x000fe4000001088a */
[-C--:B------:R-:W-:Y:S01]  /*3d30*/  HMMA.16816.F32 R12, R152, R164.reuse, R12 ;  /* 0x000000a4980c723c */ /* 0x080fe2000000180c */
[----:B-1----:R-:W-:Y:S03]  /*3d40*/  LDS R3, [R237.X4+0x12280] ;  /* 0x01228000ed037984 */ /* 0x002fe60000004800 */
[--C-:B------:R-:W-:Y:S02]  /*3d50*/  FFMA.FTZ R136, R83, c[0x0][0x29c], -R139.reuse ;  /* 0x0000a70053887a23 */ /* 0x100fe4000001088b */
[----:B------:R-:W1:Y:S01]  /*3d60*/  LDSM.16.M88.4 R80, [R2+0xe080] ;  /* 0x00e080000250783b */ /* 0x000e620000000200 */
[----:B------:R-:W-:Y:S01]  /*3d70*/  MUFU.EX2 R145, R145 ;  /* 0x0000009100917308 */ /* 0x000fe20000000800 */
[C---:B------:R-:W-:Y:S08]  /*3d80*/  HMMA.16816.F32 R16, R148.reuse, R164, R16 ;  /* 0x000000a49410723c */ /* 0x040ff00000001810 */
[-C--:B------:R-:W-:Y:S01]  /*3d90*/  HMMA.16816.F32 R20, R148, R166.reuse, R20 ;  /* 0x000000a69414723c */ /* 0x080fe20000001814 */
[----:B------:R3:W-:Y:S06]  /*3da0*/  MUFU.EX2 R150, R138 ;  /* 0x0000008a00967308 */ /* 0x0007ec0000000800 */
[--C-:B------:R-:W-:Y:S01]  /*3db0*/  FFMA.FTZ R151, R133, c[0x0][0x29c], -R139.reuse ;  /* 0x0000a70085977a23 */ /* 0x100fe2000001088b */
[----:B------:R-:W-:Y:S01]  /*3dc0*/  HMMA.16816.F32 R28, R152, R166, R28 ;  /* 0x000000a6981c723c */ /* 0x000fe2000000181c */
[----:B------:R-:W4:Y:S02]  /*3dd0*/  LDSM.16.M88.4 R132, [R2+0xf080] ;  /* 0x00f080000284783b */ /* 0x000f240000000200 */
[----:B------:R5:W-:Y:S01]  /*3de0*/  MUFU.EX2 R152, R136 ;  /* 0x0000008800987308 */ /* 0x000be20000000800 */
[----:B------:R-:W-:Y:S03]  /*3df0*/  FFMA.FTZ R139, R25, c[0x0][0x29c], -R139 ;  /* 0x0000a700198b7a23 */ /* 0x000fe6000001088b */
[--C-:B------:R-:W-:Y:S02]  /*3e00*/  FFMA.FTZ R154, R214, c[0x0][0x29c], -R204.reuse ;  /* 0x0000a700d69a7a23 */ /* 0x100fe400000108cc */
[--C-:B------:R-:W-:Y:S04]  /*3e10*/  FFMA.FTZ R155, R26, c[0x0][0x29c], -R204.reuse ;  /* 0x0000a7001a9b7a23 */ /* 0x100fe800000108cc */
[----:B------:R-:W2:Y:S01]  /*3e20*/  MUFU.EX2 R25, R211 ;  /* 0x000000d300197308 */ /* 0x000ea20000000800 */
[--C-:B---3--:R-:W-:Y:S01]  /*3e30*/  FFMA.FTZ R138, R213, c[0x0][0x29c], -R204.reuse ;  /* 0x0000a700d58a7a23 */ /* 0x108fe200000108cc */
[-C--:B-1----:R-:W-:Y:S08]  /*3e40*/  HMMA.16816.F32 R4, R80, R168.reuse, R4 ;  /* 0x000000a85004723c */ /* 0x082ff00000001804 */
[----:B------:R-:W-:Y:S01]  /*3e50*/  MUFU.EX2 R153, R144 ;  /* 0x0000009000997308 */ /* 0x000fe20000000800 */
[----:B-----5:R-:W-:Y:S09]  /*3e60*/  FFMA.FTZ R136, R235, c[0x0][0x29c], -R204 ;  /* 0x0000a700eb887a23 */ /* 0x020ff200000108cc */
[----:B------:R-:W-:Y:S01]  /*3e70*/  MUFU.EX2 R146, R146 ;  /* 0x0000009200927308 */ /* 0x000fe20000000800 */
[C---:B----4-:R-:W-:Y:S09]  /*3e80*/  HMMA.16816.F32 R8, R132.reuse, R168, R8 ;  /* 0x000000a88408723c */ /* 0x050ff20000001808 */
        /* <DEDUP_REMOVED lines=8> */
[----:B------:R-:W3:Y:S01]  /*3f10*/  LDSM.16.M88.4 R132, [R0+0xf080] ;  /* 0x00f080000084783b */ /* 0x000ee20000000200 */
[----:B------:R-:W-:Y:S10]  /*3f20*/  MUFU.EX2 R136, R136 ;  /* 0x0000008800887308 */ /* 0x000ff40000000800 */
[----:B------:R-:W-:Y:S10]  /*3f30*/  MUFU.EX2 R137, R210 ;  /* 0x000000d200897308 */ /* 0x000ff40000000800 */
[----:B------:R-:W4:Y:S10]  /*3f40*/  MUFU.EX2 R141, R209 ;  /* 0x000000d1008d7308 */ /* 0x000f340000000800 */
[----:B------:R-:W-:Y:S01]  /*3f50*/  MUFU.EX2 R147, R147 ;  /* 0x0000009300937308 */ /* 0x000fe20000000800 */
[-C--:B-1----:R-:W-:Y:S08]  /*3f60*/  HMMA.16816.F32 R4, R80, R174.reuse, R4 ;  /* 0x000000ae5004723c */ /* 0x082ff00000001804 */
[C---:B---3--:R-:W-:Y:S01]  /*3f70*/  HMMA.16816.F32 R8, R132.reuse, R174, R8 ;  /* 0x000000ae8408723c */ /* 0x048fe20000001808 */
[----:B------:R-:W-:Y:S07]  /*3f80*/  MUFU.EX2 R149, R206 ;  /* 0x000000ce00957308 */ /* 0x000fee0000000800 */
[-C--:B------:R-:W-:Y:S03]  /*3f90*/  HMMA.16816.F32 R12, R132, R176.reuse, R12 ;  /* 0x000000b0840c723c */ /* 0x080fe6000000180c */
[----:B------:R-:W-:Y:S05]  /*3fa0*/  MUFU.EX2 R144, R207 ;  /* 0x000000cf00907308 */ /* 0x000fea0000000800 */
[C---:B------:R-:W-:Y:S05]  /*3fb0*/  HMMA.16816.F32 R16, R80.reuse, R176, R16 ;  /* 0x000000b05010723c */ /* 0x040fea0000001810 */
[----:B------:R-:W1:Y:S03]  /*3fc0*/  MUFU.EX2 R139, R139 ;  /* 0x0000008b008b7308 */ /* 0x000e660000000800 */
        /* <DEDUP_REMOVED lines=29> */
[----:B------:R-:W1:Y:S01]  /*41a0*/  LDS R0, [R237.X4+0x122a0] ;  /* 0x0122a000ed007984 */ /* 0x000e620000004800 */
[-C--:B---3--:R-:W-:Y:S08]  /*41b0*/  HMMA.16816.F32 R4, R80, R198.reuse, R4 ;  /* 0x000000c65004723c */ /* 0x088ff00000001804 */
[C---:B-----5:R-:W-:Y:S08]  /*41c0*/  HMMA.16816.F32 R8, R132.reuse, R198, R8 ;  /* 0x000000c68408723c */ /* 0x060ff00000001808 */
[-C--:B------:R-:W-:Y:S08]  /*41d0*/  HMMA.16816.F32 R12, R132, R200.reuse, R12 ;  /* 0x000000c8840c723c */ /* 0x080ff0000000180c */
[C---:B------:R-:W-:Y:S04]  /*41e0*/  HMMA.16816.F32 R16, R80.reuse, R200, R16 ;  /* 0x000000c85010723c */ /* 0x040fe80000001810 */
[--C-:B-1----:R-:W-:Y:S02]  /*41f0*/  FADD.FTZ R6, R6, -R0.reuse ;  /* 0x8000000006067221 */ /* 0x102fe40000010000 */
[----:B------:R-:W-:Y:S02]  /*4200*/  FADD.FTZ R7, R7, -R0 ;  /* 0x8000000007077221 */ /* 0x000fe40000010000 */
[-C--:B------:R-:W-:Y:S04]  /*4210*/  HMMA.16816.F32 R20, R80, R202.reuse, R20 ;  /* 0x000000ca5014723c */ /* 0x080fe80000001814 */
[--C-:B------:R-:W-:Y:S02]  /*4220*/  FADD.FTZ R5, R5, -R3.reuse ;  /* 0x8000000305057221 */ /* 0x100fe40000010000 */
[----:B--2---:R-:W-:Y:S01]  /*4230*/  FMUL.FTZ R6, R143, R6 ;  /* 0x000000068f067220 */ /* 0x004fe20000410000 */
[C---:B------:R-:W-:Y:S01]  /*4240*/  F2FP.PACK_AB R83, R25.reuse, R24 ;  /* 0x000000181953723e */ /* 0x040fe200000000ff */
[----:B------:R-:W-:Y:S04]  /*4250*/  HMMA.16816.F32 R28, R132, R202, R28 ;  /* 0x000000ca841c723c */ /* 0x000fe8000000181c */
[----:B------:R-:W-:Y:S01]  /*4260*/  FMUL.FTZ R5, R25, R5 ;  /* 0x0000000519057220 */ /* 0x000fe20000410000 */
[----:B----4-:R-:W-:Y:S01]  /*4270*/  F2FP.PACK_AB R82, R141, R137 ;  /* 0x000000898d52723e */ /* 0x010fe200000000ff */
[----:B------:R-:W-:Y:S01]  /*4280*/  FFMA.FTZ R80, R215, c[0x0][0x29c], -R204 ;  /* 0x0000a700d7507a23 */ /* 0x000fe200000108cc */
[----:B------:R-:W-:Y:S01]  /*4290*/  F2FP.PACK_AB R81, R142, R140 ;  /* 0x0000008c8e51723e */ /* 0x000fe200000000ff */
[--C-:B------:R-:W-:Y:S04]  /*42a0*/  FADD.FTZ R18, R18, -R0.reuse ;  /* 0x8000000012127221 */ /* 0x100fe80000010000 */
[--C-:B------:R-:W-:Y:S01]  /*42b0*/  FADD.FTZ R19, R19, -R0.reuse ;  /* 0x8000000013137221 */ /* 0x100fe20000010000 */
[----:B------:R-:W-:Y:S01]  /*42c0*/  MUFU.EX2 R80, R80 ;  /* 0x0000005000507308 */ /* 0x000fe20000000800 */
[----:B------:R-:W-:Y:S02]  /*42d0*/  FMUL.FTZ R7, R145, R7 ;  /* 0x0000000791077220 */ /* 0x000fe40000410000 */
[--C-:B------:R-:W-:Y:S02]  /*42e0*/  FADD.FTZ R20, R20, -R3.reuse ;  /* 0x8000000314147221 */ /* 0x100fe40000010000 */
[--C-:B------:R-:W-:Y:S02]  /*42f0*/  FADD.FTZ R21, R21, -R3.reuse ;  /* 0x8000000315157221 */ /* 0x100fe40000010000 */
[----:B------:R-:W-:Y:S02]  /*4300*/  FMUL.FTZ R20, R140, R20 ;  /* 0x000000148c147220 */ /* 0x000fe40000410000 */
[----:B------:R-:W-:Y:S02]  /*4310*/  FMUL.FTZ R25, R142, R21 ;  /* 0x000000158e197220 */ /* 0x000fe40000410000 */
[--C-:B------:R-:W-:Y:S02]  /*4320*/  FADD.FTZ R22, R22, -R0.reuse ;  /* 0x8000000016167221 */ /* 0x100fe40000010000 */
[----:B------:R-:W-:Y:S01]  /*4330*/  FADD.FTZ R23, R23, -R0 ;  /* 0x8000000017177221 */ /* 0x000fe20000010000 */
[----:B------:R-:W-:Y:S01]  /*4340*/  F2FP.PACK_AB R25, R25, R20 ;  /* 0x000000141919723e */ /* 0x000fe200000000ff */
[----:B------:R-:W1:Y:S01]  /*4350*/  LDS R0, [R237.X4+0x12320] ;  /* 0x01232000ed007984 */ /* 0x000e620000004800 */
[--C-:B------:R-:W-:Y:S01]  /*4360*/  FADD.FTZ R4, R4, -R3.reuse ;  /* 0x8000000304047221 */ /* 0x100fe20000010000 */
[----:B------:R-:W2:Y:S01]  /*4370*/  MUFU.EX2 R20, R154 ;  /* 0x0000009a00147308 */ /* 0x000ea20000000800 */
[--C-:B------:R-:W-:Y:S01]  /*4380*/  FADD.FTZ R9, R9, -R2.reuse ;  /* 0x8000000209097221 */ /* 0x100fe20000010000 */
[----:B------:R-:W-:Y:S01]  /*4390*/  STS [R233+0x12480], R83 ;  /* 0x01248053e9007388 */ /* 0x000fe20000000800 */
[--C-:B------:R-:W-:Y:S02]  /*43a0*/  FADD.FTZ R12, R12, -R2.reuse ;  /* 0x800000020c0c7221 */ /* 0x100fe40000010000 */
[----:B------:R-:W-:Y:S02]  /*43b0*/  FADD.FTZ R13, R13, -R2 ;  /* 0x800000020d0d7221 */ /* 0x000fe40000010000 */
[----:B------:R-:W-:Y:S01]  /*43c0*/  FFMA.FTZ R204, R27, c[0x0][0x29c], -R204 ;  /* 0x0000a7001bcc7a23 */ /* 0x000fe200000108cc */
[----:B------:R-:W-:Y:S01]  /*43d0*/  F2FP.PACK_AB R27, R145, R143 ;  /* 0x0000008f911b723e */ /* 0x000fe200000000ff */
[--C-:B------:R-:W-:Y:S02]  /*43e0*/  FADD.FTZ R8, R8, -R2.reuse ;  /* 0x8000000208087221 */ /* 0x100fe40000010000 */
[----:B------:R-:W-:Y:S01]  /*43f0*/  FMUL.FTZ R4, R24, R4 ;  /* 0x0000000418047220 */ /* 0x000fe20000410000 */
[----:B------:R-:W-:Y:S01]  /*4400*/  F2FP.PACK_AB R24, R7, R6 ;  /* 0x000000060718723e */ /* 0x000fe200000000ff */
[----:B------:R-:W-:Y:S01]  /*4410*/  FMUL.FTZ R6, R153, R9 ;  /* 0x0000000999067220 */ /* 0x000fe20000410000 */
[----:B------:R-:W-:Y:S01]  /*4420*/  STS [R234], R27 ;  /* 0x0000001bea007388 */ /* 0x000fe20000000800 */
[C---:B------:R-:W-:Y:S01]  /*4430*/  FMUL.FTZ R9, R146.reuse, R13 ;  /* 0x0000000d92097220 */ /* 0x040fe20000410000 */
[----:B------:R-:W-:Y:S01]  /*4440*/  F2FP.PACK_AB R7, R146, R152 ;  /* 0x000000989207723e */ /* 0x000fe200000000ff */
[--C-:B------:R-:W-:Y:S01]  /*4450*/  FADD.FTZ R16, R16, -R3.reuse ;  /* 0x8000000310107221 */ /* 0x100fe20000010000 */
[----:B------:R-:W-:Y:S01]  /*4460*/  F2FP.PACK_AB R21, R5, R4 ;  /* 0x000000040515723e */ /* 0x000fe200000000ff */
[----:B------:R-:W-:Y:S01]  /*4470*/  FADD.FTZ R17, R17, -R3 ;  /* 0x8000000311117221 */ /* 0x000fe20000010000 */
[----:B------:R-:W-:Y:S01]  /*4480*/  MUFU.EX2 R5, R204 ;  /* 0x000000cc00057308 */ /* 0x000fe20000000800 */
[----:B------:R-:W-:Y:S01]  /*4490*/  FMUL.FTZ R3, R152, R12 ;  /* 0x0000000c98037220 */ /* 0x000fe20000410000 */
[----:B------:R-:W-:Y:S01]  /*44a0*/  F2FP.PACK_AB R4, R139, R144 ;  /* 0x000000908b04723e */ /* 0x000fe200000000ff */
[----:B------:R-:W-:Y:S02]  /*44b0*/  FMUL.FTZ R132, R148, R22 ;  /* 0x0000001694847220 */ /* 0x000fe40000410000 */
[----:B------:R-:W-:Y:S01]  /*44c0*/  FMUL.FTZ R22, R151, R8 ;  /* 0x0000000897167220 */ /* 0x000fe20000410000 */
[----:B------:R-:W-:Y:S01]  /*44d0*/  F2FP.PACK_AB R8, R153, R151 ;  /* 0x000000979908723e */ /* 0x000fe200000000ff */
[----:B------:R-:W-:Y:S01]  /*44e0*/  FMUL.FTZ R133, R147, R18 ;  /* 0x0000001293857220 */ /* 0x000fe20000410000 */
[----:B------:R-:W-:Y:S01]  /*44f0*/  F2FP.PACK_AB R9, R9, R3 ;  /* 0x000000030909723e */ /* 0x000fe200000000ff */
[--C-:B------:R-:W-:Y:S01]  /*4500*/  FADD.FTZ R29, R29, -R2.reuse ;  /* 0x800000021d1d7221 */ /* 0x100fe20000010000 */
[----:B------:R-:W-:Y:S01]  /*4510*/  F2FP.PACK_AB R3, R136, R138 ;  /* 0x0000008a8803723e */ /* 0x000fe200000000ff */
[----:B------:R-:W-:Y:S01]  /*4520*/  STS [R233+0x12c80], R8 ;  /* 0x012c8008e9007388 */ /* 0x000fe20000000800 */
[C---:B------:R-:W-:Y:S01]  /*4530*/  F2FP.PACK_AB R18, R149.reuse, R147 ;  /* 0x000000939512723e */ /* 0x040fe200000000ff */
[----:B------:R-:W-:Y:S01]  /*4540*/  FADD.FTZ R28, R28, -R2 ;  /* 0x800000021c1c7221 */ /* 0x000fe20000010000 */
[----:B--2---:R-:W-:Y:S01]  /*4550*/  F2FP.PACK_AB R2, R20, R80 ;  /* 0x000000501402723e */ /* 0x004fe200000000ff */
[----:B------:R-:W-:Y:S01]  /*4560*/  STS [R234+0x800], R3 ;  /* 0x00080003ea007388 */ /* 0x000fe20000000800 */
[----:B------:R-:W-:Y:S01]  /*4570*/  FMUL.FTZ R149, R149, R19 ;  /* 0x0000001395957220 */ /* 0x000fe20000410000 */
[----:B------:R-:W-:Y:S01]  /*4580*/  F2FP.PACK_AB R6, R6, R22 ;  /* 0x000000160606723e */ /* 0x000fe200000000ff */
[----:B------:R-:W2:Y:S01]  /*4590*/  MUFU.EX2 R19, R155 ;  /* 0x0000009b00137308 */ /* 0x000ea20000000800 */
[----:B------:R-:W-:Y:S01]  /*45a0*/  STS [R233+0x13480], R82 ;  /* 0x01348052e9007388 */ /* 0x000fe20000000800 */
[----:B------:R-:W-:Y:S01]  /*45b0*/  FMUL.FTZ R16, R137, R16 ;  /* 0x0000001089107220 */ /* 0x000fe20000410000 */
[----:B------:R-:W-:Y:S01]  /*45c0*/  F2FP.PACK_AB R12, R149, R133 ;  /* 0x00000085950c723e */ /* 0x000fe200000000ff */
[----:B------:R-:W-:Y:S01]  /*45d0*/  FMUL.FTZ R17, R141, R17 ;  /* 0x000000118d117220 */ /* 0x000fe20000410000 */
[----:B------:R-:W-:Y:S01]  /*45e0*/  STS [R234+0x1000], R18 ;  /* 0x00100012ea007388 */ /* 0x000fe20000000800 */
[--C-:B-1----:R-:W-:Y:S02]  /*45f0*/  FADD.FTZ R10, R10, -R0.reuse ;  /* 0x800000000a0a7221 */ /* 0x102fe40000010000 */
[--C-:B------:R-:W-:Y:S01]  /*4600*/  FADD.FTZ R11, R11, -R0.reuse ;  /* 0x800000000b0b7221 */ /* 0x100fe20000010000 */
[----:B------:R-:W-:Y:S01]  /*4610*/  STS [R233+0x13c80], R7 ;  /* 0x013c8007e9007388 */ /* 0x000fe20000000800 */
[----:B------:R-:W-:Y:S01]  /*4620*/  F2FP.PACK_AB R26, R17, R16 ;  /* 0x00000010111a723e */ /* 0x000fe200000000ff */
[----:B------:R-:W-:Y:S01]  /*4630*/  FMUL.FTZ R10, R138, R10 ;  /* 0x0000000a8a0a7220 */ /* 0x000fe20000410000 */
[----:B------:R-:W-:Y:S01]  /*4640*/  F2FP.PACK_AB R17, R150, R148 ;  /* 0x000000949611723e */ /* 0x000fe200000000ff */
[----:B------:R2:W-:Y:S01]  /*4650*/  STS [R234+0x1800], R2 ;  /* 0x00180002ea007388 */ /* 0x0005e20000000800 */
[----:B------:R-:W-:Y:S02]  /*4660*/  FMUL.FTZ R11, R136, R11 ;  /* 0x0000000b880b7220 */ /* 0x000fe40000410000 */
[--C-:B------:R-:W-:Y:S01]  /*4670*/  FADD.FTZ R14, R14, -R0.reuse ;  /* 0x800000000e0e7221 */ /* 0x100fe20000010000 */
[----:B------:R-:W-:Y:S01]  /*4680*/  STS [R233+0x14480], R81 ;  /* 0x01448051e9007388 */ /* 0x000fe20000000800 */
[--C-:B------:R-:W-:Y:S02]  /*4690*/  FADD.FTZ R15, R15, -R0.reuse ;  /* 0x800000000f0f7221 */ /* 0x100fe40000010000 */
[----:B------:R-:W-:Y:S01]  /*46a0*/  FMUL.FTZ R14, R80, R14 ;  /* 0x0000000e500e7220 */ /* 0x000fe20000410000 */
        /* <DEDUP_REMOVED lines=8> */
[----:B------:R-:W-:Y:S01]  /*4730*/  FMUL.FTZ R13, R139, R29 ;  /* 0x0000001d8b0d7220 */ /* 0x000fe20000410000 */
[----:B------:R-:W-:Y:S04]  /*4740*/  F2FP.PACK_AB R16, R16, R132 ;  /* 0x000000841010723e */ /* 0x000fe800000000ff */
[----:B------:R-:W-:Y:S02]  /*4750*/  F2FP.PACK_AB R13, R13, R28 ;  /* 0x0000001c0d0d723e */ /* 0x000fe400000000ff */
[----:B--2---:R-:W-:Y:S01]  /*4760*/  F2FP.PACK_AB R2, R5, R19 ;  /* 0x000000130502723e */ /* 0x004fe200000000ff */
        /* <DEDUP_REMOVED lines=109> */
[----:B------:R-:W-:Y:S02]  /*4e40*/  IMAD.U32 R6, RZ, RZ, UR17 ;  /* 0x00000011ff067e24 */ /* 0x000fe4000f8e00ff */
[C---:B------:R-:W-:Y:S01]  /*4e50*/  IADD3 R5, P6, P5, R244.reuse, UR6, R5 ;  /* 0x00000006f4057c10 */ /* 0x040fe2000fdde005 */
[----:B------:R-:W-:Y:S06]  /*4e60*/  USHF.L.U64.HI UR16, UR18, 0x6, UR16 ;  /* 0x0000000612107899 */ /* 0x000fec0008010210 */
[----:B------:R-:W-:Y:S02]  /*4e70*/  IADD3.X R10, R243, UR16, R10, P6, P5 ;  /* 0x00000010f30a7c10 */ /* 0x000fe4000b7ea40a */
[----:B------:R-:W-:Y:S02]  /*4e80*/  IADD3 R4, P6, R244, UR6, RZ ;  /* 0x00000006f4047c10 */ /* 0x000fe4000ffde0ff */
[----:B--2---:R-:W-:Y:S02]  /*4e90*/  IADD3 R3, P1, R2, UR17, RZ ;  /* 0x0000001102037c10 */ /* 0x004fe4000ff3e0ff */
[----:B------:R-:W-:Y:S02]  /*4ea0*/  IADD3 R2, R238, -UR17, -R249 ;  /* 0x80000011ee027c10 */ /* 0x000fe4000fffe8f9 */
[----:B------:R-:W-:Y:S02]  /*4eb0*/  LEA.HI.X.SX32 R6, R6, R252, 0x1, P1 ;  /* 0x000000fc06067211 */ /* 0x000fe400008f0eff */
[----:B------:R-:W-:Y:S02]  /*4ec0*/  LOP3.LUT P1, RZ, R240, 0x1, RZ, 0xc0, !PT ;  /* 0x00000001f0ff7812 */ /* 0x000fe4000782c0ff */
        /* <DEDUP_REMOVED lines=21> */
.L_x_971:
[-C--:B-1234-:R-:W-:Y:S01]  /*5020*/  HMMA.16816.F32 R4, R80, R16.reuse, RZ ;  /* 0x000000105004723c */ /* 0x09efe200000018ff */
[----:B------:R-:W2:Y:S01]  /*5030*/  LDL R2, [R1+0x1c] ;  /* 0x00001c0001027983 */ /* 0x000ea20000100800 */
[----:B------:R-:W-:Y:S02]  /*5040*/  USHF.L.U32 UR10, UR10, 0xd, URZ ;  /* 0x0000000d0a0a7899 */ /* 0x000fe4000800063f */
[----:B------:R-:W-:Y:S01]  /*5050*/  UIADD3 UR7, UR4, 0x1, URZ ;  /* 0x0000000104077890 */ /* 0x000fe2000fffe03f */
[----:B------:R-:W-:Y:S01]  /*5060*/  LDSM.16.M88.4 R140, [R220+0x1800] ;  /* 0x00180000dc8c783b */ /* 0x000fe20000000200 */
[----:B------:R-:W-:Y:S02]  /*5070*/  UISETP.GE.AND UP1, UPT, UR4, 0x1, UPT ;  /* 0x000000010400788c */ /* 0x000fe4000bf26270 */
[C---:B------:R-:W-:Y:S01]  /*5080*/  HMMA.16816.F32 R8, R132.reuse, R16, RZ ;  /* 0x000000108408723c */ /* 0x040fe200000018ff */
[----:B------:R-:W-:Y:S01]  /*5090*/  LDSM.16.MT88.4 R144, [R0+0x4080] ;  /* 0x004080000090783b */ /* 0x000fe20000004200 */
[----:B------:R-:W-:Y:S02]  /*50a0*/  UIADD3 UR6, UR12, 0x1, URZ ;  /* 0x000000010c067890 */ /* 0x000fe4000fffe03f */
[----:B------:R-:W-:Y:S01]  /*50b0*/  IMAD.U32 R3, RZ, RZ, UR10 ;  /* 0x0000000aff037e24 */ /* 0x000fe2000f8e00ff */
[----:B------:R-:W-:Y:S01]  /*50c0*/  LDSM.16.M88.4 R148, [R222+0x1000] ;  /* 0x00100000de94783b */ /* 0x000fe20000000200 */
[----:B------:R-:W-:Y:S02]  /*50d0*/  UISETP.GE.AND UP0, UPT, UR12, 0x1, UPT ;  /* 0x000000010c00788c */ /* 0x000fe4000bf06270 */
[-C--:B------:R-:W-:Y:S01]  /*50e0*/  HMMA.16816.F32 R12, R132, R18.reuse, RZ ;  /* 0x00000012840c723c */ /* 0x080fe200000018ff */
[----:B------:R-:W0:Y:S01]  /*50f0*/  LDGDEPBAR ;  /* 0x00000000000079af */ /* 0x000e220000000000 */
[----:B------:R-:W-:Y:S06]  /*5100*/  USEL UR12, UR6, URZ, !UP0 ;  /* 0x0000003f060c7287 */ /* 0x000fec000c000000 */
        /* <DEDUP_REMOVED lines=14> */
[----:B------:R-:W3:Y:S07]  /*51f0*/  LDL.64 R212, [R1+0x10] ;  /* 0x0000100001d47983 */ /* 0x000eee0000100a00 */
        /* <DEDUP_REMOVED lines=19> */
[----:B------:R-:W4:Y:S07]  /*5330*/  LDSM.16.MT88.4 R152, [R0+0x5080] ;  /* 0x005080000098783b */ /* 0x000f2e0000004200 */
[-C--:B-1----:R-:W-:Y:S08]  /*5340*/  HMMA.16816.F32 R20, R148, R136.reuse, R20 ;  /* 0x000000889414723c */ /* 0x082ff00000001814 */
[C---:B------:R-:W-:Y:S08]  /*5350*/  HMMA.16816.F32 R24, R204.reuse, R136, R24 ;  /* 0x00000088cc18723c */ /* 0x040ff00000001818 */
[-C--:B------:R-:W-:Y:S01]  /*5360*/  HMMA.16816.F32 R28, R204, R138.reuse, R28 ;  /* 0x0000008acc1c723c */ /* 0x080fe2000000181c */
[----:B------:R-:W-:Y:S07]  /*5370*/  LDSM.16.M88.4 R204, [R222+0x2800] ;  /* 0x00280000decc783b */ /* 0x000fee0000000200 */
[----:B------:R-:W-:Y:S01]  /*5380*/  HMMA.16816.F32 R80, R148, R138, R80 ;  /* 0x0000008a9450723c */ /* 0x000fe20000001850 */
[----:B------:R-:W-:Y:S04]  /*5390*/  LDSM.16.M88.4 R136, [R222+0x2000] ;  /* 0x00200000de88783b */ /* 0x000fe80000000200 */
[----:B------:R-:W1:Y:S03]  /*53a0*/  LDSM.16.MT88.4 R148, [R0+0x2880] ;  /* 0x002880000094783b */ /* 0x000e660000004200 */
[-C--:B-----5:R-:W-:Y:S08]  /*53b0*/  HMMA.16816.F32 R4, R132, R140.reuse, R4 ;  /* 0x0000008c8404723c */ /* 0x0a0ff00000001804 */
[C---:B------:R-:W-:Y:S08]  /*53c0*/  HMMA.16816.F32 R8, R144.reuse, R140, R8 ;  /* 0x0000008c9008723c */ /* 0x040ff00000001808 */
[-C--:B------:R-:W-:Y:S08]  /*53d0*/  HMMA.16816.F32 R12, R144, R142.reuse, R12 ;  /* 0x0000008e900c723c */ /* 0x080ff0000000180c */
[C---:B------:R-:W-:Y:S01]  /*53e0*/  HMMA.16816.F32 R16, R132.reuse, R142, R16 ;  /* 0x0000008e8410723c */ /* 0x040fe20000001810 */
[----:B------:R-:W5:Y:S07]  /*53f0*/  LDSM.16.MT88.4 R140, [R0+0x5880] ;  /* 0x00588000008c783b */ /* 0x000f6e0000004200 */
[-C--:B----4-:R-:W-:Y:S08]  /*5400*/  HMMA.16816.F32 R20, R132, R152.reuse, R20 ;  /* 0x000000988414723c */ /* 0x090ff00000001814 */
        /* <DEDUP_REMOVED lines=8> */
[-C--:B-----5:R-:W-:Y:S08]  /*5490*/  HMMA.16816.F32 R20, R136, R140.reuse, R20 ;  /* 0x0000008c8814723c */ /* 0x0a0ff00000001814 */
[C---:B------:R-:W-:Y:S08]  /*54a0*/  HMMA.16816.F32 R24, R204.reuse, R140, R24 ;  /* 0x0000008ccc18723c */ /* 0x040ff00000001818 */
[-C--:B------:R-:W-:Y:S08]  /*54b0*/  HMMA.16816.F32 R28, R204, R142.reuse, R28 ;  /* 0x0000008ecc1c723c */ /* 0x080ff0000000181c */
[----:B------:R-:W-:Y:S01]  /*54c0*/  HMMA.16816.F32 R80, R136, R142, R80 ;  /* 0x0000008e8850723c */ /* 0x000fe20000001850 */
[----:B------:R-:W-:Y:S03]  /*54d0*/  LDSM.16.MT88.4 R140, [R216+0x18080] ;  /* 0x01808000d88c783b */ /* 0x000fe60000004200 */
[----:B---3--:R-:W-:Y:S01]  /*54e0*/  IADD3 R0, P1, R212, UR10, RZ ;  /* 0x0000000ad4007c10 */ /* 0x008fe2000ff3e0ff */
[----:B------:R-:W-:Y:S03]  /*54f0*/  UMOV UR10, UR11 ;  /* 0x0000000b000a7c82 */ /* 0x000fe60008000000 */
[----:B--2---:R-:W-:Y:S04]  /*5500*/  LEA.HI.X.SX32 R3, R3, R2, 0x1, P1 ;  /* 0x0000000203037211 */ /* 0x004fe800008f0eff */
[C---:B------:R-:W-:Y:S04]  /*5510*/  LEA R2, P1, R0.reuse, c[0x0][0x220], 0x2 ;  /* 0x0000880000027a11 */ /* 0x040fe800078210ff */
[----:B------:R-:W-:Y:S01]  /*5520*/  LEA.HI.X R3, R0, c[0x0][0x224], R3, 0x2, P1 ;  /* 0x0000890000037a11 */ /* 0x000fe200008f1403 */
[----:B------:R-:W-:Y:S01]  /*5530*/  IMAD.U32 R0, RZ, RZ, UR4 ;  /* 0x00000004ff007e24 */ /* 0x000fe2000f8e00ff */
[----:B------:R-:W-:Y:S01]  /*5540*/  ISETP.LE.AND P1, PT, R250, UR11, PT ;  /* 0x0000000bfa007c0c */ /* 0x000fe2000bf23270 */
        /* <DEDUP_REMOVED lines=151> */
.L_x_969:
[----:B------:R-:W-:Y:S05]  /*5ec0*/  @P1 EXIT ;  /* 0x000000000000194d */ /* 0x000fea0003800000 */
[----:B------:R-:W2:Y:S04]  /*5ed0*/  LDL.LU R4, [R1+0x20] ;  /* 0x0000200001047983 */ /* 0x000ea80000300800 */
[----:B------:R-:W3:Y:S01]  /*5ee0*/  LDL.LU R9, [R1+0x24] ;  /* 0x0000240001097983 */ /* 0x000ee20000300800 */
[----:B------:R-:W-:-:S04]  /*5ef0*/  ISETP.NE.U32.AND P2, PT, RZ, c[0x0][0x360], PT ;  /* 0x0000d800ff007a0c */ /* 0x000fc80003f45070 */
[----:B------:R-:W-:-:S13]  /*5f00*/  ISETP.NE.AND.EX P2, PT, RZ, c[0x0][0x364], PT, P2 ;  /* 0x0000d900ff007a0c */ /* 0x000fda0003f45320 */
[----:B------:R-:W-:-:S04]  /*5f10*/  @P2 IMAD.MOV.U32 R2, RZ, RZ, 0x4 ;  /* 0x00000004ff022424 */ /* 0x000fc800078e00ff */
[----:B---3--:R-:W-:-:S05]  /*5f20*/  @P2 IMAD.WIDE R2, R9, R2, c[0x0][0x360] ;  /* 0x0000d80009022625 */ /* 0x008fca00078e0202 */
[----:B------:R1:W3:Y:S01]  /*5f30*/  @P2 LDG.E R0, [R2.64] ;  /* 0x0000000e02002981 */ /* 0x0002e2000c1e1900 */
[----:B--2---:R-:W-:-:S03]  /*5f40*/  IMAD R4, R4, 0x3000, RZ ;  /* 0x0000300004047824 */ /* 0x004fc600078e02ff */
[----:B------:R-:W2:Y:S01]  /*5f50*/  S2R R5, SR_TID.X ;  /* 0x0000000000057919 */ /* 0x000ea20000002100 */
[----:B-1----:R-:W-:Y:S01]  /*5f60*/  IMAD.MOV.U32 R2, RZ, RZ, c[0x0][0x338] ;  /* 0x0000ce00ff027624 */ /* 0x002fe200078e00ff */
[----:B--2---:R-:W-:Y:S02]  /*5f70*/  SHF.R.S32.HI R6, RZ, 0x1f, R5 ;  /* 0x0000001fff067819 */ /* 0x004fe40000011405 */
[----:B------:R-:W-:Y:S02]  /*5f80*/  BAR.SYNC.DEFER_BLOCKING 0x1, 0x100 ;  /* 0x0044000000007b1d */ /* 0x000fe40000010000 */
[----:B------:R-:W-:Y:S01]  /*5f90*/  ISETP.NE.AND P0, PT, R2, 0x1, PT ;  /* 0x000000010200780c */ /* 0x000fe20003f05270 */
[----:B---3--:R-:W-:-:S04]  /*5fa0*/  @P2 IMAD R0, R9, 0x60, R0 ;  /* 0x0000006009002824 */ /* 0x008fc800078e0200 */
[----:B------:R-:W-:-:S05]  /*5fb0*/  @P2 IMAD.HI R0, R0, 0x2aaaaaab, RZ ;  /* 0x2aaaaaab00002827 */ /* 0x000fca00078e02ff */
[----:B------:R-:W-:-:S04]  /*5fc0*/  @P2 SHF.R.U32.HI R2, RZ, 0x1f, R0 ;  /* 0x0000001fff022819 */ /* 0x000fc80000011600 */
[----:B------:R-:W-:Y:S01]  /*5fd0*/  @P2 LEA.HI.SX32 R2, R0, R2, 0x1c ;  /* 0x0000000200022211 */ /* 0x000fe200078fe2ff */
[----:B------:R-:W-:-:S04]  /*5fe0*/  @P0 IMAD.HI.U32 R0, R251, c[0x0][0x33c], RZ ;  /* 0x0000cf00fb000a27 */ /* 0x000fc800078e00ff */
[----:B------:R-:W-:Y:S01]  /*5ff0*/  @P2 IMAD R2, R2, 0x3000, RZ ;  /* 0x0000300002022824 */ /* 0x000fe200078e02ff */
[----:B------:R-:W-:-:S04]  /*6000*/  @P0 SHF.R.U32.HI R251, RZ, c[0x0][0x340], R0 ;  /* 0x0000d000fffb0a19 */ /* 0x000fc80000011600 */
[----:B------:R-:W-:Y:S02]  /*6010*/  @P2 SHF.R.S32.HI R3, RZ, 0x1f, R2 ;  /* 0x0000001fff032819 */ /* 0x000fe40000011402 */
[----:B------:R-:W-:Y:S01]  /*6020*/  @!P2 CS2R R2, SRZ ;  /* 0x000000000002a805 */ /* 0x000fe2000001ff00 */
[----:B------:R-:W-:-:S05]  /*6030*/  SHF.R.S32.HI R0, RZ, 0x1f, R251 ;  /* 0x0000001fff007819 */ /* 0x000fca00000114fb */
[----:B------:R-:W-:Y:S01]  /*6040*/  IADD3 R2, P1, P0, R2, R4, R5 ;  /* 0x0000000402027210 */ /* 0x000fe2000783e005 */
[C---:B------:R-:W-:Y:S01]  /*6050*/  IMAD R5, R0.reuse, c[0x0][0x328], RZ ;  /* 0x0000ca0000057a24 */ /* 0x040fe200078e02ff */
[----:B------:R-:W-:Y:S01]  /*6060*/  SHF.R.S32.HI R4, RZ, 0x1f, R4 ;  /* 0x0000001fff047819 */ /* 0x000fe20000011404 */
[----:B------:R-:W-:Y:S02]  /*6070*/  IMAD R0, R0, c[0x0][0x300], RZ ;  /* 0x0000c00000007a24 */ /* 0x000fe400078e02ff */
[----:B------:R-:W-:Y:S01]  /*6080*/  IMAD R7, R251, c[0x0][0x32c], R5 ;  /* 0x0000cb00fb077a24 */ /* 0x000fe200078e0205 */
[----:B------:R-:W-:Y:S01]  /*6090*/  IADD3.X R3, R3, R4, R6, P1, P0 ;  /* 0x0000000403037210 */ /* 0x000fe20000fe0406 */
[----:B------:R-:W-:Y:S01]  /*60a0*/  IMAD R8, R251, c[0x0][0x304], R0 ;  /* 0x0000c100fb087a24 */ /* 0x000fe200078e0200 */
[----:B------:R-:W-:-:S03]  /*60b0*/  SHF.R.S32.HI R6, RZ, 0x1f, R9 ;  /* 0x0000001fff067819 */ /* 0x000fc60000011409 */
[--C-:B------:R-:W-:Y:S01]  /*60c0*/  IMAD.WIDE.U32 R4, R251, c[0x0][0x328], R2.reuse ;  /* 0x0000ca00fb047a25 */ /* 0x100fe200078e0002 */
[----:B------:R-:W-:Y:S02]  /*60d0*/  SEL R0, R6, RZ, !P2 ;  /* 0x000000ff06007207 */ /* 0x000fe40005000000 */
[----:B------:R-:W-:Y:S01]  /*60e0*/  SEL R6, R9, RZ, !P2 ;  /* 0x000000ff09067207 */ /* 0x000fe20005000000 */
[----:B------:R-:W-:Y:S01]  /*60f0*/  IMAD.WIDE.U32 R2, R251, c[0x0][0x300], R2 ;  /* 0x0000c000fb027a25 */ /* 0x000fe200078e0002 */
[----:B------:R-:W-:-:S03]  /*6100*/  IADD3 R5, R5, R7, RZ ;  /* 0x0000000705057210 */ /* 0x000fc60007ffe0ff */
[C---:B------:R-:W-:Y:S02]  /*6110*/  IMAD R10, R0.reuse, c[0x0][0x330], RZ ;  /* 0x0000cc00000a7a24 */ /* 0x040fe400078e02ff */
[----:B------:R-:W-:Y:S02]  /*6120*/  IMAD.IADD R3, R3, 0x1, R8 ;  /* 0x0000000103037824 */ /* 0x000fe400078e0208 */
[----:B------:R-:W-:Y:S02]  /*6130*/  IMAD R0, R0, c[0x0][0x308], RZ ;  /* 0x0000c20000007a24 */ /* 0x000fe400078e02ff */
[C---:B------:R-:W-:Y:S02]  /*6140*/  IMAD R10, R6.reuse, c[0x0][0x334], R10 ;  /* 0x0000cd00060a7a24 */ /* 0x040fe400078e020a */
[----:B------:R-:W-:-:S04]  /*6150*/  IMAD.WIDE.U32 R8, R6, c[0x0][0x330], R4 ;  /* 0x0000cc0006087a25 */ /* 0x000fc800078e0004 */
[----:B------:R-:W-:Y:S01]  /*6160*/  IMAD R0, R6, c[0x0][0x30c], R0 ;  /* 0x0000c30006007a24 */ /* 0x000fe200078e0200 */
[----:B------:R-:W-:Y:S01]  /*6170*/  LEA R4, P1, R8, c[0x0][0x310], 0x2 ;  /* 0x0000c40008047a11 */ /* 0x000fe200078210ff */
[----:B------:R-:W-:Y:S01]  /*6180*/  IMAD.WIDE.U32 R6, R6, c[0x0][0x308], R2 ;  /* 0x0000c20006067a25 */ /* 0x000fe200078e0002 */
[----:B------:R-:W-:-:S04]  /*6190*/  IADD3 R3, R9, R10, RZ ;  /* 0x0000000a09037210 */ /* 0x000fc80007ffe0ff */
[----:B------:R-:W-:Y:S02]  /*61a0*/  LEA.HI.X R5, R8, c[0x0][0x314], R3, 0x2, P1 ;  /* 0x0000c50008057a11 */ /* 0x000fe400008f1403 */
[----:B------:R-:W-:Y:S02]  /*61b0*/  IADD3 R0, R7, R0, RZ ;  /* 0x0000000007007210 */ /* 0x000fe40007ffe0ff */
[C---:B------:R-:W-:Y:S01]  /*61c0*/  LEA R2, P0, R6.reuse, c[0x0][0x2e8], 0x2 ;  /* 0x0000ba0006027a11 */ /* 0x040fe200078010ff */
        /* <DEDUP_REMOVED lines=98> */
.L_x_973:
        /* <DEDUP_REMOVED lines=9> */
.L_x_2312:


//--------------------- .text._ZN7cutlass13device_kernelIN5flash32FlashAttnBwdPostprocessConvertdQIN4cute5tupleIJNS3_1CILi96EEENS5_ILi128EEEEEENS_6half_tEfNS_4arch4Sm80ELi256ENS3_8TiledMMAINS3_8MMA_AtomIJNS3_28SM80_16x8x16_F32F16F16F32_TNEEEENS3_6LayoutINS4_IJNS5_ILi2EEENS5_ILi4EEENS5_ILi1EEEEEENS4_IJSJ_SH_NS5_ILi0EEEEEEEENS4_IJNS5_ILi32EEENS5_ILi64EEENS5_ILi16EEEEEEEELb0EEEEEvNT_6ParamsE --------------------------
	.section	.text._ZN7cutlass13device_kernelIN5flash32FlashAttnBwdPostprocessConvertdQIN4cute5tupleIJNS3_1CILi96EEENS5_ILi128EEEEEENS_6half_tEfNS_4arch4Sm80ELi256ENS3_8TiledMMAINS3_8MMA_AtomIJNS3_28SM80_16x8x16_F32F16F16F32_TNEEEENS3_6LayoutINS4_IJNS5_ILi2EEENS5_ILi4EEENS5_ILi1EEEEEENS4_IJSJ_SH_NS5_ILi0EEEEEEEENS4_IJNS5_ILi32EEENS5_ILi64EEENS5_ILi16EEEEEEEELb0EEEEEvNT_6ParamsE,"ax",@progbits
	.sectioninfo	@"SHI_REGISTERS=69"
	.align	128
.text._ZN7cutlass13device_kernelIN5flash32FlashAttnBwdPostprocessConvertdQIN4cute5tupleIJNS3_1CILi96EEENS5_ILi128EEEEEENS_6half_tEfNS_4arch4Sm80ELi256ENS3_8TiledMMAINS3_8MMA_AtomIJNS3_28SM80_16x8x16_F32F16F16F32_TNEEEENS3_6LayoutINS4_IJNS5_ILi2EEENS5_ILi4EEENS5_ILi1EEEEEENS4_IJSJ_SH_NS5_ILi0EEEEEEEENS4_IJNS5_ILi32EEENS5_ILi64EEENS5_ILi16EEEEEEEELb0EEEEEvNT_6ParamsE:
        .type           _ZN7cutlass13device_kernelIN5flash32FlashAttnBwdPostprocessConvertdQIN4cute5tupleIJNS3_1CILi96EEENS5_ILi128EEEEEENS_6half_tEfNS_4arch4Sm80ELi256ENS3_8TiledMMAINS3_8MMA_AtomIJNS3_28SM80_16x8x16_F32F16F16F32_TNEEEENS3_6LayoutINS4_IJNS5_ILi2EEENS5_ILi4EEENS5_ILi1EEEEEENS4_IJSJ_SH_NS5_ILi0EEEEEEEENS4_IJNS5_ILi32EEENS5_ILi64EEENS5_ILi16EEEEEEEELb0EEEEEvNT_6ParamsE,@function
        .size           _ZN7cutlass13device_kernelIN5flash32FlashAttnBwdPostprocessConvertdQIN4cute5tupleIJNS3_1CILi96EEENS5_ILi128EEEEEENS_6half_tEfNS_4arch4Sm80ELi256ENS3_8TiledMMAINS3_8MMA_AtomIJNS3_28SM80_16x8x16_F32F16F16F32_TNEEEENS3_6LayoutINS4_IJNS5_ILi2EEENS5_ILi4EEENS5_ILi1EEEEEENS4_IJSJ_SH_NS5_ILi0EEEEEEEENS4_IJNS5_ILi32EEENS5_ILi64EEENS5_ILi16EEEEEEEELb0EEEEEvNT_6ParamsE,(.L_x_2313 - _ZN7cutlass13device_kernelIN5flash32FlashAttnBwdPostprocessConvertdQIN4cute5tupleIJNS3_1CILi96EEENS5_ILi128EEEEEENS_6half_tEfNS_4arch4Sm80ELi256ENS3_8TiledMMAINS3_8MMA_AtomIJNS3_28SM80_16x8x16_F32F16F16F32_TNEEEENS3_6LayoutINS4_IJNS5_ILi2EEENS5_ILi4EEENS5_ILi1EEEEEENS4_IJSJ_SH_NS5_ILi0EEEEEEEENS4_IJNS5_ILi32EEENS5_ILi64EEENS5_ILi16EEEEEEEELb0EEEEEvNT_6ParamsE)
        .other          _ZN7cutlass13device_kernelIN5flash32FlashAttnBwdPostprocessConvertdQIN4cute5tupleIJNS3_1CILi96EEENS5_ILi128EEEEEENS_6half_tEfNS_4arch4Sm80ELi256ENS3_8TiledMMAINS3_8MMA_AtomIJNS3_28SM80_16x8x16_F32F16F16F32_TNEEEENS3_6LayoutINS4_IJNS5_ILi2EEENS5_ILi4EEENS5_ILi1EEEEEENS4_IJSJ_SH_NS5_ILi0EEEEEEEENS4_IJNS5_ILi32EEENS5_ILi64EEENS5_ILi16EEEEEEEELb0EEEEEvNT_6ParamsE,@"STO_CUDA_ENTRY STV_DEFAULT"
_ZN7cutlass13device_kernelIN5flash32FlashAttnBwdPostprocessConvertdQIN4cute5tupleIJNS3_1CILi96EEENS5_ILi128EEEEEENS_6half_tEfNS_4arch4Sm80ELi256ENS3_8TiledMMAINS3_8MMA_AtomIJNS3_28SM80_16x8x16_F32F16F16F32_TNEEEENS3_6LayoutINS4_IJNS5_ILi2EEENS5_ILi4EEENS5_ILi1EEEEEENS4_IJSJ_SH_NS5_ILi0EEEEEEEENS4_IJNS5_ILi32EEENS5_ILi64EEENS5_ILi16EEEEEEEELb0EEEEEvNT_6ParamsE:
[----:B------:R-:W-:Y:S02]  /*0000*/  IMAD.MOV.U32 R1, RZ, RZ, c[0x0][0x28] ;  /* 0x00000a00ff017624 */ /* 0x000fe400078e00ff */
[----:B------:R-:W0:Y:S01]  /*0010*/  S2R R53, SR_CTAID.Z ;  /* 0x0000000000357919 */ /* 0x000e220000002700 */
[----:B------:R-:W-:Y:S01]  /*0020*/  ISETP.NE.U32.AND P1, PT, RZ, c[0x0][0x1c8], PT ;  /* 0x00007200ff007a0c */ /* 0x000fe20003f25070 */
[----:B------:R-:W-:Y:S01]  /*0030*/  IMAD.MOV.U32 R4, RZ, RZ, 0x4 ;  /* 0x00000004ff047424 */ /* 0x000fe200078e00ff */
[----:B------:R-:W-:Y:S01]  /*0040*/  ISETP.NE.U32.AND P0, PT, RZ, c[0x0][0x1c0], PT ;  /* 0x00007000ff007a0c */ /* 0x000fe20003f05070 */
[----:B------:R-:W-:Y:S01]  /*0050*/  ULDC.64 UR4, c[0x0][0x118] ;  /* 0x0000460000047ab9 */ /* 0x000fe20000000a00 */
[----:B------:R-:W-:Y:S02]  /*0060*/  ISETP.NE.AND.EX P1, PT, RZ, c[0x0][0x1cc], PT, P1 ;  /* 0x00007300ff007a0c */ /* 0x000fe40003f25310 */
[----:B------:R-:W-:Y:S01]  /*0070*/  ISETP.NE.AND.EX P0, PT, RZ, c[0x0][0x1c4], PT, P0 ;  /* 0x00007100ff007a0c */ /* 0x000fe20003f05300 */
[----:B------:R-:W-:Y:S02]  /*0080*/  IMAD.MOV.U32 R55, RZ, RZ, c[0x0][0x190] ;  /* 0x00006400ff377624 */ /* 0x000fe400078e00ff */
[----:B0-----:R-:W-:-:S08]  /*0090*/  IMAD.WIDE R2, R53, R4, c[0x0][0x1c0] ;  /* 0x0000700035027625 */ /* 0x001fd000078e0204 */
[----:B------:R-:W-:Y:S02]  /*00a0*/  @P1 IMAD.WIDE R4, R53, R4, c[0x0][0x1c8] ;  /* 0x0000720035041625 */ /* 0x000fe400078e0204 */
[----:B------:R0:W5:Y:S01]  /*00b0*/  @P0 LDG.E R54, [R2.64] ;  /* 0x0000000402360981 */ /* 0x000162000c1e1900 */
[----:B------:R-:W-:-:S03]  /*00c0*/  ISETP.NE.U32.AND P2, PT, RZ, c[0x0][0x1c0], PT ;  /* 0x00007000ff007a0c */ /* 0x000fc60003f45070 */
[----:B------:R0:W5:Y:S04]  /*00d0*/  @P1 LDG.E R55, [R4.64] ;  /* 0x0000000404371981 */ /* 0x000168000c1e1900 */
[----:B------:R-:W1:Y:S02]  /*00e0*/  S2R R52, SR_CTAID.X ;  /* 0x0000000000347919 */ /* 0x000e640000002500 */
[----:B-1----:R-:W-:Y:S01]  /*00f0*/  IMAD R0, R52, 0x60, RZ ;  /* 0x0000006034007824 */ /* 0x002fe200078e02ff */
[----:B------:R-:W-:Y:S05]  /*0100*/  @P1 BRA `(.L_x_974) ;  /* 0x0000004000001947 */ /* 0x000fea0003800000 */
[----:B0-----:R-:W-:Y:S05]  /*0110*/  @!P0 BRA `(.L_x_974) ;  /* 0x0000003000008947 */ /* 0x001fea0003800000 */
[----:B------:R-:W2:Y:S04]  /*0120*/  LDG.E R4, [R2.64] ;  /* 0x0000000402047981 */ /* 0x000ea8000c1e1900 */
[----:B-----5:R-:W2:Y:S02]  /*0130*/  LDG.E R55, [R2.64+0x4] ;  /* 0x0000040402377981 */ /* 0x020ea4000c1e1900 */
[----:B--2---:R-:W-:-:S02]  /*0140*/  IADD3 R55, -R4, R55, RZ ;  /* 0x0000003704377210 */ /* 0x004fc40007ffe1ff */
.L_x_974:
[----:B0-----:R-:W-:Y:S02]  /*0150*/  ISETP.NE.AND.EX P1, PT, RZ, c[0x0][0x1c4], PT, P2 ;  /* 0x00007100ff007a0c */ /* 0x001fe40003f25320 */
[----:B-----5:R-:W-:Y:S01]  /*0160*/  ISETP.GE.AND P2, PT, R0, R55, PT ;  /* 0x000000370000720c */ /* 0x020fe20003f46270 */
[----:B------:R-:W-:-:S12]  /*0170*/  @P0 IMAD R0, R53, 0x60, R54 ;  /* 0x0000006035000824 */ /* 0x000fd800078e0236 */
[----:B------:R-:W-:Y:S05]  /*0180*/  @P1 EXIT P2 ;  /* 0x000000000000194d */ /* 0x000fea0001000000 */
[----:B------:R-:W0:Y:S01]  /*0190*/  S2R R57, SR_TID.X ;  /* 0x0000000000397919 */ /* 0x000e220000002100 */
[----:B------:R-:W-:Y:S01]  /*01a0*/  @P0 IMAD.HI R0, R0, 0x2aaaaaab, RZ ;  /* 0x2aaaaaab00000827 */ /* 0x000fe200078e02ff */
[----:B------:R-:W-:Y:S02]  /*01b0*/  CS2R R4, SRZ ;  /* 0x0000000000047805 */ /* 0x000fe4000001ff00 */
[----:B------:R-:W1:Y:S01]  /*01c0*/  S2R R2, SR_CTAID.Y ;  /* 0x0000000000027919 */ /* 0x000e620000002600 */
[----:B------:R-:W-:Y:S01]  /*01d0*/  IMAD R7, R52, 0x3000, RZ ;  /* 0x0000300034077824 */ /* 0x000fe200078e02ff */
[----:B------:R-:W-:-:S04]  /*01e0*/  @P0 SHF.R.U32.HI R3, RZ, 0x1f, R0 ;  /* 0x0000001fff030819 */ /* 0x000fc80000011600 */
[----:B------:R-:W-:Y:S02]  /*01f0*/  @P0 LEA.HI.SX32 R3, R0, R3, 0x1c ;  /* 0x0000000300030211 */ /* 0x000fe400078fe2ff */
[----:B------:R-:W-:-:S03]  /*0200*/  SHF.R.S32.HI R9, RZ, 0x1f, R7 ;  /* 0x0000001fff097819 */ /* 0x000fc60000011407 */
[----:B------:R-:W-:-:S04]  /*0210*/  @P0 IMAD R3, R3, 0x3000, RZ ;  /* 0x0000300003030824 */ /* 0x000fc800078e02ff */
[--C-:B------:R-:W-:Y:S01]  /*0220*/  @P0 IMAD.MOV.U32 R4, RZ, RZ, R3.reuse ;  /* 0x000000ffff040224 */ /* 0x100fe200078e0003 */
[----:B------:R-:W-:Y:S02]  /*0230*/  @P0 SHF.R.S32.HI R5, RZ, 0x1f, R3 ;  /* 0x0000001fff050819 */ /* 0x000fe40000011403 */
[----:B------:R-:W-:Y:S01]  /*0240*/  SHF.R.S32.HI R3, RZ, 0x1f, R53 ;  /* 0x0000001fff037819 */ /* 0x000fe20000011435 */
[----:B0-----:R-:W-:Y:S01]  /*0250*/  IMAD.SHL.U32 R6, R57, 0x4, RZ ;  /* 0x0000000439067824 */ /* 0x001fe200078e00ff */
[----:B------:R-:W-:Y:S02]  /*0260*/  SEL R53, R53, RZ, !P1 ;  /* 0x000000ff35357207 */ /* 0x000fe40004800000 */
[----:B------:R-:W-:Y:S02]  /*0270*/  SEL R3, R3, RZ, !P1 ;  /* 0x000000ff03037207 */ /* 0x000fe40004800000 */
[----:B------:R-:W-:Y:S02]  /*0280*/  IADD3 R4, P2, P3, R4, R6, R7 ;  /* 0x0000000604047210 */ /* 0x000fe40007b5e007 */
[----:B-1----:R-:W-:-:S02]  /*0290*/  SHF.R.S32.HI R0, RZ, 0x1f, R2 ;  /* 0x0000001fff007819 */ /* 0x002fc40000011402 */
[----:B------:R-:W-:-:S03]  /*02a0*/  SHF.R.S32.HI R6, RZ, 0x1f, R6 ;  /* 0x0000001fff067819 */ /* 0x000fc60000011406 */
[----:B------:R-:W-:Y:S01]  /*02b0*/  IMAD R7, R0, c[0x0][0x178], RZ ;  /* 0x00005e0000077a24 */ /* 0x000fe200078e02ff */
[----:B------:R-:W-:Y:S01]  /*02c0*/  IADD3.X R5, R5, R6, R9, P2, P3 ;  /* 0x0000000605057210 */ /* 0x000fe200017e6409 */
[----:B------:R-:W-:Y:S02]  /*02d0*/  IMAD R6, R3, c[0x0][0x180], RZ ;  /* 0x0000600003067a24 */ /* 0x000fe400078e02ff */
[C---:B------:R-:W-:Y:S02]  /*02e0*/  IMAD R7, R2.reuse, c[0x0][0x17c], R7 ;  /* 0x00005f0002077a24 */ /* 0x040fe400078e0207 */
[----:B------:R-:W-:-:S04]  /*02f0*/  IMAD.WIDE.U32 R4, R2, c[0x0][0x178], R4 ;  /* 0x00005e0002047a25 */ /* 0x000fc800078e0004 */
[----:B------:R-:W-:Y:S02]  /*0300*/  IMAD.IADD R5, R5, 0x1, R7 ;  /* 0x0000000105057824 */ /* 0x000fe400078e0207 */
[C---:B------:R-:W-:Y:S02]  /*0310*/  IMAD R7, R53.reuse, c[0x0][0x184], R6 ;  /* 0x0000610035077a24 */ /* 0x040fe400078e0206 */
[----:B------:R-:W-:-:S05]  /*0320*/  IMAD.WIDE.U32 R4, R53, c[0x0][0x180], R4 ;  /* 0x0000600035047a25 */ /* 0x000fca00078e0004 */
[----:B------:R-:W-:Y:S02]  /*0330*/  IADD3 R5, R5, R7, RZ ;  /* 0x0000000705057210 */ /* 0x000fe40007ffe0ff */
[----:B------:R-:W-:-:S04]  /*0340*/  LEA R64, P1, R4, c[0x0][0x160], 0x2 ;  /* 0x0000580004407a11 */ /* 0x000fc800078210ff */
[----:B------:R-:W-:-:S05]  /*0350*/  LEA.HI.X R65, R4, c[0x0][0x164], R5, 0x2, P1 ;  /* 0x0000590004417a11 */ /* 0x000fca00008f1405 */
[----:B------:R-:W2:Y:S04]  /*0360*/  LDG.E.128 R4, [R64.64] ;  /* 0x0000000440047981 */ /* 0x000ea8000c1e1d00 */
[----:B------:R-:W3:Y:S04]  /*0370*/  LDG.E.128 R8, [R64.64+0x1000] ;  /* 0x0010000440087981 */ /* 0x000ee8000c1e1d00 */
[----:B------:R-:W4:Y:S04]  /*0380*/  LDG.E.128 R12, [R64.64+0x2000] ;  /* 0x00200004400c7981 */ /* 0x000f28000c1e1d00 */
[----:B------:R-:W5:Y:S04]  /*0390*/  LDG.E.128 R16, [R64.64+0x3000] ;  /* 0x0030000440107981 */ /* 0x000f68000c1e1d00 */
[----:B------:R-:W5:Y:S04]  /*03a0*/  LDG.E.128 R20, [R64.64+0x4000] ;  /* 0x0040000440147981 */ /* 0x000f68000c1e1d00 */
[----:B------:R-:W5:Y:S04]  /*03b0*/  LDG.E.128 R24, [R64.64+0x5000] ;  /* 0x0050000440187981 */ /* 0x000f68000c1e1d00 */
[----:B------:R-:W5:Y:S04]  /*03c0*/  LDG.E.128 R28, [R64.64+0x6000] ;  /* 0x00600004401c7981 */ /* 0x000f68000c1e1d00 */
[----:B------:R-:W5:Y:S04]  /*03d0*/  LDG.E.128 R32, [R64.64+0x7000] ;  /* 0x0070000440207981 */ /* 0x000f68000c1e1d00 */
[----:B------:R-:W5:Y:S04]  /*03e0*/  LDG.E.128 R36, [R64.64+0x8000] ;  /* 0x0080000440247981 */ /* 0x000f68000c1e1d00 */
[----:B------:R-:W5:Y:S04]  /*03f0*/  LDG.E.128 R40, [R64.64+0x9000] ;  /* 0x0090000440287981 */ /* 0x000f68000c1e1d00 */
[----:B------:R-:W5:Y:S04]  /*0400*/  LDG.E.128 R44, [R64.64+0xa000] ;  /* 0x00a00004402c7981 */ /* 0x000f68000c1e1d00 */
[----:B------:R-:W5:Y:S01]  /*0410*/  LDG.E.128 R48, [R64.64+0xb000] ;  /* 0x00b0000440307981 */ /* 0x000f62000c1e1d00 */
[----:B------:R-:W-:Y:S01]  /*0420*/  SHF.R.S32.HI R62, RZ, 0x1f, R57 ;  /* 0x0000001fff3e7819 */ /* 0x000fe20000011439 */
[----:B------:R-:W-:Y:S01]  /*0430*/  IMAD R55, R52, -0x60, R55 ;  /* 0xffffffa034377824 */ /* 0x000fe200078e0237 */
[----:B------:R-:W-:Y:S02]  /*0440*/  BSSY B0, `(.L_x_975) ;  /* 0x00000ff000007945 */ /* 0x000fe40003800000 */
[----:B------:R-:W-:-:S02]  /*0450*/  LEA.HI R58, R62, R57, RZ, 0x2 ;  /* 0x000000393e3a7211 */ /* 0x000fc400078f10ff */
[CC--:B------:R-:W-:Y:S02]  /*0460*/  LEA.HI R66, R62.reuse, R57.reuse, RZ, 0x5 ;  /* 0x000000393e427211 */ /* 0x0c0fe400078f28ff */
[--C-:B------:R-:W-:Y:S02]  /*0470*/  SHF.R.S32.HI R56, RZ, 0x2, R58.reuse ;  /* 0x00000002ff387819 */ /* 0x100fe4000001143a */
[----:B------:R-:W-:Y:S02]  /*0480*/  SHF.R.S32.HI R61, RZ, 0x1f, R58 ;  /* 0x0000001fff3d7819 */ /* 0x000fe4000001143a */
[----:B------:R-:W-:Y:S02]  /*0490*/  LEA.HI R60, R62, R57, RZ, 0x7 ;  /* 0x000000393e3c7211 */ /* 0x000fe400078f38ff */
[----:B------:R-:W-:Y:S02]  /*04a0*/  LEA.HI R61, R61, R56, RZ, 0x3 ;  /* 0x000000383d3d7211 */ /* 0x000fe400078f18ff */
[----:B------:R-:W-:-:S02]  /*04b0*/  SHF.R.S32.HI R59, RZ, 0x5, R66 ;  /* 0x00000005ff3b7819 */ /* 0x000fc40000011442 */
[----:B------:R-:W-:Y:S02]  /*04c0*/  LOP3.LUT R61, R61, 0xfffffff8, RZ, 0xc0, !PT ;  /* 0xfffffff83d3d7812 */ /* 0x000fe400078ec0ff */
[----:B------:R-:W-:Y:S02]  /*04d0*/  LOP3.LUT R58, R58, 0x7ffffffc, RZ, 0xc0, !PT ;  /* 0x7ffffffc3a3a7812 */ /* 0x000fe400078ec0ff */
[----:B------:R-:W-:Y:S01]  /*04e0*/  LEA.HI R66, R66, R59, RZ, 0x1 ;  /* 0x0000003b42427211 */ /* 0x000fe200078f08ff */
[----:B------:R-:W-:Y:S01]  /*04f0*/  IMAD.IADD R56, R56, 0x1, -R61 ;  /* 0x0000000138387824 */ /* 0x000fe200078e0a3d */
[CC--:B------:R-:W-:Y:S01]  /*0500*/  LEA.HI R61, R62.reuse, R57.reuse, RZ, 0x4 ;  /* 0x000000393e3d7211 */ /* 0x0c0fe200078f20ff */
[----:B------:R-:W-:Y:S01]  /*0510*/  IMAD.IADD R58, R57, 0x1, -R58 ;  /* 0x00000001393a7824 */ /* 0x000fe200078e0a3a */
[----:B------:R-:W-:Y:S02]  /*0520*/  LEA.HI R62, R62, R57, RZ, 0x6 ;  /* 0x000000393e3e7211 */ /* 0x000fe400078f30ff */
[----:B------:R-:W-:-:S02]  /*0530*/  SHF.R.S32.HI R63, RZ, 0x7, R60 ;  /* 0x00000007ff3f7819 */ /* 0x000fc4000001143c */
[----:B------:R-:W-:Y:S02]  /*0540*/  LOP3.LUT R66, R66, 0xfffffe, RZ, 0xc0, !PT ;  /* 0x00fffffe42427812 */ /* 0x000fe400078ec0ff */
[----:B------:R-:W-:Y:S01]  /*0550*/  IMNMX R55, R55, 0x60, PT ;  /* 0x0000006037377817 */ /* 0x000fe20003800200 */
[----:B------:R-:W-:Y:S02]  /*0560*/  IMAD R58, R63, 0x300, R58 ;  /* 0x000003003f3a7824 */ /* 0x000fe400078e023a */
[----:B------:R-:W-:-:S05]  /*0570*/  IMAD.IADD R59, R59, 0x1, -R66 ;  /* 0x000000013b3b7824 */ /* 0x000fca00078e0a42 */
[----:B------:R-:W-:Y:S01]  /*0580*/  LEA R58, R59, R58, 0x7 ;  /* 0x0000003a3b3a7211 */ /* 0x000fe200078e38ff */
[----:B--2---:R0:W-:Y:S04]  /*0590*/  STS.128 [R57.X16], R4 ;  /* 0x0000000439007388 */ /* 0x0041e8000000cc00 */
[----:B---3--:R-:W-:Y:S04]  /*05a0*/  STS.128 [R57.X16+0x1000], R8 ;  /* 0x0010000839007388 */ /* 0x008fe8000000cc00 */
[----:B----4-:R-:W-:Y:S04]  /*05b0*/  STS.128 [R57.X16+0x2000], R12 ;  /* 0x0020000c39007388 */ /* 0x010fe8000000cc00 */
[----:B-----5:R1:W-:Y:S04]  /*05c0*/  STS.128 [R57.X16+0x3000], R16 ;  /* 0x0030001039007388 */ /* 0x0203e8000000cc00 */
[----:B------:R-:W-:Y:S01]  /*05d0*/  STS.128 [R57.X16+0x4000], R20 ;  /* 0x0040001439007388 */ /* 0x000fe2000000cc00 */
[----:B0-----:R-:W-:-:S02]  /*05e0*/  SHF.R.S32.HI R6, RZ, 0x4, R61 ;  /* 0x00000004ff067819 */ /* 0x001fc4000001143d */
[----:B------:R-:W-:Y:S01]  /*05f0*/  SHF.R.S32.HI R5, RZ, 0x1f, R61 ;  /* 0x0000001fff057819 */ /* 0x000fe2000001143d */
[----:B------:R-:W-:Y:S01]  /*0600*/  STS.128 [R57.X16+0x5000], R24 ;  /* 0x0050001839007388 */ /* 0x000fe2000000cc00 */
[----:B------:R-:W-:Y:S02]  /*0610*/  SHF.R.S32.HI R7, RZ, 0x6, R62 ;  /* 0x00000006ff077819 */ /* 0x000fe4000001143e */
[----:B------:R-:W-:Y:S01]  /*0620*/  LEA.HI R5, R5, R6, RZ, 0x2 ;  /* 0x0000000605057211 */ /* 0x000fe200078f10ff */
[----:B------:R-:W-:Y:S01]  /*0630*/  STS.128 [R57.X16+0x6000], R28 ;  /* 0x0060001c39007388 */ /* 0x000fe2000000cc00 */
[----:B------:R-:W-:Y:S02]  /*0640*/  LOP3.LUT R4, R61, 0xfffffff0, RZ, 0xc0, !PT ;  /* 0xfffffff03d047812 */ /* 0x000fe400078ec0ff */
[----:B------:R-:W-:Y:S01]  /*0650*/  LOP3.LUT R5, R5, 0xffffffc, RZ, 0xc0, !PT ;  /* 0x0ffffffc05057812 */ /* 0x000fe200078ec0ff */
[----:B------:R-:W-:Y:S01]  /*0660*/  STS.128 [R57.X16+0x7000], R32 ;  /* 0x0070002039007388 */ /* 0x000fe2000000cc00 */
[----:B------:R-:W-:-:S02]  /*0670*/  LEA.HI R62, R62, R7, RZ, 0x1 ;  /* 0x000000073e3e7211 */ /* 0x000fc400078f08ff */
[----:B------:R-:W-:Y:S01]  /*0680*/  IADD3 R4, -R4, R57, RZ ;  /* 0x0000003904047210 */ /* 0x000fe20007ffe1ff */
[----:B------:R-:W-:Y:S01]  /*0690*/  STS.128 [R57.X16+0x8000], R36 ;  /* 0x0080002439007388 */ /* 0x000fe2000000cc00 */
[----:B-1----:R-:W-:Y:S01]  /*06a0*/  IMAD.IADD R16, R6, 0x1, -R5 ;  /* 0x0000000106107824 */ /* 0x002fe200078e0a05 */
[----:B------:R-:W-:Y:S02]  /*06b0*/  LOP3.LUT R62, R62, 0xfffffffe, RZ, 0xc0, !PT ;  /* 0xfffffffe3e3e7812 */ /* 0x000fe400078ec0ff */
[----:B------:R-:W-:Y:S01]  /*06c0*/  STS.128 [R57.X16+0x9000], R40 ;  /* 0x0090002839007388 */ /* 0x000fe2000000cc00 */
[----:B------:R-:W-:Y:S02]  /*06d0*/  LOP3.LUT R19, R60, 0xffffff80, RZ, 0xc0, !PT ;  /* 0xffffff803c137812 */ /* 0x000fe400078ec0ff */
[----:B------:R-:W-:Y:S01]  /*06e0*/  LEA.HI R8, R4, R4, RZ, 0x1 ;  /* 0x0000000404087211 */ /* 0x000fe200078f08ff */
[----:B------:R-:W-:Y:S01]  /*06f0*/  STS.128 [R57.X16+0xa000], R44 ;  /* 0x00a0002c39007388 */ /* 0x000fe2000000cc00 */
[----:B------:R-:W-:Y:S01]  /*0700*/  IMAD.IADD R62, R7, 0x1, -R62 ;  /* 0x00000001073e7824 */ /* 0x000fe200078e0a3e */
[----:B------:R-:W-:Y:S01]  /*0710*/  SHF.R.S32.HI R17, RZ, 0x1f, R56 ;  /* 0x0000001fff117819 */ /* 0x000fe20000011438 */
[----:B------:R-:W-:Y:S01]  /*0720*/  IMAD R19, R16, 0x10, R19 ;  /* 0x0000001010137824 */ /* 0x000fe200078e0213 */
[----:B------:R-:W-:Y:S01]  /*0730*/  STS.128 [R57.X16+0xb000], R48 ;  /* 0x00b0003039007388 */ /* 0x000fe2000000cc00 */
[----:B------:R-:W-:Y:S01]  /*0740*/  SHF.R.S32.HI R8, RZ, 0x1, R8 ;  /* 0x00000001ff087819 */ /* 0x000fe20000011408 */
[----:B------:R-:W-:Y:S01]  /*0750*/  IMAD.SHL.U32 R16, R62, 0x40, RZ ;  /* 0x000000403e107824 */ /* 0x000fe200078e00ff */
[----:B------:R-:W-:Y:S01]  /*0760*/  LEA.HI R17, R17, R56, RZ, 0x2 ;  /* 0x0000003811117211 */ /* 0x000fe200078f10ff */
[----:B------:R-:W-:Y:S01]  /*0770*/  BAR.SYNC.DEFER_BLOCKING 0x0 ;  /* 0x0000000000007b1d */ /* 0x000fe20000010000 */
[----:B------:R-:W-:-:S02]  /*0780*/  IMAD.SHL.U32 R4, R4, 0x8, RZ ;  /* 0x0000000804047824 */ /* 0x000fc400078e00ff */
[----:B------:R-:W-:Y:S01]  /*0790*/  IMAD R18, R8, 0x600, R19 ;  /* 0x0000060008127824 */ /* 0x000fe200078e0213 */
[C---:B------:R-:W-:Y:S01]  /*07a0*/  LOP3.LUT R7, R17.reuse, 0x7fffffc, RZ, 0xc0, !PT ;  /* 0x07fffffc11077812 */ /* 0x040fe200078ec0ff */
[----:B------:R-:W-:Y:S01]  /*07b0*/  IMAD.SHL.U32 R62, R62, 0x8, RZ ;  /* 0x000000083e3e7824 */ /* 0x000fe200078e00ff */
[----:B------:R-:W-:Y:S02]  /*07c0*/  LOP3.LUT R19, R16, 0x40, RZ, 0xc0, !PT ;  /* 0x0000004010137812 */ /* 0x000fe400078ec0ff */
[----:B------:R-:W-:Y:S01]  /*07d0*/  SHF.L.U32 R17, R17, 0x4, RZ ;  /* 0x0000000411117819 */ /* 0x000fe200000006ff */
[----:B------:R-:W-:Y:S01]  /*07e0*/  IMAD.IADD R7, R56, 0x1, -R7 ;  /* 0x0000000138077824 */ /* 0x000fe200078e0a07 */
[----:B------:R-:W-:Y:S02]  /*07f0*/  LOP3.LUT R8, R19, 0x8, R4, 0xf8, !PT ;  /* 0x0000000813087812 */ /* 0x000fe400078ef804 */
[----:B------:R-:W-:Y:S01]  /*0800*/  SHF.R.U32.HI R19, RZ, 0x3, R19 ;  /* 0x00000003ff137819 */ /* 0x000fe20000011613 */
[----:B------:R-:W-:Y:S01]  /*0810*/  IMAD R58, R7, 0x8, R58 ;  /* 0x00000008073a7824 */ /* 0x000fe200078e023a */
[----:B------:R-:W-:-:S02]  /*0820*/  LOP3.LUT R17, R17, 0x40, RZ, 0xc0, !PT ;  /* 0x0000004011117812 */ /* 0x000fc400078ec0ff */
[----:B------:R-:W-:Y:S02]  /*0830*/  LOP3.LUT R19, R8, R19, RZ, 0x3c, !PT ;  /* 0x0000001308137212 */ /* 0x000fe400078e3cff */
[----:B------:R-:W-:Y:S02]  /*0840*/  LOP3.LUT R62, R17, 0x8, R62, 0xf8, !PT ;  /* 0x00000008113e7812 */ /* 0x000fe400078ef83e */
[----:B------:R-:W-:Y:S01]  /*0850*/  SHF.R.U32.HI R17, RZ, 0x3, R17 ;  /* 0x00000003ff117819 */ /* 0x000fe20000011611 */
[----:B------:R-:W-:Y:S01]  /*0860*/  IMAD.IADD R7, R18, 0x1, R19 ;  /* 0x0000000112077824 */ /* 0x000fe200078e0213 */
[----:B------:R-:W-:Y:S01]  /*0870*/  ISETP.GE.AND P1, PT, R4, c[0x0][0x194], PT ;  /* 0x0000650004007a0c */ /* 0x000fe20003f26270 */
[----:B------:R-:W0:Y:S01]  /*0880*/  LDS R5, [R57.X4] ;  /* 0x0000000039057984 */ /* 0x000e220000004800 */
[----:B------:R-:W-:-:S03]  /*0890*/  LOP3.LUT R17, R62, R17, RZ, 0x3c, !PT ;  /* 0x000000113e117212 */ /* 0x000fc600078e3cff */
[----:B------:R-:W1:Y:S04]  /*08a0*/  LDS R9, [R57.X4+0x400] ;  /* 0x0004000039097984 */ /* 0x000e680000004800 */
[----:B------:R-:W2:Y:S04]  /*08b0*/  LDS R10, [R57.X4+0x800] ;  /* 0x00080000390a7984 */ /* 0x000ea80000004800 */
[----:B------:R-:W3:Y:S04]  /*08c0*/  LDS R11, [R57.X4+0xc00] ;  /* 0x000c0000390b7984 */ /* 0x000ee80000004800 */
[----:B------:R-:W4:Y:S04]  /*08d0*/  LDS R12, [R57.X4+0x1000] ;  /* 0x00100000390c7984 */ /* 0x000f280000004800 */
[----:B------:R-:W5:Y:S04]  /*08e0*/  LDS R13, [R57.X4+0x1400] ;  /* 0x00140000390d7984 */ /* 0x000f680000004800 */
[----:B------:R-:W5:Y:S04]  /*08f0*/  LDS R14, [R57.X4+0x1800] ;  /* 0x00180000390e7984 */ /* 0x000f680000004800 */
[----:B------:R-:W5:Y:S04]  /*0900*/  LDS R15, [R57.X4+0x1c00] ;  /* 0x001c0000390f7984 */ /* 0x000f680000004800 */
[----:B------:R-:W5:Y:S04]  /*0910*/  LDS R23, [R57.X4+0x2000] ;  /* 0x0020000039177984 */ /* 0x000f680000004800 */
[----:B------:R-:W5:Y:S04]  /*0920*/  LDS R24, [R57.X4+0x2400] ;  /* 0x0024000039187984 */ /* 0x000f680000004800 */
[----:B------:R-:W5:Y:S01]  /*0930*/  LDS R29, [R57.X4+0x3000] ;  /* 0x00300000391d7984 */ /* 0x000f620000004800 */
[----:B0-----:R-:W-:Y:S01]  /*0940*/  FMUL.FTZ R8, R5, c[0x0][0x1b8] ;  /* 0x00006e0005087a20 */ /* 0x001fe20000410000 */
[----:B------:R-:W-:-:S02]  /*0950*/  LEA R5, R58, R17, 0x1 ;  /* 0x000000113a057211 */ /* 0x000fc400078e08ff */
[----:B------:R-:W0:Y:S01]  /*0960*/  LDS R21, [R57.X4+0x3400] ;  /* 0x0034000039157984 */ /* 0x000e220000004800 */
[----:B-1----:R-:W-:-:S03]  /*0970*/  FMUL.FTZ R9, R9, c[0x0][0x1b8] ;  /* 0x00006e0009097a20 */ /* 0x002fc60000410000 */
[----:B------:R-:W1:Y:S01]  /*0980*/  LDS R20, [R57.X4+0x3c00] ;  /* 0x003c000039147984 */ /* 0x000e620000004800 */
[----:B--2---:R-:W-:Y:S01]  /*0990*/  FMUL.FTZ R10, R10, c[0x0][0x1b8] ;  /* 0x00006e000a0a7a20 */ /* 0x004fe20000410000 */
[----:B------:R-:W-:Y:S02]  /*09a0*/  F2FP.PACK_AB R8, R9, R8 ;  /* 0x000000080908723e */ /* 0x000fe400000000ff */
[----:B------:R-:W2:Y:S01]  /*09b0*/  LDS R25, [R57.X4+0x2800] ;  /* 0x0028000039197984 */ /* 0x000ea20000004800 */
[----:B---3--:R-:W-:-:S03]  /*09c0*/  FMUL.FTZ R11, R11, c[0x0][0x1b8] ;  /* 0x00006e000b0b7a20 */ /* 0x008fc60000410000 */
[----:B------:R-:W3:Y:S01]  /*09d0*/  LDS R28, [R57.X4+0x2c00] ;  /* 0x002c0000391c7984 */ /* 0x000ee20000004800 */
[----:B----4-:R-:W-:Y:S01]  /*09e0*/  FMUL.FTZ R12, R12, c[0x0][0x1b8] ;  /* 0x00006e000c0c7a20 */ /* 0x010fe20000410000 */
[----:B------:R-:W-:Y:S02]  /*09f0*/  F2FP.PACK_AB R9, R11, R10 ;  /* 0x0000000a0b09723e */ /* 0x000fe400000000ff */
[----:B------:R-:W4:Y:S01]  /*0a00*/  LDS R22, [R57.X4+0x3800] ;  /* 0x0038000039167984 */ /* 0x000f220000004800 */
[----:B-----5:R-:W-:-:S03]  /*0a10*/  FMUL.FTZ R13, R13, c[0x0][0x1b8] ;  /* 0x00006e000d0d7a20 */ /* 0x020fc60000410000 */
[----:B------:R-:W5:Y:S01]  /*0a20*/  LDS R41, [R57.X4+0x4000] ;  /* 0x0040000039297984 */ /* 0x000f620000004800 */
[----:B------:R-:W-:Y:S01]  /*0a30*/  FMUL.FTZ R14, R14, c[0x0][0x1b8] ;  /* 0x00006e000e0e7a20 */ /* 0x000fe20000410000 */
[----:B------:R-:W-:Y:S02]  /*0a40*/  F2FP.PACK_AB R10, R13, R12 ;  /* 0x0000000c0d0a723e */ /* 0x000fe400000000ff */
[----:B------:R-:W5:Y:S01]  /*0a50*/  LDS R42, [R57.X4+0x4400] ;  /* 0x00440000392a7984 */ /* 0x000f620000004800 */
[----:B------:R-:W-:-:S03]  /*0a60*/  FMUL.FTZ R15, R15, c[0x0][0x1b8] ;  /* 0x00006e000f0f7a20 */ /* 0x000fc60000410000 */
[----:B------:R-:W5:Y:S01]  /*0a70*/  LDS R43, [R57.X4+0x4800] ;  /* 0x00480000392b7984 */ /* 0x000f620000004800 */
[----:B------:R-:W-:Y:S01]  /*0a80*/  FMUL.FTZ R23, R23, c[0x0][0x1b8] ;  /* 0x00006e0017177a20 */ /* 0x000fe20000410000 */
[----:B------:R-:W-:Y:S02]  /*0a90*/  F2FP.PACK_AB R11, R15, R14 ;  /* 0x0000000e0f0b723e */ /* 0x000fe400000000ff */
[----:B------:R-:W5:Y:S01]  /*0aa0*/  LDS R12, [R57.X4+0x5000] ;  /* 0x00500000390c7984 */ /* 0x000f620000004800 */
[----:B------:R-:W-:-:S03]  /*0ab0*/  FMUL.FTZ R26, R24, c[0x0][0x1b8] ;  /* 0x00006e00181a7a20 */ /* 0x000fc60000410000 */
[----:B------:R-:W5:Y:S01]  /*0ac0*/  LDS R13, [R57.X4+0x5400] ;  /* 0x00540000390d7984 */ /* 0x000f620000004800 */
[----:B------:R-:W-:-:S03]  /*0ad0*/  FMUL.FTZ R29, R29, c[0x0][0x1b8] ;  /* 0x00006e001d1d7a20 */ /* 0x000fc60000410000 */
[----:B------:R-:W5:Y:S01]  /*0ae0*/  LDS R14, [R57.X4+0x5800] ;  /* 0x00580000390e7984 */ /* 0x000f620000004800 */
[----:B0-----:R-:W-:Y:S01]  /*0af0*/  FMUL.FTZ R30, R21, c[0x0][0x1b8] ;  /* 0x00006e00151e7a20 */ /* 0x001fe20000410000 */
[----:B------:R-:W-:Y:S02]  /*0b00*/  F2FP.PACK_AB R21, R26, R23 ;  /* 0x000000171a15723e */ /* 0x000fe400000000ff */
[----:B------:R-:W0:Y:S01]  /*0b10*/  LDS R15, [R57.X4+0x5c00] ;  /* 0x005c0000390f7984 */ /* 0x000e220000004800 */
[----:B-1----:R-:W-:Y:S01]  /*0b20*/  FMUL.FTZ R35, R20, c[0x0][0x1b8] ;  /* 0x00006e0014237a20 */ /* 0x002fe20000410000 */
[----:B------:R-:W-:Y:S02]  /*0b30*/  F2FP.PACK_AB R29, R30, R29 ;  /* 0x0000001d1e1d723e */ /* 0x000fe400000000ff */
[----:B------:R-:W1:Y:S01]  /*0b40*/  LDS R16, [R57.X4+0x6000] ;  /* 0x0060000039107984 */ /* 0x000e620000004800 */
[----:B--2---:R-:W-:-:S03]  /*0b50*/  FMUL.FTZ R27, R25, c[0x0][0x1b8] ;  /* 0x00006e00191b7a20 */ /* 0x004fc60000410000 */
[----:B------:R-:W2:Y:S01]  /*0b60*/  LDS R17, [R57.X4+0x6400] ;  /* 0x0064000039117984 */ /* 0x000ea20000004800 */
[----:B---3--:R-:W-:-:S03]  /*0b70*/  FMUL.FTZ R28, R28, c[0x0][0x1b8] ;  /* 0x00006e001c1c7a20 */ /* 0x008fc60000410000 */
[----:B------:R-:W3:Y:S01]  /*0b80*/  LDS R18, [R57.X4+0x6800] ;  /* 0x0068000039127984 */ /* 0x000ee20000004800 */
[----:B----4-:R-:W-:Y:S01]  /*0b90*/  FMUL.FTZ R38, R22, c[0x0][0x1b8] ;  /* 0x00006e0016267a20 */ /* 0x010fe20000410000 */
[----:B------:R-:W-:Y:S02]  /*0ba0*/  F2FP.PACK_AB R23, R28, R27 ;  /* 0x0000001b1c17723e */ /* 0x000fe400000000ff */
[----:B------:R-:W4:Y:S01]  /*0bb0*/  LDS R19, [R57.X4+0x6c00] ;  /* 0x006c000039137984 */ /* 0x000f220000004800 */
[----:B-----5:R-:W-:Y:S01]  /*0bc0*/  FMUL.FTZ R44, R41, c[0x0][0x1b8] ;  /* 0x00006e00292c7a20 */ /* 0x020fe20000410000 */
        /* <DEDUP_REMOVED lines=11> */
[----:B------:R-:W-:Y:S01]  /*0c80*/  FMUL.FTZ R14, R14, c[0x0][0x1b8] ;  /* 0x00006e000e0e7a20 */ /* 0x000fe20000410000 */
[----:B------:R-:W-:Y:S02]  /*0c90*/  F2FP.PACK_AB R12, R13, R12 ;  /* 0x0000000c0d0c723e */ /* 0x000fe400000000ff */
[----:B------:R-:W5:Y:S01]  /*0ca0*/  LDS R34, [R57.X4+0x9400] ;  /* 0x0094000039227984 */ /* 0x000f620000004800 */
[----:B0-----:R-:W-:-:S03]  /*0cb0*/  FMUL.FTZ R15, R15, c[0x0][0x1b8] ;  /* 0x00006e000f0f7a20 */ /* 0x001fc60000410000 */
[----:B------:R-:W0:Y:S01]  /*0cc0*/  LDS R47, [R57.X4+0x4c00] ;  /* 0x004c0000392f7984 */ /* 0x000e220000004800 */
[----:B-1----:R-:W-:Y:S01]  /*0cd0*/  FMUL.FTZ R16, R16, c[0x0][0x1b8] ;  /* 0x00006e0010107a20 */ /* 0x002fe20000410000 */
[----:B------:R-:W-:Y:S02]  /*0ce0*/  F2FP.PACK_AB R13, R15, R14 ;  /* 0x0000000e0f0d723e */ /* 0x000fe400000000ff */
[----:B------:R-:W1:Y:S01]  /*0cf0*/  LDS R24, [R57.X4+0x7000] ;  /* 0x0070000039187984 */ /* 0x000e620000004800 */
[----:B--2---:R-:W-:-:S03]  /*0d00*/  FMUL.FTZ R17, R17, c[0x0][0x1b8] ;  /* 0x00006e0011117a20 */ /* 0x004fc60000410000 */
[----:B------:R-:W2:Y:S01]  /*0d10*/  LDS R25, [R57.X4+0x7400] ;  /* 0x0074000039197984 */ /* 0x000ea20000004800 */
[----:B---3--:R-:W-:Y:S01]  /*0d20*/  FMUL.FTZ R18, R18, c[0x0][0x1b8] ;  /* 0x00006e0012127a20 */ /* 0x008fe20000410000 */
[----:B------:R-:W-:Y:S02]  /*0d30*/  F2FP.PACK_AB R14, R17, R16 ;  /* 0x00000010110e723e */ /* 0x000fe400000000ff */
[----:B------:R-:W3:Y:S01]  /*0d40*/  LDS R27, [R57.X4+0x7800] ;  /* 0x00780000391b7984 */ /* 0x000ee20000004800 */
[----:B----4-:R-:W-:-:S03]  /*0d50*/  FMUL.FTZ R19, R19, c[0x0][0x1b8] ;  /* 0x00006e0013137a20 */ /* 0x010fc60000410000 */
        /* <DEDUP_REMOVED lines=16> */
[----:B0-----:R-:W-:Y:S01]  /*0e60*/  FMUL.FTZ R47, R47, c[0x0][0x1b8] ;  /* 0x00006e002f2f7a20 */ /* 0x001fe20000410000 */
[----:B------:R-:W-:Y:S01]  /*0e70*/  F2FP.PACK_AB R19, R19, R22 ;  /* 0x000000161313723e */ /* 0x000fe200000000ff */
[----:B------:R-:W-:Y:S01]  /*0e80*/  IMAD.SHL.U32 R22, R5, 0x2, RZ ;  /* 0x0000000205167824 */ /* 0x000fe200078e00ff */
[----:B------:R-:W0:Y:S01]  /*0e90*/  LDS R36, [R57.X4+0xb000] ;  /* 0x00b0000039247984 */ /* 0x000e220000004800 */
[----:B-1----:R-:W-:Y:S01]  /*0ea0*/  FMUL.FTZ R24, R24, c[0x0][0x1b8] ;  /* 0x00006e0018187a20 */ /* 0x002fe20000410000 */
[----:B------:R-:W-:Y:S02]  /*0eb0*/  F2FP.PACK_AB R45, R47, R46 ;  /* 0x0000002e2f2d723e */ /* 0x000fe400000000ff */
[----:B------:R-:W1:Y:S01]  /*0ec0*/  LDS R42, [R57.X4+0xb400] ;  /* 0x00b40000392a7984 */ /* 0x000e620000004800 */
[----:B--2---:R-:W-:Y:S01]  /*0ed0*/  FMUL.FTZ R25, R25, c[0x0][0x1b8] ;  /* 0x00006e0019197a20 */ /* 0x004fe20000410000 */
[----:B------:R-:W-:-:S02]  /*0ee0*/  SHF.R.S32.HI R5, RZ, 0x1f, R4 ;  /* 0x0000001fff057819 */ /* 0x000fc40000011404 */
[----:B------:R-:W2:Y:S01]  /*0ef0*/  LDS R41, [R57.X4+0xb800] ;  /* 0x00b8000039297984 */ /* 0x000ea20000004800 */
[----:B---3--:R-:W-:Y:S01]  /*0f00*/  FMUL.FTZ R27, R27, c[0x0][0x1b8] ;  /* 0x00006e001b1b7a20 */ /* 0x008fe20000410000 */
[----:B------:R-:W-:Y:S02]  /*0f10*/  F2FP.PACK_AB R16, R25, R24 ;  /* 0x000000181910723e */ /* 0x000fe400000000ff */
[----:B------:R-:W3:Y:S01]  /*0f20*/  LDS R43, [R57.X4+0xbc00] ;  /* 0x00bc0000392b7984 */ /* 0x000ee20000004800 */
[----:B----4-:R-:W-:Y:S02]  /*0f30*/  FMUL.FTZ R32, R32, c[0x0][0x1b8] ;  /* 0x00006e0020207a20 */ /* 0x010fe40000410000 */
[----:B-----5:R-:W-:Y:S01]  /*0f40*/  FMUL.FTZ R28, R28, c[0x0][0x1b8] ;  /* 0x00006e001c1c7a20 */ /* 0x020fe20000410000 */
[----:B------:R-:W-:Y:S02]  /*0f50*/  STS [R22+0xc000], R8 ;  /* 0x00c0000816007388 */ /* 0x000fe40000000800 */
[----:B------:R-:W-:Y:S01]  /*0f60*/  F2FP.PACK_AB R27, R32, R27 ;  /* 0x0000001b201b723e */ /* 0x000fe200000000ff */
[----:B------:R-:W-:Y:S01]  /*0f70*/  FMUL.FTZ R31, R31, c[0x0][0x1b8] ;  /* 0x00006e001f1f7a20 */ /* 0x000fe20000410000 */
[----:B------:R-:W-:Y:S01]  /*0f80*/  STS [R22+0xc100], R9 ;  /* 0x00c1000916007388 */ /* 0x000fe20000000800 */
[----:B------:R-:W-:-:S03]  /*0f90*/  FMUL.FTZ R37, R37, c[0x0][0x1b8] ;  /* 0x00006e0025257a20 */ /* 0x000fc60000410000 */
[----:B------:R-:W-:Y:S01]  /*0fa0*/  F2FP.PACK_AB R28, R31, R28 ;  /* 0x0000001c1f1c723e */ /* 0x000fe200000000ff */
[----:B------:R-:W-:Y:S01]  /*0fb0*/  STS [R22+0xd800], R29 ;  /* 0x00d8001d16007388 */ /* 0x000fe20000000800 */
[----:B------:R-:W-:-:S03]  /*0fc0*/  FMUL.FTZ R40, R40, c[0x0][0x1b8] ;  /* 0x00006e0028287a20 */ /* 0x000fc60000410000 */
[----:B------:R-:W-:Y:S01]  /*0fd0*/  STS [R22+0xd900], R38 ;  /* 0x00d9002616007388 */ /* 0x000fe20000000800 */
[----:B------:R-:W-:Y:S01]  /*0fe0*/  FMUL.FTZ R35, R35, c[0x0][0x1b8] ;  /* 0x00006e0023237a20 */ /* 0x000fe20000410000 */
[----:B------:R-:W-:Y:S02]  /*0ff0*/  F2FP.PACK_AB R37, R40, R37 ;  /* 0x000000252825723e */ /* 0x000fe400000000ff */
[----:B------:R-:W-:Y:S01]  /*1000*/  STS [R22+0xc400], R10 ;  /* 0x00c4000a16007388 */ /* 0x000fe20000000800 */
[----:B------:R-:W-:-:S03]  /*1010*/  FMUL.FTZ R18, R39, c[0x0][0x1b8] ;  /* 0x00006e0027127a20 */ /* 0x000fc60000410000 */
[----:B------:R-:W-:Y:S01]  /*1020*/  STS [R22+0xc500], R11 ;  /* 0x00c5000b16007388 */ /* 0x000fe20000000800 */
[----:B0-----:R-:W-:Y:S01]  /*1030*/  FMUL.FTZ R36, R36, c[0x0][0x1b8] ;  /* 0x00006e0024247a20 */ /* 0x001fe20000410000 */
[----:B------:R-:W-:Y:S02]  /*1040*/  F2FP.PACK_AB R18, R18, R35 ;  /* 0x000000231212723e */ /* 0x000fe400000000ff */
[----:B------:R-:W-:Y:S01]  /*1050*/  STS [R22+0xdc00], R44 ;  /* 0x00dc002c16007388 */ /* 0x000fe20000000800 */
[----:B-1----:R-:W-:-:S03]  /*1060*/  FMUL.FTZ R17, R42, c[0x0][0x1b8] ;  /* 0x00006e002a117a20 */ /* 0x002fc60000410000 */
[----:B------:R-:W-:Y:S01]  /*1070*/  STS [R22+0xdd00], R45 ;  /* 0x00dd002d16007388 */ /* 0x000fe20000000800 */
[----:B--2---:R-:W-:Y:S01]  /*1080*/  FMUL.FTZ R41, R41, c[0x0][0x1b8] ;  /* 0x00006e0029297a20 */ /* 0x004fe20000410000 */
[----:B------:R-:W-:Y:S02]  /*1090*/  F2FP.PACK_AB R17, R17, R36 ;  /* 0x000000241111723e */ /* 0x000fe400000000ff */
[----:B------:R-:W-:Y:S01]  /*10a0*/  STS [R22+0xc800], R21 ;  /* 0x00c8001516007388 */ /* 0x000fe20000000800 */
[----:B---3--:R-:W-:-:S03]  /*10b0*/  FMUL.FTZ R20, R43, c[0x0][0x1b8] ;  /* 0x00006e002b147a20 */ /* 0x008fc60000410000 */
[----:B------:R-:W-:Y:S02]  /*10c0*/  STS [R22+0xc900], R23 ;  /* 0x00c9001716007388 */ /* 0x000fe40000000800 */
[----:B------:R-:W-:Y:S02]  /*10d0*/  F2FP.PACK_AB R20, R20, R41 ;  /* 0x000000291414723e */ /* 0x000fe400000000ff */
[----:B------:R0:W-:Y:S04]  /*10e0*/  STS [R22+0xe000], R12 ;  /* 0x00e0000c16007388 */ /* 0x0001e80000000800 */
[----:B------:R1:W-:Y:S04]  /*10f0*/  STS [R22+0xe100], R13 ;  /* 0x00e1000d16007388 */ /* 0x0003e80000000800 */
[----:B------:R-:W-:Y:S01]  /*1100*/  STS [R22+0xf000], R14 ;  /* 0x00f0000e16007388 */ /* 0x000fe20000000800 */
[----:B0-----:R-:W-:-:S03]  /*1110*/  IMAD.SHL.U32 R12, R7, 0x2, RZ ;  /* 0x00000002070c7824 */ /* 0x001fc600078e00ff */
[----:B------:R0:W-:Y:S01]  /*1120*/  STS [R22+0xf100], R15 ;  /* 0x00f1000f16007388 */ /* 0x0001e20000000800 */
[----:B-1----:R-:W-:-:S03]  /*1130*/  IADD3 R13, R6, 0x20, RZ ;  /* 0x00000020060d7810 */ /* 0x002fc60007ffe0ff */
[----:B------:R-:W-:Y:S01]  /*1140*/  STS [R22+0x10800], R19 ;  /* 0x0108001316007388 */ /* 0x000fe20000000800 */
[----:B------:R-:W-:-:S03]  /*1150*/  ISETP.GE.OR P3, PT, R13, R55, P1 ;  /* 0x000000370d00720c */ /* 0x000fc60000f66670 */
[----:B------:R-:W-:Y:S01]  /*1160*/  STS [R22+0x10900], R33 ;  /* 0x0109002116007388 */ /* 0x000fe20000000800 */
[----:B------:R-:W-:Y:S01]  /*1170*/  IADD3 R13, R6, 0x50, RZ ;  /* 0x00000050060d7810 */ /* 0x000fe20007ffe0ff */
[----:B0-----:R-:W-:Y:S01]  /*1180*/  IMAD R15, R0, c[0x0][0x1a8], RZ ;  /* 0x00006a00000f7a24 */ /* 0x001fe200078e02ff */
[----:B------:R-:W-:Y:S01]  /*1190*/  IADD3 R0, R6, 0x10, RZ ;  /* 0x0000001006007810 */ /* 0x000fe20007ffe0ff */
[----:B------:R0:W-:Y:S01]  /*11a0*/  STS [R22+0xf400], R16 ;  /* 0x00f4001016007388 */ /* 0x0001e20000000800 */
[-C--:B------:R-:W-:Y:S02]  /*11b0*/  ISETP.GE.OR P6, PT, R13, R55.reuse, P1 ;  /* 0x000000370d00720c */ /* 0x080fe40000fc6670 */
[----:B------:R-:W-:Y:S01]  /*11c0*/  ISETP.GE.OR P2, PT, R0, R55, P1 ;  /* 0x000000370000720c */ /* 0x000fe20000f46670 */
[----:B------:R-:W-:Y:S01]  /*11d0*/  STS [R22+0xf500], R27 ;  /* 0x00f5001b16007388 */ /* 0x000fe20000000800 */
[----:B------:R-:W-:-:S03]  /*11e0*/  IADD3 R0, R6, 0x30, RZ ;  /* 0x0000003006007810 */ /* 0x000fc60007ffe0ff */
[----:B------:R-:W-:Y:S01]  /*11f0*/  STS [R22+0x10c00], R37 ;  /* 0x010c002516007388 */ /* 0x000fe20000000800 */
[----:B------:R-:W-:Y:S01]  /*1200*/  ISETP.GE.OR P4, PT, R0, R55, P1 ;  /* 0x000000370000720c */ /* 0x000fe20000f86670 */
[----:B------:R-:W-:Y:S01]  /*1210*/  IMAD R0, R3, c[0x0][0x1b0], RZ ;  /* 0x00006c0003007a24 */ /* 0x000fe200078e02ff */
[----:B0-----:R-:W-:Y:S01]  /*1220*/  LEA R16, R7, 0xc000, 0x1 ;  /* 0x0000c00007107811 */ /* 0x001fe200078e08ff */
[----:B------:R-:W-:Y:S02]  /*1230*/  STS [R22+0x10d00], R18 ;  /* 0x010d001216007388 */ /* 0x000fe40000000800 */
[----:B------:R-:W-:Y:S02]  /*1240*/  IMAD R13, R53, c[0x0][0x1b4], R0 ;  /* 0x00006d00350d7a24 */ /* 0x000fe400078e0200 */
[----:B------:R-:W-:Y:S04]  /*1250*/  STS [R22+0xf800], R28 ;  /* 0x00f8001c16007388 */ /* 0x000fe80000000800 */
[----:B------:R-:W-:Y:S04]  /*1260*/  STS [R22+0xf900], R26 ;  /* 0x00f9001a16007388 */ /* 0x000fe80000000800 */
[----:B------:R0:W-:Y:S04]  /*1270*/  STS [R22+0x11000], R17 ;  /* 0x0110001116007388 */ /* 0x0001e80000000800 */
[----:B------:R1:W-:Y:S04]  /*1280*/  STS [R22+0x11100], R20 ;  /* 0x0111001416007388 */ /* 0x0003e80000000800 */
[----:B------:R-:W-:Y:S01]  /*1290*/  BAR.SYNC.DEFER_BLOCKING 0x0 ;  /* 0x0000000000007b1d */ /* 0x000fe20000010000 */
[----:B0-----:R-:W-:-:S02]  /*12a0*/  IMAD R17, R2, c[0x0][0x1ac], R15 ;  /* 0x00006b0002117a24 */ /* 0x001fc400078e020f */
[----:B------:R-:W-:Y:S01]  /*12b0*/  IMAD.WIDE.U32 R14, R2, c[0x0][0x1a8], R4 ;  /* 0x00006a00020e7a25 */ /* 0x000fe200078e0004 */
[----:B------:R-:W-:Y:S01]  /*12c0*/  IADD3 R2, R6, 0x40, RZ ;  /* 0x0000004006027810 */ /* 0x000fe20007ffe0ff */
[----:B------:R-:W-:Y:S02]  /*12d0*/  CS2R R4, SRZ ;  /* 0x0000000000047805 */ /* 0x000fe4000001ff00 */
[----:B------:R-:W-:Y:S01]  /*12e0*/  @P0 MOV R4, R54 ;  /* 0x0000003600040202 */ /* 0x000fe20000000f00 */
[----:B------:R-:W-:Y:S01]  /*12f0*/  IMAD.IADD R15, R15, 0x1, R17 ;  /* 0x000000010f0f7824 */ /* 0x000fe200078e0211 */
[-C--:B------:R-:W-:Y:S02]  /*1300*/  ISETP.GE.OR P5, PT, R2, R55.reuse, P1 ;  /* 0x000000370200720c */ /* 0x080fe40000fa6670 */
[----:B------:R-:W-:Y:S01]  /*1310*/  ISETP.GE.OR P1, PT, R6, R55, P1 ;  /* 0x000000370600720c */ /* 0x000fe20000f26670 */
[----:B------:R-:W-:Y:S01]  /*1320*/  IMAD.WIDE.U32 R2, R53, c[0x0][0x1b0], R14 ;  /* 0x00006c0035027a25 */ /* 0x000fe200078e000e */
[----:B------:R-:W-:-:S02]  /*1330*/  @P0 SHF.R.S32.HI R5, RZ, 0x1f, R54 ;  /* 0x0000001fff050819 */ /* 0x000fc40000011436 */
[----:B------:R-:W-:-:S04]  /*1340*/  IADD3 R4, P0, R6, R4, RZ ;  /* 0x0000000406047210 */ /* 0x000fc80007f1e0ff */
[----:B------:R-:W-:Y:S01]  /*1350*/  LEA.HI.X.SX32 R5, R6, R5, 0x1, P0 ;  /* 0x0000000506057211 */ /* 0x000fe200000f0eff */
[----:B------:R1:W0:Y:S04]  /*1360*/  LDS.128 R8, [R12+0xca00] ;  /* 0x00ca00000c087984 */ /* 0x0002280000000c00 */
[----:B------:R-:W-:-:S04]  /*1370*/  IMAD.WIDE R52, R52, 0x60, R4 ;  /* 0x0000006034347825 */ /* 0x000fc800078e0204 */
[----:B------:R-:W-:Y:S01]  /*1380*/  IMAD.IADD R5, R3, 0x1, R13 ;  /* 0x0000000103057824 */ /* 0x000fe200078e020d */
[----:B------:R-:W-:Y:S05]  /*1390*/  @P1 BRA `(.L_x_976) ;  /* 0x0000009000001947 */ /* 0x000fea0003800000 */
[----:B------:R-:W2:Y:S01]  /*13a0*/  LDS.128 R16, [R16] ;  /* 0x0000000010107984 */ /* 0x000ea20000000c00 */
[----:B------:R-:W-:Y:S02]  /*13b0*/  IMAD R13, R53, c[0x0][0x1a0], RZ ;  /* 0x00006800350d7a24 */ /* 0x000fe400078e02ff */
[----:B------:R-:W-:Y:S02]  /*13c0*/  IMAD.MOV.U32 R4, RZ, RZ, R2 ;  /* 0x000000ffff047224 */ /* 0x000fe400078e0002 */
[C---:B------:R-:W-:Y:S02]  /*13d0*/  IMAD R13, R52.reuse, c[0x0][0x1a4], R13 ;  /* 0x00006900340d7a24 */ /* 0x040fe400078e020d */
[----:B------:R-:W-:-:S04]  /*13e0*/  IMAD.WIDE.U32 R6, R52, c[0x0][0x1a0], R4 ;  /* 0x0000680034067a25 */ /* 0x000fc800078e0004 */
[----:B------:R-:W-:Y:S01]  /*13f0*/  IMAD.IADD R7, R7, 0x1, R13 ;  /* 0x0000000107077824 */ /* 0x000fe200078e020d */
[----:B------:R-:W-:-:S04]  /*1400*/  LEA R14, P0, R6, c[0x0][0x188], 0x1 ;  /* 0x00006200060e7a11 */ /* 0x000fc800078008ff */
[----:B------:R-:W-:-:S05]  /*1410*/  LEA.HI.X R15, R6, c[0x0][0x18c], R7, 0x1, P0 ;  /* 0x00006300060f7a11 */ /* 0x000fca00000f0c07 */
[----:B--2---:R2:W-:Y:S04]  /*1420*/  STG.E.128 [R14.64], R16 ;  /* 0x000000100e007986 */ /* 0x0045e8000c101d04 */
.L_x_976:
[----:B------:R-:W-:Y:S05]  /*1430*/  BSYNC B0 ;  /* 0x0000000000007941 */ /* 0x000fea0003800000 */
.L_x_975:
[----:B--2---:R2:W3:Y:S01]  /*1440*/  LDS.128 R16, [R12+0xc200] ;  /* 0x00c200000c107984 */ /* 0x0044e20000000c00 */
[----:B------:R-:W-:Y:S01]  /*1450*/  BSSY B0, `(.L_x_977) ;  /* 0x000000d000007945 */ /* 0x000fe20003800000 */
[----:B------:R-:W-:Y:S05]  /*1460*/  @P2 BRA `(.L_x_978) ;  /* 0x000000b000002947 */ /* 0x000fea0003800000 */
[----:B------:R-:W-:Y:S01]  /*1470*/  IADD3 R13, P0, R52, 0x10, RZ ;  /* 0x00000010340d7810 */ /* 0x000fe20007f1e0ff */
[----:B------:R-:W-:Y:S02]  /*1480*/  IMAD.MOV.U32 R6, RZ, RZ, R2 ;  /* 0x000000ffff067224 */ /* 0x000fe400078e0002 */
[----:B------:R-:W-:Y:S01]  /*1490*/  IMAD.MOV.U32 R7, RZ, RZ, R5 ;  /* 0x000000ffff077224 */ /* 0x000fe200078e0005 */
[----:B------:R-:W-:-:S03]  /*14a0*/  IADD3.X R0, RZ, R53, RZ, P0, !PT ;  /* 0x00000035ff007210 */ /* 0x000fc600007fe4ff */
[----:B------:R-:W-:-:S04]  /*14b0*/  IMAD.WIDE.U32 R6, R13, c[0x0][0x1a0], R6 ;  /* 0x000068000d067a25 */ /* 0x000fc800078e0006 */
[----:B------:R-:W-:Y:S01]  /*14c0*/  IMAD R0, R0, c[0x0][0x1a0], RZ ;  /* 0x0000680000007a24 */ /* 0x000fe200078e02ff */
[----:B------:R-:W-:-:S03]  /*14d0*/  LEA R14, P0, R6, c[0x0][0x188], 0x1 ;  /* 0x00006200060e7a11 */ /* 0x000fc600078008ff */
[----:B------:R-:W-:-:S04]  /*14e0*/  IMAD R13, R13, c[0x0][0x1a4], R0 ;  /* 0x000069000d0d7a24 */ /* 0x000fc800078e0200 */
[----:B------:R-:W-:-:S05]  /*14f0*/  IMAD.IADD R7, R7, 0x1, R13 ;  /* 0x0000000107077824 */ /* 0x000fca00078e020d */
[----:B------:R-:W-:-:S05]  /*1500*/  LEA.HI.X R15, R6, c[0x0][0x18c], R7, 0x1, P0 ;  /* 0x00006300060f7a11 */ /* 0x000fca00000f0c07 */
[----:B---3--:R3:W-:Y:S02]  /*1510*/  STG.E.128 [R14.64], R16 ;  /* 0x000000100e007986 */ /* 0x0087e4000c101d04 */
.L_x_978:
[----:B------:R-:W-:Y:S05]  /*1520*/  BSYNC B0 ;  /* 0x0000000000007941 */ /* 0x000fea0003800000 */
.L_x_977:
[----:B---3--:R3:W4:Y:S01]  /*1530*/  LDS.128 R16, [R12+0xc400] ;  /* 0x00c400000c107984 */ /* 0x0087220000000c00 */
        /* <DEDUP_REMOVED lines=12> */
[----:B----4-:R4:W-:Y:S02]  /*1600*/  STG.E.128 [R14.64], R16 ;  /* 0x000000100e007986 */ /* 0x0109e4000c101d04 */
.L_x_980:
[----:B------:R-:W-:Y:S05]  /*1610*/  BSYNC B0 ;  /* 0x0000000000007941 */ /* 0x000fea0003800000 */
.L_x_979:
[----:B----4-:R4:W1:Y:S01]  /*1620*/  LDS.128 R16, [R12+0xc600] ;  /* 0x00c600000c107984 */ /* 0x0108620000000c00 */
        /* <DEDUP_REMOVED lines=9> */
[----:B------:R-:W-:-:S05]  /*16c0*/  IMAD R13, R13, c[0x0][0x1a4], R0 ;  /* 0x000069000d0d7a24 */ /* 0x000fca00078e0200 */
[----:B------:R-:W-:-:S04]  /*16d0*/  IADD3 R7, R7, R13, RZ ;  /* 0x0000000d07077210 */ /* 0x000fc80007ffe0ff */
[----:B------:R-:W-:-:S05]  /*16e0*/  LEA.HI.X R15, R6, c[0x0][0x18c], R7, 0x1, P0 ;  /* 0x00006300060f7a11 */ /* 0x000fca00000f0c07 */
[----:B-1----:R1:W-:Y:S02]  /*16f0*/  STG.E.128 [R14.64], R16 ;  /* 0x000000100e007986 */ /* 0x0023e4000c101d04 */
.L_x_982:
[----:B------:R-:W-:Y:S05]  /*1700*/  BSYNC B0 ;  /* 0x0000000000007941 */ /* 0x000fea0003800000 */
.L_x_981:
[----:B-1234-:R-:W1:Y:S01]  /*1710*/  LDS.128 R12, [R12+0xc800] ;  /* 0x00c800000c0c7984 */ /* 0x01ee620000000c00 */
[----:B------:R-:W-:Y:S01]  /*1720*/  BSSY B0, `(.L_x_983) ;  /* 0x000000d000007945 */ /* 0x000fe20003800000 */
[----:B------:R-:W-:Y:S05]  /*1730*/  @P5 BRA `(.L_x_984) ;  /* 0x000000b000005947 */ /* 0x000fea0003800000 */
[----:B------:R-:W-:Y:S01]  /*1740*/  IADD3 R17, P0, R52, 0x40, RZ ;  /* 0x0000004034117810 */ /* 0x000fe20007f1e0ff */
[----:B------:R-:W-:Y:S01]  /*1750*/  IMAD.MOV.U32 R6, RZ, RZ, R2 ;  /* 0x000000ffff067224 */ /* 0x000fe200078e0002 */
[----:B------:R-:W-:-:S03]  /*1760*/  MOV R7, R5 ;  /* 0x0000000500077202 */ /* 0x000fc60000000f00 */
[----:B------:R-:W-:Y:S02]  /*1770*/  IMAD.X R0, RZ, RZ, R53, P0 ;  /* 0x000000ffff007224 */ /* 0x000fe400000e0635 */
[----:B------:R-:W-:-:S04]  /*1780*/  IMAD.WIDE.U32 R6, R17, c[0x0][0x1a0], R6 ;  /* 0x0000680011067a25 */ /* 0x000fc800078e0006 */
[----:B------:R-:W-:Y:S01]  /*1790*/  IMAD R0, R0, c[0x0][0x1a0], RZ ;  /* 0x0000680000007a24 */ /* 0x000fe200078e02ff */
[----:B------:R-:W-:-:S03]  /*17a0*/  LEA R16, P0, R6, c[0x0][0x188], 0x1 ;  /* 0x0000620006107a11 */ /* 0x000fc600078008ff */
[----:B------:R-:W-:-:S04]  /*17b0*/  IMAD R17, R17, c[0x0][0x1a4], R0 ;  /* 0x0000690011117a24 */ /* 0x000fc800078e0200 */
[----:B------:R-:W-:-:S05]  /*17c0*/  IMAD.IADD R7, R7, 0x1, R17 ;  /* 0x0000000107077824 */ /* 0x000fca00078e0211 */
[----:B------:R-:W-:-:S05]  /*17d0*/  LEA.HI.X R17, R6, c[0x0][0x18c], R7, 0x1, P0 ;  /* 0x0000630006117a11 */ /* 0x000fca00000f0c07 */
[----:B-1----:R1:W-:Y:S02]  /*17e0*/  STG.E.128 [R16.64], R12 ;  /* 0x0000000c10007986 */ /* 0x0023e4000c101d04 */
.L_x_984:
[----:B------:R-:W-:Y:S05]  /*17f0*/  BSYNC B0 ;  /* 0x0000000000007941 */ /* 0x000fea0003800000 */
.L_x_983:
[----:B------:R-:W-:Y:S05]  /*1800*/  @P6 EXIT ;  /* 0x000000000000694d */ /* 0x000fea0003800000 */
[----:B------:R-:W-:Y:S02]  /*1810*/  IADD3 R7, P0, R52, 0x50, RZ ;  /* 0x0000005034077810 */ /* 0x000fe40007f1e0ff */
        /* <DEDUP_REMOVED lines=8> */
[----:B0-----:R-:W-:Y:S01]  /*18a0*/  STG.E.128 [R4.64], R8 ;  /* 0x0000000804007986 */ /* 0x001fe2000c101d04 */
[----:B------:R-:W-:Y:S05]  /*18b0*/  EXIT ;  /* 0x000000000000794d */ /* 0x000fea0003800000 */
.L_x_985:
        /* <DEDUP_REMOVED lines=12> */
.L_x_2313:


//--------------------- .text._ZN7cutlass13device_kernelIN5flash19enable_sm80_to_sm89INS1_16FlashAttnBwdSm80INS1_25CollectiveMainloopBwdSm80ILi2ELi1EN4cute5tupleIJNS5_1CILi64EEENS7_ILi96EEENS7_ILi128EEEEEENS_6half_tEfNS_4arch4Sm80ELb1ELb0ELb0ELb1ELb1ELb0ELb0ELb0ELi2ELi2ELi2ELi2ELb1EEENS1_24CollectiveEpilogueBwdGQAISB_fSE_Li256ELb1ELb1EEENS1_25SingleTileBwdLPTSchedulerILb1ELi96ELb1EEEEEEEEEvNT_6ParamsE --------------------------
	.section	.text._ZN7cutlass13device_kernelIN5flash19enable_sm80_to_sm89INS1_16FlashAttnBwdSm80INS1_25CollectiveMainloopBwdSm80ILi2ELi1EN4cute5tupleIJNS5_1CILi64EEENS7_ILi96EEENS7_ILi128EEEEEENS_6half_tEfNS_4arch4Sm80ELb1ELb0ELb0ELb1ELb1ELb0ELb0ELb0ELi2ELi2ELi2ELi2ELb1EEENS1_24CollectiveEpilogueBwdGQAISB_fSE_Li256ELb1ELb1EEENS1_25SingleTileBwdLPTSchedulerILb1ELi96ELb1EEEEEEEEEvNT_6ParamsE,"ax",@progbits
	.sectioninfo	@"SHI_REGISTERS=255"
	.align	128
.text._ZN7cutlass13device_kernelIN5flash19enable_sm80_to_sm89INS1_16FlashAttnBwdSm80INS1_25CollectiveMainloopBwdSm80ILi2ELi1EN4cute5tupleIJNS5_1CILi64EEENS7_ILi96EEENS7_ILi128EEEEEENS_6half_tEfNS_4arch4Sm80ELb1ELb0ELb0ELb1ELb1ELb0ELb0ELb0ELi2ELi2ELi2ELi2ELb1EEENS1_24CollectiveEpilogueBwdGQAISB_fSE_Li256ELb1ELb1EEENS1_25SingleTileBwdLPTSchedulerILb1ELi96ELb1EEEEEEEEEvNT_6ParamsE:
        .type           _ZN7cutlass13device_kernelIN5flash19enable_sm80_to_sm89INS1_16FlashAttnBwdSm80INS1_25CollectiveMainloopBwdSm80ILi2ELi1EN4cute5tupleIJNS5_1CILi64EEENS7_ILi96EEENS7_ILi128EEEEEENS_6half_tEfNS_4arch4Sm80ELb1ELb0ELb0ELb1ELb1ELb0ELb0ELb0ELi2ELi2ELi2ELi2ELb1EEENS1_24CollectiveEpilogueBwdGQAISB_fSE_Li256ELb1ELb1EEENS1_25SingleTileBwdLPTSchedulerILb1ELi96ELb1EEEEEEEEEvNT_6ParamsE,@function
        .size           _ZN7cutlass13device_kernelIN5flash19enable_sm80_to_sm89INS1_16FlashAttnBwdSm80INS1_25CollectiveMainloopBwdSm80ILi2ELi1EN4cute5tupleIJNS5_1CILi64EEENS7_ILi96EEENS7_ILi128EEEEEENS_6half_tEfNS_4arch4Sm80ELb1ELb0ELb0ELb1ELb1ELb0ELb0ELb0ELi2ELi2ELi2ELi2ELb1EEENS1_24CollectiveEpilogueBwdGQAISB_fSE_Li256ELb1ELb1EEENS1_25SingleTileBwdLPTSchedulerILb1ELi96ELb1EEEEEEEEEvNT_6ParamsE,(.L_x_2314 - _ZN7cutlass13device_kernelIN5flash19enable_sm80_to_sm89INS1_16FlashAttnBwdSm80INS1_25CollectiveMainloopBwdSm80ILi2ELi1EN4cute5tupleIJNS5_1CILi64EEENS7_ILi96EEENS7_ILi128EEEEEENS_6half_tEfNS_4arch4Sm80ELb1ELb0ELb0ELb1ELb1ELb0ELb0ELb0ELi2ELi2ELi2ELi2ELb1EEENS1_24CollectiveEpilogueBwdGQAISB_fSE_Li256ELb1ELb1EEENS1_25SingleTileBwdLPTSchedulerILb1ELi96ELb1EEEEEEEEEvNT_6ParamsE)
        .other          _ZN7cutlass13device_kernelIN5flash19enable_sm80_to_sm89INS1_16FlashAttnBwdSm80INS1_25CollectiveMainloopBwdSm80ILi2ELi1EN4cute5tupleIJNS5_1CILi64EEENS7_ILi96EEENS7_ILi128EEEEEENS_6half_tEfNS_4arch4Sm80ELb1ELb0ELb0ELb1ELb1ELb0ELb0ELb0ELi2ELi2ELi2ELi2ELb1EEENS1_24CollectiveEpilogueBwdGQAISB_fSE_Li256ELb1ELb1EEENS1_25SingleTileBwdLPTSchedulerILb1ELi96ELb1EEEEEEEEEvNT_6ParamsE,@"STO_CUDA_ENTRY STV_DEFAULT"
_ZN7cutlass13device_kernelIN5flash19enable_sm80_to_sm89INS1_16FlashAttnBwdSm80INS1_25CollectiveMainloopBwdSm80ILi2ELi1EN4cute5tupleIJNS5_1CILi64EEENS7_ILi96EEENS7_ILi128EEEEEENS_6half_tEfNS_4arch4Sm80ELb1ELb0ELb0ELb1ELb1ELb0ELb0ELb0ELi2ELi2ELi2ELi2ELb1EEENS1_24CollectiveEpilogueBwdGQAISB_fSE_Li256ELb1ELb1EEENS1_25SingleTileBwdLPTSchedulerILb1ELi96ELb1EEEEEEEEEvNT_6ParamsE:
        /* <DEDUP_REMOVED lines=25> */
.L_x_987:
[----:B------:R-:W-:Y:S02]  /*0190*/  MOV R3, c[0x0][0x3b4] ;  /* 0x0000ed0000037a02 */ /* 0x000fe40000000f00 */
[----:B------:R-:W-:Y:S02]  /*01a0*/  MOV R5, R0 ;  /* 0x0000000000057202 */ /* 0x000fe40000000f00 */
[----:B------:R-:W-:-:S13]  /*01b0*/  ISETP.NE.AND P0, PT, R3, 0x1, PT ;  /* 0x000000010300780c */ /* 0x000fda0003f05270 */
[----:B------:R-:W-:-:S05]  /*01c0*/  @P0 IMAD.HI.U32 R3, R0, c[0x0][0x3b8], RZ ;  /* 0x0000ee0000030a27 */ /* 0x000fca00078e00ff */
[----:B------:R-:W-:-:S05]  /*01d0*/  @P0 SHF.R.U32.HI R5, RZ, c[0x0][0x3bc], R3 ;  /* 0x0000ef00ff050a19 */ /* 0x000fca0000011603 */
[----:B------:R-:W-:Y:S02]  /*01e0*/  IMAD R3, R5, c[0x0][0x3b4], RZ ;  /* 0x0000ed0005037a24 */ /* 0x000fe400078e02ff */
.L_x_988:
        /* <DEDUP_REMOVED lines=17> */
.L_x_989:
        /* <DEDUP_REMOVED lines=9> */
.L_x_991:
[----:B-1----:R-:W-:-:S04]  /*0390*/  MOV R0, c[0x0][0x3dc] ;  /* 0x0000f70000007a02 */ /* 0x002fc80000000f00 */
.L_x_990:
        /* <DEDUP_REMOVED lines=11> */
.L_x_986:
        /* <DEDUP_REMOVED lines=16> */
.L_x_993:
[----:B------:R-:W-:Y:S02]  /*0550*/  MOV R3, c[0x0][0x3b4] ;  /* 0x0000ed0000037a02 */ /* 0x000fe40000000f00 */
[----:B------:R-:W-:Y:S02]  /*0560*/  MOV R5, R0 ;  /* 0x0000000000057202 */ /* 0x000fe40000000f00 */
[----:B------:R-:W-:-:S13]  /*0570*/  ISETP.NE.AND P0, PT, R3, 0x1, PT ;  /* 0x000000010300780c */ /* 0x000fda0003f05270 */
[----:B------:R-:W-:-:S05]  /*0580*/  @P0 IMAD.HI.U32 R3, R0, c[0x0][0x3b8], RZ ;  /* 0x0000ee0000030a27 */ /* 0x000fca00078e00ff */
[----:B------:R-:W-:-:S05]  /*0590*/  @P0 SHF.R.U32.HI R5, RZ, c[0x0][0x3bc], R3 ;  /* 0x0000ef00ff050a19 */ /* 0x000fca0000011603 */
[----:B------:R-:W-:Y:S02]  /*05a0*/  IMAD R3, R5, c[0x0][0x3b4], RZ ;  /* 0x0000ed0005037a24 */ /* 0x000fe400078e02ff */
.L_x_994:
        /* <DEDUP_REMOVED lines=17> */
.L_x_995:
        /* <DEDUP_REMOVED lines=9> */
.L_x_997:
[----:B-1----:R-:W-:-:S04]  /*0750*/  MOV R0, c[0x0][0x3dc] ;  /* 0x0000f70000007a02 */ /* 0x002fc80000000f00 */
.L_x_996:
        /* <DEDUP_REMOVED lines=10> */
.L_x_992:
        /* <DEDUP_REMOVED lines=9> */
[----:B-1----:R-:W-:-:S08]  /*0890*/  IMAD.WIDE R2, R22, R12, c[0x0][0x2d0] ;  /* 0x0000b40016027625 */ /* 0x002fd000078e020c */
[----:B------:R-:W2:Y:S01]  /*08a0*/  @P4 LDG.E R0, [R4.64] ;  /* 0x0000000a04004981 */ /* 0x000ea2000c1e1900 */
        /* <DEDUP_REMOVED lines=24> */
.L_x_998:
[----:B------:R-:W-:-:S04]  /*0a30*/  ISETP.NE.U32.AND P0, PT, RZ, c[0x0][0x2e0], PT ;  /* 0x0000b800ff007a0c */ /* 0x000fc80003f05070 */
[----:B------:R-:W-:-:S13]  /*0a40*/  ISETP.NE.AND.EX P0, PT, RZ, c[0x0][0x2e4], PT, P0 ;  /* 0x0000b900ff007a0c */ /* 0x000fda0003f05300 */
[----:B------:R-:W-:Y:S05]  /*0a50*/  @!P0 BRA `(.L_x_999) ;  /* 0x0000003000008947 */ /* 0x000fea0003800000 */
[----:B------:R-:W-:-:S05]  /*0a60*/  IMAD.WIDE R2, R22, R12, c[0x0][0x2e0] ;  /* 0x0000b80016027625 */ /* 0x000fca00078e020c */
[----:B------:R1:W5:Y:S01]  /*0a70*/  LDG.E R243, [R2.64] ;  /* 0x0000000a02f37981 */ /* 0x000362000c1e1900 */
[----:B------:R-:W-:Y:S05]  /*0a80*/  BRA `(.L_x_1000) ;  /* 0x0000004000007947 */ /* 0x000fea0003800000 */
.L_x_999:
[----:B------:R-:W-:Y:S05]  /*0a90*/  @!P3 BRA `(.L_x_1000) ;  /* 0x000000300000b947 */ /* 0x000fea0003800000 */
[----:B------:R1:W2:Y:S04]  /*0aa0*/  LDG.E R0, [R2.64] ;  /* 0x0000000a02007981 */ /* 0x0002a8000c1e1900 */
[----:B-1----:R-:W2:Y:S02]  /*0ab0*/  LDG.E R2, [R2.64+0x4] ;  /* 0x0000040a02027981 */ /* 0x002ea4000c1e1900 */
[----:B--2---:R-:W-:-:S04]  /*0ac0*/  IADD3 R243, -R0, R2, RZ ;  /* 0x0000000200f37210 */ /* 0x004fc80007ffe1ff */
.L_x_1000:
[----:B------:R-:W2:Y:S01]  /*0ad0*/  LDL R80, [R1+0x34] ;  /* 0x0000340001507983 */ /* 0x000ea20000100800 */
[C---:B-----5:R-:W-:Y:S01]  /*0ae0*/  IMAD.IADD R0, R242.reuse, 0x1, -R243 ;  /* 0x00000001f2007824 */ /* 0x060fe200078e0af3 */
[----:B-1----:R-:W-:Y:S01]  /*0af0*/  IADD3 R2, R242, 0x3f, RZ ;  /* 0x0000003ff2027810 */ /* 0x002fe20007ffe0ff */
        /* <DEDUP_REMOVED lines=90> */
[----:B------:R-:W-:Y:S01]  /*10a0*/  CS2R R130, SRZ ;  /* 0x0000000000827805 */ /* 0x000fe2000001ff00 */
        /* <DEDUP_REMOVED lines=53> */
[----:B------:R-:W-:Y:S01]  /*1400*/  LEA.HI.X.SX32 R31, R5, R2, 0x1, P1 ;  /* 0x00000002051f7211 */ /* 0x000fe200008f0eff */
[----:B------:R-:W-:-:S02]  /*1410*/  IMAD.X R2, R4, 0x1, R7, P2 ;  /* 0x0000000104027824 */ /* 0x000fc400010e0607 */
[----:B------:R-:W-:Y:S02]  /*1420*/  IMAD.X R19, R4, 0x1, R11, P0 ;  /* 0x0000000104137824 */ /* 0x000fe400000e060b */
[C---:B------:R-:W-:Y:S02]  /*1430*/  IMAD R4, R3.reuse, c[0x0][0x1e0], RZ ;  /* 0x0000780003047a24 */ /* 0x040fe400078e02ff */
[----:B------:R-:W-:Y:S02]  /*1440*/  IMAD R3, R3, c[0x0][0x1b0], RZ ;  /* 0x00006c0003037a24 */ /* 0x000fe400078e02ff */
[C---:B------:R-:W-:Y:S02]  /*1450*/  IMAD R7, R2.reuse, c[0x0][0x178], RZ ;  /* 0x00005e0002077a24 */ /* 0x040fe400078e02ff */
[----:B------:R-:W-:Y:S02]  /*1460*/  IMAD R6, R2, c[0x0][0x208], RZ ;  /* 0x0000820002067a24 */ /* 0x000fe400078e02ff */
[----:B------:R-:W-:-:S02]  /*1470*/  IMAD R10, R0, c[0x0][0x1b4], R3 ;  /* 0x00006d00000a7a24 */ /* 0x000fc400078e0203 */
        /* <DEDUP_REMOVED lines=9> */
[----:B------:R-:W-:Y:S01]  /*1510*/  SEL R0, R22, RZ, !P3 ;  /* 0x000000ff16007207 */ /* 0x000fe20005800000 */
        /* <DEDUP_REMOVED lines=34> */
[----:B------:R-:W-:Y:S02]  /*1740*/  IMAD R15, R27, c[0x0][0x18c], R11 ;  /* 0x000063001b0f7a24 */ /* 0x000fe400078e020b */
[----:B------:R-:W-:Y:S02]  /*1750*/  IMAD R0, R237, c[0x0][0x17c], R0 ;  /* 0x00005f00ed007a24 */ /* 0x000fe400078e0200 */
[----:B------:R-:W-:-:S04]  /*1760*/  IMAD.WIDE.U32 R250, R27, c[0x0][0x188], R2 ;  /* 0x000062001bfa7a25 */ /* 0x000fc800078e0002 */
[----:B------:R-:W-:-:S04]  /*1770*/  IMAD.WIDE R2, R80, 0x60, R18 ;  /* 0x0000006050027825 */ /* 0x000fc800078e0212 */
[----:B------:R-:W-:Y:S02]  /*1780*/  IMAD.IADD R11, R9, 0x1, R10 ;  /* 0x00000001090b7824 */ /* 0x000fe400078e020a */
[----:B------:R-:W-:Y:S01]  /*1790*/  IMAD.IADD R9, R13, 0x1, R0 ;  /* 0x000000010d097824 */ /* 0x000fe200078e0200 */
[C---:B------:R-:W-:Y:S01]  /*17a0*/  LEA R0, P0, R12.reuse, R250, 0x6 ;  /* 0x000000fa0c007211 */ /* 0x040fe200078030ff */
[----:B------:R-:W-:Y:S02]  /*17b0*/  IMAD.IADD R252, R251, 0x1, R15 ;  /* 0x00000001fbfc7824 */ /* 0x000fe400078e020f */
[C---:B------:R-:W-:Y:S02]  /*17c0*/  IMAD R15, R3.reuse, c[0x0][0x1d8], RZ ;  /* 0x00007600030f7a24 */ /* 0x040fe400078e02ff */
[----:B------:R-:W-:Y:S01]  /*17d0*/  IMAD R13, R3, c[0x0][0x1a8], RZ ;  /* 0x00006a00030d7a24 */ /* 0x000fe200078e02ff */
[----:B------:R-:W-:Y:S01]  /*17e0*/  LEA.HI.X R12, R12, R252, R9, 0x6, P0 ;  /* 0x000000fc0c0c7211 */ /* 0x000fe200000f3409 */
[----:B------:R-:W-:Y:S01]  /*17f0*/  IMAD.MOV.U32 R10, RZ, RZ, R8 ;  /* 0x000000ffff0a7224 */ /* 0x000fe200078e0008 */
[----:B------:R-:W-:Y:S01]  /*1800*/  LEA R16, P0, R0, c[0x0][0x160], 0x1 ;  /* 0x0000580000107a11 */ /* 0x000fe200078008ff */
[----:B------:R-:W-:-:S02]  /*1810*/  IMAD R3, R2, c[0x0][0x1dc], R15 ;  /* 0x0000770002037a24 */ /* 0x000fc400078e020f */
        /* <DEDUP_REMOVED lines=15> */
[----:B------:R-:W-:Y:S01]  /*1910*/  LEA R20, P0, R12, R16, 0x6 ;  /* 0x000000100c147211 */ /* 0x000fe200078030ff */
[----:B------:R-:W-:-:S04]  /*1920*/  IMAD.WIDE.U32 R248, R27, c[0x0][0x218], R10 ;  /* 0x000086001bf87a25 */ /* 0x000fc800078e000a */
[----:B------:R-:W-:Y:S02]  /*1930*/  IMAD.MOV.U32 R15, RZ, RZ, c[0x0][0x17c] ;  /* 0x00005f00ff0f7624 */ /* 0x000fe400078e00ff */
        /* <DEDUP_REMOVED lines=44> */
[----:B------:R-:W-:Y:S01]  /*1c00*/  IADD3.X R7, R7, UR13, RZ, P0, !PT ;  /* 0x0000000d07077c10 */ /* 0x000fe200087fe4ff */
[----:B------:R-:W-:Y:S01]  /*1c10*/  UMOV UR13, 0x1 ;  /* 0x00000001000d7882 */ /* 0x000fe20000000000 */
        /* <DEDUP_REMOVED lines=27> */
[-C--:B------:R-:W-:Y:S02]  /*1dd0*/  IADD3 R18, P1, R2, R81.reuse, RZ ;  /* 0x0000005102127210 */ /* 0x080fe40007f3e0ff */
[----:B------:R-:W-:-:S02]  /*1de0*/  LEA.HI R26, R36, R81, RZ, 0x2 ;  /* 0x00000051241a7211 */ /* 0x000fc400078f10ff */
[----:B------:R-:W-:Y:S02]  /*1df0*/  LEA.HI.X.SX32 R19, R2, R10, 0x1, P1 ;  /* 0x0000000a02137211 */ /* 0x000fe400008f0eff */
[----:B------:R-:W-:Y:S01]  /*1e00*/  LOP3.LUT R2, R34, R9, R0, 0xf6, !PT ;  /* 0x0000000922027212 */ /* 0x000fe200078ef600 */
[----:B------:R-:W-:Y:S01]  /*1e10*/  IMAD.IADD R0, R8, 0x1, R3 ;  /* 0x0000000108007824 */ /* 0x000fe200078e0203 */
[----:B-1----:R-:W-:Y:S02]  /*1e20*/  IADD3 R4, P0, R4, UR7, RZ ;  /* 0x0000000704047c10 */ /* 0x002fe4000ff1e0ff */
        /* <DEDUP_REMOVED lines=13> */
[----:B------:R-:W-:Y:S01]  /*1f00*/  UMOV UR4, URZ ;  /* 0x0000003f00047c82 */ /* 0x000fe20008000000 */
[----:B--2---:R-:W-:Y:S01]  /*1f10*/  IMAD R6, R82, c[0x0][0x274], R0 ;  /* 0x00009d0052067a24 */ /* 0x004fe200078e0200 */
[----:B------:R-:W0:Y:S01]  /*1f20*/  LDGDEPBAR ;  /* 0x00000000000079af */ /* 0x000e220000000000 */
[----:B------:R-:W-:-:S02]  /*1f30*/  SHF.R.S32.HI R0, RZ, 0x1f, R26 ;  /* 0x0000001fff007819 */ /* 0x000fc4000001141a */
[----:B------:R-:W-:Y:S02]  /*1f40*/  SEL R223, R223, 0xffffffc0, !P0 ;  /* 0xffffffc0dfdf7807 */ /* 0x000fe40004000000 */
[----:B------:R-:W-:Y:S02]  /*1f50*/  LEA.HI R7, R0, R9, RZ, 0x3 ;  /* 0x0000000900077211 */ /* 0x000fe400078f18ff */
[----:B------:R-:W-:Y:S01]  /*1f60*/  IADD3 R3, -R37, R242, -R24 ;  /* 0x000000f225037210 */ /* 0x000fe20007ffe918 */
[----:B------:R-:W-:Y:S01]  /*1f70*/  IMAD.IADD R220, R207, 0x1, R223 ;  /* 0x00000001cfdc7824 */ /* 0x000fe200078e02df */
[----:B------:R-:W-:Y:S02]  /*1f80*/  SHF.R.S32.HI R8, RZ, 0x5, R15 ;  /* 0x00000005ff087819 */ /* 0x000fe4000001140f */
[C---:B------:R-:W-:Y:S02]  /*1f90*/  ISETP.LT.OR P0, PT, R3.reuse, 0x1, !P1 ;  /* 0x000000010300780c */ /* 0x040fe40004f01670 */
[----:B------:R-:W-:-:S02]  /*1fa0*/  ISETP.LT.OR P1, PT, R3, 0x21, !P1 ;  /* 0x000000210300780c */ /* 0x000fc40004f21670 */
        /* <DEDUP_REMOVED lines=159> */
[----:B------:R-:W-:-:S02]  /*29a0*/  LOP3.LUT R3, R9, 0x1c0, RZ, 0xc0, !PT ;  /* 0x000001c009037812 */ /* 0x000fc400078ec0ff */
[----:B------:R-:W-:Y:S02]  /*29b0*/  ISETP.GE.AND P0, PT, R81, 0x10, PT ;  /* 0x000000105100780c */ /* 0x000fe40003f06270 */
[----:B------:R-:W-:Y:S02]  /*29c0*/  SHF.R.U32.HI R2, RZ, 0x3, R3 ;  /* 0x00000003ff027819 */ /* 0x000fe40000011603 */
[----:B------:R-:W-:Y:S02]  /*29d0*/  LOP3.LUT R0, R0, 0xfffffe00, RZ, 0xc0, !PT ;  /* 0xfffffe0000007812 */ /* 0x000fe400078ec0ff */
[C---:B------:R-:W-:Y:S02]  /*29e0*/  LOP3.LUT R225, R2.reuse, R3, R225, 0x1e, !PT ;  /* 0x0000000302e17212 */ /* 0x040fe400078e1ee1 */
[----:B------:R-:W-:Y:S01]  /*29f0*/  LOP3.LUT R3, R2, R15, R3, 0x1e, !PT ;  /* 0x0000000f02037212 */ /* 0x000fe200078e1e03 */
[----:B------:R-:W-:Y:S01]  /*2a00*/  IMAD R2, R10, 0x400, R0 ;  /* 0x000004000a027824 */ /* 0x000fe200078e0200 */
[----:B------:R-:W-:-:S02]  /*2a10*/  LOP3.LUT R222, R8, R222, RZ, 0xfc, !PT ;  /* 0x000000de08de7212 */ /* 0x000fc400078efcff */
        /* <DEDUP_REMOVED lines=32> */
.L_x_1004:
[----:B------:R-:W-:Y:S04]  /*2c20*/  DEPBAR.LE SB0, 0x1 ;  /* 0x000080400000791a */ /* 0x000fe80000000000 */
[----:B------:R-:W-:Y:S01]  /*2c30*/  BAR.SYNC.DEFER_BLOCKING 0x0 ;  /* 0x0000000000007b1d */ /* 0x000fe20000010000 */
[----:B------:R-:W-:Y:S02]  /*2c40*/  IMAD.U32 R0, RZ, RZ, UR4 ;  /* 0x00000004ff007e24 */ /* 0x000fe4000f8e00ff */
[----:B------:R-:W-:Y:S02]  /*2c50*/  IMAD.U32 R138, RZ, RZ, UR4 ;  /* 0x00000004ff8a7e24 */ /* 0x000fe4000f8e00ff */
[----:B------:R-:W-:Y:S03]  /*2c60*/  IMAD R0, R0, 0x2000, R225 ;  /* 0x0000200000007824 */ /* 0x000fe600078e02e1 */
[----:B------:R-:W-:Y:S02]  /*2c70*/  LEA R138, R138, R228, 0xd ;  /* 0x000000e48a8a7211 */ /* 0x000fe400078e68ff */
[----:B------:R-:W-:Y:S01]  /*2c80*/  SHF.L.U32 R148, R0, 0x1, RZ ;  /* 0x0000000100947819 */ /* 0x000fe200000006ff */
[----:B------:R-:W-:Y:S02]  /*2c90*/  IMAD.U32 R0, RZ, RZ, UR4 ;  /* 0x00000004ff007e24 */ /* 0x000fe4000f8e00ff */
[----:B------:R-:W-:Y:S03]  /*2ca0*/  IMAD.IADD R153, R225, 0x1, R138 ;  /* 0x00000001e1997824 */ /* 0x000fe600078e028a */
[----:B------:R-:W-:Y:S02]  /*2cb0*/  LEA R0, R0, R230, 0xd ;  /* 0x000000e600007211 */ /* 0x000fe400078e68ff */
[----:B------:R-:W-:Y:S03]  /*2cc0*/  SHF.L.U32 R153, R153, 0x1, RZ ;  /* 0x0000000199997819 */ /* 0x000fe600000006ff */
[C---:B------:R-:W-:Y:S01]  /*2cd0*/  IMAD.IADD R152, R225.reuse, 0x1, R0 ;  /* 0x00000001e1987824 */ /* 0x040fe200078e0200 */
[----:B------:R-:W-:Y:S04]  /*2ce0*/  LDSM.16.M88.2 R2, [R207+0x80] ;  /* 0x00008000cf02783b */ /* 0x000fe80000000100 */
[----:B------:R-:W-:Y:S01]  /*2cf0*/  SHF.L.U32 R152, R152, 0x1, RZ ;  /* 0x0000000198987819 */ /* 0x000fe200000006ff */
        /* <DEDUP_REMOVED lines=19> */
[-C--:B------:R-:W-:Y:S08]  /*2e30*/  HMMA.16816.F32 R4, R80, R30.reuse, R4 ;  /* 0x0000001e5004723c */ /* 0x080ff00000001804 */
[C---:B------:R-:W-:Y:S01]  /*2e40*/  HMMA.16816.F32 R8, R132.reuse, R30, R8 ;  /* 0x0000001e8408723c */ /* 0x040fe20000001808 */
[----:B------:R-:W-:Y:S07]  /*2e50*/  LDSM.16.M88.2 R30, [R220+0x2080] ;  /* 0x00208000dc1e783b */ /* 0x000fee0000000100 */
[-C--:B-1----:R-:W-:Y:S08]  /*2e60*/  HMMA.16816.F32 R12, R132, R2.reuse, R12 ;  /* 0x00000002840c723c */ /* 0x082ff0000000180c */
[C---:B------:R-:W-:Y:S01]  /*2e70*/  HMMA.16816.F32 R16, R80.reuse, R2, R16 ;  /* 0x000000025010723c */ /* 0x040fe20000001810 */
[----:B------:R-:W1:Y:S07]  /*2e80*/  LDSM.16.M88.2 R2, [R220+0x1080] ;  /* 0x00108000dc02783b */ /* 0x000e6e0000000100 */
[-C--:B------:R-:W-:Y:S07]  /*2e90*/  HMMA.16816.F32 R20, R80, R136.reuse, R20 ;  /* 0x000000885014723c */ /* 0x080fee0000001814 */
[C---:B------:R-:W-:Y:S01]  /*2ea0*/  IADD3 R81, R225.reuse, R0, R228 ;  /* 0x00000000e1517210 */ /* 0x040fe20007ffe0e4 */
[----:B------:R-:W-:Y:S01]  /*2eb0*/  HMMA.16816.F32 R24, R132, R136, R24 ;  /* 0x000000888418723c */ /* 0x000fe20000001818 */
[----:B------:R-:W-:Y:S01]  /*2ec0*/  IMAD.U32 R80, RZ, RZ, UR4 ;  /* 0x00000004ff507e24 */ /* 0x000fe2000f8e00ff */
[----:B------:R-:W-:Y:S04]  /*2ed0*/  LDSM.16.M88.2 R132, [R223+0x80] ;  /* 0x00008000df84783b */ /* 0x000fe80000000100 */
[----:B------:R-:W-:Y:S01]  /*2ee0*/  LEA R80, R80, R234, 0xd ;  /* 0x000000ea50507211 */ /* 0x000fe200078e68ff */
[----:B------:R-:W-:Y:S01]  /*2ef0*/  LDSM.16.M88.2 R134, [R223+0x1080] ;  /* 0x00108000df86783b */ /* 0x000fe20000000100 */
[-C--:B--2---:R-:W-:Y:S05]  /*2f00*/  HMMA.16816.F32 R4, R140, R28.reuse, R4 ;  /* 0x0000001c8c04723c */ /* 0x084fea0000001804 */
[----:B------:R-:W-:Y:S01]  /*2f10*/  IMAD.IADD R0, R225, 0x1, R80 ;  /* 0x00000001e1007824 */ /* 0x000fe200078e0250 */
[----:B------:R-:W-:Y:S02]  /*2f20*/  SHF.L.U32 R80, R81, 0x1, RZ ;  /* 0x0000000151507819 */ /* 0x000fe400000006ff */
[C---:B------:R-:W-:Y:S01]  /*2f30*/  HMMA.16816.F32 R8, R144.reuse, R28, R8 ;  /* 0x0000001c9008723c */ /* 0x040fe20000001808 */
[----:B------:R-:W-:Y:S03]  /*2f40*/  LDSM.16.M88.2 R28, [R223+0x2080] ;  /* 0x00208000df1c783b */ /* 0x000fe60000000100 */
[----:B------:R-:W-:Y:S01]  /*2f50*/  IMAD.SHL.U32 R164, R0, 0x2, RZ ;  /* 0x0000000200a47824 */ /* 0x000fe200078e00ff */
[----:B------:R-:W2:Y:S01]  /*2f60*/  LDSM.16.M88.4 R80, [R80+0x6080] ;  /* 0x006080005050783b */ /* 0x000ea20000000200 */
[----:B------:R-:W-:Y:S02]  /*2f70*/  MOV R0, UR4 ;  /* 0x0000000400007c02 */ /* 0x000fe40008000f00 */
[-C--:B-1----:R-:W-:Y:S01]  /*2f80*/  HMMA.16816.F32 R12, R144, R2.reuse, R12 ;  /* 0x00000002900c723c */ /* 0x082fe2000000180c */
[----:B------:R-:W1:Y:S03]  /*2f90*/  LDSM.16.M88.4 R136, [R164+0x7080] ;  /* 0x00708000a488783b */ /* 0x000e660000000200 */
[----:B------:R-:W-:Y:S04]  /*2fa0*/  IMAD R0, R0, 0x2000, R233 ;  /* 0x0000200000007824 */ /* 0x000fe800078e02e9 */
[C---:B------:R-:W-:Y:S01]  /*2fb0*/  HMMA.16816.F32 R16, R140.reuse, R2, R16 ;  /* 0x000000028c10723c */ /* 0x040fe20000001810 */
[----:B------:R-:W-:Y:S03]  /*2fc0*/  LDSM.16.M88.2 R2, [R207+0x3080] ;  /* 0x00308000cf02783b */ /* 0x000fe60000000100 */
[----:B------:R-:W-:Y:S04]  /*2fd0*/  SHF.L.U32 R0, R0, 0x1, RZ ;  /* 0x0000000100007819 */ /* 0x000fe800000006ff */
[-C--:B------:R-:W-:Y:S01]  /*2fe0*/  HMMA.16816.F32 R20, R140, R30.reuse, R20 ;  /* 0x0000001e8c14723c */ /* 0x080fe20000001814 */
[----:B------:R-:W3:Y:S04]  /*2ff0*/  LDSM.16.M88.4 R140, [R148+0x8080] ;  /* 0x00808000948c783b */ /* 0x000ee80000000200 */
[----:B------:R-:W4:Y:S03]  /*3000*/  LDSM.16.M88.4 R148, [R148+0x9080] ;  /* 0x009080009494783b */ /* 0x000f260000000200 */
[----:B------:R-:W-:Y:S01]  /*3010*/  HMMA.16816.F32 R24, R144, R30, R24 ;  /* 0x0000001e9018723c */ /* 0x000fe20000001818 */
[----:B------:R-:W3:Y:S04]  /*3020*/  LDSM.16.M88.2 R30, [R207+0x4080] ;  /* 0x00408000cf1e783b */ /* 0x000ee80000000100 */
[----:B------:R-:W-:Y:S03]  /*3030*/  LDSM.16.M88.4 R144, [R153+0x9080] ;  /* 0x009080009990783b */ /* 0x000fe60000000200 */
[-C--:B--2---:R-:W-:Y:S08]  /*3040*/  HMMA.16816.F32 R4, R80, R132.reuse, R4 ;  /* 0x000000845004723c */ /* 0x084ff00000001804 */
[C---:B-1----:R-:W-:Y:S01]  /*3050*/  HMMA.16816.F32 R8, R136.reuse, R132, R8 ;  /* 0x000000848808723c */ /* 0x042fe20000001808 */
[----:B------:R-:W1:Y:S07]  /*3060*/  LDSM.16.M88.2 R132, [R207+0x5080] ;  /* 0x00508000cf84783b */ /* 0x000e6e0000000100 */
[-C--:B------:R-:W-:Y:S08]  /*3070*/  HMMA.16816.F32 R12, R136, R134.reuse, R12 ;  /* 0x00000086880c723c */ /* 0x080ff0000000180c */
[C---:B------:R-:W-:Y:S01]  /*3080*/  HMMA.16816.F32 R16, R80.reuse, R134, R16 ;  /* 0x000000865010723c */ /* 0x040fe20000001810 */
[----:B------:R-:W-:Y:S07]  /*3090*/  LDSM.16.M88.2 R134, [R220+0x3080] ;  /* 0x00308000dc86783b */ /* 0x000fee0000000100 */
[-C--:B------:R-:W-:Y:S01]  /*30a0*/  HMMA.16816.F32 R20, R80, R28.reuse, R20 ;  /* 0x0000001c5014723c */ /* 0x080fe20000001814 */
[----:B------:R2:W-:Y:S07]  /*30b0*/  LDSM.16.M88.4 R80, [R0+0x8080] ;  /* 0x008080000050783b */ /* 0x0005ee0000000200 */
[----:B------:R-:W-:Y:S01]  /*30c0*/  HMMA.16816.F32 R24, R136, R28, R24 ;  /* 0x0000001c8818723c */ /* 0x000fe20000001818 */
[----:B------:R-:W1:Y:S04]  /*30d0*/  LDSM.16.M88.2 R28, [R221+0x3080] ;  /* 0x00308000dd1c783b */ /* 0x000e680000000100 */
[----:B------:R-:W1:Y:S03]  /*30e0*/  LDSM.16.M88.4 R136, [R152+0x9080] ;  /* 0x009080009888783b */ /* 0x000e660000000200 */
[-C--:B---3--:R-:W-:Y:S01]  /*30f0*/  HMMA.16816.F32 R4, R140, R2.reuse, R4 ;  /* 0x000000028c04723c */ /* 0x088fe20000001804 */
[----:B------:R-:W-:Y:S07]  /*3100*/  LDSM.16.M88.2 R152, [R220+0x4080] ;  /* 0x00408000dc98783b */ /* 0x000fee0000000100 */
[C---:B----4-:R-:W-:Y:S01]  /*3110*/  HMMA.16816.F32 R8, R148.reuse, R2, R8 ;  /* 0x000000029408723c */ /* 0x050fe20000001808 */
[----:B------:R-:W3:Y:S03]  /*3120*/  LDSM.16.M88.2 R2, [R221+0x4080] ;  /* 0x00408000dd02783b */ /* 0x000ee60000000100 */
[----:B--2---:R-:W-:Y:S04]  /*3130*/  IMAD.U32 R0, RZ, RZ, UR4 ;  /* 0x00000004ff007e24 */ /* 0x004fe8000f8e00ff */
[-C--:B------:R-:W-:Y:S04]  /*3140*/  HMMA.16816.F32 R12, R148, R30.reuse, R12 ;  /* 0x0000001e940c723c */ /* 0x080fe8000000180c */
[----:B------:R-:W-:Y:S04]  /*3150*/  LEA R0, R0, R231, 0xd ;  /* 0x000000e700007211 */ /* 0x000fe800078e68ff */
[C---:B------:R-:W-:Y:S01]  /*3160*/  HMMA.16816.F32 R16, R140.reuse, R30, R16 ;  /* 0x0000001e8c10723c */ /* 0x040fe20000001810 */
[----:B------:R-:W2:Y:S03]  /*3170*/  LDSM.16.M88.2 R30, [R221+0x5080] ;  /* 0x00508000dd1e783b */ /* 0x000ea60000000100 */
[----:B------:R-:W-:Y:S04]  /*3180*/  IMAD.SHL.U32 R0, R0, 0x2, RZ ;  /* 0x0000000200007824 */ /* 0x000fe800078e00ff */
[-C--:B-1----:R-:W-:Y:S01]  /*3190*/  HMMA.16816.F32 R20, R140, R132.reuse, R20 ;  /* 0x000000848c14723c */ /* 0x082fe20000001814 */
[----:B------:R1:W4:Y:S07]  /*31a0*/  LDSM.16.M88.4 R140, [R0+0x8080] ;  /* 0x00808000008c783b */ /* 0x00032e0000000200 */
[----:B------:R-:W-:Y:S08]  /*31b0*/  HMMA.16816.F32 R24, R148, R132, R24 ;  /* 0x000000849418723c */ /* 0x000ff00000001818 */
[-C--:B------:R-:W-:Y:S08]  /*31c0*/  HMMA.16816.F32 R4, R80, R28.reuse, R4 ;  /* 0x0000001c5004723c */ /* 0x080ff00000001804 */
[C---:B------:R-:W-:Y:S01]  /*31d0*/  HMMA.16816.F32 R8, R136.reuse, R28, R8 ;  /* 0x0000001c8808723c */ /* 0x040fe20000001808 */
[----:B------:R-:W5:Y:S03]  /*31e0*/  LDSM.16.M88.2 R28, [R220+0x5080] ;  /* 0x00508000dc1c783b */ /* 0x000f660000000100 */
[----:B-1----:R-:W-:Y:S04]  /*31f0*/  MOV R0, UR4 ;  /* 0x0000000400007c02 */ /* 0x002fe80008000f00 */
[-C--:B---3--:R-:W-:Y:S04]  /*3200*/  HMMA.16816.F32 R12, R136, R2.reuse, R12 ;  /* 0x00000002880c723c */ /* 0x088fe8000000180c */
[----:B------:R-:W-:Y:S04]  /*3210*/  IMAD R0, R0, 0x2000, R232 ;  /* 0x0000200000007824 */ /* 0x000fe800078e02e8 */
[C---:B------:R-:W-:Y:S01]  /*3220*/  HMMA.16816.F32 R16, R80.reuse, R2, R16 ;  /* 0x000000025010723c */ /* 0x040fe20000001810 */
[----:B------:R-:W-:Y:S03]  /*3230*/  LDSM.16.M88.2 R2, [R223+0x3080] ;  /* 0x00308000df02783b */ /* 0x000fe60000000100 */
[----:B------:R-:W-:Y:S04]  /*3240*/  SHF.L.U32 R0, R0, 0x1, RZ ;  /* 0x0000000100007819 */ /* 0x000fe800000006ff */
[-C--:B--2---:R-:W-:Y:S01]  /*3250*/  HMMA.16816.F32 R20, R80, R30.reuse, R20 ;  /* 0x0000001e5014723c */ /* 0x084fe20000001814 */
[----:B------:R-:W1:Y:S07]  /*3260*/  LDSM.16.M88.4 R80, [R0+0x8080] ;  /* 0x008080000050783b */ /* 0x000e6e0000000200 */
[----:B------:R-:W-:Y:S01]  /*3270*/  HMMA.16816.F32 R24, R136, R30, R24 ;  /* 0x0000001e8818723c */ /* 0x000fe20000001818 */
[----:B------:R-:W-:Y:S04]  /*3280*/  LDSM.16.M88.2 R30, [R223+0x4080] ;  /* 0x00408000df1e783b */ /* 0x000fe80000000100 */
[----:B------:R-:W-:Y:S02]  /*3290*/  LDSM.16.M88.2 R136, [R223+0x5080] ;  /* 0x00508000df88783b */ /* 0x000fe40000000100 */
[----:B------:R-:W-:Y:S01]  /*32a0*/  IMAD.U32 R139, RZ, RZ, UR4 ;  /* 0x00000004ff8b7e24 */ /* 0x000fe2000f8e00ff */
[-C--:B----4-:R-:W-:Y:S05]  /*32b0*/  HMMA.16816.F32 R4, R140, R134.reuse, R4 ;  /* 0x000000868c04723c */ /* 0x090fea0000001804 */
[----:B------:R-:W-:Y:S03]  /*32c0*/  LEA R139, R139, R241, 0x6 ;  /* 0x000000f18b8b7211 */ /* 0x000fe600078e30ff */
[C---:B------:R-:W-:Y:S01]  /*32d0*/  HMMA.16816.F32 R8, R144.reuse, R134, R8 ;  /* 0x000000869008723c */ /* 0x040fe20000001808 */
[----:B------:R-:W2:Y:S04]  /*32e0*/  LDSM.16.M88.4 R132, [R164+0x9080] ;  /* 0x00908000a484783b */ /* 0x000ea80000000200 */
[----:B------:R3:W4:Y:S03]  /*32f0*/  LDS R138, [R139.X4+0x120a0] ;  /* 0x0120a0008b8a7984 */ /* 0x0007260000004800 */
[-C--:B------:R-:W-:Y:S08]  /*3300*/  HMMA.16816.F32 R12, R144, R152.reuse, R12 ;  /* 0x00000098900c723c */ /* 0x080ff0000000180c */
[C---:B------:R-:W-:Y:S08]  /*3310*/  HMMA.16816.F32 R16, R140.reuse, R152, R16 ;  /* 0x000000988c10723c */ /* 0x040ff00000001810 */
[-C--:B-----5:R-:W-:Y:S08]  /*3320*/  HMMA.16816.F32 R20, R140, R28.reuse, R20 ;  /* 0x0000001c8c14723c */ /* 0x0a0ff00000001814 */
[----:B------:R-:W-:Y:S01]  /*3330*/  HMMA.16816.F32 R24, R144, R28, R24 ;  /* 0x0000001c9018723c */ /* 0x000fe20000001818 */
[----:B------:R3:W3:Y:S04]  /*3340*/  LDS R28, [R139.X4+0x12080] ;  /* 0x012080008b1c7984 */ /* 0x0006e80000004800 */
[----:B------:R3:W3:Y:S03]  /*3350*/  LDS R29, [R139.X4+0x12100] ;  /* 0x012100008b1d7984 */ /* 0x0006e60000004800 */
[-C--:B-1----:R-:W-:Y:S01]  /*3360*/  HMMA.16816.F32 R4, R80, R2.reuse, R4 ;  /* 0x000000025004723c */ /* 0x082fe20000001804 */
[----:B------:R-:W1:Y:S01]  /*3370*/  LDS R139, [R139.X4+0x12120] ;  /* 0x012120008b8b7984 */ /* 0x000e620000004800 */
[----:B------:R-:W-:Y:S04]  /*3380*/  DEPBAR.LE SB0, 0x0 ;  /* 0x000080000000791a */ /* 0x000fe80000000000 */
[----:B------:R-:W-:Y:S02]  /*3390*/  BAR.SYNC.DEFER_BLOCKING 0x0 ;  /* 0x0000000000007b1d */ /* 0x000fe40000010000 */
[C---:B--2---:R-:W-:Y:S08]  /*33a0*/  HMMA.16816.F32 R8, R132.reuse, R2, R8 ;  /* 0x000000028408723c */ /* 0x044ff00000001808 */
[-C--:B------:R-:W-:Y:S08]  /*33b0*/  HMMA.16816.F32 R12, R132, R30.reuse, R12 ;  /* 0x0000001e840c723c */ /* 0x080ff0000000180c */
[C---:B------:R-:W-:Y:S01]  /*33c0*/  HMMA.16816.F32 R16, R80.reuse, R30, R16 ;  /* 0x0000001e5010723c */ /* 0x040fe20000001810 */
[----:B------:R2:W1:Y:S06]  /*33d0*/  LDSM.16.M88.4 R140, [R226+0xe080] ;  /* 0x00e08000e28c783b */ /* 0x00046c0000000200 */
[----:B------:R-:W-:Y:S01]  /*33e0*/  IADD3 R30, R237, 0x1, RZ ;  /* 0x00000001ed1e7810 */ /* 0x000fe20007ffe0ff */
[-C--:B------:R-:W-:Y:S01]  /*33f0*/  HMMA.16816.F32 R20, R80, R136.reuse, R20 ;  /* 0x000000885014723c */ /* 0x080fe20000001814 */
[----:B------:R2:W1:Y:S02]  /*3400*/  LDSM.16.M88.4 R144, [R226+0xf080] ;  /* 0x00f08000e290783b */ /* 0x0004640000000200 */
[----:B------:R-:W-:Y:S02]  /*3410*/  ISETP.GE.AND P1, PT, R30, R208, PT ;  /* 0x000000d01e00720c */ /* 0x000fe40003f26270 */
[----:B------:R2:W1:Y:S03]  /*3420*/  LDSM.16.M88.4 R148, [R227+0xe080] ;  /* 0x00e08000e394783b */ /* 0x0004660000000200 */
[----:B------:R-:W-:Y:S01]  /*3430*/  HMMA.16816.F32 R24, R132, R136, R24 ;  /* 0x000000888418723c */ /* 0x000fe20000001818 */
[----:B------:R2:W1:Y:S07]  /*3440*/  LDSM.16.M88.4 R164, [R227+0xf080] ;  /* 0x00f08000e3a4783b */ /* 0x00046e0000000200 */
[----:B------:R-:W-:-:S05]  /*3450*/  @P1 BRA `(.L_x_1002) ;  /* 0x0000030000001947 */ /* 0x000fca0003800000 */
[----:B---34-:R-:W-:Y:S01]  /*3460*/  SHF.R.S32.HI R3, RZ, 0x1f, R30 ;  /* 0x0000001fff037819 */ /* 0x018fe2000001141e */
[----:B------:R-:W3:Y:S01]  /*3470*/  LDL.64 R210, [R1+0x10] ;  /* 0x0000100001d27983 */ /* 0x000ee20000100a00 */
[----:B------:R-:W-:Y:S01]  /*3480*/  @!P2 LEA R2, R237, 0x40, 0x6 ;  /* 0x00000040ed02a811 */ /* 0x000fe200078e30ff */
[----:B------:R-:W-:Y:S02]  /*3490*/  IMAD.WIDE.U32 R80, R30, c[0x0][0x178], RZ ;  /* 0x00005e001e507a25 */ /* 0x000fe400078e00ff */
[----:B------:R-:W4:Y:S02]  /*34a0*/  LDL R208, [R1+0x1c] ;  /* 0x00001c0001d07983 */ /* 0x000f240000100800 */
[----:B------:R-:W-:Y:S02]  /*34b0*/  IMAD R3, R3, c[0x0][0x178], RZ ;  /* 0x00005e0003037a24 */ /* 0x000fe400078e02ff */
[----:B------:R-:W5:Y:S01]  /*34c0*/  S2R R209, SR_TID.X ;  /* 0x0000000000d17919 */ /* 0x000f620000002100 */
[----:B------:R-:W-:Y:S02]  /*34d0*/  IMAD.SHL.U32 R83, R80, 0x40, RZ ;  /* 0x0000004050537824 */ /* 0x000fe400078e00ff */
[----:B------:R-:W-:Y:S01]  /*34e0*/  IMAD R3, R30, c[0x0][0x17c], R3 ;  /* 0x00005f001e037a24 */ /* 0x000fe200078e0203 */
[----:B------:R-:W2:Y:S03]  /*34f0*/  S2R R133, SR_TID.X ;  /* 0x0000000000857919 */ /* 0x000ea60000002100 */
[----:B------:R-:W-:Y:S01]  /*3500*/  IMAD.IADD R3, R81, 0x1, R3 ;  /* 0x0000000151037824 */ /* 0x000fe200078e0203 */
[C---:B---3--:R-:W-:Y:S04]  /*3510*/  @!P2 IADD3 R0, P5, R2.reuse, R210, RZ ;  /* 0x000000d20200a210 */ /* 0x048fe80007fbe0ff */
[----:B----4-:R-:W-:Y:S02]  /*3520*/  @!P2 LEA.HI.X.SX32 R31, R2, R208, 0x1, P5 ;  /* 0x000000d0021fa211 */ /* 0x010fe400028f0eff */
[----:B-----5:R-:W-:Y:S02]  /*3530*/  SHF.R.S32.HI R208, RZ, 0x1f, R209 ;  /* 0x0000001fffd07819 */ /* 0x020fe400000114d1 */
[----:B------:R-:W-:Y:S02]  /*3540*/  IADD3 R81, P6, P5, R250, UR7, R83 ;  /* 0x00000007fa517c10 */ /* 0x000fe4000fdde053 */
        /* <DEDUP_REMOVED lines=33> */
.L_x_1002:
[----:B---34-:R-:W-:Y:S01]  /*3760*/  IMAD R0, R237, 0x40, R243 ;  /* 0x00000040ed007824 */ /* 0x018fe200078e02f3 */
[----:B------:R-:W0:Y:S01]  /*3770*/  LDGDEPBAR ;  /* 0x00000000000079af */ /* 0x000e220000000000 */
[----:B------:R-:W-:Y:S03]  /*3780*/  IMAD.IADD R30, R243, 0x1, -R245 ;  /* 0x00000001f31e7824 */ /* 0x000fe600078e0af5 */
[----:B------:R-:W-:Y:S04]  /*3790*/  IADD3 R0, -R242, 0x1, R0 ;  /* 0x00000001f2007810 */ /* 0x000fe80007ffe100 */
[----:B------:R-:W-:Y:S04]  /*37a0*/  IADD3 R3, -R245, R241, R0 ;  /* 0x000000f1f5037210 */ /* 0x000fe80007ffe100 */
        /* <DEDUP_REMOVED lines=10> */
[----:B------:R-:W-:Y:S01]  /*3850*/  FFMA.FTZ R152, R82, c[0x0][0x29c], -R28 ;  /* 0x0000a70052987a23 */ /* 0x000fe2000001081c */
[----:B------:R-:W-:Y:S02]  /*3860*/  FSEL R133, R6, -INF , P6 ;  /* 0xff80000006857808 */ /* 0x000fe40003000000 */
[C---:B------:R-:W-:Y:S02]  /*3870*/  ISETP.GT.AND P6, PT, R0.reuse, 0x20, PT ;  /* 0x000000200000780c */ /* 0x040fe40003fc4270 */
[----:B------:R-:W-:Y:S01]  /*3880*/  FSEL R132, R7, -INF , P5 ;  /* 0xff80000007847808 */ /* 0x000fe20002800000 */
[--C-:B------:R-:W-:Y:S01]  /*3890*/  FFMA.FTZ R218, R133, c[0x0][0x29c], -R138.reuse ;  /* 0x0000a70085da7a23 */ /* 0x100fe2000001088a */
[----:B------:R-:W-:Y:S02]  /*38a0*/  ISETP.GT.AND P5, PT, R0, 0x21, PT ;  /* 0x000000210000780c */ /* 0x000fe40003fa4270 */
[----:B------:R-:W-:Y:S01]  /*38b0*/  FSEL R80, R16, -INF , P6 ;  /* 0xff80000010507808 */ /* 0x000fe20003000000 */
[----:B------:R-:W-:Y:S01]  /*38c0*/  FFMA.FTZ R217, R132, c[0x0][0x29c], -R138 ;  /* 0x0000a70084d97a23 */ /* 0x000fe2000001088a */
[----:B------:R-:W-:Y:S02]  /*38d0*/  ISETP.GT.AND P6, PT, R2, 0x20, PT ;  /* 0x000000200200780c */ /* 0x000fe40003fc4270 */
[----:B------:R-:W-:Y:S01]  /*38e0*/  FSEL R31, R17, -INF , P5 ;  /* 0xff800000111f7808 */ /* 0x000fe20002800000 */
[--C-:B------:R-:W-:Y:S01]  /*38f0*/  FFMA.FTZ R208, R80, c[0x0][0x29c], -R28.reuse ;  /* 0x0000a70050d07a23 */ /* 0x100fe2000001081c */
[----:B------:R-:W-:Y:S02]  /*3900*/  ISETP.GT.AND P5, PT, R2, 0x21, PT ;  /* 0x000000210200780c */ /* 0x000fe40003fa4270 */
[----:B------:R-:W-:Y:S01]  /*3910*/  FSEL R81, R18, -INF , P6 ;  /* 0xff80000012517808 */ /* 0x000fe20003000000 */
[----:B------:R-:W-:Y:S01]  /*3920*/  FFMA.FTZ R209, R31, c[0x0][0x29c], -R28 ;  /* 0x0000a7001fd17a23 */ /* 0x000fe2000001081c */
[----:B------:R-:W-:Y:S02]  /*3930*/  FSEL R19, R19, -INF , P5 ;  /* 0xff80000013137808 */ /* 0x000fe40002800000 */
[----:B------:R-:W-:Y:S01]  /*3940*/  IADD3 R4, R3, 0x20, RZ ;  /* 0x0000002003047810 */ /* 0x000fe20007ffe0ff */
[--C-:B------:R-:W-:Y:S01]  /*3950*/  FFMA.FTZ R132, R81, c[0x0][0x29c], -R138.reuse ;  /* 0x0000a70051847a23 */ /* 0x100fe2000001088a */
[C---:B------:R-:W-:Y:S01]  /*3960*/  ISETP.GT.AND P5, PT, R0.reuse, 0x41, PT ;  /* 0x000000410000780c */ /* 0x040fe20003fa4270 */
[----:B------:R-:W-:Y:S01]  /*3970*/  FFMA.FTZ R216, R19, c[0x0][0x29c], -R138 ;  /* 0x0000a70013d87a23 */ /* 0x000fe2000001088a */
[----:B------:R-:W-:Y:S02]  /*3980*/  ISETP.GT.AND P6, PT, R0, 0x40, PT ;  /* 0x000000400000780c */ /* 0x000fe40003fc4270 */
[----:B------:R-:W-:Y:S01]  /*3990*/  IADD3 R3, R3, 0x28, RZ ;  /* 0x0000002803037810 */ /* 0x000fe20007ffe0ff */
[----:B------:R-:W-:Y:S01]  /*39a0*/  MUFU.EX2 R132, R132 ;  /* 0x0000008400847308 */ /* 0x000fe20000000800 */
[----:B------:R-:W-:Y:S02]  /*39b0*/  FSEL R21, R21, -INF , P5 ;  /* 0xff80000015157808 */ /* 0x000fe40002800000 */
[----:B------:R-:W-:Y:S02]  /*39c0*/  IMNMX R0, R30, R4, PT ;  /* 0x000000041e007217 */ /* 0x000fe40003800200 */
[-C--:B-1----:R-:W-:Y:S03]  /*39d0*/  HMMA.16816.F32 R4, R140, R154.reuse, RZ ;  /* 0x0000009a8c04723c */ /* 0x082fe600000018ff */
[----:B------:R-:W-:Y:S01]  /*39e0*/  FSEL R20, R20, -INF , P6 ;  /* 0xff80000014147808 */ /* 0x000fe20003000000 */
[--C-:B------:R-:W-:Y:S01]  /*39f0*/  FFMA.FTZ R219, R21, c[0x0][0x29c], -R28.reuse ;  /* 0x0000a70015db7a23 */ /* 0x100fe2000001081c */
[C---:B------:R-:W-:Y:S02]  /*3a00*/  ISETP.GT.AND P6, PT, R2.reuse, 0x40, PT ;  /* 0x000000400200780c */ /* 0x040fe40003fc4270 */
[----:B------:R-:W-:Y:S01]  /*3a10*/  ISETP.GT.AND P5, PT, R2, 0x41, PT ;  /* 0x000000410200780c */ /* 0x000fe20003fa4270 */
[----:B------:R-:W-:Y:S01]  /*3a20*/  FFMA.FTZ R238, R20, c[0x0][0x29c], -R28 ;  /* 0x0000a70014ee7a23 */ /* 0x000fe2000001081c */
[----:B------:R-:W-:Y:S03]  /*3a30*/  IMNMX R2, R30, R3, PT ;  /* 0x000000031e027217 */ /* 0x000fe60003800200 */
[----:B------:R-:W-:Y:S02]  /*3a40*/  FSEL R22, R22, -INF , P6 ;  /* 0xff80000016167808 */ /* 0x000fe40003000000 */
[----:B------:R-:W-:Y:S02]  /*3a50*/  ISETP.GT.AND P6, PT, R0, RZ, PT ;  /* 0x000000ff0000720c */ /* 0x000fe40003fc4270 */
[----:B------:R-:W-:Y:S01]  /*3a60*/  FSEL R23, R23, -INF , P5 ;  /* 0xff80000017177808 */ /* 0x000fe20002800000 */
[--C-:B------:R-:W-:Y:S01]  /*3a70*/  FFMA.FTZ R133, R22, c[0x0][0x29c], -R138.reuse ;  /* 0x0000a70016857a23 */ /* 0x100fe2000001088a */
[----:B------:R-:W-:Y:S02]  /*3a80*/  ISETP.GT.AND P5, PT, R0, 0x1, PT ;  /* 0x000000010000780c */ /* 0x000fe40003fa4270 */
[----:B------:R-:W-:Y:S01]  /*3a90*/  FSEL R18, R8, -INF , P6 ;  /* 0xff80000008127808 */ /* 0x000fe20003000000 */
[----:B------:R-:W-:Y:S01]  /*3aa0*/  FFMA.FTZ R138, R23, c[0x0][0x29c], -R138 ;  /* 0x0000a700178a7a23 */ /* 0x000fe2000001088a */
[----:B------:R-:W-:Y:S01]  /*3ab0*/  ISETP.GT.AND P6, PT, R2, RZ, PT ;  /* 0x000000ff0200720c */ /* 0x000fe20003fc4270 */
[----:B------:R-:W-:Y:S01]  /*3ac0*/  MUFU.EX2 R133, R133 ;  /* 0x0000008500857308 */ /* 0x000fe20000000800 */
[----:B------:R-:W-:Y:S01]  /*3ad0*/  FSEL R17, R9, -INF , P5 ;  /* 0xff80000009117808 */ /* 0x000fe20002800000 */
[--C-:B------:R-:W-:Y:S01]  /*3ae0*/  FFMA.FTZ R215, R18, c[0x0][0x29c], -R29.reuse ;  /* 0x0000a70012d77a23 */ /* 0x100fe2000001081d */
[----:B------:R-:W-:Y:S02]  /*3af0*/  ISETP.GT.AND P5, PT, R2, 0x1, PT ;  /* 0x000000010200780c */ /* 0x000fe40003fa4270 */
[----:B------:R-:W-:Y:S01]  /*3b00*/  FSEL R137, R10, -INF , P6 ;  /* 0xff8000000a897808 */ /* 0x000fe20003000000 */
[--C-:B------:R-:W-:Y:S01]  /*3b10*/  FFMA.FTZ R214, R17, c[0x0][0x29c], -R29.reuse ;  /* 0x0000a70011d67a23 */ /* 0x100fe2000001081d */
[----:B------:R-:W-:Y:S02]  /*3b20*/  FSEL R136, R11, -INF , P5 ;  /* 0xff8000000b887808 */ /* 0x000fe40002800000 */
[C---:B------:R-:W-:Y:S01]  /*3b30*/  HMMA.16816.F32 R8, R144.reuse, R154, RZ ;  /* 0x0000009a9008723c */ /* 0x040fe200000018ff */
[----:B------:R-:W-:Y:S01]  /*3b40*/  MUFU.EX2 R138, R138 ;  /* 0x0000008a008a7308 */ /* 0x000fe20000000800 */
[C---:B------:R-:W-:Y:S02]  /*3b50*/  ISETP.GT.AND P5, PT, R0.reuse, 0x21, PT ;  /* 0x000000210000780c */ /* 0x040fe40003fa4270 */
[----:B------:R-:W-:Y:S02]  /*3b60*/  ISETP.GT.AND P6, PT, R0, 0x20, PT ;  /* 0x000000200000780c */ /* 0x000fe40003fc4270 */
[----:B------:R-:W-:Y:S02]  /*3b70*/  FSEL R3, R13, -INF , P5 ;  /* 0xff8000000d037808 */ /* 0x000fe40002800000 */
[----:B------:R-:W-:Y:S02]  /*3b80*/  FSEL R16, R12, -INF , P6 ;  /* 0xff8000000c107808 */ /* 0x000fe40003000000 */
[C---:B------:R-:W-:Y:S02]  /*3b90*/  ISETP.GT.AND P6, PT, R2.reuse, 0x20, PT ;  /* 0x000000200200780c */ /* 0x040fe40003fc4270 */
[----:B------:R-:W-:Y:S01]  /*3ba0*/  ISETP.GT.AND P5, PT, R2, 0x21, PT ;  /* 0x000000210200780c */ /* 0x000fe20003fa4270 */
[--C-:B------:R-:W-:Y:S01]  /*3bb0*/  FFMA.FTZ R213, R16, c[0x0][0x29c], -R29.reuse ;  /* 0x0000a70010d57a23 */ /* 0x100fe2000001081d */
[----:B------:R-:W-:Y:S01]  /*3bc0*/  FSEL R135, R14, -INF , P6 ;  /* 0xff8000000e877808 */ /* 0x000fe20003000000 */
[--C-:B------:R-:W-:Y:S01]  /*3bd0*/  FFMA.FTZ R212, R3, c[0x0][0x29c], -R29.reuse ;  /* 0x0000a70003d47a23 */ /* 0x100fe2000001081d */
[----:B------:R-:W-:Y:S01]  /*3be0*/  FSEL R134, R15, -INF , P5 ;  /* 0xff8000000f867808 */ /* 0x000fe20002800000 */
[----:B------:R-:W-:Y:S01]  /*3bf0*/  LDS R3, [R241.X4+0x12280] ;  /* 0x01228000f1037984 */ /* 0x000fe20000004800 */
[-C--:B------:R-:W-:Y:S01]  /*3c00*/  HMMA.16816.F32 R12, R144, R156.reuse, RZ ;  /* 0x0000009c900c723c */ /* 0x080fe200000018ff */
[C---:B------:R-:W-:Y:S02]  /*3c10*/  ISETP.GT.AND P6, PT, R0.reuse, 0x40, PT ;  /* 0x000000400000780c */ /* 0x040fe40003fc4270 */
[----:B------:R-:W-:Y:S01]  /*3c20*/  ISETP.GT.AND P5, PT, R0, 0x41, PT ;  /* 0x000000410000780c */ /* 0x000fe20003fa4270 */
[----:B------:R-:W-:Y:S01]  /*3c30*/  IMAD.MOV.U32 R0, RZ, RZ, 0x40 ;  /* 0x00000040ff007424 */ /* 0x000fe200078e00ff */
[----:B------:R-:W-:Y:S02]  /*3c40*/  FSEL R24, R24, -INF , P6 ;  /* 0xff80000018187808 */ /* 0x000fe40003000000 */
[----:B------:R-:W-:Y:S01]  /*3c50*/  FSEL R25, R25, -INF , P5 ;  /* 0xff80000019197808 */ /* 0x000fe20002800000 */
[C---:B------:R-:W-:Y:S02]  /*3c60*/  HMMA.16816.F32 R16, R140.reuse, R156, RZ ;  /* 0x0000009c8c10723c */ /* 0x040fe400000018ff */
[----:B------:R-:W-:Y:S02]  /*3c70*/  ISETP.GT.AND P6, PT, R2, 0x40, PT ;  /* 0x000000400200780c */ /* 0x000fe40003fc4270 */
[--C-:B------:R-:W-:Y:S01]  /*3c80*/  FFMA.FTZ R211, R24, c[0x0][0x29c], -R29.reuse ;  /* 0x0000a70018d37a23 */ /* 0x100fe2000001081d */
[----:B------:R-:W-:Y:S01]  /*3c90*/  ISETP.GT.AND P5, PT, R2, 0x41, PT ;  /* 0x000000410200780c */ /* 0x000fe20003fa4270 */
[----:B------:R-:W-:Y:S01]  /*3ca0*/  FFMA.FTZ R210, R25, c[0x0][0x29c], -R29 ;  /* 0x0000a70019d27a23 */ /* 0x000fe2000001081d */
[----:B------:R-:W-:Y:S01]  /*3cb0*/  FSEL R26, R26, -INF , P6 ;  /* 0xff8000001a1a7808 */ /* 0x000fe20003000000 */
[-C--:B------:R-:W-:Y:S01]  /*3cc0*/  HMMA.16816.F32 R20, R140, R158.reuse, RZ ;  /* 0x0000009e8c14723c */ /* 0x080fe200000018ff */
[----:B------:R-:W-:Y:S01]  /*3cd0*/  FSEL R27, R27, -INF , P5 ;  /* 0xff8000001b1b7808 */ /* 0x000fe20002800000 */
[----:B------:R-:W-:Y:S02]  /*3ce0*/  MUFU.EX2 R140, R209 ;  /* 0x000000d1008c7308 */ /* 0x000fe40000000800 */
[----:B------:R-:W-:Y:S01]  /*3cf0*/  FFMA.FTZ R239, R26, c[0x0][0x29c], -R139 ;  /* 0x0000a7001aef7a23 */ /* 0x000fe2000001088b */
[----:B------:R-:W-:Y:S03]  /*3d00*/  SEL R0, R0, 0xffffffc0, !P0 ;  /* 0xffffffc000007807 */ /* 0x000fe60004000000 */
[----:B------:R-:W-:Y:S04]  /*3d10*/  HMMA.16816.F32 R28, R144, R158, RZ ;  /* 0x0000009e901c723c */ /* 0x000fe800000018ff */
[----:B------:R-:W-:Y:S01]  /*3d20*/  IMAD.IADD R2, R226, 0x1, R0 ;  /* 0x00000001e2027824 */ /* 0x000fe200078e0200 */
[----:B------:R-:W-:Y:S01]  /*3d30*/  MUFU.EX2 R146, R208 ;  /* 0x000000d000927308 */ /* 0x000fe20000000800 */
[----:B------:R-:W-:Y:S02]  /*3d40*/  IMAD.IADD R0, R0, 0x1, R227 ;  /* 0x0000000100007824 */ /* 0x000fe400078e02e3 */
[-C--:B------:R-:W-:Y:S01]  /*3d50*/  HMMA.16816.F32 R4, R148, R160.reuse, R4 ;  /* 0x000000a09404723c */ /* 0x080fe20000001804 */
[----:B------:R-:W-:Y:S06]  /*3d60*/  LDSM.16.M88.4 R80, [R2+0xf080] ;  /* 0x00f080000250783b */ /* 0x000fec0000000200 */
[----:B------:R-:W-:Y:S01]  /*3d70*/  MUFU.EX2 R141, R212 ;  /* 0x000000d4008d7308 */ /* 0x000fe20000000800 */
[C---:B------:R-:W-:Y:S08]  /*3d80*/  HMMA.16816.F32 R8, R164.reuse, R160, R8 ;  /* 0x000000a0a408723c */ /* 0x040ff00000001808 */
[-C--:B------:R-:W-:Y:S01]  /*3d90*/  HMMA.16816.F32 R12, R164, R162.reuse, R12 ;  /* 0x000000a2a40c723c */ /* 0x080fe2000000180c */
[----:B------:R-:W-:Y:S07]  /*3da0*/  MUFU.EX2 R142, R211 ;  /* 0x000000d3008e7308 */ /* 0x000fee0000000800 */
[C---:B------:R-:W-:Y:S03]  /*3db0*/  HMMA.16816.F32 R16, R148.reuse, R162, R16 ;  /* 0x000000a29410723c */ /* 0x040fe60000001810 */
[----:B------:R-:W-:Y:S05]  /*3dc0*/  MUFU.EX2 R144, R210 ;  /* 0x000000d200907308 */ /* 0x000fea0000000800 */
[-C--:B------:R-:W-:Y:S05]  /*3dd0*/  HMMA.16816.F32 R20, R148, R168.reuse, R20 ;  /* 0x000000a89414723c */ /* 0x080fea0000001814 */
[----:B------:R-:W-:Y:S02]  /*3de0*/  MUFU.EX2 R143, R153 ;  /* 0x00000099008f7308 */ /* 0x000fe40000000800 */
[--C-:B------:R-:W-:Y:S01]  /*3df0*/  FFMA.FTZ R149, R136, c[0x0][0x29c], -R139.reuse ;  /* 0x0000a70088957a23 */ /* 0x100fe2000001088b */
[----:B------:R-:W-:Y:S04]  /*3e00*/  HMMA.16816.F32 R28, R164, R168, R28 ;  /* 0x000000a8a41c723c */ /* 0x000fe8000000181c */
[--C-:B------:R-:W-:Y:S02]  /*3e10*/  FFMA.FTZ R150, R135, c[0x0][0x29c], -R139.reuse ;  /* 0x0000a70087967a23 */ /* 0x100fe4000001088b */
[--C-:B------:R-:W-:Y:S01]  /*3e20*/  FFMA.FTZ R151, R134, c[0x0][0x29c], -R139.reuse ;  /* 0x0000a70086977a23 */ /* 0x100fe2000001088b */
[----:B------:R-:W-:Y:S01]  /*3e30*/  MUFU.EX2 R135, R215 ;  /* 0x000000d700877308 */ /* 0x000fe20000000800 */
[--C-:B------:R-:W-:Y:S04]  /*3e40*/  FFMA.FTZ R148, R137, c[0x0][0x29c], -R139.reuse ;  /* 0x0000a70089947a23 */ /* 0x100fe8000001088b */
[----:B------:R-:W-:Y:S02]  /*3e50*/  FFMA.FTZ R139, R27, c[0x0][0x29c], -R139 ;  /* 0x0000a7001b8b7a23 */ /* 0x000fe4000001088b */
[----:B------:R-:W1:Y:S03]  /*3e60*/  LDSM.16.M88.4 R24, [R2+0xe080] ;  /* 0x00e080000218783b */ /* 0x000e660000000200 */
[----:B------:R-:W-:Y:S10]  /*3e70*/  MUFU.EX2 R134, R216 ;  /* 0x000000d800867308 */ /* 0x000ff40000000800 */
[----:B------:R-:W-:Y:S10]  /*3e80*/  MUFU.EX2 R136, R213 ;  /* 0x000000d500887308 */ /* 0x000ff40000000800 */
[----:B------:R-:W-:Y:S10]  /*3e90*/  MUFU.EX2 R137, R214 ;  /* 0x000000d600897308 */ /* 0x000ff40000000800 */
[----:B------:R-:W-:Y:S01]  /*3ea0*/  MUFU.EX2 R148, R148 ;  /* 0x0000009400947308 */ /* 0x000fe20000000800 */
[-C--:B-1----:R-:W-:Y:S09]  /*3eb0*/  HMMA.16816.F32 R4, R24, R170.reuse, R4 ;  /* 0x000000aa1804723c */ /* 0x082ff20000001804 */
[----:B------:R-:W1:Y:S01]  /*3ec0*/  MUFU.EX2 R147, R152 ;  /* 0x0000009800937308 */ /* 0x000e620000000800 */
[C---:B------:R-:W-:Y:S09]  /*3ed0*/  HMMA.16816.F32 R8, R80.reuse, R170, R8 ;  /* 0x000000aa5008723c */ /* 0x040ff20000001808 */
[----:B------:R-:W-:Y:S01]  /*3ee0*/  MUFU.EX2 R139, R139 ;  /* 0x0000008b008b7308 */ /* 0x000fe20000000800 */
[-C--:B------:R-:W-:Y:S08]  /*3ef0*/  HMMA.16816.F32 R12, R80, R172.reuse, R12 ;  /* 0x000000ac500c723c */ /* 0x080ff0000000180c */
[C---:B------:R-:W-:Y:S04]  /*3f00*/  HMMA.16816.F32 R16, R24.reuse, R172, R16 ;  /* 0x000000ac1810723c */ /* 0x040fe80000001810 */
[----:B-1----:R-:W-:Y:S02]  /*3f10*/  F2FP.PACK_AB R145, R147, R143 ;  /* 0x0000008f9391723e */ /* 0x002fe400000000ff */
[----:B------:R-:W-:Y:S02]  /*3f20*/  IADD3 R152, R237, 0x1, RZ ;  /* 0x00000001ed987810 */ /* 0x000fe40007ffe0ff */
        /* <DEDUP_REMOVED lines=47> */
[--C-:B------:R-:W-:Y:S02]  /*4220*/  FADD.FTZ R4, R4, -R3.reuse ;  /* 0x8000000304047221 */ /* 0x100fe40000010000 */
[----:B------:R-:W-:Y:S03]  /*4230*/  HMMA.16816.F32 R28, R80, R204, R28 ;  /* 0x000000cc501c723c */ /* 0x000fe6000000181c */
[----:B------:R-:W3:Y:S01]  /*4240*/  MUFU.EX2 R27, R238 ;  /* 0x000000ee001b7308 */ /* 0x000ee20000000800 */
[----:B------:R-:W-:Y:S02]  /*4250*/  FMUL.FTZ R5, R147, R5 ;  /* 0x0000000593057220 */ /* 0x000fe40000410000 */
[----:B------:R-:W-:Y:S01]  /*4260*/  FMUL.FTZ R4, R143, R4 ;  /* 0x000000048f047220 */ /* 0x000fe20000410000 */
[----:B------:R-:W-:Y:S01]  /*4270*/  F2FP.PACK_AB R143, R140, R146 ;  /* 0x000000928c8f723e */ /* 0x000fe200000000ff */
[--C-:B------:R-:W-:Y:S04]  /*4280*/  FADD.FTZ R16, R16, -R3.reuse ;  /* 0x8000000310107221 */ /* 0x100fe80000010000 */
[--C-:B------:R-:W-:Y:S01]  /*4290*/  FADD.FTZ R17, R17, -R3.reuse ;  /* 0x8000000311117221 */ /* 0x100fe20000010000 */
[----:B------:R-:W4:Y:S01]  /*42a0*/  MUFU.EX2 R25, R218 ;  /* 0x000000da00197308 */ /* 0x000f220000000800 */
[--C-:B------:R-:W-:Y:S02]  /*42b0*/  FADD.FTZ R18, R18, -R0.reuse ;  /* 0x8000000012127221 */ /* 0x100fe40000010000 */
[--C-:B------:R-:W-:Y:S02]  /*42c0*/  FADD.FTZ R20, R20, -R3.reuse ;  /* 0x8000000314147221 */ /* 0x100fe40000010000 */
[----:B------:R-:W-:Y:S02]  /*42d0*/  FADD.FTZ R21, R21, -R3 ;  /* 0x8000000315157221 */ /* 0x000fe40000010000 */
[--C-:B------:R-:W-:Y:S02]  /*42e0*/  FADD.FTZ R22, R22, -R0.reuse ;  /* 0x8000000016167221 */ /* 0x100fe40000010000 */
[----:B-1----:R-:W-:Y:S01]  /*42f0*/  FMUL.FTZ R21, R26, R21 ;  /* 0x000000151a157220 */ /* 0x002fe20000410000 */
[----:B------:R-:W1:Y:S01]  /*4300*/  MUFU.EX2 R24, R217 ;  /* 0x000000d900187308 */ /* 0x000e620000000800 */
[----:B------:R-:W-:Y:S02]  /*4310*/  FADD.FTZ R23, R23, -R0 ;  /* 0x8000000017177221 */ /* 0x000fe40000010000 */
[----:B------:R-:W-:Y:S01]  /*4320*/  FMUL.FTZ R17, R140, R17 ;  /* 0x000000118c117220 */ /* 0x000fe20000410000 */
[----:B---3--:R-:W-:Y:S01]  /*4330*/  F2FP.PACK_AB R140, R26, R27 ;  /* 0x0000001b1a8c723e */ /* 0x008fe200000000ff */
[----:B------:R-:W-:Y:S01]  /*4340*/  FMUL.FTZ R3, R27, R20 ;  /* 0x000000141b037220 */ /* 0x000fe20000410000 */
[----:B------:R-:W-:Y:S01]  /*4350*/  F2FP.PACK_AB R20, R5, R4 ;  /* 0x000000040514723e */ /* 0x000fe200000000ff */
[----:B------:R-:W-:Y:S01]  /*4360*/  FMUL.FTZ R16, R146, R16 ;  /* 0x0000001092107220 */ /* 0x000fe20000410000 */
[----:B------:R-:W-:Y:S01]  /*4370*/  F2FP.PACK_AB R4, R144, R142 ;  /* 0x0000008e9004723e */ /* 0x000fe200000000ff */
[--C-:B------:R-:W-:Y:S01]  /*4380*/  FADD.FTZ R8, R8, -R2.reuse ;  /* 0x8000000208087221 */ /* 0x100fe20000010000 */
[----:B------:R-:W3:Y:S01]  /*4390*/  MUFU.EX2 R147, R149 ;  /* 0x0000009500937308 */ /* 0x000ee20000000800 */
[--C-:B------:R-:W-:Y:S02]  /*43a0*/  FADD.FTZ R12, R12, -R2.reuse ;  /* 0x800000020c0c7221 */ /* 0x100fe40000010000 */
[--C-:B------:R-:W-:Y:S02]  /*43b0*/  FADD.FTZ R13, R13, -R2.reuse ;  /* 0x800000020d0d7221 */ /* 0x100fe40000010000 */
[----:B----4-:R-:W-:Y:S02]  /*43c0*/  FMUL.FTZ R6, R25, R6 ;  /* 0x0000000619067220 */ /* 0x010fe40000410000 */
[----:B------:R-:W-:Y:S02]  /*43d0*/  FMUL.FTZ R80, R133, R22 ;  /* 0x0000001685507220 */ /* 0x000fe40000410000 */
[----:B------:R-:W-:Y:S01]  /*43e0*/  FMUL.FTZ R22, R135, R8 ;  /* 0x0000000887167220 */ /* 0x000fe20000410000 */
[----:B------:R-:W-:Y:S01]  /*43f0*/  MUFU.EX2 R27, R150 ;  /* 0x00000096001b7308 */ /* 0x000fe20000000800 */
[----:B------:R-:W-:Y:S02]  /*4400*/  FMUL.FTZ R8, R141, R13 ;  /* 0x0000000d8d087220 */ /* 0x000fe40000410000 */
[----:B------:R-:W-:Y:S01]  /*4410*/  FADD.FTZ R29, R29, -R2 ;  /* 0x800000021d1d7221 */ /* 0x000fe20000010000 */
[C---:B-1----:R-:W-:Y:S01]  /*4420*/  F2FP.PACK_AB R26, R24.reuse, R25 ;  /* 0x00000019181a723e */ /* 0x042fe200000000ff */
[----:B------:R-:W-:Y:S01]  /*4430*/  FMUL.FTZ R7, R24, R7 ;  /* 0x0000000718077220 */ /* 0x000fe20000410000 */
[----:B------:R-:W-:Y:S01]  /*4440*/  F2FP.PACK_AB R24, R21, R3 ;  /* 0x000000031518723e */ /* 0x000fe200000000ff */
[----:B------:R-:W-:Y:S01]  /*4450*/  FADD.FTZ R3, R19, -R0 ;  /* 0x8000000013037221 */ /* 0x000fe20000010000 */
[----:B------:R-:W-:Y:S01]  /*4460*/  F2FP.PACK_AB R25, R17, R16 ;  /* 0x000000101119723e */ /* 0x000fe200000000ff */
[----:B------:R-:W1:Y:S01]  /*4470*/  LDS R0, [R241.X4+0x12320] ;  /* 0x01232000f1007984 */ /* 0x000e620000004800 */
[----:B------:R-:W4:Y:S01]  /*4480*/  MUFU.EX2 R19, R151 ;  /* 0x0000009700137308 */ /* 0x000f220000000800 */
[C---:B------:R-:W-:Y:S01]  /*4490*/  F2FP.PACK_AB R17, R134.reuse, R132 ;  /* 0x000000848611723e */ /* 0x040fe200000000ff */
[----:B------:R-:W-:Y:S01]  /*44a0*/  FMUL.FTZ R134, R134, R3 ;  /* 0x0000000386867220 */ /* 0x000fe20000410000 */
[----:B------:R-:W-:Y:S01]  /*44b0*/  STS [R235+0x12480], R145 ;  /* 0x01248091eb007388 */ /* 0x000fe20000000800 */
[----:B------:R-:W-:Y:S01]  /*44c0*/  FMUL.FTZ R3, R136, R12 ;  /* 0x0000000c88037220 */ /* 0x000fe20000410000 */
[----:B------:R-:W-:Y:S01]  /*44d0*/  F2FP.PACK_AB R21, R7, R6 ;  /* 0x000000060715723e */ /* 0x000fe200000000ff */
[--C-:B------:R-:W-:Y:S01]  /*44e0*/  FADD.FTZ R9, R9, -R2.reuse ;  /* 0x8000000209097221 */ /* 0x100fe20000010000 */
[----:B------:R-:W-:Y:S01]  /*44f0*/  F2FP.PACK_AB R7, R137, R135 ;  /* 0x000000878907723e */ /* 0x000fe200000000ff */
[----:B------:R-:W-:Y:S01]  /*4500*/  STS [R236], R26 ;  /* 0x0000001aec007388 */ /* 0x000fe20000000800 */
[----:B------:R-:W-:Y:S01]  /*4510*/  F2FP.PACK_AB R8, R8, R3 ;  /* 0x000000030808723e */ /* 0x000fe200000000ff */
[----:B------:R-:W-:Y:S01]  /*4520*/  FADD.FTZ R28, R28, -R2 ;  /* 0x800000021c1c7221 */ /* 0x000fe20000010000 */
[----:B---3--:R-:W-:Y:S01]  /*4530*/  F2FP.PACK_AB R3, R147, R148 ;  /* 0x000000949303723e */ /* 0x008fe200000000ff */
[----:B------:R-:W-:Y:S01]  /*4540*/  STS [R235+0x12c80], R7 ;  /* 0x012c8007eb007388 */ /* 0x000fe20000000800 */
[----:B------:R-:W-:Y:S01]  /*4550*/  F2FP.PACK_AB R6, R141, R136 ;  /* 0x000000888d06723e */ /* 0x000fe200000000ff */
[----:B------:R-:W-:Y:S01]  /*4560*/  FMUL.FTZ R81, R132, R18 ;  /* 0x0000001284517220 */ /* 0x000fe20000410000 */
[----:B------:R-:W-:Y:S01]  /*4570*/  F2FP.PACK_AB R16, R138, R133 ;  /* 0x000000858a10723e */ /* 0x000fe200000000ff */
[----:B------:R-:W-:Y:S01]  /*4580*/  STS [R236+0x800], R3 ;  /* 0x00080003ec007388 */ /* 0x000fe20000000800 */
[----:B------:R-:W3:Y:S01]  /*4590*/  MUFU.EX2 R18, R239 ;  /* 0x000000ef00127308 */ /* 0x000ee20000000800 */
[----:B------:R-:W-:Y:S01]  /*45a0*/  FMUL.FTZ R5, R137, R9 ;  /* 0x0000000989057220 */ /* 0x000fe20000410000 */
[----:B------:R-:W-:Y:S01]  /*45b0*/  F2FP.PACK_AB R9, R134, R81 ;  /* 0x000000518609723e */ /* 0x000fe200000000ff */
[----:B------:R-:W-:Y:S01]  /*45c0*/  STS [R235+0x13480], R143 ;  /* 0x0134808feb007388 */ /* 0x000fe20000000800 */
[----:B------:R-:W-:Y:S02]  /*45d0*/  FMUL.FTZ R23, R138, R23 ;  /* 0x000000178a177220 */ /* 0x000fe40000410000 */
[----:B------:R-:W-:Y:S01]  /*45e0*/  F2FP.PACK_AB R5, R5, R22 ;  /* 0x000000160505723e */ /* 0x000fe200000000ff */
[----:B------:R-:W-:Y:S01]  /*45f0*/  STS [R236+0x1000], R17 ;  /* 0x00100011ec007388 */ /* 0x000fe20000000800 */
[----:B----4-:R-:W-:Y:S01]  /*4600*/  F2FP.PACK_AB R2, R19, R27 ;  /* 0x0000001b1302723e */ /* 0x010fe200000000ff */
[----:B------:R-:W-:Y:S01]  /*4610*/  FMUL.FTZ R28, R142, R28 ;  /* 0x0000001c8e1c7220 */ /* 0x000fe20000410000 */
[----:B------:R-:W-:Y:S01]  /*4620*/  F2FP.PACK_AB R13, R23, R80 ;  /* 0x00000050170d723e */ /* 0x000fe200000000ff */
[----:B------:R-:W-:Y:S01]  /*4630*/  STS [R235+0x13c80], R6 ;  /* 0x013c8006eb007388 */ /* 0x000fe20000000800 */
[----:B------:R-:W-:Y:S03]  /*4640*/  FMUL.FTZ R12, R144, R29 ;  /* 0x0000001d900c7220 */ /* 0x000fe60000410000 */
[----:B------:R3:W-:Y:S02]  /*4650*/  STS [R236+0x1800], R2 ;  /* 0x00180002ec007388 */ /* 0x0007e40000000800 */
[----:B------:R-:W-:Y:S02]  /*4660*/  F2FP.PACK_AB R12, R12, R28 ;  /* 0x0000001c0c0c723e */ /* 0x000fe400000000ff */
[----:B------:R-:W-:Y:S01]  /*4670*/  STS [R235+0x14480], R140 ;  /* 0x0144808ceb007388 */ /* 0x000fe20000000800 */
[--C-:B-1----:R-:W-:Y:S03]  /*4680*/  FADD.FTZ R10, R10, -R0.reuse ;  /* 0x800000000a0a7221 */ /* 0x102fe60000010000 */
[----:B------:R-:W-:Y:S01]  /*4690*/  STS [R236+0x2000], R16 ;  /* 0x00200010ec007388 */ /* 0x000fe20000000800 */
[--C-:B------:R-:W-:Y:S02]  /*46a0*/  FADD.FTZ R11, R11, -R0.reuse ;  /* 0x800000000b0b7221 */ /* 0x100fe40000010000 */
[----:B------:R-:W-:Y:S01]  /*46b0*/  FMUL.FTZ R10, R148, R10 ;  /* 0x0000000a940a7220 */ /* 0x000fe20000410000 */
[----:B------:R-:W-:Y:S01]  /*46c0*/  STS [R235+0x14c80], R4 ;  /* 0x014c8004eb007388 */ /* 0x000fe20000000800 */
[----:B------:R-:W-:Y:S02]  /*46d0*/  FMUL.FTZ R11, R147, R11 ;  /* 0x0000000b930b7220 */ /* 0x000fe40000410000 */
[--C-:B------:R-:W-:Y:S02]  /*46e0*/  FADD.FTZ R14, R14, -R0.reuse ;  /* 0x800000000e0e7221 */ /* 0x100fe40000010000 */
[--C-:B------:R-:W-:Y:S02]  /*46f0*/  FADD.FTZ R15, R15, -R0.reuse ;  /* 0x800000000f0f7221 */ /* 0x100fe40000010000 */
[----:B------:R-:W-:Y:S02]  /*4700*/  FMUL.FTZ R14, R27, R14 ;  /* 0x0000000e1b0e7220 */ /* 0x000fe40000410000 */
[----:B------:R-:W-:Y:S02]  /*4710*/  FMUL.FTZ R15, R19, R15 ;  /* 0x0000000f130f7220 */ /* 0x000fe40000410000 */
[--C-:B------:R-:W-:Y:S01]  /*4720*/  FADD.FTZ R30, R30, -R0.reuse ;  /* 0x800000001e1e7221 */ /* 0x100fe20000010000 */
[----:B---3--:R-:W-:Y:S01]  /*4730*/  F2FP.PACK_AB R2, R139, R18 ;  /* 0x000000128b02723e */ /* 0x008fe200000000ff */
[----:B------:R-:W-:Y:S01]  /*4740*/  FADD.FTZ R31, R31, -R0 ;  /* 0x800000001f1f7221 */ /* 0x000fe20000010000 */
[----:B------:R-:W-:Y:S01]  /*4750*/  F2FP.PACK_AB R0, R15, R14 ;  /* 0x0000000e0f00723e */ /* 0x000fe200000000ff */
[----:B------:R-:W-:Y:S02]  /*4760*/  FMUL.FTZ R18, R18, R30 ;  /* 0x0000001e12127220 */ /* 0x000fe40000410000 */
[----:B------:R1:W-:Y:S01]  /*4770*/  STS [R236+0x2800], R2 ;  /* 0x00280002ec007388 */ /* 0x0003e20000000800 */
[----:B------:R-:W-:Y:S03]  /*4780*/  FMUL.FTZ R139, R139, R31 ;  /* 0x0000001f8b8b7220 */ /* 0x000fe60000410000 */
        /* <DEDUP_REMOVED lines=99> */
[C---:B------:R-:W-:Y:S04]  /*4dc0*/  IMAD.WIDE.U32 R2, R152.reuse, c[0x0][0x208], RZ ;  /* 0x0000820098027a25 */ /* 0x040fe800078e00ff */
[----:B------:R-:W-:Y:S02]  /*4dd0*/  IMAD R4, R152, c[0x0][0x20c], R4 ;  /* 0x0000830098047a24 */ /* 0x000fe400078e0204 */
[----:B------:R-:W-:Y:S02]  /*4de0*/  IMAD.SHL.U32 R6, R2, 0x40, RZ ;  /* 0x0000004002067824 */ /* 0x000fe400078e00ff */
[----:B------:R-:W-:Y:S03]  /*4df0*/  IMAD.IADD R3, R3, 0x1, R4 ;  /* 0x0000000103037824 */ /* 0x000fe600078e0204 */
[----:B------:R-:W-:Y:S02]  /*4e00*/  IADD3 R10, P6, P5, R248, UR12, R6 ;  /* 0x0000000cf80a7c10 */ /* 0x000fe4000fdde006 */
[----:B------:R-:W-:Y:S04]  /*4e10*/  SHF.L.U64.HI R3, R2, 0x6, R3 ;  /* 0x0000000602037819 */ /* 0x000fe80000010203 */
[----:B------:R-:W-:Y:S02]  /*4e20*/  IADD3.X R11, R247, UR6, R3, P6, P5 ;  /* 0x00000006f70b7c10 */ /* 0x000fe4000b7ea403 */
[C---:B--2---:R-:W-:Y:S02]  /*4e30*/  IADD3 R4, P1, R5.reuse, R238, RZ ;  /* 0x000000ee05047210 */ /* 0x044fe40007f3e0ff */
[----:B------:R-:W1:Y:S02]  /*4e40*/  S2R R238, SR_TID.X ;  /* 0x0000000000ee7919 */ /* 0x000e640000002100 */
[----:B---3--:R-:W-:Y:S02]  /*4e50*/  LEA.HI.X.SX32 R7, R5, R153, 0x1, P1 ;  /* 0x0000009905077211 */ /* 0x008fe400008f0eff */
[----:B------:R-:W-:Y:S02]  /*4e60*/  LOP3.LUT P1, RZ, R244, 0x1, RZ, 0xc0, !PT ;  /* 0x00000001f4ff7812 */ /* 0x000fe4000782c0ff */
[C---:B------:R-:W-:Y:S04]  /*4e70*/  LEA R8, P5, R4.reuse, c[0x0][0x280], 0x2 ;  /* 0x0000a00004087a11 */ /* 0x040fe800078a10ff */
[----:B------:R-:W-:Y:S02]  /*4e80*/  LEA.HI.X R9, R4, c[0x0][0x284], R7, 0x2, P5 ;  /* 0x0000a10004097a11 */ /* 0x000fe400028f1407 */
[----:B-1----:R-:W-:Y:S04]  /*4e90*/  SHF.R.S32.HI R153, RZ, 0x1f, R238 ;  /* 0x0000001fff997819 */ /* 0x002fe800000114ee */
[----:B------:R-:W-:Y:S04]  /*4ea0*/  LEA.HI R153, R153, R238, RZ, 0x3 ;  /* 0x000000ee99997211 */ /* 0x000fe800078f18ff */
[----:B------:R-:W-:Y:S04]  /*4eb0*/  SHF.R.S32.HI R153, RZ, 0x3, R153 ;  /* 0x00000003ff997819 */ /* 0x000fe80000011499 */
[----:B------:R-:W-:Y:S02]  /*4ec0*/  IADD3 R2, -R153, R242, -R5 ;  /* 0x000000f299027210 */ /* 0x000fe40007ffe905 */
[----:B------:R-:W1:Y:S01]  /*4ed0*/  S2R R153, SR_TID.X ;  /* 0x0000000000997919 */ /* 0x000e620000002100 */
[----:B------:R-:W-:Y:S02]  /*4ee0*/  IADD3 R5, P6, R6, R248, RZ ;  /* 0x000000f806057210 */ /* 0x000fe40007fde0ff */
[C---:B------:R-:W-:Y:S02]  /*4ef0*/  ISETP.LT.OR P5, PT, R2.reuse, 0x1, !P1 ;  /* 0x000000010200780c */ /* 0x040fe40004fa1670 */
[----:B------:R-:W-:Y:S01]  /*4f00*/  ISETP.LT.OR P1, PT, R2, 0x21, !P1 ;  /* 0x000000210200780c */ /* 0x000fe20004f21670 */
[----:B------:R-:W-:Y:S01]  /*4f10*/  IMAD.X R3, R3, 0x1, R247, P6 ;  /* 0x0000000103037824 */ /* 0x000fe200030e06f7 */
[C---:B------:R-:W-:Y:S04]  /*4f20*/  LEA R6, P6, R5.reuse, c[0x0][0x1f0], 0x1 ;  /* 0x00007c0005067a11 */ /* 0x040fe800078c08ff */
        /* <DEDUP_REMOVED lines=15> */
.L_x_1003:
[-C--:B-1234-:R-:W-:Y:S01]  /*5020*/  HMMA.16816.F32 R4, R80, R16.reuse, RZ ;  /* 0x000000105004723c */ /* 0x09efe200000018ff */
[----:B------:R-:W2:Y:S01]  /*5030*/  LDL.64 R238, [R1+0x20] ;  /* 0x0000200001ee7983 */ /* 0x000ea20000100a00 */
[----:B------:R-:W-:Y:S02]  /*5040*/  UIADD3 UR9, UR4, 0x1, URZ ;  /* 0x0000000104097890 */ /* 0x000fe4000fffe03f */
[----:B------:R-:W-:Y:S01]  /*5050*/  UISETP.GE.AND UP1, UPT, UR4, 0x1, UPT ;  /* 0x000000010400788c */ /* 0x000fe2000bf26270 */
[----:B------:R-:W3:Y:S01]  /*5060*/  LDL R2, [R1+0x4] ;  /* 0x0000040001027983 */ /* 0x000ee20000100800 */
[----:B------:R-:W-:Y:S02]  /*5070*/  UIADD3 UR8, UR13, 0x1, URZ ;  /* 0x000000010d087890 */ /* 0x000fe4000fffe03f */
[C---:B------:R-:W-:Y:S01]  /*5080*/  HMMA.16816.F32 R8, R132.reuse, R16, RZ ;  /* 0x000000108408723c */ /* 0x040fe200000018ff */
[----:B------:R-:W4:Y:S01]  /*5090*/  LDL R153, [R1+0x28] ;  /* 0x0000280001997983 */ /* 0x000f220000100800 */
[----:B------:R-:W-:Y:S03]  /*50a0*/  UISETP.GE.AND UP0, UPT, UR13, 0x1, UPT ;  /* 0x000000010d00788c */ /* 0x000fe6000bf06270 */
[----:B------:R-:W-:Y:S01]  /*50b0*/  LDSM.16.M88.4 R140, [R222+0x1800] ;  /* 0x00180000de8c783b */ /* 0x000fe20000000200 */
[----:B------:R-:W-:Y:S02]  /*50c0*/  USEL UR13, UR8, URZ, !UP0 ;  /* 0x0000003f080d7287 */ /* 0x000fe4000c000000 */
        /* <DEDUP_REMOVED lines=52> */
[----:B------:R5:W3:Y:S07]  /*5410*/  LDSM.16.MT88.4 R144, [R0+0x5880] ;  /* 0x005880000090783b */ /* 0x000aee0000004200 */
[----:B------:R-:W-:Y:S01]  /*5420*/  HMMA.16816.F32 R80, R132, R166, R80 ;  /* 0x000000a68450723c */ /* 0x000fe20000001850 */
[----:B------:R-:W-:Y:S07]  /*5430*/  LDSM.16.MT88.4 R132, [R206+0x17880] ;  /* 0x01788000ce84783b */ /* 0x000fee0000004200 */
[-C--:B-1----:R-:W-:Y:S05]  /*5440*/  HMMA.16816.F32 R4, R140, R136.reuse, R4 ;  /* 0x000000888c04723c */ /* 0x082fea0000001804 */
[----:B-----5:R-:W-:Y:S03]  /*5450*/  IMAD.SHL.U32 R0, R237, 0x2000, RZ ;  /* 0x00002000ed007824 */ /* 0x020fe600078e00ff */
[C---:B------:R-:W-:Y:S04]  /*5460*/  HMMA.16816.F32 R8, R148.reuse, R136, R8 ;  /* 0x000000889408723c */ /* 0x040fe80000001808 */
[C---:B--2---:R-:W-:Y:S02]  /*5470*/  IADD3 R3, P1, R0.reuse, R238, RZ ;  /* 0x000000ee00037210 */ /* 0x044fe40007f3e0ff */
[----:B------:R-:W-:Y:S02]  /*5480*/  MOV R237, R152 ;  /* 0x0000009800ed7202 */ /* 0x000fe40000000f00 */
[-C--:B------:R-:W-:Y:S04]  /*5490*/  HMMA.16816.F32 R12, R148, R138.reuse, R12 ;  /* 0x0000008a940c723c */ /* 0x080fe8000000180c */
[----:B----4-:R-:W-:Y:S01]  /*54a0*/  LEA.HI.X.SX32 R0, R0, R153, 0x1, P1 ;  /* 0x0000009900007211 */ /* 0x010fe200008f0eff */
[----:B---3--:R-:W-:Y:S01]  /*54b0*/  IMAD.MOV.U32 R153, RZ, RZ, R2 ;  /* 0x000000ffff997224 */ /* 0x008fe200078e0002 */
[C---:B------:R-:W-:Y:S02]  /*54c0*/  LEA R2, P1, R3.reuse, c[0x0][0x220], 0x2 ;  /* 0x0000880003027a11 */ /* 0x040fe400078210ff */
[C---:B------:R-:W-:Y:S04]  /*54d0*/  HMMA.16816.F32 R16, R140.reuse, R138, R16 ;  /* 0x0000008a8c10723c */ /* 0x040fe80000001810 */
[----:B------:R-:W-:Y:S01]  /*54e0*/  LEA.HI.X R3, R3, c[0x0][0x224], R0, 0x2, P1 ;  /* 0x0000890003037a11 */ /* 0x000fe200008f1400 */
[----:B------:R-:W-:Y:S01]  /*54f0*/  IMAD.U32 R0, RZ, RZ, UR4 ;  /* 0x00000004ff007e24 */ /* 0x000fe2000f8e00ff */
[----:B------:R-:W-:Y:S01]  /*5500*/  ISETP.GE.AND P1, PT, R152, R153, PT ;  /* 0x000000999800720c */ /* 0x000fe20003f26270 */
[----:B------:R-:W-:Y:S01]  /*5510*/  USEL UR4, UR9, URZ, !UP1 ;  /* 0x0000003f09047287 */ /* 0x000fe2000c800000 */
[-C--:B------:R-:W-:Y:S01]  /*5520*/  HMMA.16816.F32 R20, R140, R144.reuse, R20 ;  /* 0x000000908c14723c */ /* 0x080fe20000001814 */
[----:B------:R-:W-:Y:S03]  /*5530*/  RED.E.ADD.F32.FTZ.RN.STRONG.GPU [R2.64], R4 ;  /* 0x000000040200798e */ /* 0x000fe6000c10e78a */
[----:B------:R-:W-:Y:S01]  /*5540*/  LEA R0, R0, R229, 0xd ;  /* 0x000000e500007211 */ /* 0x000fe200078e68ff */
[----:B------:R-:W-:Y:S03]  /*5550*/  RED.E.ADD.F32.FTZ.RN.STRONG.GPU [R2.64+0x400], R5 ;  /* 0x000400050200798e */ /* 0x000fe6000c10e78a */
[C---:B------:R-:W-:Y:S01]  /*5560*/  HMMA.16816.F32 R24, R148.reuse, R144, R24 ;  /* 0x000000909418723c */ /* 0x040fe20000001818 */
[----:B------:R-:W-:Y:S03]  /*5570*/  RED.E.ADD.F32.FTZ.RN.STRONG.GPU [R2.64+0x800], R6 ;  /* 0x000800060200798e */ /* 0x000fe6000c10e78a */
[----:B------:R-:W-:Y:S01]  /*5580*/  IMAD.SHL.U32 R0, R0, 0x2, RZ ;  /* 0x0000000200007824 */ /* 0x000fe200078e00ff */
[----:B------:R-:W-:Y:S03]  /*5590*/  RED.E.ADD.F32.FTZ.RN.STRONG.GPU [R2.64+0xc00], R7 ;  /* 0x000c00070200798e */ /* 0x000fe6000c10e78a */
[-C--:B------:R-:W-:Y:S01]  /*55a0*/  HMMA.16816.F32 R28, R148, R146.reuse, R28 ;  /* 0x00000092941c723c */ /* 0x080fe2000000181c */
[----:B------:R-:W-:Y:S04]  /*55b0*/  RED.E.ADD.F32.FTZ.RN.STRONG.GPU [R2.64+0x1000], R8 ;  /* 0x001000080200798e */ /* 0x000fe8000c10e78a */
        /* <DEDUP_REMOVED lines=145> */
.L_x_1001:
[----:B------:R-:W-:Y:S05]  /*5ed0*/  @P1 EXIT ;  /* 0x000000000000194d */ /* 0x000fea0003800000 */
[----:B------:R-:W2:Y:S04]  /*5ee0*/  LDL R4, [R1+0x34] ;  /* 0x0000340001047983 */ /* 0x000ea80000100800 */
[----:B------:R-:W3:Y:S04]  /*5ef0*/  LDL.LU R9, [R1+0x2c] ;  /* 0x00002c0001097983 */ /* 0x000ee80000300800 */
[----:B------:R-:W4:Y:S01]  /*5f00*/  LDL.LU R8, [R1+0x30] ;  /* 0x0000300001087983 */ /* 0x000f220000300800 */
[----:B------:R-:W-:-:S04]  /*5f10*/  ISETP.NE.U32.AND P1, PT, RZ, c[0x0][0x360], PT ;  /* 0x0000d800ff007a0c */ /* 0x000fc80003f25070 */
[----:B------:R-:W-:-:S13]  /*5f20*/  ISETP.NE.AND.EX P1, PT, RZ, c[0x0][0x364], PT, P1 ;  /* 0x0000d900ff007a0c */ /* 0x000fda0003f25310 */
[----:B------:R-:W-:-:S04]  /*5f30*/  @P1 IMAD.MOV.U32 R2, RZ, RZ, 0x4 ;  /* 0x00000004ff021424 */ /* 0x000fc800078e00ff */
[----:B----4-:R-:W-:-:S06]  /*5f40*/  @P1 IMAD.WIDE R2, R8, R2, c[0x0][0x360] ;  /* 0x0000d80008021625 */ /* 0x010fcc00078e0202 */
[----:B------:R2:W4:Y:S01]  /*5f50*/  @P1 LDG.E R3, [R2.64] ;  /* 0x0000000a02031981 */ /* 0x000522000c1e1900 */
[----:B------:R-:W-:Y:S01]  /*5f60*/  IMAD.MOV.U32 R0, RZ, RZ, c[0x0][0x338] ;  /* 0x0000ce00ff007624 */ /* 0x000fe200078e00ff */
[----:B------:R-:W-:Y:S01]  /*5f70*/  SHF.R.S32.HI R16, RZ, 0x1f, R8 ;  /* 0x0000001fff107819 */ /* 0x000fe20000011408 */
[----:B---3--:R-:W-:Y:S01]  /*5f80*/  IMAD.MOV.U32 R7, RZ, RZ, R9 ;  /* 0x000000ffff077224 */ /* 0x008fe200078e0009 */
[----:B-1----:R-:W1:Y:S01]  /*5f90*/  S2R R5, SR_TID.X ;  /* 0x0000000000057919 */ /* 0x002e620000002100 */
[----:B------:R-:W-:Y:S03]  /*5fa0*/  BSSY B0, `(.L_x_1005) ;  /* 0x0000023000007945 */ /* 0x000fe60003800000 */
[----:B------:R-:W-:Y:S01]  /*5fb0*/  BAR.SYNC.DEFER_BLOCKING 0x1, 0x100 ;  /* 0x0044000000007b1d */ /* 0x000fe20000010000 */
[----:B------:R-:W-:Y:S01]  /*5fc0*/  ISETP.NE.AND P0, PT, R0, 0x1, PT ;  /* 0x000000010000780c */ /* 0x000fe20003f05270 */
[----:B------:R-:W-:Y:S01]  /*5fd0*/  IMAD R0, R8, c[0x0][0x2f4], RZ ;  /* 0x0000bd0008007a24 */ /* 0x000fe200078e02ff */
[----:B------:R-:W-:-:S02]  /*5fe0*/  SEL R16, R16, RZ, !P1 ;  /* 0x000000ff10107207 */ /* 0x000fc40004800000 */
[----:B------:R-:W-:Y:S01]  /*5ff0*/  SEL R12, R8, RZ, !P1 ;  /* 0x000000ff080c7207 */ /* 0x000fe20004800000 */
[----:B--2---:R-:W-:-:S08]  /*6000*/  IMAD R2, R4, c[0x0][0x358], RZ ;  /* 0x0000d60004027a24 */ /* 0x004fd000078e02ff */
[----:B------:R-:W-:-:S04]  /*6010*/  @P0 IMAD.HI.U32 R4, R9, c[0x0][0x33c], RZ ;  /* 0x0000cf0009040a27 */ /* 0x000fc800078e00ff */
[----:B------:R-:W-:Y:S01]  /*6020*/  IMAD R2, R2, c[0x0][0x2f4], RZ ;  /* 0x0000bd0002027a24 */ /* 0x000fe200078e02ff */
[----:B------:R-:W-:Y:S02]  /*6030*/  @P0 SHF.R.U32.HI R7, RZ, c[0x0][0x340], R4 ;  /* 0x0000d000ff070a19 */ /* 0x000fe40000011604 */
[----:B------:R-:W-:Y:S02]  /*6040*/  SHF.R.S32.HI R4, RZ, 0x1f, R0 ;  /* 0x0000001fff047819 */ /* 0x000fe40000011400 */
[--C-:B------:R-:W-:Y:S01]  /*6050*/  IADD3 R0, P2, P0, R2, R0, R7.reuse ;  /* 0x0000000002007210 */ /* 0x100fe2000785e007 */
[--C-:B------:R-:W-:Y:S01]  /*6060*/  IMAD.MOV R6, RZ, RZ, -R7.reuse ;  /* 0x000000ffff067224 */ /* 0x100fe200078e0a07 */
[----:B------:R-:W-:Y:S02]  /*6070*/  SHF.R.S32.HI R15, RZ, 0x1f, R2 ;  /* 0x0000001fff0f7819 */ /* 0x000fe40000011402 */
[----:B------:R-:W-:Y:S01]  /*6080*/  SHF.R.S32.HI R13, RZ, 0x1f, R7 ;  /* 0x0000001fff0d7819 */ /* 0x000fe20000011407 */
[----:B------:R-:W-:-:S02]  /*6090*/  IMAD.SHL.U32 R14, R0, 0x4, RZ ;  /* 0x00000004000e7824 */ /* 0x000fc400078e00ff */
[----:B------:R-:W-:Y:S01]  /*60a0*/  IMAD R6, R6, c[0x0][0x338], R9 ;  /* 0x0000ce0006067a24 */ /* 0x000fe200078e0209 */
[----:B------:R-:W-:Y:S02]  /*60b0*/  IADD3.X R15, R15, R4, R13, P2, P0 ;  /* 0x000000040f0f7210 */ /* 0x000fe400017e040d */
[----:B-1----:R-:W-:Y:S02]  /*60c0*/  ISETP.NE.AND P2, PT, R5, RZ, PT ;  /* 0x000000ff0500720c */ /* 0x002fe40003f45270 */
        /* <DEDUP_REMOVED lines=11> */
.L_x_1007:
[----:B------:R-:W2:Y:S01]  /*6180*/  LDG.E.STRONG.GPU R0, [R4.64] ;  /* 0x0000000a04007981 */ /* 0x000ea2000c1ef900 */
[----:B------:R-:W-:Y:S01]  /*6190*/  YIELD ;  /* 0x0000000000007946 */ /* 0x000fe20003800000 */
[----:B--2---:R-:W-:Y:S01]  /*61a0*/  ISETP.NE.AND P0, PT, R0, R6, PT ;  /* 0x000000060000720c */ /* 0x004fe20003f05270 */
[----:B------:R-:W-:-:S12]  /*61b0*/  CCTL.IVALL ;  /* 0x00000000ff00798f */ /* 0x000fd80002000000 */
[----:B------:R-:W-:Y:S05]  /*61c0*/  @P0 BRA `(.L_x_1007) ;  /* 0xffffffb000000947 */ /* 0x000fea000383ffff */
.L_x_1006:
[----:B------:R-:W-:Y:S05]  /*61d0*/  BSYNC B0 ;  /* 0x0000000000007941 */ /* 0x000fea0003800000 */
.L_x_1005:
[----:B------:R-:W-:Y:S01]  /*61e0*/  MOV R17, 0xffffffff ;  /* 0xffffffff00117802 */ /* 0x000fe20000000f00 */
[----:B------:R-:W-:Y:S05]  /*61f0*/  BRA.CONV ~URZ, `(.L_x_1008) ;  /* 0x000000237f007947 */ /* 0x000fea000b800000 */
[----:B------:R-:W-:Y:S02]  /*6200*/  MOV R8, 0x6220 ;  /* 0x0000622000087802 */ /* 0x000fe40000000f00 */
[----:B------:R-:W-:Y:S05]  /*6210*/  CALL.REL.NOINC `($__internal_5_$__cuda_sm70_warpsync) ;  /* 0x00000ab000007944 */ /* 0x000fea0003c00000 */
.L_x_1008:
[----:B------:R-:W2:Y:S04]  /*6220*/  LDL.LU R0, [R1+0x34] ;  /* 0x0000340001007983 */ /* 0x000ea80000300800 */
[----:B------:R-:W1:Y:S02]  /*6230*/  S2R R9, SR_TID.X ;  /* 0x0000000000097919 */ /* 0x000e640000002100 */
[----:B-1----:R-:W-:Y:S01]  /*6240*/  SHF.R.S32.HI R8, RZ, 0x1f, R9 ;  /* 0x0000001fff087819 */ /* 0x002fe20000011409 */
[----:B------:R-:W-:-:S06]  /*6250*/  NOP ;  /* 0x0000000000007918 */ /* 0x000fcc0000000000 */
[----:B--2---:R-:W-:-:S05]  /*6260*/  IMAD R0, R0, 0x3000, RZ ;  /* 0x0000300000007824 */ /* 0x004fca00078e02ff */
[----:B------:R-:W-:Y:S02]  /*6270*/  IADD3 R10, P1, P0, R2, R0, R9 ;  /* 0x00000000020a7210 */ /* 0x000fe4000783e009 */
[----:B------:R-:W-:Y:S01]  /*6280*/  SHF.R.S32.HI R2, RZ, 0x1f, R0 ;  /* 0x0000001fff027819 */ /* 0x000fe20000011400 */
[----:B------:R-:W-:-:S03]  /*6290*/  IMAD R0, R13, c[0x0][0x328], RZ ;  /* 0x0000ca000d007a24 */ /* 0x000fc600078e02ff */
[----:B------:R-:W-:Y:S01]  /*62a0*/  IADD3.X R11, R3, R2, R8, P1, P0 ;  /* 0x00000002030b7210 */ /* 0x000fe20000fe0408 */
        /* <DEDUP_REMOVED lines=59> */
[----:B-1----:R-:W-:Y:S05]  /*6660*/  CALL.REL.NOINC `($__internal_5_$__cuda_sm70_warpsync) ;  /* 0x0000066000007944 */ /* 0x002fea0003c00000 */
.L_x_1009:
        /* <DEDUP_REMOVED lines=12> */
.L_x_1011:
[----:B------:R-:W-:Y:S05]  /*6730*/  BSYNC B0 ;  /* 0x0000000000007941 */ /* 0x000fea0003800000 */
.L_x_1010:
[----:B--2---:R-:W-:Y:S01]  /*6740*/  IADD3 R4, P0, R14, c[0x0][0x348], RZ ;  /* 0x0000d2000e047a10 */ /* 0x004fe20007f1e0ff */
[----:B------:R-:W-:Y:S03]  /*6750*/  BSSY B0, `(.L_x_1012) ;  /* 0x0000008000007945 */ /* 0x000fe60003800000 */
[----:B------:R-:W-:Y:S01]  /*6760*/  IADD3.X R5, R15, c[0x0][0x34c], RZ, P0, !PT ;  /* 0x0000d3000f057a10 */ /* 0x000fe200007fe4ff */
[----:B------:R-:W-:Y:S05]  /*6770*/  @P2 BRA `(.L_x_1013) ;  /* 0x0000005000002947 */ /* 0x000fea0003800000 */
.L_x_1014:
[----:B------:R-:W2:Y:S01]  /*6780*/  LDG.E.STRONG.GPU R0, [R4.64] ;  /* 0x0000000a04007981 */ /* 0x000ea2000c1ef900 */
[----:B------:R-:W-:Y:S01]  /*6790*/  YIELD ;  /* 0x0000000000007946 */ /* 0x000fe20003800000 */
[----:B--2---:R-:W-:Y:S01]  /*67a0*/  ISETP.NE.AND P0, PT, R0, R6, PT ;  /* 0x000000060000720c */ /* 0x004fe20003f05270 */
[----:B------:R-:W-:-:S12]  /*67b0*/  CCTL.IVALL ;  /* 0x00000000ff00798f */ /* 0x000fd80002000000 */
[----:B------:R-:W-:Y:S05]  /*67c0*/  @P0 BRA `(.L_x_1014) ;  /* 0xffffffb000000947 */ /* 0x000fea000383ffff */
.L_x_1013:
[----:B------:R-:W-:Y:S05]  /*67d0*/  BSYNC B0 ;  /* 0x0000000000007941 */ /* 0x000fea0003800000 */
.L_x_1012:
[----:B------:R-:W-:Y:S05]  /*67e0*/  BRA.CONV ~URZ, `(.L_x_1015) ;  /* 0x000000237f007947 */ /* 0x000fea000b800000 */
[----:B------:R-:W-:Y:S02]  /*67f0*/  MOV R8, 0x6810 ;  /* 0x0000681000087802 */ /* 0x000fe40000000f00 */
[----:B-1----:R-:W-:Y:S05]  /*6800*/  CALL.REL.NOINC `($__internal_5_$__cuda_sm70_warpsync) ;  /* 0x000004c000007944 */ /* 0x002fea0003c00000 */
.L_x_1015:
        /* <DEDUP_REMOVED lines=64> */
.L_x_1016:
        /* <DEDUP_REMOVED lines=12> */
        .weak           $__internal_5_$__cuda_sm70_warpsync
        .type           $__internal_5_$__cuda_sm70_warpsync,@function
        .size           $__internal_5_$__cuda_sm70_warpsync,(.L_x_2314 - $__internal_5_$__cuda_sm70_warpsync)
$__internal_5_$__cuda_sm70_warpsync:
[----:B------:R-:W-:Y:S01]  /*6cd0*/  MOV R9, 0x0 ;  /* 0x0000000000097802 */ /* 0x000fe20000000f00 */
[----:B------:R-:W-:Y:S04]  /*6ce0*/  WARPSYNC R17 ;  /* 0x0000001100007348 */ /* 0x000fe80003800000 */
[----:B------:R-:W-:Y:S05]  /*6cf0*/  RET.REL.NODEC R8 `(_ZN7cutlass13device_kernelIN5flash19enable_sm80_to_sm89INS1_16FlashAttnBwdSm80INS1_25CollectiveMainloopBwdSm80ILi2ELi1EN4cute5tupleIJNS5_1CILi64EEENS7_ILi96EEENS7_ILi128EEEEEENS_6half_tEfNS_4arch4Sm80ELb1ELb0ELb0ELb1ELb1ELb0ELb0ELb0ELi2ELi2ELi2ELi2ELb1EEENS1_24CollectiveEpilogueBwdGQAISB_fSE_Li256ELb1ELb1EEENS1_25SingleTileBwdLPTSchedulerILb1ELi96ELb1EEEEEEEEEvNT_6ParamsE) ;  /* 0xffff930008007950 */ /* 0x000fea0003c3ffff */
.L_x_1017:
        /* <DEDUP_REMOVED lines=16> */
.L_x_2314:


//--------------------- .text._ZN7cutlass13device_kernelIN5flash19enable_sm80_to_sm89INS1_16FlashAttnBwdSm80INS1_25CollectiveMainloopBwdSm80ILi2ELi2EN4cute5tupleIJNS5_1CILi64EEENS7_ILi128EEES9_EEENS_6half_tEfNS_4arch4Sm80ELb0ELb0ELb0ELb0ELb0ELb0ELb0ELb0ELi2ELi2ELi2ELi2ELb0EEENS1_21CollectiveEpilogueBwdISA_SB_SD_Li256ELb0ELb0ELi4EEENS1_19SingleTileSchedulerILb0ELb0ELb0ELi128EEEEEEEEEvNT_6ParamsE --------------------------
	.section	.text._ZN7cutlass13device_kernelIN5flash19enable_sm80_to_sm89INS1_16FlashAttnBwdSm80INS1_25CollectiveMainloopBwdSm80ILi2ELi2EN4cute5tupleIJNS5_1CILi64EEENS7_ILi128EEES9_EEENS_6half_tEfNS_4arch4Sm80ELb0ELb0ELb0ELb0ELb0ELb0ELb0ELb0ELi2ELi2ELi2ELi2ELb0EEENS1_21CollectiveEpilogueBwdISA_SB_SD_Li256ELb0ELb0ELi4EEENS1_19SingleTileSchedulerILb0ELb0ELb0ELi128EEEEEEEEEvNT_6ParamsE,"ax",@progbits
	.sectioninfo	@"SHI_REGISTERS=255"
	.align	128
.text._ZN7cutlass13device_kernelIN5flash19enable_sm80_to_sm89INS1_16FlashAttnBwdSm80INS1_25CollectiveMainloopBwdSm80ILi2ELi2EN4cute5tupleIJNS5_1CILi64EEENS7_ILi128EEES9_EEENS_6half_tEfNS_4arch4Sm80ELb0ELb0ELb0ELb0ELb0ELb0ELb0ELb0ELi2ELi2ELi2ELi2ELb0EEENS1_21CollectiveEpilogueBwdISA_SB_SD_Li256ELb0ELb0ELi4EEENS1_19SingleTileSchedulerILb0ELb0ELb0ELi128EEEEEEEEEvNT_6ParamsE:
        .type           _ZN7cutlass13device_kernelIN5flash19enable_sm80_to_sm89INS1_16FlashAttnBwdSm80INS1_25CollectiveMainloopBwdSm80ILi2ELi2EN4cute5tupleIJNS5_1CILi64EEENS7_ILi128EEES9_EEENS_6half_tEfNS_4arch4Sm80ELb0ELb0ELb0ELb0ELb0ELb0ELb0ELb0ELi2ELi2ELi2ELi2ELb0EEENS1_21CollectiveEpilogueBwdISA_SB_SD_Li256ELb0ELb0ELi4EEENS1_19SingleTileSchedulerILb0ELb0ELb0ELi128EEEEEEEEEvNT_6ParamsE,@function
        .size           _ZN7cutlass13device_kernelIN5flash19enable_sm80_to_sm89INS1_16FlashAttnBwdSm80INS1_25CollectiveMainloopBwdSm80ILi2ELi2EN4cute5tupleIJNS5_1CILi64EEENS7_ILi128EEES9_EEENS_6half_tEfNS_4arch4Sm80ELb0ELb0ELb0ELb0ELb0ELb0ELb0ELb0ELi2ELi2ELi2ELi2ELb0EEENS1_21CollectiveEpilogueBwdISA_SB_SD_Li256ELb0ELb0ELi4EEENS1_19SingleTileSchedulerILb0ELb0ELb0ELi128EEEEEEEEEvNT_6ParamsE,(.L_x_2316 - _ZN7cutlass13device_kernelIN5flash19enable_sm80_to_sm89INS1_16FlashAttnBwdSm80INS1_25CollectiveMainloopBwdSm80ILi2ELi2EN4cute5tupleIJNS5_1CILi64EEENS7_ILi128EEES9_EEENS_6half_tEfNS_4arch4Sm80ELb0ELb0ELb0ELb0ELb0ELb0ELb0ELb0ELi2ELi2ELi2ELi2ELb0EEENS1_21CollectiveEpilogueBwdISA_SB_SD_Li256ELb0ELb0ELi4EEENS1_19SingleTileSchedulerILb0ELb0ELb0ELi128EEEEEEEEEvNT_6ParamsE)
        .other          _ZN7cutlass13device_kernelIN5flash19enable_sm80_to_sm89INS1_16FlashAttnBwdSm80INS1_25CollectiveMainloopBwdSm80ILi2ELi2EN4cute5tupleIJNS5_1CILi64EEENS7_ILi128EEES9_EEENS_6half_tEfNS_4arch4Sm80ELb0ELb0ELb0ELb0ELb0ELb0ELb0ELb0ELi2ELi2ELi2ELi2ELb0EEENS1_21CollectiveEpilogueBwdISA_SB_SD_Li256ELb0ELb0ELi4EEENS1_19SingleTileSchedulerILb0ELb0ELb0ELi128EEEEEEEEEvNT_6ParamsE,@"STO_CUDA_ENTRY STV_DEFAULT"
_ZN7cutlass13device_kernelIN5flash19enable_sm80_to_sm89INS1_16FlashAttnBwdSm80INS1_25CollectiveMainloopBwdSm80ILi2ELi2EN4cute5tupleIJNS5_1CILi64EEENS7_ILi128EEES9_EEENS_6half_tEfNS_4arch4Sm80ELb0ELb0ELb0ELb0ELb0ELb0ELb0ELb0ELi2ELi2ELi2ELi2ELb0EEENS1_21CollectiveEpilogueBwdISA_SB_SD_Li256ELb0ELb0ELi4EEENS1_19SingleTileSchedulerILb0ELb0ELb0ELi128EEEEEEEEEvNT_6ParamsE:
[----:B------:R-:W-:Y:S02]  /*0000*/  MOV R1, c[0x0][0x28] ;  /* 0x00000a0000017a02 */ /* 0x000fe40000000f00 */
[----:B------:R-:W1:Y:S02]  /*0010*/  S2UR UR17, SR_CTAID.Z ;  /* 0x00000000001179c3 */ /* 0x000e640000002700 */
[----:B-1----:R-:W-:-:S13]  /*0020*/  ISETP.LE.AND P0, PT, RZ, UR17, PT ;  /* 0x00000011ff007c0c */ /* 0x002fda000bf03270 */
[----:B------:R-:W-:Y:S05]  /*0030*/  @!P0 EXIT ;  /* 0x000000000000894d */ /* 0x000fea0003800000 */
[----:B------:R-:W1:Y:S01]  /*0040*/  S2UR UR9, SR_CTAID.Y ;  /* 0x00000000000979c3 */ /* 0x000e620000002600 */
[----:B------:R-:W2:Y:S01]  /*0050*/  S2R R234, SR_TID.X ;  /* 0x0000000000ea7919 */ /* 0x000ea20000002100 */
[----:B------:R-:W-:Y:S01]  /*0060*/  ULDC.64 UR4, c[0x0][0x248] ;  /* 0x0000920000047ab9 */ /* 0x000fe20000000a00 */
[----:B------:R-:W-:Y:S01]  /*0070*/  IMAD.MOV.U32 R4, RZ, RZ, -0x80 ;  /* 0xffffff80ff047424 */ /* 0x000fe200078e00ff */
[----:B------:R-:W-:Y:S01]  /*0080*/  UISETP.NE.AND UP0, UPT, UR4, 0x1, UPT ;  /* 0x000000010400788c */ /* 0x000fe2000bf05270 */
[----:B------:R-:W3:Y:S01]  /*0090*/  S2R R22, SR_CTAID.X ;  /* 0x0000000000167919 */ /* 0x000ee20000002500 */
[----:B------:R-:W-:Y:S02]  /*00a0*/  USHF.R.S32.HI UR15, URZ, 0x1f, UR17 ;  /* 0x0000001f3f0f7899 */ /* 0x000fe40008011411 */
[----:B------:R-:W-:Y:S02]  /*00b0*/  ULDC UR4, c[0x0][0x250] ;  /* 0x0000940000047ab9 */ /* 0x000fe40000000800 */
[----:B------:R-:W-:-:S02]  /*00c0*/  ULDC.64 UR22, c[0x0][0x118] ;  /* 0x0000460000167ab9 */ /* 0x000fc40000000a00 */
[----:B------:R-:W-:Y:S02]  /*00d0*/  ULDC.64 UR12, c[0x0][0x178] ;  /* 0x00005e00000c7ab9 */ /* 0x000fe40000000a00 */
[----:B------:R-:W-:Y:S02]  /*00e0*/  USHF.L.U32 UR14, UR12, 0x6, URZ ;  /* 0x000000060c0e7899 */ /* 0x000fe4000800063f */
[----:B-1----:R-:W-:Y:S01]  /*00f0*/  UIMAD.WIDE.U32 UR10, UR9, UR5, URZ ;  /* 0x00000005090a72a5 */ /* 0x002fe2000f8e003f */
[----:B--2---:R-:W-:Y:S01]  /*0100*/  SHF.R.S32.HI R2, RZ, 0x1f, R234 ;  /* 0x0000001fff027819 */ /* 0x004fe200000114ea */
[----:B------:R-:W-:Y:S01]  /*0110*/  UMOV UR6, UR9 ;  /* 0x0000000900067c82 */ /* 0x000fe20008000000 */
[----:B------:R-:W-:Y:S01]  /*0120*/  IMAD.U32 R3, RZ, RZ, UR9 ;  /* 0x00000009ff037e24 */ /* 0x000fe2000f8e00ff */
[----:B------:R-:W-:Y:S01]  /*0130*/  @UP0 USHF.R.U32.HI UR6, URZ, UR4, UR11 ;  /* 0x000000043f060299 */ /* 0x000fe2000801160b */
[CC--:B------:R-:W-:Y:S01]  /*0140*/  LEA.HI R9, R2.reuse, R234.reuse, RZ, 0x3 ;  /* 0x000000ea02097211 */ /* 0x0c0fe200078f18ff */
[----:B------:R-:W-:Y:S01]  /*0150*/  USHF.R.S32.HI UR24, URZ, 0x1f, UR9 ;  /* 0x0000001f3f187899 */ /* 0x000fe20008011409 */
[----:B------:R-:W-:Y:S01]  /*0160*/  LEA.HI R8, R2, R234, RZ, 0x6 ;  /* 0x000000ea02087211 */ /* 0x000fe200078f30ff */
[----:B------:R-:W-:Y:S01]  /*0170*/  USHF.R.S32.HI UR7, URZ, 0x1f, UR6 ;  /* 0x0000001f3f077899 */ /* 0x000fe20008011406 */
[----:B------:R-:W-:Y:S01]  /*0180*/  SHF.R.S32.HI R240, RZ, 0x3, R9 ;  /* 0x00000003fff07819 */ /* 0x000fe20000011409 */
[----:B------:R-:W-:Y:S01]  /*0190*/  ULDC.64 UR4, c[0x0][0x1e0] ;  /* 0x0000780000047ab9 */ /* 0x000fe20000000a00 */
[----:B------:R-:W-:Y:S01]  /*01a0*/  LOP3.LUT R9, R9, 0xfffffff8, RZ, 0xc0, !PT ;  /* 0xfffffff809097812 */ /* 0x000fe200078ec0ff */
[----:B------:R-:W-:Y:S01]  /*01b0*/  UIMAD UR4, UR7, UR4, URZ ;  /* 0x00000004070472a4 */ /* 0x000fe2000f8e023f */
[----:B------:R-:W-:Y:S01]  /*01c0*/  SHF.R.S32.HI R241, RZ, 0x1f, R240 ;  /* 0x0000001ffff17819 */ /* 0x000fe200000114f0 */
[----:B------:R-:W-:Y:S01]  /*01d0*/  IMAD.SHL.U32 R10, R240, 0x40, RZ ;  /* 0x00000040f00a7824 */ /* 0x000fe200078e00ff */
[----:B------:R-:W-:Y:S01]  /*01e0*/  SHF.R.S32.HI R8, RZ, 0x6, R8 ;  /* 0x00000006ff087819 */ /* 0x000fe20000011408 */
[----:B------:R-:W-:Y:S01]  /*01f0*/  IMAD.IADD R9, R234, 0x1, -R9 ;  /* 0x00000001ea097824 */ /* 0x000fe200078e0a09 */
[----:B------:R-:W-:Y:S01]  /*0200*/  UIMAD UR8, UR6, UR5, UR4 ;  /* 0x00000005060872a4 */ /* 0x000fe2000f8e0204 */
[----:B------:R-:W-:Y:S01]  /*0210*/  IMAD.U32 R12, RZ, RZ, UR6 ;  /* 0x00000006ff0c7e24 */ /* 0x000fe2000f8e00ff */
[----:B------:R-:W-:Y:S01]  /*0220*/  LOP3.LUT R10, R10, 0x1c0, RZ, 0xc0, !PT ;  /* 0x000001c00a0a7812 */ /* 0x000fe200078ec0ff */
[----:B------:R-:W-:Y:S01]  /*0230*/  IMAD.SHL.U32 R18, R9, 0x8, RZ ;  /* 0x0000000809127824 */ /* 0x000fe200078e00ff */
[----:B------:R-:W-:Y:S01]  /*0240*/  ULDC.64 UR4, c[0x0][0x1b0] ;  /* 0x00006c0000047ab9 */ /* 0x000fe20000000a00 */
[C---:B------:R-:W-:Y:S01]  /*0250*/  IMAD R24, R241.reuse, c[0x0][0x208], RZ ;  /* 0x00008200f1187a24 */ /* 0x040fe200078e02ff */
[----:B------:R-:W-:Y:S01]  /*0260*/  UIMAD UR4, UR7, UR4, URZ ;  /* 0x00000004070472a4 */ /* 0x000fe2000f8e023f */
[----:B------:R-:W-:Y:S01]  /*0270*/  IMAD R26, R241, c[0x0][0x178], RZ ;  /* 0x00005e00f11a7a24 */ /* 0x000fe200078e02ff */
[--C-:B------:R-:W-:Y:S01]  /*0280*/  SHF.R.S32.HI R19, RZ, 0x1f, R18.reuse ;  /* 0x0000001fff137819 */ /* 0x100fe20000011412 */
[----:B------:R-:W-:Y:S01]  /*0290*/  IMAD.SHL.U32 R7, R8, 0x200, RZ ;  /* 0x0000020008077824 */ /* 0x000fe200078e00ff */
[----:B------:R-:W-:Y:S01]  /*02a0*/  UIMAD UR10, UR6, UR5, UR4 ;  /* 0x00000005060a72a4 */ /* 0x000fe2000f8e0204 */
[----:B------:R-:W-:Y:S01]  /*02b0*/  LOP3.LUT R0, R10, 0x38, R18, 0xf8, !PT ;  /* 0x000000380a007812 */ /* 0x000fe200078ef812 */
[----:B------:R-:W-:Y:S01]  /*02c0*/  IMAD R24, R240, c[0x0][0x20c], R24 ;  /* 0x00008300f0187a24 */ /* 0x000fe200078e0218 */
[----:B------:R-:W-:Y:S01]  /*02d0*/  ULDC.64 UR4, c[0x0][0x210] ;  /* 0x0000840000047ab9 */ /* 0x000fe20000000a00 */
[C---:B------:R-:W-:Y:S01]  /*02e0*/  IMAD.WIDE.U32 R14, R12.reuse, c[0x0][0x1e0], R18 ;  /* 0x000078000c0e7a25 */ /* 0x040fe200078e0012 */
[----:B------:R-:W-:Y:S01]  /*02f0*/  ULDC.64 UR6, c[0x0][0x180] ;  /* 0x0000600000067ab9 */ /* 0x000fe20000000a00 */
[----:B------:R-:W-:Y:S01]  /*0300*/  SHF.R.U32.HI R10, RZ, 0x3, R10 ;  /* 0x00000003ff0a7819 */ /* 0x000fe2000001160a */
[----:B------:R-:W-:Y:S01]  /*0310*/  UIMAD UR4, UR24, UR4, URZ ;  /* 0x00000004180472a4 */ /* 0x000fe2000f8e023f */
[----:B------:R-:W-:Y:S01]  /*0320*/  IMAD.WIDE.U32 R12, R12, c[0x0][0x1b0], R18 ;  /* 0x00006c000c0c7a25 */ /* 0x000fe200078e0012 */
[----:B------:R-:W-:Y:S01]  /*0330*/  UIMAD UR6, UR24, UR6, URZ ;  /* 0x00000006180672a4 */ /* 0x000fe2000f8e023f */
[----:B------:R-:W-:Y:S01]  /*0340*/  LOP3.LUT R10, R7, R0, R10, 0xf6, !PT ;  /* 0x00000000070a7212 */ /* 0x000fe200078ef60a */
[----:B------:R-:W-:Y:S01]  /*0350*/  UMOV UR11, 0x6 ;  /* 0x00000006000b7882 */ /* 0x000fe20000000000 */
[C---:B------:R-:W-:Y:S01]  /*0360*/  IMAD.WIDE.U32 R16, R240.reuse, c[0x0][0x208], R18 ;  /* 0x00008200f0107a25 */ /* 0x040fe200078e0012 */
[----:B------:R-:W-:Y:S01]  /*0370*/  IADD3 R13, R13, UR10, RZ ;  /* 0x0000000a0d0d7c10 */ /* 0x000fe2000fffe0ff */
[----:B------:R-:W-:Y:S01]  /*0380*/  UIMAD UR10, UR9, UR5, UR4 ;  /* 0x00000005090a72a4 */ /* 0x000fe2000f8e0204 */
[----:B------:R-:W-:Y:S01]  /*0390*/  IADD3 R15, R15, UR8, RZ ;  /* 0x000000080f0f7c10 */ /* 0x000fe2000fffe0ff */
[C---:B------:R-:W-:Y:S01]  /*03a0*/  IMAD R26, R240.reuse, c[0x0][0x17c], R26 ;  /* 0x00005f00f01a7a24 */ /* 0x040fe200078e021a */
[----:B------:R-:W-:Y:S01]  /*03b0*/  UIMAD UR8, UR9, UR7, UR6 ;  /* 0x00000007090872a4 */ /* 0x000fe2000f8e0206 */
[----:B------:R-:W-:Y:S01]  /*03c0*/  IMAD.WIDE.U32 R20, R240, c[0x0][0x178], R18 ;  /* 0x00005e00f0147a25 */ /* 0x000fe200078e0012 */
[----:B------:R-:W-:Y:S01]  /*03d0*/  ULDC.64 UR4, c[0x0][0x1b8] ;  /* 0x00006e0000047ab9 */ /* 0x000fe20000000a00 */
[C---:B------:R-:W-:Y:S01]  /*03e0*/  ISETP.GE.AND P6, PT, R18.reuse, c[0x0][0x1cc], PT ;  /* 0x0000730012007a0c */ /* 0x040fe20003fc6270 */
[----:B------:R-:W-:Y:S01]  /*03f0*/  ULDC.64 UR6, c[0x0][0x1e8] ;  /* 0x00007a0000067ab9 */ /* 0x000fe20000000a00 */
[----:B------:R-:W-:Y:S01]  /*0400*/  IMAD.IADD R25, R17, 0x1, R24 ;  /* 0x0000000111197824 */ /* 0x000fe200078e0218 */
[----:B------:R-:W-:Y:S01]  /*0410*/  UIMAD UR4, UR15, UR4, URZ ;  /* 0x000000040f0472a4 */ /* 0x000fe2000f8e023f */
[----:B------:R-:W-:Y:S01]  /*0420*/  IMAD.MOV.U32 R24, RZ, RZ, R16 ;  /* 0x000000ffff187224 */ /* 0x000fe200078e0010 */
[----:B------:R-:W-:Y:S01]  /*0430*/  UIMAD UR6, UR15, UR6, URZ ;  /* 0x000000060f0672a4 */ /* 0x000fe2000f8e023f */
[----:B------:R-:W-:Y:S01]  /*0440*/  IMAD.U32 R0, RZ, RZ, UR9 ;  /* 0x00000009ff007e24 */ /* 0x000fe2000f8e00ff */
[----:B------:R-:W-:Y:S01]  /*0450*/  IADD3 R11, R18, 0x40, RZ ;  /* 0x00000040120b7810 */ /* 0x000fe20007ffe0ff */
[----:B------:R-:W-:Y:S01]  /*0460*/  IMAD.IADD R27, R21, 0x1, R26 ;  /* 0x00000001151b7824 */ /* 0x000fe200078e021a */
[----:B------:R-:W-:Y:S01]  /*0470*/  UIMAD UR6, UR17, UR7, UR6 ;  /* 0x00000007110672a4 */ /* 0x000fe2000f8e0206 */
[----:B------:R-:W-:Y:S01]  /*0480*/  IMAD.MOV.U32 R26, RZ, RZ, R20 ;  /* 0x000000ffff1a7224 */ /* 0x000fe200078e0014 */
[----:B------:R-:W-:Y:S01]  /*0490*/  UIMAD UR7, UR17, UR5, UR4 ;  /* 0x00000005110772a4 */ /* 0x000fe2000f8e0204 */
[----:B------:R-:W-:Y:S01]  /*04a0*/  IMAD.WIDE.U32 R24, R0, c[0x0][0x210], R24 ;  /* 0x0000840000187a25 */ /* 0x000fe200078e0018 */
[----:B------:R-:W-:Y:S01]  /*04b0*/  ISETP.GE.AND P5, PT, R11, c[0x0][0x1cc], PT ;  /* 0x000073000b007a0c */ /* 0x000fe20003fa6270 */
[----:B------:R-:W-:-:S02]  /*04c0*/  ULDC.64 UR4, c[0x0][0x188] ;  /* 0x0000620000047ab9 */ /* 0x000fc40000000a00 */
[----:B------:R-:W-:Y:S01]  /*04d0*/  IMAD.U32 R0, RZ, RZ, UR17 ;  /* 0x00000011ff007e24 */ /* 0x000fe2000f8e00ff */
[----:B------:R-:W-:Y:S01]  /*04e0*/  UIMAD UR4, UR15, UR4, URZ ;  /* 0x000000040f0472a4 */ /* 0x000fe2000f8e023f */
[----:B------:R-:W-:Y:S01]  /*04f0*/  IMAD.WIDE.U32 R26, R3, c[0x0][0x180], R26 ;  /* 0x00006000031a7a25 */ /* 0x000fe200078e001a */
[----:B------:R-:W-:Y:S01]  /*0500*/  IADD3 R25, R25, UR10, RZ ;  /* 0x0000000a19197c10 */ /* 0x000fe2000fffe0ff */
[----:B------:R-:W-:Y:S02]  /*0510*/  USHF.L.U64.HI UR13, UR12, UR11, UR13 ;  /* 0x0000000b0c0d7299 */ /* 0x000fe4000801020d */
[----:B------:R-:W-:Y:S01]  /*0520*/  IMAD.WIDE.U32 R12, R0, c[0x0][0x1b8], R12 ;  /* 0x00006e00000c7a25 */ /* 0x000fe200078e000c */
[----:B------:R-:W-:-:S03]  /*0530*/  IADD3 R27, R27, UR8, RZ ;  /* 0x000000081b1b7c10 */ /* 0x000fc6000fffe0ff */
[----:B------:R-:W-:Y:S01]  /*0540*/  IMAD.U32 R20, RZ, RZ, UR17 ;  /* 0x00000011ff147e24 */ /* 0x000fe2000f8e00ff */
[----:B------:R-:W-:Y:S01]  /*0550*/  IADD3 R13, R13, UR7, RZ ;  /* 0x000000070d0d7c10 */ /* 0x000fe2000fffe0ff */
[----:B------:R-:W-:Y:S01]  /*0560*/  IMAD.U32 R3, RZ, RZ, UR17 ;  /* 0x00000011ff037e24 */ /* 0x000fe2000f8e00ff */
[----:B------:R-:W-:Y:S01]  /*0570*/  UIMAD UR7, UR17, UR5, UR4 ;  /* 0x00000005110772a4 */ /* 0x000fe2000f8e0204 */
[----:B------:R-:W-:Y:S02]  /*0580*/  IMAD.WIDE.U32 R20, R20, c[0x0][0x188], R26 ;  /* 0x0000620014147a25 */ /* 0x000fe400078e001a */
[----:B------:R-:W-:Y:S02]  /*0590*/  ULDC.64 UR4, c[0x0][0x218] ;  /* 0x0000860000047ab9 */ /* 0x000fe40000000a00 */
[----:B------:R-:W-:Y:S01]  /*05a0*/  IMAD.WIDE.U32 R14, R3, c[0x0][0x1e8], R14 ;  /* 0x00007a00030e7a25 */ /* 0x000fe200078e000e */
[----:B------:R-:W-:Y:S01]  /*05b0*/  UIMAD UR4, UR15, UR4, URZ ;  /* 0x000000040f0472a4 */ /* 0x000fe2000f8e023f */
[----:B------:R-:W-:-:S02]  /*05c0*/  IADD3 R3, R21, UR7, RZ ;  /* 0x0000000715037c10 */ /* 0x000fc4000fffe0ff */
[----:B---3--:R-:W-:Y:S01]  /*05d0*/  IMAD R4, R22, R4, c[0x0][0x198] ;  /* 0x0000660016047624 */ /* 0x008fe200078e0204 */
[----:B------:R-:W-:Y:S01]  /*05e0*/  LEA R238, P0, R20, c[0x0][0x160], 0x1 ;  /* 0x0000580014ee7a11 */ /* 0x000fe200078008ff */
[----:B------:R-:W-:Y:S01]  /*05f0*/  IMAD.U32 R16, RZ, RZ, UR17 ;  /* 0x00000011ff107e24 */ /* 0x000fe2000f8e00ff */
[----:B------:R-:W-:Y:S01]  /*0600*/  IADD3 R15, R15, UR6, RZ ;  /* 0x000000060f0f7c10 */ /* 0x000fe2000fffe0ff */
[----:B------:R-:W-:Y:S01]  /*0610*/  IMAD.WIDE R22, R22, 0x80, R240 ;  /* 0x0000008016167825 */ /* 0x000fe200078e02f0 */
[----:B------:R-:W-:Y:S01]  /*0620*/  UIMAD UR6, UR17, UR5, UR4 ;  /* 0x00000005110672a4 */ /* 0x000fe2000f8e0204 */
[----:B------:R-:W-:Y:S02]  /*0630*/  LEA.HI.X R239, R20, c[0x0][0x164], R3, 0x1, P0 ;  /* 0x0000590014ef7a11 */ /* 0x000fe400000f0c03 */
[----:B------:R-:W-:Y:S01]  /*0640*/  IMAD.WIDE.U32 R16, R16, c[0x0][0x218], R24 ;  /* 0x0000860010107a25 */ /* 0x000fe200078e0018 */
[----:B------:R-:W-:Y:S02]  /*0650*/  ULDC.64 UR4, c[0x0][0x1d8] ;  /* 0x0000760000047ab9 */ /* 0x000fe40000000a00 */
[----:B------:R-:W-:Y:S01]  /*0660*/  USHF.L.U64.HI UR7, UR4, UR11, UR5 ;  /* 0x0000000b04077299 */ /* 0x000fe20008010205 */
[----:B------:R-:W-:Y:S01]  /*0670*/  IMAD R5, R23, c[0x0][0x1d8], RZ ;  /* 0x0000760017057a24 */ /* 0x000fe200078e02ff */
[----:B------:R-:W-:Y:S01]  /*0680*/  IADD3 R6, R17, UR6, RZ ;  /* 0x0000000611067c10 */ /* 0x000fe2000fffe0ff */
[----:B------:R-:W-:Y:S01]  /*0690*/  IMAD.IADD R3, R4, 0x1, -R240 ;  /* 0x0000000104037824 */ /* 0x000fe200078e0af0 */
[----:B------:R-:W-:Y:S01]  /*06a0*/  LEA R236, P0, R16, c[0x0][0x1f0], 0x1 ;  /* 0x00007c0010ec7a11 */ /* 0x000fe200078008ff */
[C---:B------:R-:W-:Y:S01]  /*06b0*/  IMAD R5, R22.reuse, c[0x0][0x1dc], R5 ;  /* 0x0000770016057a24 */ /* 0x040fe200078e0205 */
[----:B------:R-:W-:Y:S01]  /*06c0*/  USHF.L.U32 UR6, UR4, 0x6, URZ ;  /* 0x0000000604067899 */ /* 0x000fe2000800063f */
[----:B------:R-:W-:Y:S01]  /*06d0*/  IMAD.WIDE.U32 R14, R22, c[0x0][0x1d8], R14 ;  /* 0x00007600160e7a25 */ /* 0x000fe200078e000e */
[----:B------:R-:W-:Y:S01]  /*06e0*/  ISETP.LT.OR P1, PT, R3, 0x1, P6 ;  /* 0x000000010300780c */ /* 0x000fe20003721670 */
[----:B------:R-:W-:Y:S01]  /*06f0*/  ULDC.64 UR4, c[0x0][0x1a8] ;  /* 0x00006a0000047ab9 */ /* 0x000fe20000000a00 */
[----:B------:R-:W-:Y:S01]  /*0700*/  LEA.HI.X R237, R16, c[0x0][0x1f4], R6, 0x1, P0 ;  /* 0x00007d0010ed7a11 */ /* 0x000fe200000f0c06 */
[----:B------:R-:W-:Y:S01]  /*0710*/  IMAD.IADD R5, R15, 0x1, R5 ;  /* 0x000000010f057824 */ /* 0x000fe200078e0205 */
[----:B------:R-:W-:Y:S01]  /*0720*/  LEA R16, P0, R14, c[0x0][0x1c0], 0x1 ;  /* 0x000070000e107a11 */ /* 0x000fe200078008ff */
[----:B------:R-:W-:Y:S01]  /*0730*/  IMAD.SHL.U32 R10, R10, 0x2, RZ ;  /* 0x000000020a0a7824 */ /* 0x000fe200078e00ff */
[----:B------:R-:W-:Y:S01]  /*0740*/  ISETP.LT.OR P3, PT, R3, 0x1, P5 ;  /* 0x000000010300780c */ /* 0x000fe20002f61670 */
[----:B------:R-:W-:Y:S01]  /*0750*/  IMAD R0, R23, c[0x0][0x1a8], RZ ;  /* 0x00006a0017007a24 */ /* 0x000fe200078e02ff */
[C---:B------:R-:W-:Y:S01]  /*0760*/  ISETP.LT.OR P2, PT, R3.reuse, 0x21, P6 ;  /* 0x000000210300780c */ /* 0x040fe20003741670 */
[----:B------:R-:W-:Y:S01]  /*0770*/  IMAD.WIDE.U32 R12, R22, c[0x0][0x1a8], R12 ;  /* 0x00006a00160c7a25 */ /* 0x000fe200078e000c */
[----:B------:R-:W-:Y:S01]  /*0780*/  LEA.HI.X R17, R14, c[0x0][0x1c4], R5, 0x1, P0 ;  /* 0x000071000e117a11 */ /* 0x000fe200000f0c05 */
[----:B------:R-:W-:Y:S01]  /*0790*/  UIADD3 UR10, UP0, UR6, 0x80, URZ ;  /* 0x00000080060a7890 */ /* 0x000fe2000ff1e03f */
[----:B------:R-:W-:Y:S01]  /*07a0*/  IADD3 R14, P0, R16, UR6, RZ ;  /* 0x00000006100e7c10 */ /* 0x000fe2000ff1e0ff */
[----:B------:R-:W-:Y:S01]  /*07b0*/  IMAD.U32 R5, RZ, RZ, UR6 ;  /* 0x00000006ff057e24 */ /* 0x000fe2000f8e00ff */
[----:B------:R-:W-:Y:S01]  /*07c0*/  ISETP.LT.OR P4, PT, R3, 0x21, P5 ;  /* 0x000000210300780c */ /* 0x000fe20002f81670 */
[----:B------:R1:W-:Y:S01]  /*07d0*/  LDGSTS.E.BYPASS.LTC128B.128 [R10+0x8080], [R16.64], !P1 ;  /* 0x08080000100a7fae */ /* 0x0003e2000c901d56 */
[----:B------:R-:W-:Y:S01]  /*07e0*/  IADD3.X R15, R17, UR7, RZ, P0, !PT ;  /* 0x00000007110f7c10 */ /* 0x000fe200087fe4ff */
[----:B------:R-:W-:Y:S01]  /*07f0*/  IMAD R0, R22, c[0x0][0x1ac], R0 ;  /* 0x00006b0016007a24 */ /* 0x000fe200078e0200 */
[----:B------:R-:W-:Y:S01]  /*0800*/  IADD3 R20, P1, P0, R5, 0x80, R16 ;  /* 0x0000008005147810 */ /* 0x000fe2000783e010 */
[----:B------:R1:W-:Y:S01]  /*0810*/  LDGSTS.E.BYPASS.LTC128B.128 [R10+0xc080], [R16.64+0x80], !P3 ;  /* 0x0c080080100a7fae */ /* 0x0003e2000d901d56 */
[----:B------:R-:W-:Y:S01]  /*0820*/  ISETP.LT.OR P3, PT, R3, 0x41, P6 ;  /* 0x000000410300780c */ /* 0x000fe20003761670 */
[----:B------:R-:W-:Y:S01]  /*0830*/  UIADD3.X UR8, URZ, UR7, URZ, UP0, !UPT ;  /* 0x000000073f087290 */ /* 0x000fe200087fe43f */
[----:B------:R-:W-:Y:S01]  /*0840*/  IADD3.X R21, RZ, UR7, R17, P1, P0 ;  /* 0x00000007ff157c10 */ /* 0x000fe20008fe0411 */
[----:B------:R2:W-:Y:S01]  /*0850*/  LDGSTS.E.BYPASS.LTC128B.128 [R10+0x9080], [R14.64], !P2 ;  /* 0x090800000e0a7fae */ /* 0x0005e2000d101d56 */
[----:B------:R-:W-:Y:S01]  /*0860*/  IADD3 R22, P1, R14, UR6, RZ ;  /* 0x000000060e167c10 */ /* 0x000fe2000ff3e0ff */
[----:B------:R-:W-:Y:S01]  /*0870*/  IMAD.IADD R0, R13, 0x1, R0 ;  /* 0x000000010d007824 */ /* 0x000fe200078e0200 */
[----:B------:R-:W-:Y:S01]  /*0880*/  ISETP.LT.OR P2, PT, R3, 0x41, P5 ;  /* 0x000000410300780c */ /* 0x000fe20002f41670 */
[----:B------:R3:W-:Y:S01]  /*0890*/  LDGSTS.E.BYPASS.LTC128B.128 [R10+0xd080], [R20.64], !P4 ;  /* 0x0d080000140a7fae */ /* 0x0007e2000e101d56 */
[----:B------:R-:W-:Y:S01]  /*08a0*/  IADD3.X R23, R15, UR7, RZ, P1, !PT ;  /* 0x000000070f177c10 */ /* 0x000fe20008ffe4ff */
[----:B------:R-:W-:Y:S01]  /*08b0*/  IMAD.SHL.U32 R246, R234, 0x4, RZ ;  /* 0x00000004eaf67824 */ /* 0x000fe200078e00ff */
[----:B------:R-:W-:-:S02]  /*08c0*/  ISETP.LT.OR P5, PT, R3, 0x61, P5 ;  /* 0x000000610300780c */ /* 0x000fc40002fa1670 */
[C---:B------:R-:W-:Y:S01]  /*08d0*/  IADD3 R245, R10.reuse, 0x10080, RZ ;  /* 0x000100800af57810 */ /* 0x040fe20007ffe0ff */
[----:B------:R4:W-:Y:S01]  /*08e0*/  LDGSTS.E.BYPASS.LTC128B.128 [R10+0xa080], [R22.64], !P3 ;  /* 0x0a080000160a7fae */ /* 0x0009e2000d901d56 */
[----:B------:R-:W-:Y:S02]  /*08f0*/  SHF.R.S32.HI R247, RZ, 0x1f, R246 ;  /* 0x0000001ffff77819 */ /* 0x000fe400000114f6 */
[----:B------:R-:W-:Y:S02]  /*0900*/  IADD3 R244, R10, 0x18080, RZ ;  /* 0x000180800af47810 */ /* 0x000fe40007ffe0ff */
[----:B-1----:R-:W-:Y:S02]  /*0910*/  LEA R16, P0, R12, c[0x0][0x190], 0x1 ;  /* 0x000064000c107a11 */ /* 0x002fe400078008ff */
[----:B--2---:R-:W-:Y:S02]  /*0920*/  IADD3 R14, P1, R14, UR10, RZ ;  /* 0x0000000a0e0e7c10 */ /* 0x004fe4000ff3e0ff */
[----:B------:R-:W-:-:S02]  /*0930*/  LEA.HI.X R17, R12, c[0x0][0x194], R0, 0x1, P0 ;  /* 0x000065000c117a11 */ /* 0x000fc400000f0c00 */
[----:B------:R-:W-:Y:S02]  /*0940*/  IADD3.X R15, R15, UR8, RZ, P1, !PT ;  /* 0x000000080f0f7c10 */ /* 0x000fe40008ffe4ff */
[----:B------:R-:W-:Y:S02]  /*0950*/  ISETP.LT.OR P0, PT, R3, 0x61, P6 ;  /* 0x000000610300780c */ /* 0x000fe40003701670 */
[----:B------:R-:W-:Y:S01]  /*0960*/  ISETP.GE.AND P1, PT, R11, c[0x0][0x19c], PT ;  /* 0x000067000b007a0c */ /* 0x000fe20003f26270 */
[----:B------:R1:W-:Y:S01]  /*0970*/  LDGSTS.E.BYPASS.LTC128B.128 [R10+0xe080], [R14.64], !P2 ;  /* 0x0e0800000e0a7fae */ /* 0x0003e2000d101d56 */
[----:B------:R-:W-:Y:S02]  /*0980*/  ISETP.GE.AND P2, PT, R18, c[0x0][0x19c], PT ;  /* 0x0000670012007a0c */ /* 0x000fe40003f46270 */
[----:B------:R-:W-:Y:S01]  /*0990*/  IADD3 R12, P4, R22, UR6, RZ ;  /* 0x00000006160c7c10 */ /* 0x000fe2000ff9e0ff */
[----:B------:R-:W-:Y:S01]  /*09a0*/  USHF.L.U32 UR6, UR4, 0x6, URZ ;  /* 0x0000000604067899 */ /* 0x000fe2000800063f */
[----:B------:R-:W-:-:S02]  /*09b0*/  ISETP.LT.OR P6, PT, R3, 0x1, P2 ;  /* 0x000000010300780c */ /* 0x000fc400017c1670 */
[----:B------:R-:W-:-:S03]  /*09c0*/  IADD3.X R13, R23, UR7, RZ, P4, !PT ;  /* 0x00000007170d7c10 */ /* 0x000fc6000a7fe4ff */
[----:B------:R-:W-:Y:S02]  /*09d0*/  IMAD.U32 R0, RZ, RZ, UR6 ;  /* 0x00000006ff007e24 */ /* 0x000fe4000f8e00ff */
[----:B------:R2:W-:Y:S01]  /*09e0*/  LDGSTS.E.BYPASS.LTC128B.128 [R10+0xb080], [R12.64], !P0 ;  /* 0x0b0800000c0a7fae */ /* 0x0005e2000c101d56 */
[----:B------:R-:W-:Y:S02]  /*09f0*/  ISETP.LT.OR P0, PT, R3, 0x21, P1 ;  /* 0x000000210300780c */ /* 0x000fe40000f01670 */
[----:B-1----:R-:W-:Y:S01]  /*0a00*/  IADD3 R14, P3, R22, UR10, RZ ;  /* 0x0000000a160e7c10 */ /* 0x002fe2000ff7e0ff */
[----:B------:R-:W-:-:S03]  /*0a10*/  UIADD3 UR10, UP0, UR6, 0x80, URZ ;  /* 0x00000080060a7890 */ /* 0x000fc6000ff1e03f */
[----:B------:R-:W-:Y:S01]  /*0a20*/  IADD3.X R15, R23, UR8, RZ, P3, !PT ;  /* 0x00000008170f7c10 */ /* 0x000fe20009ffe4ff */
[----:B------:R-:W-:Y:S01]  /*0a30*/  USHF.L.U64.HI UR8, UR4, UR11, UR5 ;  /* 0x0000000b04087299 */ /* 0x000fe20008010205 */
[C---:B------:R-:W-:Y:S02]  /*0a40*/  ISETP.LT.OR P3, PT, R3.reuse, 0x1, P1 ;  /* 0x000000010300780c */ /* 0x040fe40000f61670 */
[----:B------:R-:W-:Y:S01]  /*0a50*/  ULDC.64 UR4, c[0x0][0x278] ;  /* 0x00009e0000047ab9 */ /* 0x000fe20000000a00 */
[----:B------:R1:W-:Y:S01]  /*0a60*/  LDGSTS.E.BYPASS.LTC128B.128 [R10+0xf080], [R14.64], !P5 ;  /* 0x0f0800000e0a7fae */ /* 0x0003e2000e901d56 */
[----:B------:R-:W-:Y:S01]  /*0a70*/  ISETP.LT.OR P5, PT, R3, 0x21, P2 ;  /* 0x000000210300780c */ /* 0x000fe200017a1670 */
[----:B------:R-:W-:Y:S01]  /*0a80*/  UIADD3.X UR7, URZ, UR8, URZ, UP0, !UPT ;  /* 0x000000083f077290 */ /* 0x000fe200087fe43f */
[----:B--2---:R-:W-:Y:S01]  /*0a90*/  IADD3 R12, P4, R16, UR6, RZ ;  /* 0x00000006100c7c10 */ /* 0x004fe2000ff9e0ff */
[----:B------:R2:W-:Y:S01]  /*0aa0*/  LDGSTS.E.BYPASS.LTC128B.128 [R10+0x80], [R16.64], !P6 ;  /* 0x00080000100a7fae */ /* 0x0005e2000f101d56 */
[----:B------:R-:W-:-:S02]  /*0ab0*/  UIMAD UR11, UR15, UR4, URZ ;  /* 0x000000040f0b72a4 */ /* 0x000fc4000f8e023f */
[----:B------:R-:W-:Y:S01]  /*0ac0*/  IADD3.X R13, R17, UR8, RZ, P4, !PT ;  /* 0x00000008110d7c10 */ /* 0x000fe2000a7fe4ff */
[----:B------:R-:W-:Y:S01]  /*0ad0*/  UIMAD.WIDE.U32 UR18, UR17, UR4, URZ ;  /* 0x00000004111272a5 */ /* 0x000fe2000f8e003f */
[C---:B------:R-:W-:Y:S01]  /*0ae0*/  ISETP.LT.OR P4, PT, R3.reuse, 0x41, P2 ;  /* 0x000000410300780c */ /* 0x040fe20001781670 */
[----:B------:R2:W-:Y:S01]  /*0af0*/  LDGSTS.E.BYPASS.LTC128B.128 [R10+0x4080], [R16.64+0x80], !P3 ;  /* 0x04080080100a7fae */ /* 0x0005e2000d901d56 */
[----:B------:R-:W-:Y:S01]  /*0b00*/  ISETP.LT.OR P2, PT, R3, 0x61, P2 ;  /* 0x000000610300780c */ /* 0x000fe20001741670 */
[----:B------:R-:W-:Y:S02]  /*0b10*/  UIMAD UR11, UR17, UR5, UR11 ;  /* 0x00000005110b72a4 */ /* 0x000fe4000f8e020b */
[----:B------:R5:W-:Y:S01]  /*0b20*/  LDGSTS.E.BYPASS.LTC128B.128 [R10+0x1080], [R12.64], !P5 ;  /* 0x010800000c0a7fae */ /* 0x000be2000e901d56 */
[----:B------:R-:W-:Y:S01]  /*0b30*/  ISETP.GE.AND P5, PT, R11, c[0x0][0x16c], PT ;  /* 0x00005b000b007a0c */ /* 0x000fe20003fa6270 */
[----:B------:R-:W-:Y:S02]  /*0b40*/  ULDC.64 UR4, c[0x0][0x270] ;  /* 0x00009c0000047ab9 */ /* 0x000fe40000000a00 */
[----:B------:R-:W-:-:S02]  /*0b50*/  UIMAD UR4, UR24, UR4, URZ ;  /* 0x00000004180472a4 */ /* 0x000fc4000f8e023f */
[----:B------:R-:W-:Y:S02]  /*0b60*/  UIADD3 UR11, UR19, UR11, URZ ;  /* 0x0000000b130b7290 */ /* 0x000fe4000fffe03f */
[----:B------:R-:W-:Y:S01]  /*0b70*/  UIMAD UR5, UR9, UR5, UR4 ;  /* 0x00000005090572a4 */ /* 0x000fe2000f8e0204 */
[----:B-1----:R-:W-:-:S04]  /*0b80*/  IADD3 R14, P6, P3, R0, 0x80, R16 ;  /* 0x00000080000e7810 */ /* 0x002fc80007bde010 */
[----:B------:R-:W-:Y:S02]  /*0b90*/  IADD3.X R15, RZ, UR8, R17, P6, P3 ;  /* 0x00000008ff0f7c10 */ /* 0x000fe4000b7e6411 */
[C---:B------:R-:W-:Y:S02]  /*0ba0*/  ISETP.LT.OR P3, PT, R3.reuse, 0x41, P1 ;  /* 0x000000410300780c */ /* 0x040fe40000f61670 */
[----:B------:R-:W-:Y:S01]  /*0bb0*/  ISETP.GE.AND P6, PT, R18, c[0x0][0x16c], PT ;  /* 0x00005b0012007a0c */ /* 0x000fe20003fc6270 */
[----:B------:R1:W-:Y:S01]  /*0bc0*/  LDGSTS.E.BYPASS.LTC128B.128 [R10+0x5080], [R14.64], !P0 ;  /* 0x050800000e0a7fae */ /* 0x0003e2000c101d56 */
[----:B------:R-:W-:Y:S02]  /*0bd0*/  ISETP.LT.OR P1, PT, R3, 0x61, P1 ;  /* 0x000000610300780c */ /* 0x000fe40000f21670 */
[----:B------:R-:W-:Y:S02]  /*0be0*/  SEL R0, RZ, 0x1, P6 ;  /* 0x00000001ff007807 */ /* 0x000fe40003000000 */
[----:B------:R-:W-:-:S02]  /*0bf0*/  SEL R3, RZ, 0x2, P5 ;  /* 0x00000002ff037807 */ /* 0x000fc40002800000 */
[----:B------:R-:W-:-:S03]  /*0c00*/  P2R R5, PR, RZ, 0x40 ;  /* 0x00000040ff057803 */ /* 0x000fc60000000000 */
[----:B------:R-:W-:Y:S02]  /*0c10*/  IMAD.IADD R0, R3, 0x1, R0 ;  /* 0x0000000103007824 */ /* 0x000fe400078e0200 */
[----:B------:R-:W-:Y:S01]  /*0c20*/  IMAD.U32 R3, RZ, RZ, UR5 ;  /* 0x00000005ff037e24 */ /* 0x000fe2000f8e00ff */
[----:B------:R-:W-:Y:S01]  /*0c30*/  ULDC.64 UR4, c[0x0][0x208] ;  /* 0x0000820000047ab9 */ /* 0x000fe20000000a00 */
[----:B-1----:R-:W-:-:S04]  /*0c40*/  IADD3 R14, P0, R12, UR6, RZ ;  /* 0x000000060c0e7c10 */ /* 0x002fc8000ff1e0ff */
[----:B------:R-:W-:Y:S02]  /*0c50*/  IADD3.X R15, R13, UR8, RZ, P0, !PT ;  /* 0x000000080d0f7c10 */ /* 0x000fe400087fe4ff */
[----:B-----5:R-:W-:-:S03]  /*0c60*/  IADD3 R12, P0, R12, UR10, RZ ;  /* 0x0000000a0c0c7c10 */ /* 0x020fc6000ff1e0ff */
[----:B------:R1:W-:Y:S01]  /*0c70*/  LDGSTS.E.BYPASS.LTC128B.128 [R10+0x2080], [R14.64], !P4 ;  /* 0x020800000e0a7fae */ /* 0x0003e2000e101d56 */
[----:B------:R-:W-:Y:S02]  /*0c80*/  IADD3.X R13, R13, UR7, RZ, P0, !PT ;  /* 0x000000070d0d7c10 */ /* 0x000fe400087fe4ff */
[----:B------:R-:W-:-:S03]  /*0c90*/  LOP3.LUT P4, RZ, R0, 0x1, RZ, 0xc0, !PT ;  /* 0x0000000100ff7812 */ /* 0x000fc6000788c0ff */
[----:B------:R5:W-:Y:S01]  /*0ca0*/  LDGSTS.E.BYPASS.LTC128B.128 [R10+0x6080], [R12.64], !P3 ;  /* 0x060800000c0a7fae */ /* 0x000be2000d901d56 */
[----:B--2---:R-:W-:-:S04]  /*0cb0*/  IADD3 R16, P3, R14, UR6, RZ ;  /* 0x000000060e107c10 */ /* 0x004fc8000ff7e0ff */
[----:B------:R-:W-:Y:S01]  /*0cc0*/  IADD3.X R17, R15, UR8, RZ, P3, !PT ;  /* 0x000000080f117c10 */ /* 0x000fe20009ffe4ff */
[----:B------:R-:W-:Y:S01]  /*0cd0*/  UMOV UR8, 0x5 ;  /* 0x0000000500087882 */ /* 0x000fe20000000000 */
[----:B------:R-:W-:Y:S01]  /*0ce0*/  LOP3.LUT P3, RZ, R0, 0x2, RZ, 0xc0, !PT ;  /* 0x0000000200ff7812 */ /* 0x000fe2000786c0ff */
[----:B------:R-:W-:Y:S01]  /*0cf0*/  IMAD.U32 R0, RZ, RZ, UR9 ;  /* 0x00000009ff007e24 */ /* 0x000fe2000f8e00ff */
[----:B------:R-:W-:Y:S01]  /*0d00*/  USHF.L.U64.HI UR8, UR4, UR8, UR5 ;  /* 0x0000000804087299 */ /* 0x000fe20008010205 */
[----:B------:R2:W-:Y:S01]  /*0d10*/  LDGSTS.E.BYPASS.LTC128B.128 [R10+0x3080], [R16.64], !P2 ;  /* 0x03080000100a7fae */ /* 0x0005e2000d101d56 */
[----:B-----5:R-:W-:Y:S01]  /*0d20*/  IADD3 R12, P0, R14, UR10, RZ ;  /* 0x0000000a0e0c7c10 */ /* 0x020fe2000ff1e0ff */
[----:B------:R-:W-:-:S03]  /*0d30*/  USHF.L.U32 UR10, UR4, 0x5, URZ ;  /* 0x00000005040a7899 */ /* 0x000fc6000800063f */
[----:B------:R-:W-:Y:S01]  /*0d40*/  IADD3.X R13, R15, UR7, RZ, P0, !PT ;  /* 0x000000070f0d7c10 */ /* 0x000fe200087fe4ff */
[----:B-1----:R-:W-:Y:S01]  /*0d50*/  IMAD.WIDE.U32 R14, R0, c[0x0][0x270], R246 ;  /* 0x00009c00000e7a25 */ /* 0x002fe200078e00f6 */
[----:B------:R-:W-:Y:S01]  /*0d60*/  IADD3 R0, -R240, c[0x0][0x168], RZ ;  /* 0x00005a00f0007a10 */ /* 0x000fe20007ffe1ff */
[----:B------:R-:W-:Y:S02]  /*0d70*/  ULDC.64 UR4, c[0x0][0x288] ;  /* 0x0000a20000047ab9 */ /* 0x000fe40000000a00 */
[----:B------:R1:W-:Y:S01]  /*0d80*/  LDGSTS.E.BYPASS.LTC128B.128 [R10+0x7080], [R12.64], !P1 ;  /* 0x070800000c0a7fae */ /* 0x0003e2000c901d56 */
[C---:B------:R-:W-:Y:S01]  /*0d90*/  ISETP.LT.OR P2, PT, R0.reuse, 0x1, !P4 ;  /* 0x000000010000780c */ /* 0x040fe20006741670 */
[----:B------:R-:W-:Y:S01]  /*0da0*/  ULDC.64 UR6, c[0x0][0x290] ;  /* 0x0000a40000067ab9 */ /* 0x000fe20000000a00 */
[----:B------:R-:W-:Y:S01]  /*0db0*/  ISETP.LT.OR P4, PT, R0, 0x21, !P4 ;  /* 0x000000210000780c */ /* 0x000fe20006781670 */
[----:B------:R-:W0:Y:S01]  /*0dc0*/  LDGDEPBAR ;  /* 0x00000000000079af */ /* 0x000e220000000000 */
[----:B------:R-:W-:Y:S01]  /*0dd0*/  IADD3 R6, P1, R14, UR18, RZ ;  /* 0x000000120e067c10 */ /* 0x000fe2000ff3e0ff */
[----:B------:R-:W-:-:S02]  /*0de0*/  UIMAD UR4, UR24, UR4, URZ ;  /* 0x00000004180472a4 */ /* 0x000fc4000f8e023f */
[----:B------:R-:W-:Y:S01]  /*0df0*/  UIMAD UR12, UR15, UR6, URZ ;  /* 0x000000060f0c72a4 */ /* 0x000fe2000f8e023f */
[----:B------:R-:W-:Y:S01]  /*0e00*/  IADD3.X R3, R15, UR11, R3, P1, !PT ;  /* 0x0000000b0f037c10 */ /* 0x000fe20008ffe403 */
[----:B------:R-:W-:Y:S01]  /*0e10*/  UIMAD UR4, UR9, UR5, UR4 ;  /* 0x00000005090472a4 */ /* 0x000fe2000f8e0204 */
[C---:B------:R-:W-:Y:S01]  /*0e20*/  LEA R14, P1, R6.reuse, c[0x0][0x258], 0x2 ;  /* 0x00009600060e7a11 */ /* 0x040fe200078210ff */
[----:B------:R-:W-:Y:S02]  /*0e30*/  UIMAD.WIDE.U32 UR18, UR17, UR6, URZ ;  /* 0x00000006111272a5 */ /* 0x000fe4000f8e003f */
[----:B------:R5:W-:Y:S01]  /*0e40*/  LDGSTS.E.BYPASS.LTC128B.128 [R10+0x10080], [R238.64], !P2 ;  /* 0x10080000ee0a7fae */ /* 0x000be2000d101d56 */
[----:B------:R-:W-:Y:S01]  /*0e50*/  LEA.HI.X R15, R6, c[0x0][0x25c], R3, 0x2, P1 ;  /* 0x00009700060f7a11 */ /* 0x000fe200008f1403 */
[----:B------:R-:W-:Y:S01]  /*0e60*/  IMAD.U32 R3, RZ, RZ, UR14 ;  /* 0x0000000eff037e24 */ /* 0x000fe2000f8e00ff */
[----:B------:R-:W-:Y:S02]  /*0e70*/  UIMAD UR12, UR17, UR7, UR12 ;  /* 0x00000007110c72a4 */ /* 0x000fe4000f8e020c */
[----:B------:R-:W-:-:S02]  /*0e80*/  USHF.L.U32 UR5, UR10, 0x1, URZ ;  /* 0x000000010a057899 */ /* 0x000fc4000800063f */
[----:B------:R-:W-:Y:S02]  /*0e90*/  UIADD3 UR12, UR19, UR12, URZ ;  /* 0x0000000c130c7290 */ /* 0x000fe4000fffe03f */
[----:B------:R-:W-:Y:S02]  /*0ea0*/  USHF.L.U64.HI UR8, UR10, 0x1, UR8 ;  /* 0x000000010a087899 */ /* 0x000fe40008010208 */
[----:B------:R-:W-:Y:S01]  /*0eb0*/  ULDC UR7, c[0x0][0x168] ;  /* 0x00005a0000077ab9 */ /* 0x000fe20000000800 */
[----:B-1----:R-:W-:Y:S01]  /*0ec0*/  IADD3 R12, P0, R238, UR14, RZ ;  /* 0x0000000eee0c7c10 */ /* 0x002fe2000ff1e0ff */
[----:B------:R-:W-:-:S03]  /*0ed0*/  UISETP.GE.AND UP0, UPT, UR7, 0x41, UPT ;  /* 0x000000410700788c */ /* 0x000fc6000bf06270 */
[----:B------:R-:W-:Y:S02]  /*0ee0*/  IADD3.X R13, R239, UR13, RZ, P0, !PT ;  /* 0x0000000def0d7c10 */ /* 0x000fe400087fe4ff */
[----:B------:R-:W-:-:S13]  /*0ef0*/  ISETP.LT.OR P0, PT, R0, 0x1, !P3 ;  /* 0x000000010000780c */ /* 0x000fda0005f01670 */
[----:B------:R5:W-:Y:S01]  /*0f00*/  LDGSTS.E.BYPASS.LTC128B.128 [R10+0x12080], [R238.64+0x80], !P0 ;  /* 0x12080080ee0a7fae */ /* 0x000be2000c101d56 */
[----:B------:R-:W-:Y:S02]  /*0f10*/  ISETP.LT.OR P0, PT, R0, 0x21, !P3 ;  /* 0x000000210000780c */ /* 0x000fe40005f01670 */
[----:B------:R-:W-:Y:S01]  /*0f20*/  ISETP.GE.AND P3, PT, R18, c[0x0][0x1fc], PT ;  /* 0x00007f0012007a0c */ /* 0x000fe20003f66270 */
[----:B------:R1:W-:Y:S01]  /*0f30*/  LDGSTS.E.BYPASS.LTC128B.128 [R10+0x11080], [R12.64], !P4 ;  /* 0x110800000c0a7fae */ /* 0x0003e2000e101d56 */
[----:B------:R-:W-:-:S04]  /*0f40*/  ISETP.GE.AND P4, PT, R11, c[0x0][0x1fc], PT ;  /* 0x00007f000b007a0c */ /* 0x000fc80003f86270 */
[----:B------:R-:W-:Y:S02]  /*0f50*/  SEL R6, RZ, 0x2, P4 ;  /* 0x00000002ff067807 */ /* 0x000fe40002000000 */
[----:B-1----:R-:W-:Y:S02]  /*0f60*/  IADD3 R12, P2, P1, R3, 0x80, R238 ;  /* 0x00000080030c7810 */ /* 0x002fe4000795e0ee */
[----:B------:R-:W-:Y:S02]  /*0f70*/  SEL R3, RZ, 0x1, P3 ;  /* 0x00000001ff037807 */ /* 0x000fe40001800000 */
[----:B------:R-:W-:Y:S02]  /*0f80*/  IADD3.X R13, RZ, UR13, R239, P2, P1 ;  /* 0x0000000dff0d7c10 */ /* 0x000fe400097e24ef */
[----:B------:R-:W-:Y:S01]  /*0f90*/  ISETP.GT.AND P2, PT, R234, 0xf, PT ;  /* 0x0000000fea00780c */ /* 0x000fe20003f44270 */
[----:B------:R-:W-:Y:S02]  /*0fa0*/  IMAD.IADD R3, R6, 0x1, R3 ;  /* 0x0000000106037824 */ /* 0x000fe400078e0203 */
[----:B------:R1:W-:Y:S01]  /*0fb0*/  LDGSTS.E.BYPASS.LTC128B.128 [R10+0x13080], [R12.64], !P0 ;  /* 0x130800000c0a7fae */ /* 0x0003e2000c101d56 */
[----:B------:R-:W-:-:S02]  /*0fc0*/  IMAD.U32 R6, RZ, RZ, UR9 ;  /* 0x00000009ff067e24 */ /* 0x000fc4000f8e00ff */
[----:B------:R-:W-:Y:S02]  /*0fd0*/  LOP3.LUT P1, RZ, R3, 0x1, RZ, 0xc0, !PT ;  /* 0x0000000103ff7812 */ /* 0x000fe4000782c0ff */
[----:B--2---:R-:W-:Y:S01]  /*0fe0*/  IMAD.WIDE.U32 R16, R6, c[0x0][0x288], R246 ;  /* 0x0000a20006107a25 */ /* 0x004fe200078e00f6 */
[----:B------:R-:W-:Y:S02]  /*0ff0*/  LEA.HI R6, R2, R234, RZ, 0x5 ;  /* 0x000000ea02067211 */ /* 0x000fe400078f28ff */
[C---:B------:R-:W-:Y:S02]  /*1000*/  ISETP.LT.OR P0, PT, R0.reuse, 0x1, !P1 ;  /* 0x000000010000780c */ /* 0x040fe40004f01670 */
[----:B------:R-:W-:Y:S02]  /*1010*/  ISETP.LT.OR P1, PT, R0, 0x21, !P1 ;  /* 0x000000210000780c */ /* 0x000fe40004f21670 */
[----:B---3--:R-:W-:Y:S01]  /*1020*/  SHF.R.S32.HI R20, RZ, 0x5, R6 ;  /* 0x00000005ff147819 */ /* 0x008fe20000011406 */
[----:B-1----:R-:W-:-:S02]  /*1030*/  @!P2 IMAD.SHL.U32 R12, R234, 0x10, RZ ;  /* 0x00000010ea0ca824 */ /* 0x002fc400078e00ff */
[----:B------:R-:W-:-:S03]  /*1040*/  IMAD.U32 R13, RZ, RZ, UR4 ;  /* 0x00000004ff0d7e24 */ /* 0x000fc6000f8e00ff */
[----:B------:R1:W-:Y:S04]  /*1050*/  @!P2 LDGSTS.E.BYPASS.LTC128B.128 [R12+0x20080], [R14.64] ;  /* 0x200800000e0cafae */ /* 0x0003e8000b901d56 */
[----:B------:R-:W0:Y:S04]  /*1060*/  LDGDEPBAR ;  /* 0x00000000000079af */ /* 0x000e280000000000 */
[----:B------:R5:W-:Y:S01]  /*1070*/  LDGSTS.E.BYPASS.LTC128B.128 [R10+0x18080], [R236.64], !P0 ;  /* 0x18080000ec0a7fae */ /* 0x000be2000c101d56 */
[----:B------:R-:W-:-:S04]  /*1080*/  IADD3 R16, P0, R16, UR18, RZ ;  /* 0x0000001210107c10 */ /* 0x000fc8000ff1e0ff */
[----:B------:R-:W-:Y:S02]  /*1090*/  IADD3.X R13, R17, UR12, R13, P0, !PT ;  /* 0x0000000c110d7c10 */ /* 0x000fe400087fe40d */
[----:B-1----:R-:W-:-:S04]  /*10a0*/  IADD3 R14, P0, R236, UR5, RZ ;  /* 0x00000005ec0e7c10 */ /* 0x002fc8000ff1e0ff */
[----:B------:R-:W-:Y:S02]  /*10b0*/  IADD3.X R15, R237, UR8, RZ, P0, !PT ;  /* 0x00000008ed0f7c10 */ /* 0x000fe400087fe4ff */
[----:B------:R-:W-:Y:S02]  /*10c0*/  LOP3.LUT P0, RZ, R3, 0x2, RZ, 0xc0, !PT ;  /* 0x0000000203ff7812 */ /* 0x000fe4000780c0ff */
[----:B------:R-:W-:Y:S02]  /*10d0*/  LEA.HI R3, R6, R20, RZ, 0x1 ;  /* 0x0000001406037211 */ /* 0x000fe400078f08ff */
[C---:B------:R-:W-:Y:S02]  /*10e0*/  ISETP.LT.OR P6, PT, R0.reuse, 0x1, !P0 ;  /* 0x000000010000780c */ /* 0x040fe400047c1670 */
[----:B------:R-:W-:Y:S02]  /*10f0*/  ISETP.LT.OR P0, PT, R0, 0x21, !P0 ;  /* 0x000000210000780c */ /* 0x000fe40004701670 */
[----:B------:R-:W-:-:S05]  /*1100*/  LOP3.LUT R3, R3, 0xfffffffe, RZ, 0xc0, !PT ;  /* 0xfffffffe03037812 */ /* 0x000fca00078ec0ff */
[----:B------:R-:W-:-:S04]  /*1110*/  IMAD.IADD R3, R20, 0x1, -R3 ;  /* 0x0000000114037824 */ /* 0x000fc800078e0a03 */
[----:B------:R5:W-:Y:S01]  /*1120*/  LDGSTS.E.BYPASS.LTC128B.128 [R10+0x1a080], [R236.64+0x80], !P6 ;  /* 0x1a080080ec0a7fae */ /* 0x000be2000f101d56 */
[----:B------:R-:W-:Y:S02]  /*1130*/  ISETP.NE.AND P6, PT, R5, RZ, PT ;  /* 0x000000ff0500720c */ /* 0x000fe40003fc5270 */
[CC--:B------:R-:W-:Y:S01]  /*1140*/  LEA.HI R5, R2.reuse, R234.reuse, RZ, 0x4 ;  /* 0x000000ea02057211 */ /* 0x0c0fe200078f20ff */
[----:B------:R5:W-:Y:S01]  /*1150*/  LDGSTS.E.BYPASS.LTC128B.128 [R10+0x19080], [R14.64], !P1 ;  /* 0x190800000e0a7fae */ /* 0x000be2000c901d56 */
[----:B------:R-:W-:Y:S02]  /*1160*/  LEA.HI R2, R2, R234, RZ, 0x2 ;  /* 0x000000ea02027211 */ /* 0x000fe400078f10ff */
[----:B------:R-:W-:Y:S01]  /*1170*/  LOP3.LUT R17, R5, 0xfffffff0, RZ, 0xc0, !PT ;  /* 0xfffffff005117812 */ /* 0x000fe200078ec0ff */
[----:B------:R5:W-:Y:S01]  /*1180*/  LDGSTS.E.BYPASS.LTC128B.128 [R10+0x1b080], [R14.64+0x80], !P0 ;  /* 0x1b0800800e0a7fae */ /* 0x000be2000c101d56 */
[--C-:B------:R-:W-:Y:S02]  /*1190*/  SHF.R.S32.HI R21, RZ, 0x2, R2.reuse ;  /* 0x00000002ff157819 */ /* 0x100fe40000011402 */
[----:B------:R-:W-:Y:S01]  /*11a0*/  SHF.R.S32.HI R12, RZ, 0x1f, R2 ;  /* 0x0000001fff0c7819 */ /* 0x000fe20000011402 */
[----:B------:R-:W-:Y:S01]  /*11b0*/  IMAD.IADD R17, R234, 0x1, -R17 ;  /* 0x00000001ea117824 */ /* 0x000fe200078e0a11 */
[----:B----4-:R-:W-:-:S02]  /*11c0*/  SHF.R.S32.HI R22, RZ, 0x4, R5 ;  /* 0x00000004ff167819 */ /* 0x010fc40000011405 */
[----:B------:R-:W-:Y:S02]  /*11d0*/  LEA.HI R12, R12, R21, RZ, 0x3 ;  /* 0x000000150c0c7211 */ /* 0x000fe400078f18ff */
[----:B------:R-:W-:Y:S02]  /*11e0*/  SHF.R.S32.HI R0, RZ, 0x1f, R17 ;  /* 0x0000001fff007819 */ /* 0x000fe40000011411 */
[----:B------:R-:W-:Y:S02]  /*11f0*/  LEA.HI R5, R5, R22, RZ, 0x1 ;  /* 0x0000001605057211 */ /* 0x000fe400078f08ff */
[----:B------:R-:W-:Y:S02]  /*1200*/  LEA.HI R0, R0, R17, RZ, 0x3 ;  /* 0x0000001100007211 */ /* 0x000fe400078f18ff */
[----:B------:R-:W-:Y:S02]  /*1210*/  LOP3.LUT R12, R12, 0xfffffff8, RZ, 0xc0, !PT ;  /* 0xfffffff80c0c7812 */ /* 0x000fe400078ec0ff */
[----:B------:R-:W-:-:S02]  /*1220*/  LOP3.LUT R232, R0, 0xfffffff8, RZ, 0xc0, !PT ;  /* 0xfffffff800e87812 */ /* 0x000fc400078ec0ff */
[----:B------:R-:W-:Y:S01]  /*1230*/  LOP3.LUT R5, R5, 0xfffffffe, RZ, 0xc0, !PT ;  /* 0xfffffffe05057812 */ /* 0x000fe200078ec0ff */
[----:B------:R-:W-:Y:S01]  /*1240*/  IMAD.IADD R12, R21, 0x1, -R12 ;  /* 0x00000001150c7824 */ /* 0x000fe200078e0a0c */
[----:B------:R-:W-:Y:S01]  /*1250*/  LEA R20, P1, R16, c[0x0][0x280], 0x2 ;  /* 0x0000a00010147a11 */ /* 0x000fe200078210ff */
[----:B------:R-:W-:Y:S01]  /*1260*/  IMAD.IADD R232, R17, 0x1, -R232 ;  /* 0x0000000111e87824 */ /* 0x000fe200078e0ae8 */
[----:B------:R-:W-:Y:S01]  /*1270*/  PLOP3.LUT P0, PT, PT, PT, UP0, 0x80, 0x0 ;  /* 0x000000000000781c */ /* 0x000fe20003f0f008 */
[----:B------:R-:W-:Y:S01]  /*1280*/  IMAD.IADD R5, R22, 0x1, -R5 ;  /* 0x0000000116057824 */ /* 0x000fe200078e0a05 */
[----:B------:R-:W-:Y:S01]  /*1290*/  LEA.HI.X R21, R16, c[0x0][0x284], R13, 0x2, P1 ;  /* 0x0000a10010157a11 */ /* 0x000fe200008f140d */
[----:B------:R-:W-:Y:S01]  /*12a0*/  IMAD.SHL.U32 R23, R12, 0x40, RZ ;  /* 0x000000400c177824 */ /* 0x000fe200078e00ff */
[----:B------:R-:W-:Y:S01]  /*12b0*/  LOP3.LUT R2, R2, 0x7ffffffc, RZ, 0xc0, !PT ;  /* 0x7ffffffc02027812 */ /* 0x000fe200078ec0ff */
[----:B------:R-:W-:Y:S01]  /*12c0*/  IMAD.SHL.U32 R22, R8, 0x8, RZ ;  /* 0x0000000808167824 */ /* 0x000fe200078e00ff */
[----:B------:R-:W-:Y:S01]  /*12d0*/  SHF.R.S32.HI R0, RZ, 0x3, R0 ;  /* 0x00000003ff007819 */ /* 0x000fe20000011400 */
[----:B------:R-:W-:Y:S01]  /*12e0*/  IMAD.SHL.U32 R17, R232, 0x40, RZ ;  /* 0x00000040e8117824 */ /* 0x000fe200078e00ff */
[----:B------:R-:W-:Y:S01]  /*12f0*/  LOP3.LUT R23, R23, 0x1c0, RZ, 0xc0, !PT ;  /* 0x000001c017177812 */ /* 0x000fe200078ec0ff */
[----:B------:R-:W-:Y:S01]  /*1300*/  @!P2 IMAD.SHL.U32 R13, R234, 0x10, RZ ;  /* 0x00000010ea0da824 */ /* 0x000fe200078e00ff */
[----:B------:R-:W-:Y:S01]  /*1310*/  LOP3.LUT R22, R22, 0x18, RZ, 0xc0, !PT ;  /* 0x0000001816167812 */ /* 0x000fe200078ec0ff */
[----:B------:R-:W-:Y:S01]  /*1320*/  IMAD.SHL.U32 R226, R5, 0x8, RZ ;  /* 0x0000000805e27824 */ /* 0x000fe200078e00ff */
[----:B------:R-:W-:Y:S01]  /*1330*/  LOP3.LUT R17, R17, 0x1c0, RZ, 0xc0, !PT ;  /* 0x000001c011117812 */ /* 0x000fe200078ec0ff */
[----:B------:R-:W-:Y:S01]  /*1340*/  IMAD.SHL.U32 R225, R5, 0x20, RZ ;  /* 0x0000002005e17824 */ /* 0x000fe200078e00ff */
[----:B------:R1:W-:Y:S01]  /*1350*/  @!P2 LDGSTS.E.BYPASS.LTC128B.128 [R13+0x20280], [R20.64] ;  /* 0x20280000140dafae */ /* 0x0003e2000b901d56 */
[----:B------:R-:W-:Y:S01]  /*1360*/  SHF.R.U32.HI R231, RZ, 0x3, R23 ;  /* 0x00000003ffe77819 */ /* 0x000fe20000011617 */
[----:B------:R-:W-:Y:S01]  /*1370*/  IMAD.SHL.U32 R0, R0, 0x200, RZ ;  /* 0x0000020000007824 */ /* 0x000fe200078e00ff */
[----:B------:R-:W-:Y:S01]  /*1380*/  LOP3.LUT R226, R17, 0x8, R226, 0xf8, !PT ;  /* 0x0000000811e27812 */ /* 0x000fe200078ef8e2 */
[----:B------:R-:W0:Y:S01]  /*1390*/  LDGDEPBAR ;  /* 0x00000000000079af */ /* 0x000e220000000000 */
[----:B------:R-:W-:-:S02]  /*13a0*/  LOP3.LUT R225, R22, 0x20, R225, 0xf8, !PT ;  /* 0x0000002016e17812 */ /* 0x000fc400078ef8e1 */
[--C-:B------:R-:W-:Y:S01]  /*13b0*/  SHF.R.U32.HI R16, RZ, 0x3, R17.reuse ;  /* 0x00000003ff107819 */ /* 0x100fe20000011611 */
[----:B------:R-:W0:Y:S01]  /*13c0*/  LDGDEPBAR ;  /* 0x00000000000079af */ /* 0x000e220000000000 */
[----:B------:R-:W-:Y:S02]  /*13d0*/  LOP3.LUT R231, R231, R23, R22, 0x1e, !PT ;  /* 0x00000017e7e77212 */ /* 0x000fe400078e1e16 */
[----:B------:R-:W-:Y:S02]  /*13e0*/  LOP3.LUT R226, R226, R16, RZ, 0x3c, !PT ;  /* 0x00000010e2e27212 */ /* 0x000fe400078e3cff */
[----:B------:R-:W-:Y:S02]  /*13f0*/  LOP3.LUT R225, R16, R225, R17, 0x1e, !PT ;  /* 0x000000e110e17212 */ /* 0x000fe400078e1e11 */
[----:B------:R-:W-:Y:S02]  /*1400*/  LOP3.LUT R12, R12, 0x4, RZ, 0xc0, !PT ;  /* 0x000000040c0c7812 */ /* 0x000fe400078ec0ff */
[----:B------:R-:W-:Y:S01]  /*1410*/  LOP3.LUT R225, R225, R0, RZ, 0xfc, !PT ;  /* 0x00000000e1e17212 */ /* 0x000fe200078efcff */
[----:B-1----:R-:W-:-:S02]  /*1420*/  IMAD.IADD R13, R234, 0x1, -R2 ;  /* 0x00000001ea0d7824 */ /* 0x002fc400078e0a02 */
[----:B------:R-:W-:-:S04]  /*1430*/  IMAD.SHL.U32 R2, R3, 0x400, RZ ;  /* 0x0000040003027824 */ /* 0x000fc800078e00ff */
[--C-:B------:R-:W-:Y:S01]  /*1440*/  IMAD R13, R13, 0x2, R2.reuse ;  /* 0x000000020d0d7824 */ /* 0x100fe200078e0202 */
[----:B------:R-:W-:-:S03]  /*1450*/  IADD3 R226, R226, R0, R2 ;  /* 0x00000000e2e27210 */ /* 0x000fc60007ffe002 */
[----:B------:R-:W-:Y:S01]  /*1460*/  IMAD.IADD R231, R13, 0x1, R231 ;  /* 0x000000010de77824 */ /* 0x000fe200078e02e7 */
[----:B------:R-:W-:Y:S05]  /*1470*/  @!P0 BRA `(.L_x_1018) ;  /* 0x0000017000008947 */ /* 0x000fea0003800000 */
[----:B-----5:R-:W-:Y:S01]  /*1480*/  IADD3 R14, P0, R14, UR5, RZ ;  /* 0x000000050e0e7c10 */ /* 0x020fe2000ff1e0ff */
[----:B------:R-:W-:Y:S01]  /*1490*/  BSSY B0, `(.L_x_1018) ;  /* 0x0000015000007945 */ /* 0x000fe20003800000 */
[----:B------:R-:W-:Y:S02]  /*14a0*/  IADD3 R0, -R240, -0x40, RZ ;  /* 0xffffffc0f0007810 */ /* 0x000fe40007ffe1ff */
[----:B------:R-:W-:Y:S02]  /*14b0*/  IADD3.X R15, R15, UR8, RZ, P0, !PT ;  /* 0x000000080f0f7c10 */ /* 0x000fe400087fe4ff */
[----:B------:R-:W-:Y:S02]  /*14c0*/  P2R R2, PR, RZ, 0x8 ;  /* 0x00000008ff027803 */ /* 0x000fe40000000000 */
[----:B------:R-:W-:Y:S02]  /*14d0*/  IADD3 R16, P0, R14, UR5, RZ ;  /* 0x000000050e107c10 */ /* 0x000fe4000ff1e0ff */
[----:B------:R-:W-:-:S02]  /*14e0*/  ISETP.GE.AND P3, PT, R18, c[0x0][0x1fc], PT ;  /* 0x00007f0012007a0c */ /* 0x000fc40003f66270 */
[----:B------:R-:W-:Y:S02]  /*14f0*/  IADD3 R0, R0, c[0x0][0x168], RZ ;  /* 0x00005a0000007a10 */ /* 0x000fe40007ffe0ff */
[----:B------:R-:W-:Y:S02]  /*1500*/  IADD3.X R17, R15, UR8, RZ, P0, !PT ;  /* 0x000000080f117c10 */ /* 0x000fe400087fe4ff */
[----:B------:R-:W-:Y:S02]  /*1510*/  ISETP.LT.OR P0, PT, R0, 0x1, P3 ;  /* 0x000000010000780c */ /* 0x000fe40001f01670 */
[----:B------:R-:W-:-:S11]  /*1520*/  ISETP.GE.AND P1, PT, R11, c[0x0][0x1fc], PT ;  /* 0x00007f000b007a0c */ /* 0x000fd60003f26270 */
[----:B------:R1:W-:Y:S01]  /*1530*/  LDGSTS.E.BYPASS.LTC128B.128 [R10+0x1c080], [R14.64], !P0 ;  /* 0x1c0800000e0a7fae */ /* 0x0003e2000c101d56 */
[C---:B------:R-:W-:Y:S02]  /*1540*/  ISETP.LT.OR P0, PT, R0.reuse, 0x1, P1 ;  /* 0x000000010000780c */ /* 0x040fe40000f01670 */
[----:B------:R-:W-:-:S11]  /*1550*/  ISETP.LT.OR P1, PT, R0, 0x21, P1 ;  /* 0x000000210000780c */ /* 0x000fd60000f21670 */
[----:B------:R1:W-:Y:S01]  /*1560*/  LDGSTS.E.BYPASS.LTC128B.128 [R10+0x1e080], [R14.64+0x80], !P0 ;  /* 0x1e0800800e0a7fae */ /* 0x0003e2000c101d56 */
[----:B------:R-:W-:Y:S02]  /*1570*/  ISETP.LT.OR P0, PT, R0, 0x21, P3 ;  /* 0x000000210000780c */ /* 0x000fe40001f01670 */
[----:B------:R-:W-:-:S11]  /*1580*/  ISETP.NE.AND P3, PT, R2, RZ, PT ;  /* 0x000000ff0200720c */ /* 0x000fd60003f65270 */
[----:B------:R1:W-:Y:S04]  /*1590*/  LDGSTS.E.BYPASS.LTC128B.128 [R10+0x1d080], [R16.64], !P0 ;  /* 0x1d080000100a7fae */ /* 0x0003e8000c101d56 */
[----:B------:R1:W-:Y:S01]  /*15a0*/  LDGSTS.E.BYPASS.LTC128B.128 [R10+0x1f080], [R16.64+0x80], !P1 ;  /* 0x1f080080100a7fae */ /* 0x0003e2000c901d56 */
[----:B------:R-:W-:Y:S05]  /*15b0*/  @P2 BRA `(.L_x_1019) ;  /* 0x0000002000002947 */ /* 0x000fea0003800000 */
[----:B------:R-:W-:-:S05]  /*15c0*/  SHF.L.U32 R0, R234, 0x4, RZ ;  /* 0x00000004ea007819 */ /* 0x000fca00000006ff */
[----:B------:R2:W-:Y:S02]  /*15d0*/  LDGSTS.E.BYPASS.LTC128B.128 [R0+0x20380], [R20.64+0x100] ;  /* 0x2038010014007fae */ /* 0x0005e4000b901d56 */
.L_x_1019:
[----:B------:R-:W-:Y:S05]  /*15e0*/  BSYNC B0 ;  /* 0x0000000000007941 */ /* 0x000fea0003800000 */
.L_x_1018:
[----:B-----5:R-:W-:Y:S01]  /*15f0*/  ISETP.LT.AND P0, PT, RZ, c[0x0][0x168], PT ;  /* 0x00005a00ff007a0c */ /* 0x020fe20003f01270 */
[----:B------:R-:W0:-:S12]  /*1600*/  LDGDEPBAR ;  /* 0x00000000000079af */ /* 0x000e180000000000 */
[----:B------:R-:W-:Y:S05]  /*1610*/  @P0 BRA `(.L_x_1020) ;  /* 0x0000041000000947 */ /* 0x000fea0003800000 */
        /* <DEDUP_REMOVED lines=64> */
[----:B------:R-:W-:Y:S05]  /*1a20*/  BRA `(.L_x_1021) ;  /* 0x0000424000007947 */ /* 0x000fea0003800000 */
.L_x_1020:
[----:B------:R-:W-:Y:S01]  /*1a30*/  ISETP.NE.AND P0, PT, R12, RZ, PT ;  /* 0x000000ff0c00720c */ /* 0x000fe20003f05270 */
[----:B------:R-:W-:Y:S01]  /*1a40*/  IMAD.SHL.U32 R242, R231, 0x2, RZ ;  /* 0x00000002e7f27824 */ /* 0x000fe200078e00ff */
[----:B------:R-:W-:Y:S01]  /*1a50*/  LOP3.LUT R2, R6, 0xffffffe0, RZ, 0xc0, !PT ;  /* 0xffffffe006027812 */ /* 0x000fe200078ec0ff */
[C---:B------:R-:W-:Y:S01]  /*1a60*/  IMAD.SHL.U32 R11, R9.reuse, 0x40, RZ ;  /* 0x00000040090b7824 */ /* 0x040fe200078e00ff */
[----:B------:R-:W-:Y:S01]  /*1a70*/  LOP3.LUT P1, RZ, R9, 0x2, RZ, 0xc0, !PT ;  /* 0x0000000209ff7812 */ /* 0x000fe2000782c0ff */
[----:B-1----:R-:W-:Y:S01]  /*1a80*/  IMAD.SHL.U32 R10, R240, 0x8, RZ ;  /* 0x00000008f00a7824 */ /* 0x002fe200078e00ff */
[----:B--2---:R-:W-:Y:S01]  /*1a90*/  IADD3 R0, R242, 0x20480, RZ ;  /* 0x00020480f2007810 */ /* 0x004fe20007ffe0ff */
[----:B------:R-:W-:Y:S01]  /*1aa0*/  IMAD.SHL.U32 R233, R3, 0x10, RZ ;  /* 0x0000001003e97824 */ /* 0x000fe200078e00ff */
[----:B------:R-:W-:Y:S01]  /*1ab0*/  LOP3.LUT R11, R11, 0x1c0, RZ, 0xc0, !PT ;  /* 0x000001c00b0b7812 */ /* 0x000fe200078ec0ff */
[----:B------:R-:W-:Y:S01]  /*1ac0*/  IMAD.IADD R2, R234, 0x1, -R2 ;  /* 0x00000001ea027824 */ /* 0x000fe200078e0a02 */
[----:B------:R-:W-:Y:S01]  /*1ad0*/  IADD3 R242, R242, 0x204c0, RZ ;  /* 0x000204c0f2f27810 */ /* 0x000fe20007ffe0ff */
[----:B------:R-:W-:Y:S01]  /*1ae0*/  IMAD R7, R5, 0x800, R7 ;  /* 0x0000080005077824 */ /* 0x000fe200078e0207 */
[----:B------:R-:W-:Y:S01]  /*1af0*/  LOP3.LUT R10, R10, 0x8, RZ, 0xc0, !PT ;  /* 0x000000080a0a7812 */ /* 0x000fe200078ec0ff */
[----:B------:R-:W1:Y:S01]  /*1b00*/  S2UR UR9, SR_CTAID.Y ;  /* 0x00000000000979c3 */ /* 0x000e620000002600 */
[----:B------:R-:W-:Y:S01]  /*1b10*/  @P0 IADD3 R242, R0, -0x40, RZ ;  /* 0xffffffc000f20810 */ /* 0x000fe20007ffe0ff */
[----:B------:R-:W-:Y:S01]  /*1b20*/  IMAD.MOV.U32 R216, RZ, RZ, 0x20 ;  /* 0x00000020ffd87424 */ /* 0x000fe200078e00ff */
[----:B------:R-:W-:Y:S01]  /*1b30*/  LOP3.LUT P0, RZ, R9, 0x4, RZ, 0xc0, !PT ;  /* 0x0000000409ff7812 */ /* 0x000fe2000780c0ff */
[----:B------:R-:W-:Y:S01]  /*1b40*/  IMAD.MOV.U32 R221, RZ, RZ, 0x20 ;  /* 0x00000020ffdd7424 */ /* 0x000fe200078e00ff */
[----:B------:R-:W-:Y:S01]  /*1b50*/  SHF.R.U32.HI R9, RZ, 0x3, R11 ;  /* 0x00000003ff097819 */ /* 0x000fe2000001160b */
[----:B------:R-:W-:Y:S01]  /*1b60*/  IMAD.MOV.U32 R222, RZ, RZ, 0x10 ;  /* 0x00000010ffde7424 */ /* 0x000fe200078e00ff */
[----:B------:R-:W-:Y:S01]  /*1b70*/  LOP3.LUT R6, R11, 0x10, R233, 0xf8, !PT ;  /* 0x000000100b067812 */ /* 0x000fe200078ef8e9 */
[----:B------:R-:W-:Y:S01]  /*1b80*/  UIADD3 UR7, UR7, 0x3f, URZ ;  /* 0x0000003f07077890 */ /* 0x000fe2000fffe03f */
[----:B------:R-:W-:Y:S01]  /*1b90*/  SHF.R.S32.HI R3, RZ, 0x1f, R2 ;  /* 0x0000001fff037819 */ /* 0x000fe20000011402 */
[----:B------:R-:W-:Y:S01]  /*1ba0*/  IMAD.MOV.U32 R217, RZ, RZ, 0x40 ;  /* 0x00000040ffd97424 */ /* 0x000fe200078e00ff */
[C---:B------:R-:W-:Y:S01]  /*1bb0*/  LOP3.LUT R11, R9.reuse, R10, R11, 0x1e, !PT ;  /* 0x0000000a090b7212 */ /* 0x040fe200078e1e0b */
[----:B------:R-:W-:Y:S01]  /*1bc0*/  USHF.R.S32.HI UR6, URZ, 0x1f, UR7 ;  /* 0x0000001f3f067899 */ /* 0x000fe20008011407 */
[----:B------:R-:W-:Y:S01]  /*1bd0*/  LOP3.LUT R9, R9, R6, R10, 0x1e, !PT ;  /* 0x0000000609097212 */ /* 0x000fe200078e1e0a */
[----:B------:R-:W-:Y:S01]  /*1be0*/  CS2R R194, SRZ ;  /* 0x0000000000c27805 */ /* 0x000fe2000001ff00 */
[----:B------:R-:W-:Y:S01]  /*1bf0*/  LEA.HI R6, R3, R2, RZ, 0x2 ;  /* 0x0000000203067211 */ /* 0x000fe200078f10ff */
[----:B------:R-:W-:Y:S01]  /*1c00*/  IMAD.IADD R3, R7, 0x1, R11 ;  /* 0x0000000107037824 */ /* 0x000fe200078e020b */
[----:B------:R-:W-:Y:S01]  /*1c10*/  SHF.R.S32.HI R0, RZ, 0x1f, R8 ;  /* 0x0000001fff007819 */ /* 0x000fe20000011408 */
[----:B------:R-:W-:Y:S01]  /*1c20*/  ULEA.HI UR6, UR6, UR7, URZ, 0x6 ;  /* 0x0000000706067291 */ /* 0x000fe2000f8f303f */
[----:B------:R-:W-:Y:S01]  /*1c30*/  LOP3.LUT R7, R6, 0xfffffffc, RZ, 0xc0, !PT ;  /* 0xfffffffc06077812 */ /* 0x000fe200078ec0ff */
[C---:B------:R-:W-:Y:S01]  /*1c40*/  IMAD.SHL.U32 R224, R3.reuse, 0x2, RZ ;  /* 0x0000000203e07824 */ /* 0x040fe200078e00ff */
[----:B------:R-:W-:Y:S01]  /*1c50*/  LEA.HI R0, R0, R8, RZ, 0x2 ;  /* 0x0000000800007211 */ /* 0x000fe200078f10ff */
[----:B------:R-:W-:Y:S01]  /*1c60*/  CS2R R192, SRZ ;  /* 0x0000000000c07805 */ /* 0x000fe2000001ff00 */
[----:B------:R-:W-:Y:S01]  /*1c70*/  SEL R216, R216, 0xffffffe0, !P1 ;  /* 0xffffffe0d8d87807 */ /* 0x000fe20004800000 */
[----:B------:R-:W-:Y:S01]  /*1c80*/  IMAD.IADD R7, R2, 0x1, -R7 ;  /* 0x0000000102077824 */ /* 0x000fe200078e0a07 */
[----:B------:R-:W-:Y:S01]  /*1c90*/  LOP3.LUT R0, R0, 0xfffffffc, RZ, 0xc0, !PT ;  /* 0xfffffffc00007812 */ /* 0x000fe200078ec0ff */
[----:B------:R-:W-:Y:S01]  /*1ca0*/  IMAD.MOV.U32 R2, RZ, RZ, 0x40 ;  /* 0x00000040ff027424 */ /* 0x000fe200078e00ff */
[----:B------:R-:W-:Y:S01]  /*1cb0*/  LOP3.LUT P1, RZ, R232, 0x2, RZ, 0xc0, !PT ;  /* 0x00000002e8ff7812 */ /* 0x000fe2000782c0ff */
[----:B------:R-:W-:Y:S01]  /*1cc0*/  IMAD R216, R3, 0x2, R216 ;  /* 0x0000000203d87824 */ /* 0x000fe200078e02d8 */
[----:B------:R-:W-:Y:S01]  /*1cd0*/  LEA.HI.SX32 R233, R6, R233, 0x1e ;  /* 0x000000e906e97211 */ /* 0x000fe200078ff2ff */
[----:B------:R-:W-:Y:S01]  /*1ce0*/  IMAD.IADD R8, R8, 0x1, -R0 ;  /* 0x0000000108087824 */ /* 0x000fe200078e0a00 */
[----:B------:R-:W-:Y:S01]  /*1cf0*/  SEL R2, R2, 0xffffffc0, !P0 ;  /* 0xffffffc002027807 */ /* 0x000fe20004000000 */
[----:B------:R-:W-:Y:S01]  /*1d00*/  IMAD R0, R5, 0x200, R9 ;  /* 0x0000020005007824 */ /* 0x000fe200078e0209 */
[----:B------:R-:W-:Y:S01]  /*1d10*/  LOP3.LUT P0, RZ, R232, 0x4, RZ, 0xc0, !PT ;  /* 0x00000004e8ff7812 */ /* 0x000fe2000780c0ff */
[----:B------:R-:W-:Y:S01]  /*1d20*/  IMAD R8, R8, -0x8, R4 ;  /* 0xfffffff808087824 */ /* 0x000fe200078e0204 */
[----:B------:R-:W-:Y:S01]  /*1d30*/  SEL R222, R222, 0xfffffff0, !P1 ;  /* 0xfffffff0dede7807 */ /* 0x000fe20004800000 */
[C---:B------:R-:W-:Y:S01]  /*1d40*/  IMAD.SHL.U32 R223, R0.reuse, 0x2, RZ ;  /* 0x0000000200df7824 */ /* 0x040fe200078e00ff */
[----:B------:R-:W-:Y:S01]  /*1d50*/  SEL R221, R221, 0xffffffe0, !P0 ;  /* 0xffffffe0dddd7807 */ /* 0x000fe20004000000 */
[--C-:B------:R-:W-:Y:S01]  /*1d60*/  IMAD R3, R3, 0x2, R2.reuse ;  /* 0x0000000203037824 */ /* 0x100fe200078e0202 */
[----:B------:R-:W-:Y:S01]  /*1d70*/  CS2R R190, SRZ ;  /* 0x0000000000be7805 */ /* 0x000fe2000001ff00 */
[----:B------:R-:W-:Y:S01]  /*1d80*/  IMAD R0, R0, 0x2, R2 ;  /* 0x0000000200007824 */ /* 0x000fe200078e0202 */
[----:B------:R-:W-:Y:S01]  /*1d90*/  CS2R R188, SRZ ;  /* 0x0000000000bc7805 */ /* 0x000fe2000001ff00 */
[----:B------:R-:W-:Y:S01]  /*1da0*/  IMAD.IADD R220, R226, 0x1, R221 ;  /* 0x00000001e2dc7824 */ /* 0x000fe200078e02dd */
[----:B------:R-:W-:Y:S01]  /*1db0*/  CS2R R186, SRZ ;  /* 0x0000000000ba7805 */ /* 0x000fe2000001ff00 */
[----:B------:R-:W-:Y:S01]  /*1dc0*/  IMAD R243, R7, -0x2, R8 ;  /* 0xfffffffe07f37824 */ /* 0x000fe200078e0208 */
        /* <DEDUP_REMOVED lines=60> */
[----:B------:R-:W-:Y:S01]  /*2190*/  SHF.R.S32.HI R235, RZ, 0x1f, R234 ;  /* 0x0000001fffeb7819 */ /* 0x000fe200000114ea */
[----:B------:R-:W-:Y:S01]  /*21a0*/  IMAD.IADD R218, R226, 0x1, R222 ;  /* 0x00000001e2da7824 */ /* 0x000fe200078e02de */
[----:B------:R-:W-:Y:S01]  /*21b0*/  SEL R217, R217, 0xffffffc0, !P0 ;  /* 0xffffffc0d9d97807 */ /* 0x000fe20004000000 */
[----:B------:R-:W-:Y:S01]  /*21c0*/  IMAD.IADD R219, R222, 0x1, R220 ;  /* 0x00000001dedb7824 */ /* 0x000fe200078e02dc */
[----:B------:R-:W-:-:S02]  /*21d0*/  ULDC UR8, c[0x0][0x278] ;  /* 0x00009e0000087ab9 */ /* 0x000fc40000000800 */
[----:B------:R-:W-:Y:S02]  /*21e0*/  ULDC UR5, c[0x0][0x290] ;  /* 0x0000a40000057ab9 */ /* 0x000fe40000000800 */
[----:B------:R-:W-:Y:S02]  /*21f0*/  UMOV UR4, URZ ;  /* 0x0000003f00047c82 */ /* 0x000fe40008000000 */
[----:B------:R-:W-:Y:S02]  /*2200*/  UMOV UR20, 0x1 ;  /* 0x0000000100147882 */ /* 0x000fe40000000000 */
[----:B------:R-:W-:Y:S02]  /*2210*/  UMOV UR21, URZ ;  /* 0x0000003f00157c82 */ /* 0x000fe40008000000 */
[----:B------:R-:W-:Y:S02]  /*2220*/  UMOV UR19, URZ ;  /* 0x0000003f00137c82 */ /* 0x000fe40008000000 */
[----:B------:R-:W-:-:S02]  /*2230*/  UIMAD UR8, UR17, UR8, URZ ;  /* 0x00000008110872a4 */ /* 0x000fc4000f8e023f */
[----:B------:R-:W-:Y:S02]  /*2240*/  UIMAD UR5, UR17, UR5, URZ ;  /* 0x00000005110572a4 */ /* 0x000fe4000f8e023f */
[----:B------:R-:W-:Y:S02]  /*2250*/  USHF.R.S32.HI UR16, URZ, 0x6, UR6 ;  /* 0x000000063f107899 */ /* 0x000fe40008011406 */
[----:B-1----:R-:W-:Y:S02]  /*2260*/  ULDC UR10, c[0x0][0x168] ;  /* 0x00005a00000a7ab9 */ /* 0x002fe40000000800 */
.L_x_1024:
[----:B------:R-:W-:Y:S04]  /*2270*/  DEPBAR.LE SB0, 0x1 ;  /* 0x000080400000791a */ /* 0x000fe80000000000 */
[----:B------:R-:W-:Y:S01]  /*2280*/  BAR.SYNC.DEFER_BLOCKING 0x0 ;  /* 0x0000000000007b1d */ /* 0x000fe20000010000 */
[----:B------:R-:W-:Y:S01]  /*2290*/  IMAD.U32 R4, RZ, RZ, UR4 ;  /* 0x00000004ff047e24 */ /* 0x000fe2000f8e00ff */
[----:B------:R-:W-:Y:S01]  /*22a0*/  MOV R65, UR4 ;  /* 0x0000000400417c02 */ /* 0x000fe20008000f00 */
[----:B------:R-:W-:Y:S01]  /*22b0*/  IMAD.U32 R64, RZ, RZ, UR4 ;  /* 0x00000004ff407e24 */ /* 0x000fe2000f8e00ff */
[----:B------:R-:W-:Y:S01]  /*22c0*/  MOV R209, UR4 ;  /* 0x0000000400d17c02 */ /* 0x000fe20008000f00 */
[----:B------:R-:W-:Y:S01]  /*22d0*/  IMAD R4, R4, 0x2000, R226 ;  /* 0x0000200004047824 */ /* 0x000fe200078e02e2 */
[----:B------:R-:W-:Y:S01]  /*22e0*/  UIADD3 UR18, UR21, 0x1, URZ ;  /* 0x0000000115127890 */ /* 0x000fe2000fffe03f */
[----:B------:R-:W-:Y:S01]  /*22f0*/  IMAD R65, R65, 0x2000, R219 ;  /* 0x0000200041417824 */ /* 0x000fe200078e02db */
[----:B------:R-:W-:Y:S02]  /*2300*/  LEA R64, R64, R222, 0xd ;  /* 0x000000de40407211 */ /* 0x000fe400078e68ff */
[----:B------:R-:W-:Y:S01]  /*2310*/  SHF.L.U32 R230, R4, 0x1, RZ ;  /* 0x0000000104e67819 */ /* 0x000fe200000006ff */
[----:B------:R-:W-:Y:S01]  /*2320*/  UISETP.GE.AND UP0, UPT, UR18, UR16, UPT ;  /* 0x000000101200728c */ /* 0x000fe2000bf06270 */
[C-C-:B------:R-:W-:Y:S01]  /*2330*/  IADD3 R227, R226.reuse, R64, R221.reuse ;  /* 0x00000040e2e37210 */ /* 0x140fe20007ffe0dd */
[----:B------:R-:W-:Y:S01]  /*2340*/  IMAD.IADD R229, R226, 0x1, R64 ;  /* 0x00000001e2e57824 */ /* 0x000fe200078e0240 */
[----:B------:R-:W-:Y:S02]  /*2350*/  SHF.L.U32 R208, R65, 0x1, RZ ;  /* 0x0000000141d07819 */ /* 0x000fe400000006ff */
[----:B------:R-:W-:Y:S01]  /*2360*/  LEA R209, R209, R220, 0xd ;  /* 0x000000dcd1d17211 */ /* 0x000fe200078e68ff */
[----:B------:R-:W-:Y:S01]  /*2370*/  IMAD.SHL.U32 R227, R227, 0x2, RZ ;  /* 0x00000002e3e37824 */ /* 0x000fe200078e00ff */
[----:B------:R-:W-:Y:S02]  /*2380*/  SHF.L.U32 R229, R229, 0x1, RZ ;  /* 0x00000001e5e57819 */ /* 0x000fe400000006ff */
[----:B------:R-:W-:Y:S02]  /*2390*/  SHF.L.U32 R209, R209, 0x1, RZ ;  /* 0x00000001d1d17819 */ /* 0x000fe400000006ff */
[----:B------:R-:W-:Y:S01]  /*23a0*/  PLOP3.LUT P0, PT, PT, PT, UP0, 0x80, 0x0 ;  /* 0x000000000000781c */ /* 0x000fe20003f0f008 */
[----:B------:R-:W-:Y:S05]  /*23b0*/  LDSM.16.M88.4 R16, [R224+0x80] ;  /* 0x00008000e010783b */ /* 0x000fea0000000200 */
[----:B------:R-:W1:Y:S05]  /*23c0*/  LDSM.16.M88.4 R32, [R230+0x10080] ;  /* 0x01008000e620783b */ /* 0x000e6a0000000200 */
[----:B------:R-:W2:Y:S05]  /*23d0*/  LDSM.16.M88.4 R28, [R230+0x11080] ;  /* 0x01108000e61c783b */ /* 0x000eaa0000000200 */
[----:B------:R-:W3:Y:S05]  /*23e0*/  LDSM.16.M88.4 R36, [R224+0x2080] ;  /* 0x00208000e024783b */ /* 0x000eea0000000200 */
[----:B------:R-:W-:Y:S05]  /*23f0*/  LDSM.16.M88.4 R44, [R216+0x80] ;  /* 0x00008000d82c783b */ /* 0x000fea0000000200 */
[----:B------:R-:W4:Y:S05]  /*2400*/  LDSM.16.M88.4 R40, [R229+0x10080] ;  /* 0x01008000e528783b */ /* 0x000f2a0000000200 */
[----:B------:R-:W5:Y:S05]  /*2410*/  LDSM.16.M88.4 R48, [R229+0x11080] ;  /* 0x01108000e530783b */ /* 0x000f6a0000000200 */
[----:B------:R-:W3:Y:S05]  /*2420*/  LDSM.16.M88.4 R52, [R216+0x2080] ;  /* 0x00208000d834783b */ /* 0x000eea0000000200 */
[----:B------:R-:W-:Y:S01]  /*2430*/  LDSM.16.M88.4 R56, [R3+0x80] ;  /* 0x000080000338783b */ /* 0x000fe20000000200 */
[-C--:B-1----:R-:W-:Y:S04]  /*2440*/  HMMA.16816.F32 R4, R32, R16.reuse, RZ ;  /* 0x000000102004723c */ /* 0x082fe800000018ff */
[----:B------:R-:W-:Y:S05]  /*2450*/  LDSM.16.M88.4 R60, [R209+0x11080] ;  /* 0x01108000d13c783b */ /* 0x000fea0000000200 */
[----:B------:R-:W-:Y:S01]  /*2460*/  LDSM.16.M88.4 R64, [R3+0x2080] ;  /* 0x002080000340783b */ /* 0x000fe20000000200 */
[C---:B--2---:R-:W-:Y:S04]  /*2470*/  HMMA.16816.F32 R8, R28.reuse, R16, RZ ;  /* 0x000000101c08723c */ /* 0x044fe800000018ff */
[----:B------:R-:W-:Y:S04]  /*2480*/  LDSM.16.M88.4 R200, [R2+0x80] ;  /* 0x0000800002c8783b */ /* 0x000fe80000000200 */
[-C--:B------:R-:W-:Y:S01]  /*2490*/  HMMA.16816.F32 R12, R28, R18.reuse, RZ ;  /* 0x000000121c0c723c */ /* 0x080fe200000018ff */
[----:B------:R-:W-:Y:S05]  /*24a0*/  LDSM.16.M88.4 R196, [R227+0x10080] ;  /* 0x01008000e3c4783b */ /* 0x000fea0000000200 */
[----:B------:R-:W-:Y:S02]  /*24b0*/  LDSM.16.M88.4 R204, [R208+0x11080] ;  /* 0x01108000d0cc783b */ /* 0x000fe40000000200 */
[C---:B------:R-:W-:Y:S08]  /*24c0*/  HMMA.16816.F32 R16, R32.reuse, R18, RZ ;  /* 0x000000122010723c */ /* 0x040ff000000018ff */
[-C--:B---3--:R-:W-:Y:S08]  /*24d0*/  HMMA.16816.F32 R20, R32, R36.reuse, RZ ;  /* 0x000000242014723c */ /* 0x088ff000000018ff */
[C---:B------:R-:W-:Y:S07]  /*24e0*/  HMMA.16816.F32 R24, R28.reuse, R36, RZ ;  /* 0x000000241c18723c */ /* 0x040fee00000018ff */
[----:B------:R-:W-:Y:S01]  /*24f0*/  IMAD.U32 R36, RZ, RZ, UR4 ;  /* 0x00000004ff247e24 */ /* 0x000fe2000f8e00ff */
[-C--:B------:R-:W-:Y:S04]  /*2500*/  HMMA.16816.F32 R28, R28, R38.reuse, RZ ;  /* 0x000000261c1c723c */ /* 0x080fe800000018ff */
[----:B------:R-:W-:Y:S04]  /*2510*/  IMAD R36, R36, 0x2000, R221 ;  /* 0x0000200024247824 */ /* 0x000fe800078e02dd */
[----:B------:R-:W-:Y:S04]  /*2520*/  HMMA.16816.F32 R32, R32, R38, RZ ;  /* 0x000000262020723c */ /* 0x000fe800000018ff */
[----:B------:R-:W-:Y:S04]  /*2530*/  IMAD.IADD R36, R226, 0x1, R36 ;  /* 0x00000001e2247824 */ /* 0x000fe800078e0224 */
[-C--:B----4-:R-:W-:Y:S05]  /*2540*/  HMMA.16816.F32 R4, R40, R44.reuse, R4 ;  /* 0x0000002c2804723c */ /* 0x090fea0000001804 */
[----:B------:R-:W-:Y:S03]  /*2550*/  IMAD.SHL.U32 R228, R36, 0x2, RZ ;  /* 0x0000000224e47824 */ /* 0x000fe600078e00ff */
[C---:B-----5:R-:W-:Y:S02]  /*2560*/  HMMA.16816.F32 R8, R48.reuse, R44, R8 ;  /* 0x0000002c3008723c */ /* 0x060fe40000001808 */
[----:B------:R-:W1:Y:S06]  /*2570*/  LDSM.16.M88.4 R36, [R228+0x10080] ;  /* 0x01008000e424783b */ /* 0x000e6c0000000200 */
[-C--:B------:R-:W-:Y:S08]  /*2580*/  HMMA.16816.F32 R12, R48, R46.reuse, R12 ;  /* 0x0000002e300c723c */ /* 0x080ff0000000180c */
[C---:B------:R-:W-:Y:S01]  /*2590*/  HMMA.16816.F32 R16, R40.reuse, R46, R16 ;  /* 0x0000002e2810723c */ /* 0x040fe20000001810 */
[----:B------:R-:W-:Y:S07]  /*25a0*/  LDSM.16.M88.4 R44, [R224+0x4080] ;  /* 0x00408000e02c783b */ /* 0x000fee0000000200 */
[-C--:B------:R-:W-:Y:S08]  /*25b0*/  HMMA.16816.F32 R20, R40, R52.reuse, R20 ;  /* 0x000000342814723c */ /* 0x080ff00000001814 */
[C---:B------:R-:W-:Y:S08]  /*25c0*/  HMMA.16816.F32 R24, R48.reuse, R52, R24 ;  /* 0x000000343018723c */ /* 0x040ff00000001818 */
[-C--:B------:R-:W-:Y:S01]  /*25d0*/  HMMA.16816.F32 R28, R48, R54.reuse, R28 ;  /* 0x00000036301c723c */ /* 0x080fe2000000181c */
[----:B------:R-:W-:Y:S07]  /*25e0*/  LDSM.16.M88.4 R48, [R230+0x13080] ;  /* 0x01308000e630783b */ /* 0x000fee0000000200 */
[----:B------:R-:W-:Y:S01]  /*25f0*/  HMMA.16816.F32 R32, R40, R54, R32 ;  /* 0x000000362820723c */ /* 0x000fe20000001820 */
[----:B------:R-:W2:Y:S05]  /*2600*/  LDSM.16.M88.4 R40, [R2+0x2080] ;  /* 0x002080000228783b */ /* 0x000eaa0000000200 */
[----:B------:R-:W-:Y:S02]  /*2610*/  LDSM.16.M88.4 R52, [R224+0x6080] ;  /* 0x00608000e034783b */ /* 0x000fe40000000200 */
[-C--:B-1----:R-:W-:Y:S08]  /*2620*/  HMMA.16816.F32 R4, R36, R56.reuse, R4 ;  /* 0x000000382404723c */ /* 0x082ff00000001804 */
[C---:B------:R-:W-:Y:S08]  /*2630*/  HMMA.16816.F32 R8, R60.reuse, R56, R8 ;  /* 0x000000383c08723c */ /* 0x040ff00000001808 */
[-C--:B------:R-:W-:Y:S08]  /*2640*/  HMMA.16816.F32 R12, R60, R58.reuse, R12 ;  /* 0x0000003a3c0c723c */ /* 0x080ff0000000180c */
[C---:B------:R-:W-:Y:S08]  /*2650*/  HMMA.16816.F32 R16, R36.reuse, R58, R16 ;  /* 0x0000003a2410723c */ /* 0x040ff00000001810 */
[-C--:B------:R-:W-:Y:S08]  /*2660*/  HMMA.16816.F32 R20, R36, R64.reuse, R20 ;  /* 0x000000402414723c */ /* 0x080ff00000001814 */
[C---:B------:R-:W-:Y:S07]  /*2670*/  HMMA.16816.F32 R24, R60.reuse, R64, R24 ;  /* 0x000000403c18723c */ /* 0x040fee0000001818 */
[----:B------:R-:W-:Y:S01]  /*2680*/  MOV R64, UR4 ;  /* 0x0000000400407c02 */ /* 0x000fe20008000f00 */
[-C--:B------:R-:W-:Y:S01]  /*2690*/  HMMA.16816.F32 R28, R60, R66.reuse, R28 ;  /* 0x000000423c1c723c */ /* 0x080fe2000000181c */
[----:B------:R-:W-:Y:S03]  /*26a0*/  LDSM.16.M88.4 R60, [R216+0x4080] ;  /* 0x00408000d83c783b */ /* 0x000fe60000000200 */
[----:B------:R-:W-:Y:S04]  /*26b0*/  IMAD R64, R64, 0x2000, R218 ;  /* 0x0000200040407824 */ /* 0x000fe800078e02da */
[----:B------:R-:W-:Y:S01]  /*26c0*/  HMMA.16816.F32 R32, R36, R66, R32 ;  /* 0x000000422420723c */ /* 0x000fe20000001820 */
[----:B------:R-:W1:Y:S03]  /*26d0*/  LDSM.16.M88.4 R36, [R230+0x12080] ;  /* 0x01208000e624783b */ /* 0x000e660000000200 */
[----:B------:R-:W-:Y:S04]  /*26e0*/  SHF.L.U32 R64, R64, 0x1, RZ ;  /* 0x0000000140407819 */ /* 0x000fe800000006ff */
[-C--:B------:R-:W-:Y:S01]  /*26f0*/  HMMA.16816.F32 R4, R196, R200.reuse, R4 ;  /* 0x000000c8c404723c */ /* 0x080fe20000001804 */
[----:B------:R-:W3:Y:S05]  /*2700*/  LDSM.16.M88.4 R56, [R64+0x12080] ;  /* 0x012080004038783b */ /* 0x000eea0000000200 */
[----:B------:R-:W4:Y:S02]  /*2710*/  LDSM.16.M88.4 R64, [R64+0x13080] ;  /* 0x013080004040783b */ /* 0x000f240000000200 */
[C---:B------:R-:W-:Y:S08]  /*2720*/  HMMA.16816.F32 R8, R204.reuse, R200, R8 ;  /* 0x000000c8cc08723c */ /* 0x040ff00000001808 */
[-C--:B------:R-:W-:Y:S08]  /*2730*/  HMMA.16816.F32 R12, R204, R202.reuse, R12 ;  /* 0x000000cacc0c723c */ /* 0x080ff0000000180c */
[C---:B------:R-:W-:Y:S01]  /*2740*/  HMMA.16816.F32 R16, R196.reuse, R202, R16 ;  /* 0x000000cac410723c */ /* 0x040fe20000001810 */
[----:B------:R-:W5:Y:S07]  /*2750*/  LDSM.16.M88.4 R200, [R216+0x6080] ;  /* 0x00608000d8c8783b */ /* 0x000f6e0000000200 */
[-C--:B--2---:R-:W-:Y:S08]  /*2760*/  HMMA.16816.F32 R20, R196, R40.reuse, R20 ;  /* 0x00000028c414723c */ /* 0x084ff00000001814 */
[C---:B------:R-:W-:Y:S08]  /*2770*/  HMMA.16816.F32 R24, R204.reuse, R40, R24 ;  /* 0x00000028cc18723c */ /* 0x040ff00000001818 */
[-C--:B------:R-:W-:Y:S01]  /*2780*/  HMMA.16816.F32 R28, R204, R42.reuse, R28 ;  /* 0x0000002acc1c723c */ /* 0x080fe2000000181c */
[----:B------:R-:W-:Y:S07]  /*2790*/  LDSM.16.M88.4 R204, [R3+0x6080] ;  /* 0x0060800003cc783b */ /* 0x000fee0000000200 */
[----:B------:R-:W-:Y:S01]  /*27a0*/  HMMA.16816.F32 R32, R196, R42, R32 ;  /* 0x0000002ac420723c */ /* 0x000fe20000001820 */
[----:B------:R-:W-:Y:S05]  /*27b0*/  LDSM.16.M88.4 R40, [R209+0x12080] ;  /* 0x01208000d128783b */ /* 0x000fea0000000200 */
[----:B------:R-:W-:Y:S02]  /*27c0*/  LDSM.16.M88.4 R196, [R209+0x13080] ;  /* 0x01308000d1c4783b */ /* 0x000fe40000000200 */
        /* <DEDUP_REMOVED lines=10> */
[----:B------:R-:W-:Y:S05]  /*2870*/  LDSM.16.M88.4 R36, [R208+0x12080] ;  /* 0x01208000d024783b */ /* 0x000fea0000000200 */
[----:B------:R-:W-:Y:S02]  /*2880*/  LDSM.16.M88.4 R52, [R2+0x6080] ;  /* 0x006080000234783b */ /* 0x000fe40000000200 */
[-C--:B---3--:R-:W-:Y:S08]  /*2890*/  HMMA.16816.F32 R4, R56, R60.reuse, R4 ;  /* 0x0000003c3804723c */ /* 0x088ff00000001804 */
[C---:B----4-:R-:W-:Y:S08]  /*28a0*/  HMMA.16816.F32 R8, R64.reuse, R60, R8 ;  /* 0x0000003c4008723c */ /* 0x050ff00000001808 */
[-C--:B------:R-:W-:Y:S08]  /*28b0*/  HMMA.16816.F32 R12, R64, R62.reuse, R12 ;  /* 0x0000003e400c723c */ /* 0x080ff0000000180c */
[C---:B------:R-:W-:Y:S08]  /*28c0*/  HMMA.16816.F32 R16, R56.reuse, R62, R16 ;  /* 0x0000003e3810723c */ /* 0x040ff00000001810 */
[-C--:B-----5:R-:W-:Y:S08]  /*28d0*/  HMMA.16816.F32 R20, R56, R200.reuse, R20 ;  /* 0x000000c83814723c */ /* 0x0a0ff00000001814 */
[C---:B------:R-:W-:Y:S08]  /*28e0*/  HMMA.16816.F32 R24, R64.reuse, R200, R24 ;  /* 0x000000c84018723c */ /* 0x040ff00000001818 */
[-C--:B------:R-:W-:Y:S08]  /*28f0*/  HMMA.16816.F32 R28, R64, R202.reuse, R28 ;  /* 0x000000ca401c723c */ /* 0x080ff0000000181c */
[----:B------:R-:W-:Y:S07]  /*2900*/  HMMA.16816.F32 R32, R56, R202, R32 ;  /* 0x000000ca3820723c */ /* 0x000fee0000001820 */
[----:B------:R-:W-:Y:S01]  /*2910*/  IMAD.U32 R56, RZ, RZ, UR4 ;  /* 0x00000004ff387e24 */ /* 0x000fe2000f8e00ff */
[-C--:B-1----:R-:W-:Y:S05]  /*2920*/  HMMA.16816.F32 R4, R40, R44.reuse, R4 ;  /* 0x0000002c2804723c */ /* 0x082fea0000001804 */
[----:B------:R-:W-:Y:S03]  /*2930*/  LEA R56, R56, R233, 0x6 ;  /* 0x000000e938387211 */ /* 0x000fe600078e30ff */
[C---:B------:R-:W-:Y:S04]  /*2940*/  HMMA.16816.F32 R8, R196.reuse, R44, R8 ;  /* 0x0000002cc408723c */ /* 0x040fe80000001808 */
[----:B------:R-:W-:Y:S04]  /*2950*/  IMAD.SHL.U32 R248, R56, 0x4, RZ ;  /* 0x0000000438f87824 */ /* 0x000fe800078e00ff */
[-C--:B------:R-:W-:Y:S01]  /*2960*/  HMMA.16816.F32 R12, R196, R46.reuse, R12 ;  /* 0x0000002ec40c723c */ /* 0x080fe2000000180c */
[----:B------:R-:W-:Y:S05]  /*2970*/  LDS R252, [R248+0x20080] ;  /* 0x02008000f8fc7984 */ /* 0x000fea0000000800 */
[----:B------:R-:W-:Y:S02]  /*2980*/  LDS R251, [R248+0x200a0] ;  /* 0x0200a000f8fb7984 */ /* 0x000fe40000000800 */
[C---:B------:R-:W-:Y:S03]  /*2990*/  HMMA.16816.F32 R16, R40.reuse, R46, R16 ;  /* 0x0000002e2810723c */ /* 0x040fe60000001810 */
[----:B------:R-:W1:Y:S05]  /*29a0*/  LDSM.16.M88.4 R44, [R2+0x4080] ;  /* 0x00408000022c783b */ /* 0x000e6a0000000200 */
[-C--:B------:R-:W-:Y:S01]  /*29b0*/  HMMA.16816.F32 R20, R40, R204.reuse, R20 ;  /* 0x000000cc2814723c */ /* 0x080fe20000001814 */
[----:B------:R2:W3:Y:S05]  /*29c0*/  LDS R250, [R248+0x20100] ;  /* 0x02010000f8fa7984 */ /* 0x0004ea0000000800 */
[----:B------:R2:W4:Y:S02]  /*29d0*/  LDS R249, [R248+0x20120] ;  /* 0x02012000f8f97984 */ /* 0x0005240000000800 */
[C---:B------:R-:W-:Y:S01]  /*29e0*/  HMMA.16816.F32 R24, R196.reuse, R204, R24 ;  /* 0x000000ccc418723c */ /* 0x040fe20000001818 */
[----:B------:R-:W-:Y:S04]  /*29f0*/  DEPBAR.LE SB0, 0x1 ;  /* 0x000080400000791a */ /* 0x000fe80000000000 */
[----:B------:R-:W-:Y:S03]  /*2a00*/  BAR.SYNC.DEFER_BLOCKING 0x0 ;  /* 0x0000000000007b1d */ /* 0x000fe60000010000 */
[-C--:B------:R-:W-:Y:S08]  /*2a10*/  HMMA.16816.F32 R28, R196, R206.reuse, R28 ;  /* 0x000000cec41c723c */ /* 0x080ff0000000181c */
[----:B------:R-:W-:Y:S08]  /*2a20*/  HMMA.16816.F32 R32, R40, R206, R32 ;  /* 0x000000ce2820723c */ /* 0x000ff00000001820 */
[-C--:B-1----:R-:W-:Y:S01]  /*2a30*/  HMMA.16816.F32 R4, R36, R44.reuse, R4 ;  /* 0x0000002c2404723c */ /* 0x082fe20000001804 */
[----:B------:R2:W1:Y:S05]  /*2a40*/  LDSM.16.M88.4 R64, [R230+0x18080] ;  /* 0x01808000e640783b */ /* 0x00046a0000000200 */
[----:B------:R2:W5:Y:S02]  /*2a50*/  LDSM.16.M88.4 R60, [R230+0x19080] ;  /* 0x01908000e63c783b */ /* 0x0005640000000200 */
[C---:B------:R-:W-:Y:S03]  /*2a60*/  HMMA.16816.F32 R8, R48.reuse, R44, R8 ;  /* 0x0000002c3008723c */ /* 0x040fe60000001808 */
[----:B------:R2:W1:Y:S05]  /*2a70*/  LDSM.16.M88.4 R56, [R224+0x8080] ;  /* 0x00808000e038783b */ /* 0x00046a0000000200 */
[-C--:B------:R-:W-:Y:S01]  /*2a80*/  HMMA.16816.F32 R12, R48, R46.reuse, R12 ;  /* 0x0000002e300c723c */ /* 0x080fe2000000180c */
[----:B------:R2:W1:Y:S05]  /*2a90*/  LDSM.16.M88.4 R196, [R224+0xa080] ;  /* 0x00a08000e0c4783b */ /* 0x00046a0000000200 */
[----:B------:R2:W1:Y:S02]  /*2aa0*/  LDSM.16.M88.4 R200, [R229+0x18080] ;  /* 0x01808000e5c8783b */ /* 0x0004640000000200 */
[C---:B------:R-:W-:Y:S03]  /*2ab0*/  HMMA.16816.F32 R16, R36.reuse, R46, R16 ;  /* 0x0000002e2410723c */ /* 0x040fe60000001810 */
[----:B------:R2:W1:Y:S05]  /*2ac0*/  LDSM.16.M88.4 R208, [R229+0x19080] ;  /* 0x01908000e5d0783b */ /* 0x00046a0000000200 */
[-C--:B------:R-:W-:Y:S01]  /*2ad0*/  HMMA.16816.F32 R20, R36, R52.reuse, R20 ;  /* 0x000000342414723c */ /* 0x080fe20000001814 */
[----:B------:R2:W1:Y:S05]  /*2ae0*/  LDSM.16.M88.4 R204, [R216+0x8080] ;  /* 0x00808000d8cc783b */ /* 0x00046a0000000200 */
[----:B------:R2:W1:Y:S02]  /*2af0*/  LDSM.16.M88.4 R212, [R216+0xa080] ;  /* 0x00a08000d8d4783b */ /* 0x0004640000000200 */
[C---:B------:R-:W-:Y:S08]  /*2b00*/  HMMA.16816.F32 R24, R48.reuse, R52, R24 ;  /* 0x000000343018723c */ /* 0x040ff00000001818 */
[-C--:B------:R-:W-:Y:S08]  /*2b10*/  HMMA.16816.F32 R28, R48, R54.reuse, R28 ;  /* 0x00000036301c723c */ /* 0x080ff0000000181c */
[----:B------:R-:W-:Y:S01]  /*2b20*/  HMMA.16816.F32 R32, R36, R54, R32 ;  /* 0x000000362420723c */ /* 0x000fe20000001820 */
[----:B------:R-:W-:-:S07]  /*2b30*/  @P0 BRA `(.L_x_1022) ;  /* 0x000002f000000947 */ /* 0x000fce0003800000 */
[----:B---345:R-:W3:Y:S01]  /*2b40*/  @!P2 S2R R36, SR_CTAID.Y ;  /* 0x000000000024a919 */ /* 0x038ee20000002600 */
        /* <DEDUP_REMOVED lines=11> */
[----:B---3--:R-:W-:Y:S01]  /*2c00*/  @!P2 SHF.R.S32.HI R39, RZ, 0x1f, R36 ;  /* 0x0000001fff27a819 */ /* 0x008fe20000011424 */
[----:B------:R-:W-:Y:S03]  /*2c10*/  @!P2 IMAD.WIDE.U32 R40, R36, c[0x0][0x270], R246 ;  /* 0x00009c002428aa25 */ /* 0x000fe600078e00f6 */
[----:B------:R-:W-:Y:S01]  /*2c20*/  LEA.HI.X R43, R38, R239, R37, 0x7, P1 ;  /* 0x000000ef262b7211 */ /* 0x000fe200008f3c25 */
[----:B------:R-:W-:Y:S01]  /*2c30*/  @!P2 IMAD R39, R39, c[0x0][0x270], RZ ;  /* 0x00009c002727aa24 */ /* 0x000fe200078e02ff */
[----:B------:R-:W-:Y:S01]  /*2c40*/  @!P2 IADD3 R40, P0, R40, UR8, RZ ;  /* 0x000000082828ac10 */ /* 0x000fe2000ff1e0ff */
[----:B------:R-:W-:Y:S02]  /*2c50*/  IMAD.U32 R38, RZ, RZ, UR20 ;  /* 0x00000014ff267e24 */ /* 0x000fe4000f8e00ff */
[----:B------:R-:W-:Y:S02]  /*2c60*/  @!P2 IMAD R39, R36, c[0x0][0x274], R39 ;  /* 0x00009d002427aa24 */ /* 0x000fe400078e0227 */
[----:B------:R-:W-:Y:S02]  /*2c70*/  IMAD.U32 R36, RZ, RZ, UR14 ;  /* 0x0000000eff247e24 */ /* 0x000fe4000f8e00ff */
[----:B------:R-:W-:Y:S01]  /*2c80*/  IMAD R38, R38, 0x4000, R245 ;  /* 0x0000400026267824 */ /* 0x000fe200078e02f5 */
[----:B------:R-:W-:Y:S01]  /*2c90*/  @!P2 IADD3.X R39, R41, UR11, R39, P0, !PT ;  /* 0x0000000b2927ac10 */ /* 0x000fe200087fe427 */
[----:B------:R-:W-:Y:S01]  /*2ca0*/  IMAD.U32 R37, RZ, RZ, UR21 ;  /* 0x00000015ff257e24 */ /* 0x000fe2000f8e00ff */
[----:B------:R-:W-:Y:S02]  /*2cb0*/  IADD3 R46, P1, P0, R36, 0x80, R42 ;  /* 0x00000080242e7810 */ /* 0x000fe4000783e02a */
[----:B------:R-:W-:Y:S02]  /*2cc0*/  IADD3 R36, -R240, UR6, RZ ;  /* 0x00000006f0247c10 */ /* 0x000fe4000fffe1ff */
[----:B------:R-:W-:Y:S02]  /*2cd0*/  IADD3.X R47, RZ, UR13, R43, P1, P0 ;  /* 0x0000000dff2f7c10 */ /* 0x000fe40008fe042b */
[----:B------:R-:W-:Y:S02]  /*2ce0*/  ISETP.LT.OR P1, PT, R36, 0x1, P6 ;  /* 0x000000012400780c */ /* 0x000fe40003721670 */
[C---:B------:R-:W-:Y:S02]  /*2cf0*/  @!P2 LEA R44, P0, R40.reuse, c[0x0][0x258], 0x2 ;  /* 0x00009600282caa11 */ /* 0x040fe400078010ff */
[----:B------:R-:W-:Y:S02]  /*2d00*/  @!P2 LEA R37, R37, 0x40, 0x6 ;  /* 0x000000402525a811 */ /* 0x000fe400078e30ff */
[----:B------:R-:W-:Y:S02]  /*2d10*/  @!P2 LEA.HI.X R45, R40, c[0x0][0x25c], R39, 0x2, P0 ;  /* 0x00009700282daa11 */ /* 0x000fe400000f1427 */
[----:B------:R-:W-:Y:S03]  /*2d20*/  ISETP.LT.OR P0, PT, R36, 0x1, P5 ;  /* 0x000000012400780c */ /* 0x000fe60002f01670 */
[----:B------:R-:W-:Y:S02]  /*2d30*/  @!P2 IMAD.WIDE R44, R37, 0x4, R44 ;  /* 0x00000004252ca825 */ /* 0x000fe400078e022c */
[----:B------:R-:W-:Y:S01]  /*2d40*/  @!PT LDS RZ, [RZ] ;  /* 0x00000000fffff984 */ /* 0x000fe20000000800 */
[----:B------:R-:W-:Y:S01]  /*2d50*/  @!PT LDS RZ, [RZ] ;  /* 0x00000000fffff984 */ /* 0x000fe20000000800 */
[----:B------:R-:W-:Y:S01]  /*2d60*/  @!PT LDS RZ, [RZ] ;  /* 0x00000000fffff984 */ /* 0x000fe20000000800 */
[----:B------:R3:W-:Y:S01]  /*2d70*/  LDGSTS.E.BYPASS.LTC128B.128 [R38], [R42.64], !P1 ;  /* 0x000000002a267fae */ /* 0x0007e2000c901d56 */
[----:B------:R-:W-:Y:S04]  /*2d80*/  IADD3 R40, P1, R42, UR14, RZ ;  /* 0x0000000e2a287c10 */ /* 0x000fe8000ff3e0ff */
[----:B------:R-:W-:Y:S02]  /*2d90*/  IADD3.X R41, R43, UR13, RZ, P1, !PT ;  /* 0x0000000d2b297c10 */ /* 0x000fe40008ffe4ff */
[C---:B------:R-:W-:Y:S01]  /*2da0*/  ISETP.LT.OR P1, PT, R36.reuse, 0x21, P5 ;  /* 0x000000212400780c */ /* 0x040fe20002f21670 */
[----:B------:R3:W-:Y:S01]  /*2db0*/  LDGSTS.E.BYPASS.LTC128B.128 [R38+0x2000], [R42.64+0x80], !P0 ;  /* 0x020000802a267fae */ /* 0x0007e2000c101d56 */
[----:B------:R-:W-:Y:S01]  /*2dc0*/  ISETP.LT.OR P0, PT, R36, 0x21, P6 ;  /* 0x000000212400780c */ /* 0x000fe20003701670 */
[----:B------:R-:W-:Y:S04]  /*2dd0*/  IMAD.U32 R36, RZ, RZ, UR20 ;  /* 0x00000014ff247e24 */ /* 0x000fe8000f8e00ff */
[----:B------:R-:W-:Y:S04]  /*2de0*/  @!P2 IMAD R36, R36, 0x40, R246 ;  /* 0x000000402424a824 */ /* 0x000fe800078e02f6 */
[----:B------:R-:W-:Y:S04]  /*2df0*/  @!P2 IMAD.SHL.U32 R36, R36, 0x4, RZ ;  /* 0x000000042424a824 */ /* 0x000fe800078e00ff */
[----:B------:R3:W-:Y:S05]  /*2e00*/  LDGSTS.E.BYPASS.LTC128B.128 [R38+0x1000], [R40.64], !P0 ;  /* 0x0100000028267fae */ /* 0x0007ea000c101d56 */
[----:B------:R3:W-:Y:S05]  /*2e10*/  LDGSTS.E.BYPASS.LTC128B.128 [R38+0x3000], [R46.64], !P1 ;  /* 0x030000002e267fae */ /* 0x0007ea000c901d56 */
[----:B------:R3:W-:Y:S02]  /*2e20*/  @!P2 LDGSTS.E.BYPASS.LTC128B.128 [R36+0x20080], [R44.64] ;  /* 0x200800002c24afae */ /* 0x0007e4000b901d56 */
.L_x_1022:
[-C--:B-1-345:R-:W-:Y:S01]  /*2e30*/  HMMA.16816.F32 R36, R64, R56.reuse, RZ ;  /* 0x000000384024723c */ /* 0x0bafe200000018ff */
[----:B------:R-:W0:Y:S01]  /*2e40*/  LDGDEPBAR ;  /* 0x00000000000079af */ /* 0x000e220000000000 */
[----:B------:R-:W-:Y:S01]  /*2e50*/  UIADD3 UR24, UR21, 0x2, URZ ;  /* 0x0000000215187890 */ /* 0x000fe2000fffe03f */
[C---:B------:R-:W-:Y:S02]  /*2e60*/  ISETP.GT.AND P1, PT, R243.reuse, 0x1, PT ;  /* 0x00000001f300780c */ /* 0x040fe40003f24270 */
[----:B------:R-:W-:Y:S01]  /*2e70*/  ISETP.GT.AND P0, PT, R243, RZ, PT ;  /* 0x000000fff300720c */ /* 0x000fe20003f04270 */
[----:B------:R-:W-:Y:S01]  /*2e80*/  UISETP.GE.AND UP0, UPT, UR24, UR16, UPT ;  /* 0x000000101800728c */ /* 0x000fe2000bf06270 */
[----:B------:R-:W-:Y:S01]  /*2e90*/  FSEL R5, R5, -INF , P1 ;  /* 0xff80000005057808 */ /* 0x000fe20000800000 */
[C---:B------:R-:W-:Y:S04]  /*2ea0*/  HMMA.16816.F32 R40, R60.reuse, R56, RZ ;  /* 0x000000383c28723c */ /* 0x040fe800000018ff */
[----:B------:R-:W-:Y:S02]  /*2eb0*/  FSEL R7, R7, -INF , P1 ;  /* 0xff80000007077808 */ /* 0x000fe40000800000 */
[----:B------:R-:W-:Y:S02]  /*2ec0*/  FSEL R6, R6, -INF , P0 ;  /* 0xff80000006067808 */ /* 0x000fe40000000000 */
[-C--:B------:R-:W-:Y:S01]  /*2ed0*/  HMMA.16816.F32 R44, R60, R58.reuse, RZ ;  /* 0x0000003a3c2c723c */ /* 0x080fe200000018ff */
[----:B------:R-:W-:Y:S05]  /*2ee0*/  FSEL R4, R4, -INF , P0 ;  /* 0xff80000004047808 */ /* 0x000fea0000000000 */
[--C-:B------:R-:W-:Y:S02]  /*2ef0*/  FFMA.FTZ R4, R4, c[0x0][0x29c], -R252.reuse ;  /* 0x0000a70004047a23 */ /* 0x100fe400000108fc */
[C---:B------:R-:W-:Y:S08]  /*2f00*/  HMMA.16816.F32 R48, R64.reuse, R58, RZ ;  /* 0x0000003a4030723c */ /* 0x040ff000000018ff */
[-C--:B------:R-:W-:Y:S08]  /*2f10*/  HMMA.16816.F32 R52, R64, R196.reuse, RZ ;  /* 0x000000c44034723c */ /* 0x080ff000000018ff */
[C---:B------:R-:W-:Y:S08]  /*2f20*/  HMMA.16816.F32 R56, R60.reuse, R196, RZ ;  /* 0x000000c43c38723c */ /* 0x040ff000000018ff */
[-C--:B------:R-:W-:Y:S08]  /*2f30*/  HMMA.16816.F32 R60, R60, R198.reuse, RZ ;  /* 0x000000c63c3c723c */ /* 0x080ff000000018ff */
[----:B------:R-:W-:Y:S01]  /*2f40*/  HMMA.16816.F32 R64, R64, R198, RZ ;  /* 0x000000c64040723c */ /* 0x000fe200000018ff */
[----:B------:R-:W-:Y:S07]  /*2f50*/  LDSM.16.M88.4 R196, [R228+0x18080] ;  /* 0x01808000e4c4783b */ /* 0x000fee0000000200 */
[-C--:B------:R-:W-:Y:S08]  /*2f60*/  HMMA.16816.F32 R36, R200, R204.reuse, R36 ;  /* 0x000000ccc824723c */ /* 0x080ff00000001824 */
        /* <DEDUP_REMOVED lines=9> */
[----:B------:R-:W3:Y:S07]  /*3000*/  LDSM.16.M88.4 R200, [R228+0x19080] ;  /* 0x01908000e4c8783b */ /* 0x000eee0000000200 */
[-C--:B-1----:R-:W-:Y:S01]  /*3010*/  HMMA.16816.F32 R36, R196, R204.reuse, R36 ;  /* 0x000000ccc424723c */ /* 0x082fe20000001824 */
[----:B------:R-:W-:Y:S07]  /*3020*/  LDSM.16.M88.4 R212, [R230+0x1b080] ;  /* 0x01b08000e6d4783b */ /* 0x000fee0000000200 */
[C---:B---3--:R-:W-:Y:S08]  /*3030*/  HMMA.16816.F32 R40, R200.reuse, R204, R40 ;  /* 0x000000ccc828723c */ /* 0x048ff00000001828 */
[-C--:B------:R-:W-:Y:S08]  /*3040*/  HMMA.16816.F32 R44, R200, R206.reuse, R44 ;  /* 0x000000cec82c723c */ /* 0x080ff0000000182c */
[C---:B------:R-:W-:Y:S01]  /*3050*/  HMMA.16816.F32 R48, R196.reuse, R206, R48 ;  /* 0x000000cec430723c */ /* 0x040fe20000001830 */
[----:B------:R-:W-:Y:S07]  /*3060*/  LDSM.16.M88.4 R204, [R2+0x8080] ;  /* 0x0080800002cc783b */ /* 0x000fee0000000200 */
[-C--:B------:R-:W-:Y:S08]  /*3070*/  HMMA.16816.F32 R52, R196, R208.reuse, R52 ;  /* 0x000000d0c434723c */ /* 0x080ff00000001834 */
[C---:B------:R-:W-:Y:S08]  /*3080*/  HMMA.16816.F32 R56, R200.reuse, R208, R56 ;  /* 0x000000d0c838723c */ /* 0x040ff00000001838 */
[-C--:B------:R-:W-:Y:S01]  /*3090*/  HMMA.16816.F32 R60, R200, R210.reuse, R60 ;  /* 0x000000d2c83c723c */ /* 0x080fe2000000183c */
[----:B------:R-:W1:Y:S07]  /*30a0*/  LDSM.16.M88.4 R200, [R227+0x18080] ;  /* 0x01808000e3c8783b */ /* 0x000e6e0000000200 */
[----:B------:R-:W-:Y:S01]  /*30b0*/  HMMA.16816.F32 R64, R196, R210, R64 ;  /* 0x000000d2c440723c */ /* 0x000fe20000001840 */
[----:B------:R-:W3:Y:S08]  /*30c0*/  LDSM.16.M88.4 R196, [R227+0x19080] ;  /* 0x01908000e3c4783b */ /* 0x000ef00000000200 */
[----:B------:R-:W4:Y:S01]  /*30d0*/  LDSM.16.M88.4 R208, [R2+0xa080] ;  /* 0x00a0800002d0783b */ /* 0x000f220000000200 */
[-C--:B-1----:R-:W-:Y:S08]  /*30e0*/  HMMA.16816.F32 R36, R200, R204.reuse, R36 ;  /* 0x000000ccc824723c */ /* 0x082ff00000001824 */
[C---:B---3--:R-:W-:Y:S08]  /*30f0*/  HMMA.16816.F32 R40, R196.reuse, R204, R40 ;  /* 0x000000ccc428723c */ /* 0x048ff00000001828 */
[-C--:B------:R-:W-:Y:S08]  /*3100*/  HMMA.16816.F32 R44, R196, R206.reuse, R44 ;  /* 0x000000cec42c723c */ /* 0x080ff0000000182c */
[C---:B------:R-:W-:Y:S01]  /*3110*/  HMMA.16816.F32 R48, R200.reuse, R206, R48 ;  /* 0x000000cec830723c */ /* 0x040fe20000001830 */
[----:B------:R-:W-:Y:S07]  /*3120*/  LDSM.16.M88.4 R204, [R224+0xc080] ;  /* 0x00c08000e0cc783b */ /* 0x000fee0000000200 */
[-C--:B----4-:R-:W-:Y:S08]  /*3130*/  HMMA.16816.F32 R52, R200, R208.reuse, R52 ;  /* 0x000000d0c834723c */ /* 0x090ff00000001834 */
[C---:B------:R-:W-:Y:S08]  /*3140*/  HMMA.16816.F32 R56, R196.reuse, R208, R56 ;  /* 0x000000d0c438723c */ /* 0x040ff00000001838 */
[-C--:B------:R-:W-:Y:S01]  /*3150*/  HMMA.16816.F32 R60, R196, R210.reuse, R60 ;  /* 0x000000d2c43c723c */ /* 0x080fe2000000183c */
[----:B------:R-:W1:Y:S07]  /*3160*/  LDSM.16.M88.4 R196, [R230+0x1a080] ;  /* 0x01a08000e6c4783b */ /* 0x000e6e0000000200 */
[----:B------:R-:W-:Y:S01]  /*3170*/  HMMA.16816.F32 R64, R200, R210, R64 ;  /* 0x000000d2c840723c */ /* 0x000fe20000001840 */
[----:B------:R-:W3:Y:S08]  /*3180*/  LDSM.16.M88.4 R200, [R224+0xe080] ;  /* 0x00e08000e0c8783b */ /* 0x000ef00000000200 */
[----:B------:R-:W-:Y:S01]  /*3190*/  LDSM.16.M88.4 R208, [R216+0xc080] ;  /* 0x00c08000d8d0783b */ /* 0x000fe20000000200 */
[-C--:B-1----:R-:W-:Y:S08]  /*31a0*/  HMMA.16816.F32 R36, R196, R204.reuse, R36 ;  /* 0x000000ccc424723c */ /* 0x082ff00000001824 */
[C---:B------:R-:W-:Y:S08]  /*31b0*/  HMMA.16816.F32 R40, R212.reuse, R204, R40 ;  /* 0x000000ccd428723c */ /* 0x040ff00000001828 */
[-C--:B------:R-:W-:Y:S08]  /*31c0*/  HMMA.16816.F32 R44, R212, R206.reuse, R44 ;  /* 0x000000ced42c723c */ /* 0x080ff0000000182c */
[C---:B------:R-:W-:Y:S01]  /*31d0*/  HMMA.16816.F32 R48, R196.reuse, R206, R48 ;  /* 0x000000cec430723c */ /* 0x040fe20000001830 */
[----:B------:R-:W1:Y:S07]  /*31e0*/  LDSM.16.M88.4 R204, [R229+0x1a080] ;  /* 0x01a08000e5cc783b */ /* 0x000e6e0000000200 */
[-C--:B---3--:R-:W-:Y:S08]  /*31f0*/  HMMA.16816.F32 R52, R196, R200.reuse, R52 ;  /* 0x000000c8c434723c */ /* 0x088ff00000001834 */
[C---:B------:R-:W-:Y:S07]  /*3200*/  HMMA.16816.F32 R56, R212.reuse, R200, R56 ;  /* 0x000000c8d438723c */ /* 0x040fee0000001838 */
[----:B------:R-:W-:Y:S01]  /*3210*/  FSEL R201, R11, -INF , P1 ;  /* 0xff8000000bc97808 */ /* 0x000fe20000800000 */
[-C--:B------:R-:W-:Y:S01]  /*3220*/  HMMA.16816.F32 R60, R212, R202.reuse, R60 ;  /* 0x000000cad43c723c */ /* 0x080fe2000000183c */
[----:B------:R3:W4:Y:S03]  /*3230*/  LDSM.16.M88.4 R212, [R229+0x1b080] ;  /* 0x01b08000e5d4783b */ /* 0x0007260000000200 */
[----:B------:R-:W-:Y:S02]  /*3240*/  FFMA.FTZ R200, R5, c[0x0][0x29c], -R252 ;  /* 0x0000a70005c87a23 */ /* 0x000fe400000108fc */
[--C-:B------:R-:W-:Y:S02]  /*3250*/  FFMA.FTZ R201, R201, c[0x0][0x29c], -R249.reuse ;  /* 0x0000a700c9c97a23 */ /* 0x100fe400000108f9 */
[----:B------:R-:W-:Y:S01]  /*3260*/  HMMA.16816.F32 R64, R196, R202, R64 ;  /* 0x000000cac440723c */ /* 0x000fe20000001840 */
[----:B------:R-:W5:Y:S01]  /*3270*/  LDSM.16.M88.4 R196, [R216+0xe080] ;  /* 0x00e08000d8c4783b */ /* 0x000f620000000200 */
[----:B------:R2:W-:Y:S05]  /*3280*/  MUFU.EX2 R202, R4 ;  /* 0x0000000400ca7308 */ /* 0x0005ea0000000800 */
[----:B------:R-:W-:Y:S01]  /*3290*/  FSEL R203, R10, -INF , P0 ;  /* 0xff8000000acb7808 */ /* 0x000fe20000000000 */
[-C--:B-1----:R-:W-:Y:S04]  /*32a0*/  HMMA.16816.F32 R36, R204, R208.reuse, R36 ;  /* 0x000000d0cc24723c */ /* 0x082fe80000001824 */
[----:B------:R-:W-:Y:S01]  /*32b0*/  MUFU.EX2 R201, R201 ;  /* 0x000000c900c97308 */ /* 0x000fe20000000800 */
[--C-:B------:R-:W-:Y:S01]  /*32c0*/  FFMA.FTZ R203, R203, c[0x0][0x29c], -R249.reuse ;  /* 0x0000a700cbcb7a23 */ /* 0x100fe200000108f9 */
[----:B--23--:R-:W-:Y:S02]  /*32d0*/  FSEL R229, R9, -INF , P1 ;  /* 0xff80000009e57808 */ /* 0x00cfe40000800000 */
[----:B------:R-:W-:Y:S04]  /*32e0*/  ISETP.GT.AND P1, PT, R243, 0x20, PT ;  /* 0x00000020f300780c */ /* 0x000fe80003f24270 */
[----:B------:R-:W-:Y:S02]  /*32f0*/  FFMA.FTZ R229, R229, c[0x0][0x29c], -R250 ;  /* 0x0000a700e5e57a23 */ /* 0x000fe400000108fa */
[----:B------:R-:W-:Y:S01]  /*3300*/  MUFU.EX2 R203, R203 ;  /* 0x000000cb00cb7308 */ /* 0x000fe20000000800 */
[----:B------:R-:W-:Y:S02]  /*3310*/  FSEL R230, R12, -INF , P1 ;  /* 0xff8000000ce67808 */ /* 0x000fe40000800000 */
[----:B------:R-:W-:Y:S02]  /*3320*/  FSEL R16, R16, -INF , P1 ;  /* 0xff80000010107808 */ /* 0x000fe40000800000 */
[----:B------:R-:W-:Y:S02]  /*3330*/  FSEL R4, R18, -INF , P1 ;  /* 0xff80000012047808 */ /* 0x000fe40000800000 */
[----:B------:R-:W-:Y:S01]  /*3340*/  MOV R18, R6 ;  /* 0x0000000600127202 */ /* 0x000fe20000000f00 */
[--C-:B------:R-:W-:Y:S01]  /*3350*/  FFMA.FTZ R16, R16, c[0x0][0x29c], -R252.reuse ;  /* 0x0000a70010107a23 */ /* 0x100fe200000108fc */
[----:B------:R-:W-:Y:S01]  /*3360*/  MOV R12, R4 ;  /* 0x00000004000c7202 */ /* 0x000fe20000000f00 */
[----:B------:R-:W1:Y:S01]  /*3370*/  MUFU.EX2 R200, R200 ;  /* 0x000000c800c87308 */ /* 0x000e620000000800 */
[C---:B----4-:R-:W-:Y:S07]  /*3380*/  HMMA.16816.F32 R40, R212.reuse, R208, R40 ;  /* 0x000000d0d428723c */ /* 0x050fee0000001828 */
[----:B------:R-:W-:Y:S01]  /*3390*/  FSEL R209, R14, -INF , P1 ;  /* 0xff8000000ed17808 */ /* 0x000fe20000800000 */
[-C--:B------:R-:W-:Y:S01]  /*33a0*/  HMMA.16816.F32 R44, R212, R210.reuse, R44 ;  /* 0x000000d2d42c723c */ /* 0x080fe2000000182c */
[----:B------:R2:W3:Y:S02]  /*33b0*/  MUFU.EX2 R208, R16 ;  /* 0x0000001000d07308 */ /* 0x0004e40000000800 */
[----:B------:R-:W-:Y:S01]  /*33c0*/  ISETP.GT.AND P1, PT, R243, 0x40, PT ;  /* 0x00000040f300780c */ /* 0x000fe20003f24270 */
[----:B------:R-:W-:Y:S03]  /*33d0*/  FFMA.FTZ R209, R209, c[0x0][0x29c], -R249 ;  /* 0x0000a700d1d17a23 */ /* 0x000fe600000108f9 */
[----:B------:R-:W-:Y:S01]  /*33e0*/  FSEL R20, R20, -INF , P1 ;  /* 0xff80000014147808 */ /* 0x000fe20000800000 */
[C---:B------:R-:W-:Y:S03]  /*33f0*/  HMMA.16816.F32 R48, R204.reuse, R210, R48 ;  /* 0x000000d2cc30723c */ /* 0x040fe60000001830 */
[----:B------:R-:W-:Y:S01]  /*3400*/  MUFU.EX2 R209, R209 ;  /* 0x000000d100d17308 */ /* 0x000fe20000000800 */
[----:B------:R-:W-:Y:S02]  /*3410*/  FSEL R22, R22, -INF , P1 ;  /* 0xff80000016167808 */ /* 0x000fe40000800000 */
[----:B------:R-:W-:Y:S01]  /*3420*/  FSEL R26, R26, -INF , P1 ;  /* 0xff8000001a1a7808 */ /* 0x000fe20000800000 */
[--C-:B------:R-:W-:Y:S01]  /*3430*/  FFMA.FTZ R210, R20, c[0x0][0x29c], -R252.reuse ;  /* 0x0000a70014d27a23 */ /* 0x100fe200000108fc */
[-C--:B-----5:R-:W-:Y:S04]  /*3440*/  HMMA.16816.F32 R52, R204, R196.reuse, R52 ;  /* 0x000000c4cc34723c */ /* 0x0a0fe80000001834 */
[----:B------:R-:W-:Y:S01]  /*3450*/  FSEL R211, R8, -INF , P0 ;  /* 0xff80000008d37808 */ /* 0x000fe20000000000 */
[----:B------:R-:W-:Y:S01]  /*3460*/  FFMA.FTZ R22, R22, c[0x0][0x29c], -R251 ;  /* 0x0000a70016167a23 */ /* 0x000fe200000108fb */
[----:B------:R-:W-:Y:S01]  /*3470*/  LDSM.16.M88.4 R8, [R3+0xc080] ;  /* 0x00c080000308783b */ /* 0x000fe20000000200 */
[----:B------:R-:W-:Y:S01]  /*3480*/  ISETP.GT.AND P0, PT, R243, 0x21, PT ;  /* 0x00000021f300780c */ /* 0x000fe20003f04270 */
[C---:B------:R-:W-:Y:S01]  /*3490*/  HMMA.16816.F32 R56, R212.reuse, R196, R56 ;  /* 0x000000c4d438723c */ /* 0x040fe20000001838 */
[----:B------:R-:W-:Y:S03]  /*34a0*/  MUFU.EX2 R210, R210 ;  /* 0x000000d200d27308 */ /* 0x000fe60000000800 */
[----:B------:R-:W-:Y:S01]  /*34b0*/  FSEL R19, R19, -INF , P0 ;  /* 0xff80000013137808 */ /* 0x000fe20000000000 */
[--C-:B------:R-:W-:Y:S01]  /*34c0*/  FFMA.FTZ R26, R26, c[0x0][0x29c], -R249.reuse ;  /* 0x0000a7001a1a7a23 */ /* 0x100fe200000108f9 */
[----:B------:R-:W-:Y:S02]  /*34d0*/  FSEL R13, R13, -INF , P0 ;  /* 0xff8000000d0d7808 */ /* 0x000fe40000000000 */
[-C--:B------:R-:W-:Y:S03]  /*34e0*/  HMMA.16816.F32 R60, R212, R198.reuse, R60 ;  /* 0x000000c6d43c723c */ /* 0x080fe6000000183c */
[----:B------:R-:W-:Y:S01]  /*34f0*/  MUFU.EX2 R26, R26 ;  /* 0x0000001a001a7308 */ /* 0x000fe20000000800 */
[----:B------:R-:W-:Y:S02]  /*3500*/  FSEL R197, R15, -INF , P0 ;  /* 0xff8000000fc57808 */ /* 0x000fe40000000000 */
[----:B------:R-:W-:Y:S02]  /*3510*/  FSEL R17, R17, -INF , P0 ;  /* 0xff80000011117808 */ /* 0x000fe40000000000 */
[----:B------:R-:W-:Y:S04]  /*3520*/  HMMA.16816.F32 R64, R204, R198, R64 ;  /* 0x000000c6cc40723c */ /* 0x000fe80000001840 */
[----:B------:R-:W-:Y:S01]  /*3530*/  ISETP.GT.AND P0, PT, R243, 0x41, PT ;  /* 0x00000041f300780c */ /* 0x000fe20003f04270 */
[--C-:B------:R-:W-:Y:S01]  /*3540*/  FFMA.FTZ R17, R17, c[0x0][0x29c], -R252.reuse ;  /* 0x0000a70011117a23 */ /* 0x100fe200000108fc */
[----:B--2---:R-:W-:Y:S01]  /*3550*/  MOV R16, R7 ;  /* 0x0000000700107202 */ /* 0x004fe20000000f00 */
[----:B------:R-:W-:Y:S01]  /*3560*/  MUFU.EX2 R204, R22 ;  /* 0x0000001600cc7308 */ /* 0x000fe20000000800 */
[----:B------:R-:W-:Y:S01]  /*3570*/  FSEL R21, R21, -INF , P0 ;  /* 0xff80000015157808 */ /* 0x000fe20000000000 */
[----:B------:R-:W2:Y:S03]  /*3580*/  LDSM.16.M88.4 R4, [R228+0x1a080] ;  /* 0x01a08000e404783b */ /* 0x000ea60000000200 */
[----:B------:R-:W-:Y:S01]  /*3590*/  FSEL R213, R24, -INF , P1 ;  /* 0xff80000018d57808 */ /* 0x000fe20000800000 */
[----:B------:R-:W-:Y:S01]  /*35a0*/  FFMA.FTZ R21, R21, c[0x0][0x29c], -R252 ;  /* 0x0000a70015157a23 */ /* 0x000fe200000108fc */
[----:B------:R-:W-:Y:S01]  /*35b0*/  MOV R215, R13 ;  /* 0x0000000d00d77202 */ /* 0x000fe20000000f00 */
[----:B------:R-:W-:Y:S01]  /*35c0*/  FFMA.FTZ R197, R197, c[0x0][0x29c], -R249 ;  /* 0x0000a700c5c57a23 */ /* 0x000fe200000108f9 */
[----:B------:R-:W-:Y:S01]  /*35d0*/  MOV R214, R12 ;  /* 0x0000000c00d67202 */ /* 0x000fe20000000f00 */
[----:B------:R4:W-:Y:S01]  /*35e0*/  MUFU.EX2 R24, R21 ;  /* 0x0000001500187308 */ /* 0x0009e20000000800 */
[----:B------:R5:W1:Y:S01]  /*35f0*/  LDSM.16.M88.4 R12, [R228+0x1b080] ;  /* 0x01b08000e40c783b */ /* 0x000a620000000200 */
[----:B------:R-:W-:Y:S01]  /*3600*/  MOV R20, R19 ;  /* 0x0000001300147202 */ /* 0x000fe20000000f00 */
[--C-:B------:R-:W-:Y:S01]  /*3610*/  FFMA.FTZ R213, R213, c[0x0][0x29c], -R250.reuse ;  /* 0x0000a700d5d57a23 */ /* 0x100fe200000108fa */
[----:B------:R-:W-:Y:S01]  /*3620*/  FSEL R23, R23, -INF , P0 ;  /* 0xff80000017177808 */ /* 0x000fe20000000000 */
[--C-:B------:R-:W-:Y:S01]  /*3630*/  FFMA.FTZ R198, R214, c[0x0][0x29c], -R251.reuse ;  /* 0x0000a700d6c67a23 */ /* 0x100fe200000108fb */
[----:B------:R-:W-:Y:S01]  /*3640*/  ISETP.GT.AND P1, PT, R243, 0x60, PT ;  /* 0x00000060f300780c */ /* 0x000fe20003f24270 */
[--C-:B------:R-:W-:Y:S01]  /*3650*/  FFMA.FTZ R199, R20, c[0x0][0x29c], -R251.reuse ;  /* 0x0000a70014c77a23 */ /* 0x100fe200000108fb */
[----:B------:R-:W-:Y:S01]  /*3660*/  FSEL R212, R25, -INF , P0 ;  /* 0xff80000019d47808 */ /* 0x000fe20000000000 */
[----:B------:R-:W-:Y:S01]  /*3670*/  FFMA.FTZ R23, R23, c[0x0][0x29c], -R251 ;  /* 0x0000a70017177a23 */ /* 0x000fe200000108fb */
[----:B------:R3:W1:Y:S01]  /*3680*/  MUFU.EX2 R196, R17 ;  /* 0x0000001100c47308 */ /* 0x0006620000000800 */
[----:B------:R-:W-:Y:S02]  /*3690*/  FSEL R32, R32, -INF , P1 ;  /* 0xff80000020207808 */ /* 0x000fe40000800000 */
[----:B------:R-:W-:Y:S01]  /*36a0*/  FFMA.FTZ R212, R212, c[0x0][0x29c], -R250 ;  /* 0x0000a700d4d47a23 */ /* 0x000fe200000108fa */
[----:B------:R-:W-:Y:S02]  /*36b0*/  FSEL R27, R27, -INF , P0 ;  /* 0xff8000001b1b7808 */ /* 0x000fe40000000000 */
[--C-:B------:R-:W-:Y:S01]  /*36c0*/  FFMA.FTZ R25, R32, c[0x0][0x29c], -R252.reuse ;  /* 0x0000a70020197a23 */ /* 0x100fe200000108fc */
[----:B------:R-:W-:Y:S02]  /*36d0*/  ISETP.GT.AND P0, PT, R243, 0x61, PT ;  /* 0x00000061f300780c */ /* 0x000fe40003f04270 */
[----:B------:R-:W-:Y:S01]  /*36e0*/  FFMA.FTZ R27, R27, c[0x0][0x29c], -R249 ;  /* 0x0000a7001b1b7a23 */ /* 0x000fe200000108f9 */
[----:B------:R-:W-:Y:S01]  /*36f0*/  MUFU.EX2 R199, R199 ;  /* 0x000000c700c77308 */ /* 0x000fe20000000800 */
[----:B------:R-:W-:Y:S02]  /*3700*/  FSEL R29, R29, -INF , P0 ;  /* 0xff8000001d1d7808 */ /* 0x000fe40000000000 */
[----:B------:R-:W-:Y:S02]  /*3710*/  FSEL R31, R31, -INF , P0 ;  /* 0xff8000001f1f7808 */ /* 0x000fe40000000000 */
[----:B-----5:R-:W-:Y:S02]  /*3720*/  MOV R228, R18 ;  /* 0x0000001200e47202 */ /* 0x020fe40000000f00 */
[----:B----4-:R-:W-:Y:S02]  /*3730*/  MOV R21, R16 ;  /* 0x0000001000157202 */ /* 0x010fe40000000f00 */
[----:B------:R-:W-:Y:S01]  /*3740*/  FSEL R33, R33, -INF , P0 ;  /* 0xff80000021217808 */ /* 0x000fe20000000000 */
[----:B------:R-:W4:Y:S01]  /*3750*/  MUFU.EX2 R197, R197 ;  /* 0x000000c500c57308 */ /* 0x000f220000000800 */
[----:B------:R-:W-:Y:S01]  /*3760*/  FSEL R35, R35, -INF , P0 ;  /* 0xff80000023237808 */ /* 0x000fe20000000000 */
[-C--:B--2---:R-:W-:Y:S01]  /*3770*/  HMMA.16816.F32 R36, R4, R8.reuse, R36 ;  /* 0x000000080424723c */ /* 0x084fe20000001824 */
[----:B------:R-:W-:Y:S01]  /*3780*/  PLOP3.LUT P0, PT, PT, PT, UP0, 0x80, 0x0 ;  /* 0x000000000000781c */ /* 0x000fe20003f0f008 */
[----:B---3--:R-:W2:Y:S03]  /*3790*/  LDSM.16.M88.4 R16, [R3+0xe080] ;  /* 0x00e080000310783b */ /* 0x008ea60000000200 */
[--C-:B------:R-:W-:Y:S01]  /*37a0*/  FFMA.FTZ R32, R21, c[0x0][0x29c], -R251.reuse ;  /* 0x0000a70015207a23 */ /* 0x100fe200000108fb */
[----:B------:R-:W-:Y:S01]  /*37b0*/  FSEL R30, R30, -INF , P1 ;  /* 0xff8000001e1e7808 */ /* 0x000fe20000800000 */
[----:B------:R-:W-:Y:S01]  /*37c0*/  FFMA.FTZ R252, R33, c[0x0][0x29c], -R252 ;  /* 0x0000a70021fc7a23 */ /* 0x000fe200000108fc */
[----:B------:R-:W-:Y:S01]  /*37d0*/  MUFU.EX2 R27, R27 ;  /* 0x0000001b001b7308 */ /* 0x000fe20000000800 */
[C---:B-1----:R-:W-:Y:S04]  /*37e0*/  HMMA.16816.F32 R40, R12.reuse, R8, R40 ;  /* 0x000000080c28723c */ /* 0x042fe80000001828 */
[----:B------:R-:W-:Y:S02]  /*37f0*/  FFMA.FTZ R33, R228, c[0x0][0x29c], -R251 ;  /* 0x0000a700e4217a23 */ /* 0x000fe400000108fb */
[--C-:B------:R-:W-:Y:S02]  /*3800*/  FFMA.FTZ R30, R30, c[0x0][0x29c], -R249.reuse ;  /* 0x0000a7001e1e7a23 */ /* 0x100fe400000108f9 */
[-C--:B------:R-:W-:Y:S01]  /*3810*/  HMMA.16816.F32 R44, R12, R10.reuse, R44 ;  /* 0x0000000a0c2c723c */ /* 0x080fe2000000182c */
[----:B------:R-:W1:Y:S03]  /*3820*/  MUFU.EX2 R32, R32 ;  /* 0x0000002000207308 */ /* 0x000e660000000800 */
[----:B------:R-:W-:Y:S04]  /*3830*/  FFMA.FTZ R249, R31, c[0x0][0x29c], -R249 ;  /* 0x0000a7001ff97a23 */ /* 0x000fe800000108f9 */
[C---:B------:R-:W-:Y:S01]  /*3840*/  HMMA.16816.F32 R48, R4.reuse, R10, R48 ;  /* 0x0000000a0430723c */ /* 0x040fe20000001830 */
[----:B------:R-:W-:Y:S02]  /*3850*/  LDSM.16.M88.4 R8, [R227+0x1a080] ;  /* 0x01a08000e308783b */ /* 0x000fe40000000200 */
[----:B------:R-:W3:Y:S10]  /*3860*/  MUFU.EX2 R33, R33 ;  /* 0x0000002100217308 */ /* 0x000ef40000000800 */
[----:B------:R-:W-:Y:S01]  /*3870*/  MUFU.EX2 R30, R30 ;  /* 0x0000001e001e7308 */ /* 0x000fe20000000800 */
[-C--:B--2---:R-:W-:Y:S09]  /*3880*/  HMMA.16816.F32 R52, R4, R16.reuse, R52 ;  /* 0x000000100434723c */ /* 0x084ff20000001834 */
[----:B------:R-:W2:Y:S01]  /*3890*/  MUFU.EX2 R198, R198 ;  /* 0x000000c600c67308 */ /* 0x000ea20000000800 */
[C---:B------:R-:W-:Y:S07]  /*38a0*/  HMMA.16816.F32 R56, R12.reuse, R16, R56 ;  /* 0x000000100c38723c */ /* 0x040fee0000001838 */
[----:B------:R-:W-:Y:S01]  /*38b0*/  FSEL R17, R34, -INF , P1 ;  /* 0xff80000022117808 */ /* 0x000fe20000800000 */
[-C--:B------:R-:W-:Y:S01]  /*38c0*/  HMMA.16816.F32 R60, R12, R18.reuse, R60 ;  /* 0x000000120c3c723c */ /* 0x080fe2000000183c */
[----:B------:R5:W-:Y:S01]  /*38d0*/  MUFU.EX2 R16, R23 ;  /* 0x0000001700107308 */ /* 0x000be20000000800 */
[----:B------:R-:W-:Y:S02]  /*38e0*/  LDSM.16.M88.4 R12, [R227+0x1b080] ;  /* 0x01b08000e30c783b */ /* 0x000fe40000000200 */
[--C-:B------:R-:W-:Y:S02]  /*38f0*/  FFMA.FTZ R34, R230, c[0x0][0x29c], -R250.reuse ;  /* 0x0000a700e6227a23 */ /* 0x100fe400000108fa */
[--C-:B------:R-:W-:Y:S02]  /*3900*/  FFMA.FTZ R17, R17, c[0x0][0x29c], -R251.reuse ;  /* 0x0000a70011117a23 */ /* 0x100fe400000108fb */
[----:B------:R-:W-:Y:S02]  /*3910*/  HMMA.16816.F32 R64, R4, R18, R64 ;  /* 0x000000120440723c */ /* 0x000fe40000001840 */
[----:B------:R-:W-:Y:S01]  /*3920*/  LDSM.16.M88.4 R4, [R2+0xe080] ;  /* 0x00e080000204783b */ /* 0x000fe20000000200 */
[----:B------:R-:W1:Y:S01]  /*3930*/  MUFU.EX2 R18, R229 ;  /* 0x000000e500127308 */ /* 0x000e620000000800 */
[----:B------:R-:W-:Y:S02]  /*3940*/  FFMA.FTZ R251, R35, c[0x0][0x29c], -R251 ;  /* 0x0000a70023fb7a23 */ /* 0x000fe400000108fb */
[--C-:B------:R-:W-:Y:S02]  /*3950*/  FFMA.FTZ R35, R215, c[0x0][0x29c], -R250.reuse ;  /* 0x0000a700d7237a23 */ /* 0x100fe400000108fa */
[--C-:B------:R-:W-:Y:S01]  /*3960*/  FFMA.FTZ R19, R211, c[0x0][0x29c], -R250.reuse ;  /* 0x0000a700d3137a23 */ /* 0x100fe200000108fa */
[----:B------:R-:W-:Y:S04]  /*3970*/  SHF.L.U32 R211, R222, 0x1, RZ ;  /* 0x00000001ded37819 */ /* 0x000fe800000006ff */
[----:B------:R-:W-:Y:S01]  /*3980*/  MUFU.EX2 R35, R35 ;  /* 0x0000002300237308 */ /* 0x000fe20000000800 */
[----:B-----5:R-:W5:Y:S09]  /*3990*/  LDSM.16.M88.4 R20, [R2+0xc080] ;  /* 0x00c080000214783b */ /* 0x020f720000000200 */
[----:B------:R-:W1:Y:S10]  /*39a0*/  MUFU.EX2 R19, R19 ;  /* 0x0000001300137308 */ /* 0x000e740000000800 */
[----:B------:R-:W1:Y:S10]  /*39b0*/  MUFU.EX2 R34, R34 ;  /* 0x0000002200227308 */ /* 0x000e740000000800 */
[----:B------:R-:W1:Y:S10]  /*39c0*/  MUFU.EX2 R25, R25 ;  /* 0x0000001900197308 */ /* 0x000e740000000800 */
[----:B------:R-:W1:Y:S01]  /*39d0*/  MUFU.EX2 R252, R252 ;  /* 0x000000fc00fc7308 */ /* 0x000e620000000800 */
[-C--:B-----5:R-:W-:Y:S09]  /*39e0*/  HMMA.16816.F32 R36, R8, R20.reuse, R36 ;  /* 0x000000140824723c */ /* 0x0a0ff20000001824 */
[----:B------:R-:W5:Y:S01]  /*39f0*/  MUFU.EX2 R17, R17 ;  /* 0x0000001100117308 */ /* 0x000f620000000800 */
[C---:B------:R-:W-:Y:S01]  /*3a00*/  HMMA.16816.F32 R40, R12.reuse, R20, R40 ;  /* 0x000000140c28723c */ /* 0x040fe20000001828 */
[----:B------:R-:W1:Y:S07]  /*3a10*/  LDS R20, [R248+0x20280] ;  /* 0x02028000f8147984 */ /* 0x000e6e0000000800 */
[-C--:B------:R-:W-:Y:S01]  /*3a20*/  HMMA.16816.F32 R44, R12, R22.reuse, R44 ;  /* 0x000000160c2c723c */ /* 0x080fe2000000182c */
[----:B------:R-:W1:Y:S07]  /*3a30*/  MUFU.EX2 R251, R251 ;  /* 0x000000fb00fb7308 */ /* 0x000e6e0000000800 */
[C---:B------:R-:W-:Y:S03]  /*3a40*/  HMMA.16816.F32 R48, R8.reuse, R22, R48 ;  /* 0x000000160830723c */ /* 0x040fe60000001830 */
[----:B------:R-:W-:Y:S04]  /*3a50*/  MUFU.EX2 R22, R212 ;  /* 0x000000d400167308 */ /* 0x000fe80000000800 */
[----:B------:R-:W-:Y:S01]  /*3a60*/  FSEL R23, R28, -INF , P1 ;  /* 0xff8000001c177808 */ /* 0x000fe20000800000 */
[-C--:B------:R-:W-:Y:S04]  /*3a70*/  HMMA.16816.F32 R52, R8, R4.reuse, R52 ;  /* 0x000000040834723c */ /* 0x080fe80000001834 */
[--C-:B------:R-:W-:Y:S01]  /*3a80*/  FFMA.FTZ R23, R23, c[0x0][0x29c], -R250.reuse ;  /* 0x0000a70017177a23 */ /* 0x100fe200000108fa */
[----:B------:R2:W2:Y:S01]  /*3a90*/  MUFU.EX2 R21, R213 ;  /* 0x000000d500157308 */ /* 0x0004a20000000800 */
[----:B------:R-:W-:Y:S02]  /*3aa0*/  FFMA.FTZ R250, R29, c[0x0][0x29c], -R250 ;  /* 0x0000a7001dfa7a23 */ /* 0x000fe400000108fa */
[C---:B------:R-:W-:Y:S01]  /*3ab0*/  HMMA.16816.F32 R56, R12.reuse, R4, R56 ;  /* 0x000000040c38723c */ /* 0x040fe20000001838 */
[----:B------:R-:W3:Y:S06]  /*3ac0*/  LDS R5, [R248+0x202a0] ;  /* 0x0202a000f8057984 */ /* 0x000eec0000000800 */
[----:B------:R-:W2:Y:S01]  /*3ad0*/  MUFU.EX2 R4, R23 ;  /* 0x0000001700047308 */ /* 0x000ea20000000800 */
[-C--:B------:R-:W-:Y:S04]  /*3ae0*/  HMMA.16816.F32 R60, R12, R6.reuse, R60 ;  /* 0x000000060c3c723c */ /* 0x080fe8000000183c */
[--C-:B-1----:R-:W-:Y:S02]  /*3af0*/  FADD.FTZ R37, R37, -R20.reuse ;  /* 0x8000001425257221 */ /* 0x102fe40000010000 */
[--C-:B------:R-:W-:Y:S02]  /*3b00*/  FADD.FTZ R48, R48, -R20.reuse ;  /* 0x8000001430307221 */ /* 0x100fe40000010000 */
[----:B------:R-:W-:Y:S01]  /*3b10*/  HMMA.16816.F32 R64, R8, R6, R64 ;  /* 0x000000060840723c */ /* 0x000fe20000001840 */
[----:B------:R-:W1:Y:S01]  /*3b20*/  LDS R6, [R248+0x20300] ;  /* 0x02030000f8067984 */ /* 0x000e620000000800 */
[----:B------:R-:W1:Y:S02]  /*3b30*/  MUFU.EX2 R250, R250 ;  /* 0x000000fa00fa7308 */ /* 0x000e640000000800 */
[C---:B------:R-:W-:Y:S01]  /*3b40*/  FMUL.FTZ R37, R200.reuse, R37 ;  /* 0x00000025c8257220 */ /* 0x040fe20000410000 */
[----:B------:R-:W-:Y:S01]  /*3b50*/  F2FP.PACK_AB R200, R200, R202 ;  /* 0x000000cac8c8723e */ /* 0x000fe200000000ff */
[----:B------:R-:W1:Y:S01]  /*3b60*/  LDS R248, [R248+0x20320] ;  /* 0x02032000f8f87984 */ /* 0x000e620000000800 */
[----:B------:R-:W-:Y:S01]  /*3b70*/  FMUL.FTZ R48, R208, R48 ;  /* 0x00000030d0307220 */ /* 0x000fe20000410000 */
[----:B------:R-:W-:Y:S01]  /*3b80*/  F2FP.PACK_AB R208, R196, R208 ;  /* 0x000000d0c4d0723e */ /* 0x000fe200000000ff */
[--C-:B------:R-:W-:Y:S03]  /*3b90*/  FADD.FTZ R52, R52, -R20.reuse ;  /* 0x8000001434347221 */ /* 0x100fe60000010000 */
[----:B----4-:R-:W-:Y:S01]  /*3ba0*/  F2FP.PACK_AB R7, R197, R209 ;  /* 0x000000d1c507723e */ /* 0x010fe200000000ff */
[----:B------:R-:W-:Y:S01]  /*3bb0*/  FMUL.FTZ R52, R210, R52 ;  /* 0x00000034d2347220 */ /* 0x000fe20000410000 */
[----:B------:R-:W-:Y:S01]  /*3bc0*/  F2FP.PACK_AB R210, R24, R210 ;  /* 0x000000d218d2723e */ /* 0x000fe200000000ff */
[----:B------:R-:W4:Y:S01]  /*3bd0*/  MUFU.EX2 R249, R249 ;  /* 0x000000f900f97308 */ /* 0x000f220000000800 */
[--C-:B------:R-:W-:Y:S01]  /*3be0*/  FADD.FTZ R36, R36, -R20.reuse ;  /* 0x8000001424247221 */ /* 0x100fe20000010000 */
[----:B--2---:R-:W-:Y:S01]  /*3bf0*/  SHF.L.U32 R213, R226, 0x1, RZ ;  /* 0x00000001e2d57819 */ /* 0x004fe200000006ff */
[--C-:B------:R-:W-:Y:S02]  /*3c00*/  FADD.FTZ R49, R49, -R20.reuse ;  /* 0x8000001431317221 */ /* 0x100fe40000010000 */
[----:B------:R-:W-:Y:S01]  /*3c10*/  FMUL.FTZ R36, R202, R36 ;  /* 0x00000024ca247220 */ /* 0x000fe20000410000 */
[----:B------:R-:W-:Y:S01]  /*3c20*/  IADD3 R213, R213, R211, RZ ;  /* 0x000000d3d5d57210 */ /* 0x000fe20007ffe0ff */
[----:B------:R-:W-:Y:S02]  /*3c30*/  FMUL.FTZ R49, R196, R49 ;  /* 0x00000031c4317220 */ /* 0x000fe40000410000 */
[----:B------:R-:W-:Y:S01]  /*3c40*/  FADD.FTZ R64, R64, -R20 ;  /* 0x8000001440407221 */ /* 0x000fe20000010000 */
[----:B------:R-:W-:Y:S01]  /*3c50*/  F2FP.PACK_AB R36, R37, R36 ;  /* 0x000000242524723e */ /* 0x000fe200000000ff */
[--C-:B---3--:R-:W-:Y:S01]  /*3c60*/  FADD.FTZ R39, R39, -R5.reuse ;  /* 0x8000000527277221 */ /* 0x108fe20000010000 */
[----:B------:R-:W-:Y:S01]  /*3c70*/  F2FP.PACK_AB R48, R49, R48 ;  /* 0x000000303130723e */ /* 0x000fe200000000ff */
[--C-:B------:R-:W-:Y:S02]  /*3c80*/  FADD.FTZ R38, R38, -R5.reuse ;  /* 0x8000000526267221 */ /* 0x100fe40000010000 */
[C---:B------:R-:W-:Y:S01]  /*3c90*/  FMUL.FTZ R39, R32.reuse, R39 ;  /* 0x0000002720277220 */ /* 0x040fe20000410000 */
[----:B------:R-:W-:Y:S01]  /*3ca0*/  F2FP.PACK_AB R32, R32, R33 ;  /* 0x000000212020723e */ /* 0x000fe200000000ff */
[--C-:B------:R-:W-:Y:S02]  /*3cb0*/  FADD.FTZ R50, R50, -R5.reuse ;  /* 0x8000000532327221 */ /* 0x100fe40000010000 */
[--C-:B------:R-:W-:Y:S02]  /*3cc0*/  FADD.FTZ R51, R51, -R5.reuse ;  /* 0x8000000533337221 */ /* 0x100fe40000010000 */
[--C-:B------:R-:W-:Y:S02]  /*3cd0*/  FADD.FTZ R54, R54, -R5.reuse ;  /* 0x8000000536367221 */ /* 0x100fe40000010000 */
[--C-:B------:R-:W-:Y:S02]  /*3ce0*/  FADD.FTZ R55, R55, -R5.reuse ;  /* 0x8000000537377221 */ /* 0x100fe40000010000 */
[--C-:B------:R-:W-:Y:S02]  /*3cf0*/  FADD.FTZ R66, R66, -R5.reuse ;  /* 0x8000000542427221 */ /* 0x100fe40000010000 */
[----:B------:R-:W-:Y:S01]  /*3d00*/  FADD.FTZ R67, R67, -R5 ;  /* 0x8000000543437221 */ /* 0x000fe20000010000 */
[----:B------:R-:W-:Y:S01]  /*3d10*/  SHF.L.U32 R5, R231, 0x1, RZ ;  /* 0x00000001e7057819 */ /* 0x000fe200000006ff */
[----:B------:R-:W-:Y:S01]  /*3d20*/  FMUL.FTZ R50, R198, R50 ;  /* 0x00000032c6327220 */ /* 0x000fe20000410000 */
[----:B------:R-:W-:Y:S01]  /*3d30*/  F2FP.PACK_AB R198, R199, R198 ;  /* 0x000000c6c7c6723e */ /* 0x000fe200000000ff */
[--C-:B-1----:R-:W-:Y:S02]  /*3d40*/  FADD.FTZ R41, R41, -R6.reuse ;  /* 0x8000000629297221 */ /* 0x102fe40000010000 */
[----:B------:R-:W-:Y:S01]  /*3d50*/  STS [R5+0x20480], R200 ;  /* 0x020480c805007388 */ /* 0x000fe20000000800 */
[--C-:B------:R-:W-:Y:S02]  /*3d60*/  FADD.FTZ R40, R40, -R6.reuse ;  /* 0x8000000628287221 */ /* 0x100fe40000010000 */
[--C-:B------:R-:W-:Y:S01]  /*3d70*/  FADD.FTZ R44, R44, -R6.reuse ;  /* 0x800000062c2c7221 */ /* 0x100fe20000010000 */
[----:B------:R-:W-:Y:S01]  /*3d80*/  STS [R5+0x20880], R32 ;  /* 0x0208802005007388 */ /* 0x000fe20000000800 */
[--C-:B------:R-:W-:Y:S02]  /*3d90*/  FADD.FTZ R45, R45, -R6.reuse ;  /* 0x800000062d2d7221 */ /* 0x100fe40000010000 */
[--C-:B------:R-:W-:Y:S01]  /*3da0*/  FADD.FTZ R56, R56, -R6.reuse ;  /* 0x8000000638387221 */ /* 0x100fe20000010000 */
[----:B------:R-:W-:Y:S01]  /*3db0*/  STS [R242], R208 ;  /* 0x000000d0f2007388 */ /* 0x000fe20000000800 */
[--C-:B------:R-:W-:Y:S02]  /*3dc0*/  FADD.FTZ R57, R57, -R6.reuse ;  /* 0x8000000639397221 */ /* 0x100fe40000010000 */
[--C-:B------:R-:W-:Y:S01]  /*3dd0*/  FADD.FTZ R60, R60, -R6.reuse ;  /* 0x800000063c3c7221 */ /* 0x100fe20000010000 */
[----:B------:R-:W-:Y:S01]  /*3de0*/  STS [R242+0x400], R198 ;  /* 0x000400c6f2007388 */ /* 0x000fe20000000800 */
[----:B------:R-:W-:Y:S01]  /*3df0*/  FADD.FTZ R61, R61, -R6 ;  /* 0x800000063d3d7221 */ /* 0x000fe20000010000 */
[----:B------:R-:W-:Y:S01]  /*3e00*/  F2FP.PACK_AB R6, R201, R203 ;  /* 0x000000cbc906723e */ /* 0x000fe200000000ff */
[C---:B------:R-:W-:Y:S01]  /*3e10*/  FMUL.FTZ R41, R18.reuse, R41 ;  /* 0x0000002912297220 */ /* 0x040fe20000410000 */
[----:B------:R-:W-:Y:S01]  /*3e20*/  F2FP.PACK_AB R18, R18, R19 ;  /* 0x000000131212723e */ /* 0x000fe200000000ff */
[----:B------:R-:W-:Y:S01]  /*3e30*/  FMUL.FTZ R44, R34, R44 ;  /* 0x0000002c222c7220 */ /* 0x000fe20000410000 */
[----:B------:R-:W-:Y:S01]  /*3e40*/  F2FP.PACK_AB R34, R35, R34 ;  /* 0x000000222322723e */ /* 0x000fe200000000ff */
[----:B------:R1:W-:Y:S01]  /*3e50*/  STS [R5+0x21880], R6 ;  /* 0x0218800605007388 */ /* 0x0003e20000000800 */
[----:B------:R-:W-:Y:S01]  /*3e60*/  FMUL.FTZ R54, R204, R54 ;  /* 0x00000036cc367220 */ /* 0x000fe20000410000 */
[----:B------:R-:W-:Y:S01]  /*3e70*/  F2FP.PACK_AB R204, R16, R204 ;  /* 0x000000cc10cc723e */ /* 0x000fe200000000ff */
[----:B------:R-:W-:Y:S01]  /*3e80*/  FMUL.FTZ R64, R25, R64 ;  /* 0x0000004019407220 */ /* 0x000fe20000410000 */
[----:B------:R-:W-:Y:S01]  /*3e90*/  STS [R5+0x21480], R18 ;  /* 0x0214801205007388 */ /* 0x000fe20000000800 */
[----:B------:R-:W-:Y:S01]  /*3ea0*/  F2FP.PACK_AB R25, R252, R25 ;  /* 0x00000019fc19723e */ /* 0x000fe200000000ff */
[----:B-----5:R-:W-:Y:S01]  /*3eb0*/  FMUL.FTZ R66, R17, R66 ;  /* 0x0000004211427220 */ /* 0x020fe20000410000 */
[----:B------:R-:W-:Y:S01]  /*3ec0*/  F2FP.PACK_AB R17, R251, R17 ;  /* 0x00000011fb11723e */ /* 0x000fe200000000ff */
[----:B------:R-:W-:Y:S01]  /*3ed0*/  STS [R242+0x1000], R34 ;  /* 0x00100022f2007388 */ /* 0x000fe20000000800 */
[----:B------:R-:W-:Y:S01]  /*3ee0*/  FMUL.FTZ R56, R21, R56 ;  /* 0x0000003815387220 */ /* 0x000fe20000410000 */
[----:B------:R-:W-:Y:S01]  /*3ef0*/  F2FP.PACK_AB R21, R22, R21 ;  /* 0x000000151615723e */ /* 0x000fe200000000ff */
[----:B------:R-:W-:Y:S01]  /*3f00*/  FMUL.FTZ R60, R4, R60 ;  /* 0x0000003c043c7220 */ /* 0x000fe20000410000 */
[----:B------:R-:W-:Y:S01]  /*3f10*/  STS [R242+0x1400], R7 ;  /* 0x00140007f2007388 */ /* 0x000fe20000000800 */
[----:B------:R-:W-:Y:S01]  /*3f20*/  F2FP.PACK_AB R4, R250, R4 ;  /* 0x00000004fa04723e */ /* 0x000fe200000000ff */
[----:B------:R-:W-:Y:S02]  /*3f30*/  FMUL.FTZ R38, R33, R38 ;  /* 0x0000002621267220 */ /* 0x000fe40000410000 */
[----:B------:R2:W-:Y:S01]  /*3f40*/  STS [R5+0x22480], R210 ;  /* 0x022480d205007388 */ /* 0x0005e20000000800 */
[----:B------:R-:W-:Y:S02]  /*3f50*/  FMUL.FTZ R51, R199, R51 ;  /* 0x00000033c7337220 */ /* 0x000fe40000410000 */
[--C-:B------:R-:W-:Y:S01]  /*3f60*/  FADD.FTZ R43, R43, -R248.reuse ;  /* 0x800000f82b2b7221 */ /* 0x100fe20000010000 */
[----:B------:R-:W-:Y:S01]  /*3f70*/  STS [R5+0x22880], R204 ;  /* 0x022880cc05007388 */ /* 0x000fe20000000800 */
[--C-:B------:R-:W-:Y:S01]  /*3f80*/  FADD.FTZ R42, R42, -R248.reuse ;  /* 0x800000f82a2a7221 */ /* 0x100fe20000010000 */
[----:B------:R-:W-:Y:S01]  /*3f90*/  F2FP.PACK_AB R38, R39, R38 ;  /* 0x000000262726723e */ /* 0x000fe200000000ff */
[----:B------:R-:W-:Y:S01]  /*3fa0*/  FMUL.FTZ R40, R19, R40 ;  /* 0x0000002813287220 */ /* 0x000fe20000410000 */
[----:B------:R-:W-:Y:S01]  /*3fb0*/  STS [R242+0x2000], R25 ;  /* 0x00200019f2007388 */ /* 0x000fe20000000800 */
[----:B-1----:R-:W-:Y:S01]  /*3fc0*/  F2FP.PACK_AB R6, R27, R26 ;  /* 0x0000001a1b06723e */ /* 0x002fe200000000ff */
[----:B------:R-:W-:Y:S01]  /*3fd0*/  FMUL.FTZ R43, R201, R43 ;  /* 0x0000002bc92b7220 */ /* 0x000fe20000410000 */
[----:B------:R-:W-:Y:S01]  /*3fe0*/  F2FP.PACK_AB R50, R51, R50 ;  /* 0x000000323332723e */ /* 0x000fe200000000ff */
[----:B------:R-:W-:Y:S01]  /*3ff0*/  STS [R242+0x2400], R17 ;  /* 0x00240011f2007388 */ /* 0x000fe20000000800 */
[----:B------:R-:W-:Y:S01]  /*4000*/  FMUL.FTZ R42, R203, R42 ;  /* 0x0000002acb2a7220 */ /* 0x000fe20000410000 */
[----:B------:R-:W-:Y:S01]  /*4010*/  F2FP.PACK_AB R40, R41, R40 ;  /* 0x000000282928723e */ /* 0x000fe200000000ff */
[--C-:B------:R-:W-:Y:S01]  /*4020*/  FADD.FTZ R47, R47, -R248.reuse ;  /* 0x800000f82f2f7221 */ /* 0x100fe20000010000 */
[----:B------:R4:W-:Y:S01]  /*4030*/  STS [R5+0x23880], R6 ;  /* 0x0238800605007388 */ /* 0x0009e20000000800 */
[----:B------:R-:W-:Y:S01]  /*4040*/  FADD.FTZ R46, R46, -R248 ;  /* 0x800000f82e2e7221 */ /* 0x000fe20000010000 */
[----:B------:R-:W-:Y:S01]  /*4050*/  F2FP.PACK_AB R42, R43, R42 ;  /* 0x0000002a2b2a723e */ /* 0x000fe200000000ff */
[--C-:B------:R-:W-:Y:S01]  /*4060*/  FADD.FTZ R53, R53, -R20.reuse ;  /* 0x8000001435357221 */ /* 0x100fe20000010000 */
[----:B------:R-:W-:Y:S01]  /*4070*/  STS [R5+0x23480], R21 ;  /* 0x0234801505007388 */ /* 0x000fe20000000800 */
[----:B------:R-:W-:Y:S02]  /*4080*/  FMUL.FTZ R45, R35, R45 ;  /* 0x0000002d232d7220 */ /* 0x000fe40000410000 */
[----:B------:R-:W-:Y:S01]  /*4090*/  FMUL.FTZ R47, R197, R47 ;  /* 0x0000002fc52f7220 */ /* 0x000fe20000410000 */
[----:B------:R1:W-:Y:S01]  /*40a0*/  STS [R242+0x3000], R4 ;  /* 0x00300004f2007388 */ /* 0x0003e20000000800 */
[----:B------:R-:W-:Y:S01]  /*40b0*/  FMUL.FTZ R46, R209, R46 ;  /* 0x0000002ed12e7220 */ /* 0x000fe20000410000 */
[----:B------:R-:W-:Y:S01]  /*40c0*/  F2FP.PACK_AB R44, R45, R44 ;  /* 0x0000002c2d2c723e */ /* 0x000fe200000000ff */
[----:B------:R-:W-:Y:S01]  /*40d0*/  FMUL.FTZ R53, R24, R53 ;  /* 0x0000003518357220 */ /* 0x000fe20000410000 */
[----:B--2---:R-:W-:Y:S01]  /*40e0*/  SHF.L.U32 R210, R226, 0x1, RZ ;  /* 0x00000001e2d27819 */ /* 0x004fe200000006ff */
[----:B------:R-:W-:Y:S01]  /*40f0*/  FADD.FTZ R65, R65, -R20 ;  /* 0x8000001441417221 */ /* 0x000fe20000010000 */
[----:B------:R-:W-:Y:S01]  /*4100*/  F2FP.PACK_AB R46, R47, R46 ;  /* 0x0000002e2f2e723e */ /* 0x000fe200000000ff */
[----:B------:R-:W-:Y:S01]  /*4110*/  FMUL.FTZ R55, R16, R55 ;  /* 0x0000003710377220 */ /* 0x000fe20000410000 */
[----:B------:R-:W-:Y:S01]  /*4120*/  F2FP.PACK_AB R52, R53, R52 ;  /* 0x000000343534723e */ /* 0x000fe200000000ff */
[----:B------:R-:W-:Y:S01]  /*4130*/  FMUL.FTZ R65, R252, R65 ;  /* 0x00000041fc417220 */ /* 0x000fe20000410000 */
[----:B------:R-:W-:Y:S01]  /*4140*/  SHF.L.U32 R209, R225, 0x1, RZ ;  /* 0x00000001e1d17819 */ /* 0x000fe200000006ff */
[----:B------:R-:W-:Y:S01]  /*4150*/  FMUL.FTZ R67, R251, R67 ;  /* 0x00000043fb437220 */ /* 0x000fe20000410000 */
[----:B------:R-:W-:Y:S01]  /*4160*/  F2FP.PACK_AB R54, R55, R54 ;  /* 0x000000363736723e */ /* 0x000fe200000000ff */
[--C-:B------:R-:W-:Y:S01]  /*4170*/  FADD.FTZ R58, R58, -R248.reuse ;  /* 0x800000f83a3a7221 */ /* 0x100fe20000010000 */
[----:B------:R-:W-:Y:S01]  /*4180*/  F2FP.PACK_AB R64, R65, R64 ;  /* 0x000000404140723e */ /* 0x000fe200000000ff */
[--C-:B------:R-:W-:Y:S01]  /*4190*/  FADD.FTZ R59, R59, -R248.reuse ;  /* 0x800000f83b3b7221 */ /* 0x100fe20000010000 */
[----:B------:R-:W-:Y:S01]  /*41a0*/  F2FP.PACK_AB R66, R67, R66 ;  /* 0x000000424342723e */ /* 0x000fe200000000ff */
[----:B------:R-:W-:Y:S01]  /*41b0*/  FMUL.FTZ R57, R22, R57 ;  /* 0x0000003916397220 */ /* 0x000fe20000410000 */
[----:B----4-:R-:W-:Y:S01]  /*41c0*/  F2FP.PACK_AB R6, R249, R30 ;  /* 0x0000001ef906723e */ /* 0x010fe200000000ff */
[----:B------:R-:W-:Y:S02]  /*41d0*/  FMUL.FTZ R58, R26, R58 ;  /* 0x0000003a1a3a7220 */ /* 0x000fe40000410000 */
[----:B------:R-:W-:Y:S01]  /*41e0*/  FMUL.FTZ R59, R27, R59 ;  /* 0x0000003b1b3b7220 */ /* 0x000fe20000410000 */
[----:B------:R-:W-:Y:S01]  /*41f0*/  F2FP.PACK_AB R56, R57, R56 ;  /* 0x000000383938723e */ /* 0x000fe200000000ff */
[----:B------:R-:W-:Y:S01]  /*4200*/  STS [R242+0x3400], R6 ;  /* 0x00340006f2007388 */ /* 0x000fe20000000800 */
[--C-:B------:R-:W-:Y:S01]  /*4210*/  FADD.FTZ R62, R62, -R248.reuse ;  /* 0x800000f83e3e7221 */ /* 0x100fe20000010000 */
[----:B-1----:R-:W-:Y:S01]  /*4220*/  MOV R4, UR4 ;  /* 0x0000000400047c02 */ /* 0x002fe20008000f00 */
[----:B------:R-:W-:Y:S01]  /*4230*/  FADD.FTZ R63, R63, -R248 ;  /* 0x800000f83f3f7221 */ /* 0x000fe20000010000 */
[----:B------:R-:W-:Y:S01]  /*4240*/  BAR.SYNC.DEFER_BLOCKING 0x0 ;  /* 0x0000000000007b1d */ /* 0x000fe20000010000 */
[----:B------:R-:W-:Y:S01]  /*4250*/  FMUL.FTZ R61, R250, R61 ;  /* 0x0000003dfa3d7220 */ /* 0x000fe20000410000 */
[----:B------:R-:W-:Y:S01]  /*4260*/  F2FP.PACK_AB R58, R59, R58 ;  /* 0x0000003a3b3a723e */ /* 0x000fe200000000ff */
[----:B------:R-:W-:Y:S01]  /*4270*/  FMUL.FTZ R62, R30, R62 ;  /* 0x0000003e1e3e7220 */ /* 0x000fe20000410000 */
[----:B------:R-:W-:Y:S01]  /*4280*/  LEA R4, R4, R225, 0xd ;  /* 0x000000e104047211 */ /* 0x000fe200078e68ff */
[----:B------:R-:W-:Y:S01]  /*4290*/  FMUL.FTZ R63, R249, R63 ;  /* 0x0000003ff93f7220 */ /* 0x000fe20000410000 */
[----:B------:R-:W-:Y:S02]  /*42a0*/  F2FP.PACK_AB R60, R61, R60 ;  /* 0x0000003c3d3c723e */ /* 0x000fe400000000ff */
[----:B------:R-:W-:Y:S02]  /*42b0*/  SHF.L.U32 R208, R4, 0x1, RZ ;  /* 0x0000000104d07819 */ /* 0x000fe400000006ff */
        /* <DEDUP_REMOVED lines=22> */
[----:B------:R-:W5:Y:S01]  /*4420*/  LDSM.16.MT88.4 R24, [R208+0x1a080] ;  /* 0x01a08000d018783b */ /* 0x000f620000004200 */
[-C--:B-1----:R-:W-:Y:S07]  /*4430*/  HMMA.16816.F32 R68, R4, R8.reuse, R68 ;  /* 0x000000080444723c */ /* 0x082fee0000001844 */
[----:B------:R-:W-:Y:S01]  /*4440*/  LDSM.16.MT88.4 R28, [R223+0x20c80] ;  /* 0x020c8000df1c783b */ /* 0x000fe20000004200 */
[-C--:B--2---:R-:W-:Y:S07]  /*4450*/  HMMA.16816.F32 R72, R12, R8.reuse, R72 ;  /* 0x000000080c48723c */ /* 0x084fee0000001848 */
[----:B------:R-:W1:Y:S01]  /*4460*/  LDSM.16.MT88.4 R32, [R208+0x18880] ;  /* 0x01888000d020783b */ /* 0x000e620000004200 */
[-C--:B---3--:R-:W-:Y:S07]  /*4470*/  HMMA.16816.F32 R76, R16, R8.reuse, R76 ;  /* 0x00000008104c723c */ /* 0x088fee000000184c */
[----:B------:R-:W2:Y:S01]  /*4480*/  LDSM.16.MT88.4 R36, [R0+0x20c80] ;  /* 0x020c80000024783b */ /* 0x000ea20000004200 */
[C---:B----4-:R-:W-:Y:S07]  /*4490*/  HMMA.16816.F32 R80, R20.reuse, R8, R80 ;  /* 0x000000081450723c */ /* 0x050fee0000001850 */
[----:B------:R-:W3:Y:S01]  /*44a0*/  LDSM.16.MT88.4 R40, [R223+0x22c80] ;  /* 0x022c8000df28783b */ /* 0x000ee20000004200 */
[-C--:B------:R-:W-:Y:S07]  /*44b0*/  HMMA.16816.F32 R84, R20, R10.reuse, R84 ;  /* 0x0000000a1454723c */ /* 0x080fee0000001854 */
[----:B------:R-:W4:Y:S01]  /*44c0*/  LDSM.16.MT88.4 R44, [R0+0x22c80] ;  /* 0x022c8000002c783b */ /* 0x000f220000004200 */
[-C--:B------:R-:W-:Y:S07]  /*44d0*/  HMMA.16816.F32 R88, R16, R10.reuse, R88 ;  /* 0x0000000a1058723c */ /* 0x080fee0000001858 */
[----:B------:R-:W1:Y:S01]  /*44e0*/  LDSM.16.MT88.4 R48, [R208+0x1a880] ;  /* 0x01a88000d030783b */ /* 0x000e620000004200 */
[-C--:B------:R-:W-:Y:S07]  /*44f0*/  HMMA.16816.F32 R92, R12, R10.reuse, R92 ;  /* 0x0000000a0c5c723c */ /* 0x080fee000000185c */
[----:B------:R-:W-:Y:S01]  /*4500*/  LDSM.16.MT88.4 R52, [R208+0x19880] ;  /* 0x01988000d034783b */ /* 0x000fe20000004200 */
[C---:B------:R-:W-:Y:S07]  /*4510*/  HMMA.16816.F32 R96, R4.reuse, R10, R96 ;  /* 0x0000000a0460723c */ /* 0x040fee0000001860 */
[----:B------:R-:W-:Y:S01]  /*4520*/  LDSM.16.MT88.4 R8, [R208+0x19080] ;  /* 0x01908000d008783b */ /* 0x000fe20000004200 */
[-C--:B-----5:R-:W-:Y:S07]  /*4530*/  HMMA.16816.F32 R100, R4, R24.reuse, R100 ;  /* 0x000000180464723c */ /* 0x0a0fee0000001864 */
[----:B------:R-:W-:Y:S01]  /*4540*/  LDSM.16.MT88.4 R56, [R0+0x21c80] ;  /* 0x021c80000038783b */ /* 0x000fe20000004200 */
[-C--:B------:R-:W-:Y:S07]  /*4550*/  HMMA.16816.F32 R104, R12, R24.reuse, R104 ;  /* 0x000000180c68723c */ /* 0x080fee0000001868 */
        /* <DEDUP_REMOVED lines=8> */
[-C--:B------:R-:W-:Y:S01]  /*45e0*/  HMMA.16816.F32 R124, R12, R26.reuse, R124 ;  /* 0x0000001a0c7c723c */ /* 0x080fe2000000187c */
[----:B------:R-:W-:Y:S07]  /*45f0*/  LDSM.16.MT88.4 R12, [R0+0x21480] ;  /* 0x02148000000c783b */ /* 0x000fee0000004200 */
[----:B------:R-:W-:Y:S01]  /*4600*/  HMMA.16816.F32 R128, R4, R26, R128 ;  /* 0x0000001a0480723c */ /* 0x000fe20000001880 */
[----:B------:R-:W5:Y:S07]  /*4610*/  LDSM.16.MT88.4 R4, [R223+0x21480] ;  /* 0x02148000df04783b */ /* 0x000f6e0000004200 */
[-C--:B-1----:R-:W-:Y:S01]  /*4620*/  HMMA.16816.F32 R68, R28, R32.reuse, R68 ;  /* 0x000000201c44723c */ /* 0x082fe20000001844 */
[----:B------:R-:W1:Y:S07]  /*4630*/  LDSM.16.MT88.4 R24, [R208+0x1b080] ;  /* 0x01b08000d018783b */ /* 0x000e6e0000004200 */
[-C--:B--2---:R-:W-:Y:S08]  /*4640*/  HMMA.16816.F32 R72, R36, R32.reuse, R72 ;  /* 0x000000202448723c */ /* 0x084ff00000001848 */
[-C--:B---3--:R-:W-:Y:S08]  /*4650*/  HMMA.16816.F32 R76, R40, R32.reuse, R76 ;  /* 0x00000020284c723c */ /* 0x088ff0000000184c */
[C---:B----4-:R-:W-:Y:S08]  /*4660*/  HMMA.16816.F32 R80, R44.reuse, R32, R80 ;  /* 0x000000202c50723c */ /* 0x050ff00000001850 */
[-C--:B------:R-:W-:Y:S08]  /*4670*/  HMMA.16816.F32 R84, R44, R34.reuse, R84 ;  /* 0x000000222c54723c */ /* 0x080ff00000001854 */
[-C--:B------:R-:W-:Y:S08]  /*4680*/  HMMA.16816.F32 R88, R40, R34.reuse, R88 ;  /* 0x000000222858723c */ /* 0x080ff00000001858 */
[-C--:B------:R-:W-:Y:S08]  /*4690*/  HMMA.16816.F32 R92, R36, R34.reuse, R92 ;  /* 0x00000022245c723c */ /* 0x080ff0000000185c */
[C---:B------:R-:W-:Y:S01]  /*46a0*/  HMMA.16816.F32 R96, R28.reuse, R34, R96 ;  /* 0x000000221c60723c */ /* 0x040fe20000001860 */
[----:B------:R-:W2:Y:S07]  /*46b0*/  LDSM.16.MT88.4 R32, [R223+0x21c80] ;  /* 0x021c8000df20783b */ /* 0x000eae0000004200 */
[-C--:B------:R-:W-:Y:S08]  /*46c0*/  HMMA.16816.F32 R100, R28, R48.reuse, R100 ;  /* 0x000000301c64723c */ /* 0x080ff00000001864 */
[-C--:B------:R-:W-:Y:S08]  /*46d0*/  HMMA.16816.F32 R104, R36, R48.reuse, R104 ;  /* 0x000000302468723c */ /* 0x080ff00000001868 */
[-C--:B------:R-:W-:Y:S08]  /*46e0*/  HMMA.16816.F32 R108, R40, R48.reuse, R108 ;  /* 0x00000030286c723c */ /* 0x080ff0000000186c */
[C---:B------:R-:W-:Y:S08]  /*46f0*/  HMMA.16816.F32 R112, R44.reuse, R48, R112 ;  /* 0x000000302c70723c */ /* 0x040ff00000001870 */
[-C--:B------:R-:W-:Y:S08]  /*4700*/  HMMA.16816.F32 R116, R44, R50.reuse, R116 ;  /* 0x000000322c74723c */ /* 0x080ff00000001874 */
[-C--:B------:R-:W-:Y:S08]  /*4710*/  HMMA.16816.F32 R120, R40, R50.reuse, R120 ;  /* 0x000000322878723c */ /* 0x080ff00000001878 */
[-C--:B------:R-:W-:Y:S08]  /*4720*/  HMMA.16816.F32 R124, R36, R50.reuse, R124 ;  /* 0x00000032247c723c */ /* 0x080ff0000000187c */
[----:B------:R-:W-:Y:S08]  /*4730*/  HMMA.16816.F32 R128, R28, R50, R128 ;  /* 0x000000321c80723c */ /* 0x000ff00000001880 */
[-C--:B-----5:R-:W-:Y:S08]  /*4740*/  HMMA.16816.F32 R68, R4, R8.reuse, R68 ;  /* 0x000000080444723c */ /* 0x0a0ff00000001844 */
[-C--:B------:R-:W-:Y:S08]  /*4750*/  HMMA.16816.F32 R72, R12, R8.reuse, R72 ;  /* 0x000000080c48723c */ /* 0x080ff00000001848 */
[-C--:B------:R-:W-:Y:S08]  /*4760*/  HMMA.16816.F32 R76, R16, R8.reuse, R76 ;  /* 0x00000008104c723c */ /* 0x080ff0000000184c */
[C---:B------:R-:W-:Y:S08]  /*4770*/  HMMA.16816.F32 R80, R20.reuse, R8, R80 ;  /* 0x000000081450723c */ /* 0x040ff00000001850 */
[-C--:B------:R-:W-:Y:S08]  /*4780*/  HMMA.16816.F32 R84, R20, R10.reuse, R84 ;  /* 0x0000000a1454723c */ /* 0x080ff00000001854 */
[-C--:B------:R-:W-:Y:S08]  /*4790*/  HMMA.16816.F32 R88, R16, R10.reuse, R88 ;  /* 0x0000000a1058723c */ /* 0x080ff00000001858 */
[-C--:B------:R-:W-:Y:S08]  /*47a0*/  HMMA.16816.F32 R92, R12, R10.reuse, R92 ;  /* 0x0000000a0c5c723c */ /* 0x080ff0000000185c */
[C---:B------:R-:W-:Y:S01]  /*47b0*/  HMMA.16816.F32 R96, R4.reuse, R10, R96 ;  /* 0x0000000a0460723c */ /* 0x040fe20000001860 */
[----:B------:R-:W3:Y:S07]  /*47c0*/  LDSM.16.MT88.4 R8, [R208+0x1b880] ;  /* 0x01b88000d008783b */ /* 0x000eee0000004200 */
[-C--:B-1----:R-:W-:Y:S01]  /*47d0*/  HMMA.16816.F32 R100, R4, R24.reuse, R100 ;  /* 0x000000180464723c */ /* 0x082fe20000001864 */
[----:B------:R-:W-:Y:S07]  /*47e0*/  BAR.SYNC.DEFER_BLOCKING 0x0 ;  /* 0x0000000000007b1d */ /* 0x000fee0000010000 */
[-C--:B------:R-:W-:Y:S08]  /*47f0*/  HMMA.16816.F32 R104, R12, R24.reuse, R104 ;  /* 0x000000180c68723c */ /* 0x080ff00000001868 */
[-C--:B------:R-:W-:Y:S08]  /*4800*/  HMMA.16816.F32 R108, R16, R24.reuse, R108 ;  /* 0x00000018106c723c */ /* 0x080ff0000000186c */
[C---:B------:R-:W-:Y:S08]  /*4810*/  HMMA.16816.F32 R112, R20.reuse, R24, R112 ;  /* 0x000000181470723c */ /* 0x040ff00000001870 */
[-C--:B------:R-:W-:Y:S08]  /*4820*/  HMMA.16816.F32 R116, R20, R26.reuse, R116 ;  /* 0x0000001a1474723c */ /* 0x080ff00000001874 */
[-C--:B------:R-:W-:Y:S08]  /*4830*/  HMMA.16816.F32 R120, R16, R26.reuse, R120 ;  /* 0x0000001a1078723c */ /* 0x080ff00000001878 */
[-C--:B------:R-:W-:Y:S08]  /*4840*/  HMMA.16816.F32 R124, R12, R26.reuse, R124 ;  /* 0x0000001a0c7c723c */ /* 0x080ff0000000187c */
[----:B------:R-:W-:Y:S01]  /*4850*/  HMMA.16816.F32 R128, R4, R26, R128 ;  /* 0x0000001a0480723c */ /* 0x000fe20000001880 */
[----:B------:R1:W4:Y:S07]  /*4860*/  LDSM.16.M88.4 R36, [R210+0x24480] ;  /* 0x02448000d224783b */ /* 0x00032e0000000200 */
[-C--:B--2---:R-:W-:Y:S01]  /*4870*/  HMMA.16816.F32 R68, R32, R52.reuse, R68 ;  /* 0x000000342044723c */ /* 0x084fe20000001844 */
[----:B------:R1:W2:Y:S07]  /*4880*/  LDSM.16.M88.4 R28, [R210+0x25480] ;  /* 0x02548000d21c783b */ /* 0x0002ae0000000200 */
[-C--:B------:R-:W-:Y:S01]  /*4890*/  HMMA.16816.F32 R72, R56, R52.reuse, R72 ;  /* 0x000000343848723c */ /* 0x080fe20000001848 */
[----:B------:R1:W5:Y:S07]  /*48a0*/  LDSM.16.MT88.4 R16, [R209+0x80] ;  /* 0x00008000d110783b */ /* 0x00036e0000004200 */
[-C--:B------:R-:W-:Y:S01]  /*48b0*/  HMMA.16816.F32 R76, R60, R52.reuse, R76 ;  /* 0x000000343c4c723c */ /* 0x080fe2000000184c */
[----:B------:R1:W1:Y:S07]  /*48c0*/  LDSM.16.MT88.4 R40, [R209+0x4080] ;  /* 0x00408000d128783b */ /* 0x00026e0000004200 */
[C---:B------:R-:W-:Y:S01]  /*48d0*/  HMMA.16816.F32 R80, R64.reuse, R52, R80 ;  /* 0x000000344050723c */ /* 0x040fe20000001850 */
[----:B------:R1:W1:Y:S07]  /*48e0*/  LDSM.16.M88.4 R44, [R213+0x24480] ;  /* 0x02448000d52c783b */ /* 0x00026e0000000200 */
[-C--:B------:R-:W-:Y:S01]  /*48f0*/  HMMA.16816.F32 R84, R64, R54.reuse, R84 ;  /* 0x000000364054723c */ /* 0x080fe20000001854 */
[----:B------:R1:W1:Y:S07]  /*4900*/  LDSM.16.M88.4 R196, [R213+0x25480] ;  /* 0x02548000d5c4783b */ /* 0x00026e0000000200 */
[-C--:B------:R-:W-:Y:S01]  /*4910*/  HMMA.16816.F32 R88, R60, R54.reuse, R88 ;  /* 0x000000363c58723c */ /* 0x080fe20000001858 */
[----:B------:R1:W1:Y:S07]  /*4920*/  LDSM.16.MT88.4 R48, [R209+0x880] ;  /* 0x00088000d130783b */ /* 0x00026e0000004200 */
[-C--:B------:R-:W-:Y:S01]  /*4930*/  HMMA.16816.F32 R92, R56, R54.reuse, R92 ;  /* 0x00000036385c723c */ /* 0x080fe2000000185c */
[----:B------:R1:W1:Y:S07]  /*4940*/  LDSM.16.MT88.4 R200, [R209+0x4880] ;  /* 0x00488000d1c8783b */ /* 0x00026e0000004200 */
[C---:B------:R-:W-:Y:S08]  /*4950*/  HMMA.16816.F32 R96, R32.reuse, R54, R96 ;  /* 0x000000362060723c */ /* 0x040ff00000001860 */
[-C--:B---3--:R-:W-:Y:S08]  /*4960*/  HMMA.16816.F32 R100, R32, R8.reuse, R100 ;  /* 0x000000082064723c */ /* 0x088ff00000001864 */
[-C--:B------:R-:W-:Y:S08]  /*4970*/  HMMA.16816.F32 R104, R56, R8.reuse, R104 ;  /* 0x000000083868723c */ /* 0x080ff00000001868 */
[-C--:B------:R-:W-:Y:S08]  /*4980*/  HMMA.16816.F32 R108, R60, R8.reuse, R108 ;  /* 0x000000083c6c723c */ /* 0x080ff0000000186c */
[C---:B------:R-:W-:Y:S08]  /*4990*/  HMMA.16816.F32 R112, R64.reuse, R8, R112 ;  /* 0x000000084070723c */ /* 0x040ff00000001870 */
[-C--:B------:R-:W-:Y:S08]  /*49a0*/  HMMA.16816.F32 R116, R64, R10.reuse, R116 ;  /* 0x0000000a4074723c */ /* 0x080ff00000001874 */
[-C--:B------:R-:W-:Y:S08]  /*49b0*/  HMMA.16816.F32 R120, R60, R10.reuse, R120 ;  /* 0x0000000a3c78723c */ /* 0x080ff00000001878 */
[-C--:B------:R-:W-:Y:S08]  /*49c0*/  HMMA.16816.F32 R124, R56, R10.reuse, R124 ;  /* 0x0000000a387c723c */ /* 0x080ff0000000187c */
[----:B------:R-:W-:Y:S01]  /*49d0*/  HMMA.16816.F32 R128, R32, R10, R128 ;  /* 0x0000000a2080723c */ /* 0x000fe20000001880 */
[----:B------:R-:W-:-:S07]  /*49e0*/  @P0 BRA `(.L_x_1023) ;  /* 0x0000034000000947 */ /* 0x000fce0003800000 */
[----:B-12-45:R-:W1:Y:S01]  /*49f0*/  S2R R4, SR_CTAID.Y ;  /* 0x0000000000047919 */ /* 0x036e620000002600 */
[----:B------:R-:W-:Y:S02]  /*4a00*/  USHF.R.S32.HI UR25, URZ, 0x1f, UR24 ;  /* 0x0000001f3f197899 */ /* 0x000fe40008011418 */
        /* <DEDUP_REMOVED lines=13> */
[----:B------:R-:W-:Y:S02]  /*4ae0*/  IMAD.MOV.U32 R8, RZ, RZ, 0x6 ;  /* 0x00000006ff087424 */ /* 0x000fe400078e00ff */
[----:B------:R-:W-:Y:S02]  /*4af0*/  IMAD R6, R4, c[0x0][0x28c], R6 ;  /* 0x0000a30004067a24 */ /* 0x000fe400078e0206 */
[----:B------:R-:W-:Y:S03]  /*4b00*/  IMAD.U32 R4, RZ, RZ, UR25 ;  /* 0x00000019ff047e24 */ /* 0x000fe6000f8e00ff */
[----:B------:R-:W-:Y:S01]  /*4b10*/  IADD3.X R6, R9, UR12, R6, P0, !PT ;  /* 0x0000000c09067c10 */ /* 0x000fe200087fe406 */
[----:B------:R-:W-:Y:S01]  /*4b20*/  IMAD.MOV.U32 R9, RZ, RZ, c[0x0][0x208] ;  /* 0x00008200ff097624 */ /* 0x000fe200078e00ff */
[----:B------:R-:W-:Y:S02]  /*4b30*/  LEA R10, P0, R7, c[0x0][0x280], 0x2 ;  /* 0x0000a000070a7a11 */ /* 0x000fe400078010ff */
[----:B------:R-:W-:Y:S01]  /*4b40*/  LEA.HI.X R13, R5, R237, R4, 0x7, P1 ;  /* 0x000000ed050d7211 */ /* 0x000fe200008f3c04 */
[----:B------:R-:W-:Y:S01]  /*4b50*/  IMAD.U32 R5, RZ, RZ, UR24 ;  /* 0x00000018ff057e24 */ /* 0x000fe2000f8e00ff */
[C---:B------:R-:W-:Y:S01]  /*4b60*/  SHF.L.U64.HI R8, R9.reuse, R8, c[0x0][0x20c] ;  /* 0x0000830009087619 */ /* 0x040fe20000010208 */
[----:B------:R-:W-:Y:S01]  /*4b70*/  IMAD.SHL.U32 R9, R9, 0x40, RZ ;  /* 0x0000004009097824 */ /* 0x000fe200078e00ff */
[----:B------:R-:W-:Y:S01]  /*4b80*/  LEA.HI.X R11, R7, c[0x0][0x284], R6, 0x2, P0 ;  /* 0x0000a100070b7a11 */ /* 0x000fe200000f1406 */
[----:B------:R-:W-:Y:S02]  /*4b90*/  IMAD.U32 R6, RZ, RZ, UR24 ;  /* 0x00000018ff067e24 */ /* 0x000fe4000f8e00ff */
[----:B------:R-:W-:Y:S01]  /*4ba0*/  IMAD.U32 R4, RZ, RZ, UR24 ;  /* 0x00000018ff047e24 */ /* 0x000fe2000f8e00ff */
[----:B------:R-:W-:Y:S02]  /*4bb0*/  IADD3 R14, P1, P0, R9, 0x80, R12 ;  /* 0x00000080090e7810 */ /* 0x000fe4000783e00c */
[----:B------:R-:W-:Y:S02]  /*4bc0*/  IADD3 R6, -R240, c[0x0][0x168], -R6 ;  /* 0x00005a00f0067a10 */ /* 0x000fe40007ffe906 */
[--C-:B------:R-:W-:Y:S02]  /*4bd0*/  IADD3.X R15, R8, RZ, R13.reuse, P1, P0 ;  /* 0x000000ff080f7210 */ /* 0x100fe40000fe040d */
[----:B------:R-:W-:Y:S01]  /*4be0*/  LEA R10, P0, R5, R10, 0x2 ;  /* 0x0000000a050a7211 */ /* 0x000fe200078010ff */
[----:B------:R-:W-:Y:S01]  /*4bf0*/  IMAD.U32 R5, RZ, RZ, UR19 ;  /* 0x00000013ff057e24 */ /* 0x000fe2000f8e00ff */
[----:B------:R-:W-:Y:S02]  /*4c00*/  IADD3 R20, P1, R9, R12, RZ ;  /* 0x0000000c09147210 */ /* 0x000fe40007f3e0ff */
[----:B------:R-:W-:Y:S01]  /*4c10*/  LEA.HI.X.SX32 R11, R4, R11, 0x2, P0 ;  /* 0x0000000b040b7211 */ /* 0x000fe200000f16ff */
[----:B------:R-:W-:Y:S01]  /*4c20*/  IMAD.U32 R4, RZ, RZ, UR19 ;  /* 0x00000013ff047e24 */ /* 0x000fe2000f8e00ff */
[----:B------:R-:W-:Y:S01]  /*4c30*/  ISETP.LT.OR P0, PT, R6, 0x1, P3 ;  /* 0x000000010600780c */ /* 0x000fe20001f01670 */
[----:B------:R-:W-:Y:S01]  /*4c40*/  IMAD.X R21, R8, 0x1, R13, P1 ;  /* 0x0000000108157824 */ /* 0x000fe200008e060d */
[----:B------:R-:W-:Y:S01]  /*4c50*/  ISETP.LT.OR P1, PT, R6, 0x1, P4 ;  /* 0x000000010600780c */ /* 0x000fe20002721670 */
[----:B------:R-:W-:Y:S02]  /*4c60*/  IMAD R4, R4, 0x4000, R244 ;  /* 0x0000400004047824 */ /* 0x000fe400078e02f4 */
[----:B------:R-:W-:Y:S04]  /*4c70*/  @!P2 IMAD R5, R5, 0x40, R246 ;  /* 0x000000400505a824 */ /* 0x000fe800078e02f6 */
[----:B------:R-:W-:Y:S04]  /*4c80*/  @!P2 IMAD.SHL.U32 R5, R5, 0x4, RZ ;  /* 0x000000040505a824 */ /* 0x000fe800078e00ff */
[----:B------:R-:W-:Y:S01]  /*4c90*/  @!PT LDS RZ, [RZ] ;  /* 0x00000000fffff984 */ /* 0x000fe20000000800 */
[----:B------:R-:W-:Y:S01]  /*4ca0*/  @!PT LDS RZ, [RZ] ;  /* 0x00000000fffff984 */ /* 0x000fe20000000800 */
[----:B------:R-:W-:Y:S01]  /*4cb0*/  @!PT LDS RZ, [RZ] ;  /* 0x00000000fffff984 */ /* 0x000fe20000000800 */
[----:B------:R1:W-:Y:S01]  /*4cc0*/  LDGSTS.E.BYPASS.LTC128B.128 [R4], [R12.64], !P0 ;  /* 0x000000000c047fae */ /* 0x0003e2000c101d56 */
[C---:B------:R-:W-:Y:S05]  /*4cd0*/  ISETP.LT.OR P0, PT, R6.reuse, 0x21, P3 ;  /* 0x000000210600780c */ /* 0x040fea0001f01670 */
[----:B------:R1:W-:Y:S01]  /*4ce0*/  LDGSTS.E.BYPASS.LTC128B.128 [R4+0x2000], [R12.64+0x80], !P1 ;  /* 0x020000800c047fae */ /* 0x0003e2000c901d56 */
[----:B------:R-:W-:Y:S07]  /*4cf0*/  ISETP.LT.OR P1, PT, R6, 0x21, P4 ;  /* 0x000000210600780c */ /* 0x000fee0002721670 */
[----:B------:R1:W-:Y:S06]  /*4d00*/  LDGSTS.E.BYPASS.LTC128B.128 [R4+0x1000], [R20.64], !P0 ;  /* 0x0100000014047fae */ /* 0x0003ec000c101d56 */
[----:B------:R1:W-:Y:S06]  /*4d10*/  LDGSTS.E.BYPASS.LTC128B.128 [R4+0x3000], [R14.64], !P1 ;  /* 0x030000000e047fae */ /* 0x0003ec000c901d56 */
[----:B------:R1:W-:Y:S02]  /*4d20*/  @!P2 LDGSTS.E.BYPASS.LTC128B.128 [R5+0x20280], [R10.64] ;  /* 0x202800000a05afae */ /* 0x0003e4000b901d56 */
.L_x_1023:
[-C--:B-12-45:R-:W-:Y:S01]  /*4d30*/  HMMA.16816.F32 R4, R36, R16.reuse, RZ ;  /* 0x000000102404723c */ /* 0x0b6fe200000018ff */
[----:B------:R-:W-:Y:S01]  /*4d40*/  LDSM.16.MT88.4 R56, [R209+0x1080] ;  /* 0x00108000d138783b */ /* 0x000fe20000004200 */
[----:B------:R-:W-:Y:S02]  /*4d50*/  ULDC.64 UR6, c[0x0][0x238] ;  /* 0x00008e0000067ab9 */ /* 0x000fe40000000a00 */
[--C-:B------:R-:W-:Y:S01]  /*4d60*/  IMAD.IADD R212, R210, 0x1, R217.reuse ;  /* 0x00000001d2d47824 */ /* 0x100fe200078e02d9 */
[-C--:B------:R-:W-:Y:S01]  /*4d70*/  IADD3 R204, R211, R210.reuse, R217 ;  /* 0x000000d2d3cc7210 */ /* 0x080fe20007ffe0d9 */
[----:B------:R-:W-:Y:S01]  /*4d80*/  LDSM.16.MT88.4 R64, [R209+0x1880] ;  /* 0x00188000d140783b */ /* 0x000fe20000004200 */
[----:B------:R-:W-:Y:S01]  /*4d90*/  USHF.R.S32.HI UR24, URZ, 0x1f, UR9 ;  /* 0x0000001f3f187899 */ /* 0x000fe20008011409 */
[C---:B------:R-:W-:Y:S01]  /*4da0*/  HMMA.16816.F32 R8, R28.reuse, R16, RZ ;  /* 0x000000101c08723c */ /* 0x040fe200000018ff */
[----:B------:R-:W-:Y:S02]  /*4db0*/  USHF.L.U32 UR21, UR21, 0xd, URZ ;  /* 0x0000000d15157899 */ /* 0x000fe4000800063f */
[----:B------:R-:W1:Y:S01]  /*4dc0*/  LDSM.16.M88.4 R52, [R212+0x24480] ;  /* 0x02448000d434783b */ /* 0x000e620000000200 */
[----:B------:R-:W-:Y:S02]  /*4dd0*/  UIMAD UR25, UR24, UR6, URZ ;  /* 0x00000006181972a4 */ /* 0x000fe4000f8e023f */
[----:B------:R-:W-:Y:S02]  /*4de0*/  UISETP.GE.AND UP0, UPT, UR18, UR16, UPT ;  /* 0x000000101200728c */ /* 0x000fe4000bf06270 */
[-C--:B------:R-:W-:Y:S01]  /*4df0*/  HMMA.16816.F32 R12, R28, R18.reuse, RZ ;  /* 0x000000121c0c723c */ /* 0x080fe200000018ff */
[----:B------:R-:W2:Y:S01]  /*4e00*/  LDSM.16.M88.4 R60, [R212+0x25480] ;  /* 0x02548000d43c783b */ /* 0x000ea20000000200 */
[----:B------:R-:W-:Y:S02]  /*4e10*/  UIMAD UR25, UR9, UR7, UR25 ;  /* 0x00000007091972a4 */ /* 0x000fe4000f8e0219 */
[----:B------:R-:W-:Y:S02]  /*4e20*/  UISETP.GE.AND UP3, UPT, UR4, 0x1, UPT ;  /* 0x000000010400788c */ /* 0x000fe4000bf66270 */
[----:B------:R-:W-:Y:S01]  /*4e30*/  ULDC.64 UR6, c[0x0][0x240] ;  /* 0x0000900000067ab9 */ /* 0x000fe20000000a00 */
[----:B------:R-:W0:Y:S01]  /*4e40*/  LDGDEPBAR ;  /* 0x00000000000079af */ /* 0x000e220000000000 */
[C---:B------:R-:W-:Y:S01]  /*4e50*/  HMMA.16816.F32 R16, R36.reuse, R18, RZ ;  /* 0x000000122410723c */ /* 0x040fe200000018ff */
[----:B------:R-:W-:Y:S02]  /*4e60*/  UIMAD UR6, UR15, UR6, URZ ;  /* 0x000000060f0672a4 */ /* 0x000fe4000f8e023f */
[----:B------:R-:W-:Y:S02]  /*4e70*/  UISETP.GE.AND UP2, UPT, UR20, 0x1, UPT ;  /* 0x000000011400788c */ /* 0x000fe4000bf46270 */
[----:B------:R-:W-:Y:S02]  /*4e80*/  UIMAD UR6, UR17, UR7, UR6 ;  /* 0x00000007110672a4 */ /* 0x000fe4000f8e0206 */
[----:B------:R-:W-:Y:S01]  /*4e90*/  UIADD3 UR7, UR20, 0x1, URZ ;  /* 0x0000000114077890 */ /* 0x000fe2000fffe03f */
[-C--:B------:R-:W-:Y:S01]  /*4ea0*/  HMMA.16816.F32 R20, R36, R40.reuse, RZ ;  /* 0x000000282414723c */ /* 0x080fe200000018ff */
[----:B------:R-:W-:Y:S02]  /*4eb0*/  UISETP.GE.AND UP1, UPT, UR19, 0x1, UPT ;  /* 0x000000011300788c */ /* 0x000fe4000bf26270 */
[----:B------:R-:W-:Y:S05]  /*4ec0*/  USEL UR20, UR7, URZ, !UP2 ;  /* 0x0000003f07147287 */ /* 0x000fea000d000000 */
[C---:B------:R-:W-:Y:S08]  /*4ed0*/  HMMA.16816.F32 R24, R28.reuse, R40, RZ ;  /* 0x000000281c18723c */ /* 0x040ff000000018ff */
[-C--:B------:R-:W-:Y:S08]  /*4ee0*/  HMMA.16816.F32 R28, R28, R42.reuse, RZ ;  /* 0x0000002a1c1c723c */ /* 0x080ff000000018ff */
[----:B------:R-:W-:Y:S01]  /*4ef0*/  HMMA.16816.F32 R32, R36, R42, RZ ;  /* 0x0000002a2420723c */ /* 0x000fe200000018ff */
[----:B------:R-:W3:Y:S05]  /*4f00*/  LDSM.16.MT88.4 R36, [R209+0x5080] ;  /* 0x00508000d124783b */ /* 0x000eea0000004200 */
[----:B------:R-:W4:Y:S02]  /*4f10*/  LDSM.16.M88.4 R40, [R204+0x24480] ;  /* 0x02448000cc28783b */ /* 0x000f240000000200 */
[-C--:B------:R-:W-:Y:S03]  /*4f20*/  HMMA.16816.F32 R4, R44, R48.reuse, R4 ;  /* 0x000000302c04723c */ /* 0x080fe60000001804 */
[----:B------:R-:W5:Y:S05]  /*4f30*/  LDSM.16.M88.4 R204, [R204+0x25480] ;  /* 0x02548000cccc783b */ /* 0x000f6a0000000200 */
        /* <DEDUP_REMOVED lines=9> */
[----:B------:R-:W4:Y:S05]  /*4fd0*/  LDSM.16.MT88.4 R44, [R209+0x5880] ;  /* 0x00588000d12c783b */ /* 0x000f2a0000004200 */
[----:B------:R-:W4:Y:S02]  /*4fe0*/  LDSM.16.M88.4 R200, [R210+0x27480] ;  /* 0x02748000d2c8783b */ /* 0x000f240000000200 */
[-C--:B-1----:R-:W-:Y:S08]  /*4ff0*/  HMMA.16816.F32 R4, R52, R56.reuse, R4 ;  /* 0x000000383404723c */ /* 0x082ff00000001804 */
[C---:B--2---:R-:W-:Y:S08]  /*5000*/  HMMA.16816.F32 R8, R60.reuse, R56, R8 ;  /* 0x000000383c08723c */ /* 0x044ff00000001808 */
[-C--:B------:R-:W-:Y:S08]  /*5010*/  HMMA.16816.F32 R12, R60, R58.reuse, R12 ;  /* 0x0000003a3c0c723c */ /* 0x080ff0000000180c */
[C---:B------:R-:W-:Y:S01]  /*5020*/  HMMA.16816.F32 R16, R52.reuse, R58, R16 ;  /* 0x0000003a3410723c */ /* 0x040fe20000001810 */
[----:B------:R-:W-:Y:S07]  /*5030*/  LDSM.16.MT88.4 R56, [R209+0x2880] ;  /* 0x00288000d138783b */ /* 0x000fee0000004200 */
[-C--:B---3--:R-:W-:Y:S08]  /*5040*/  HMMA.16816.F32 R20, R52, R36.reuse, R20 ;  /* 0x000000243414723c */ /* 0x088ff00000001814 */
[C---:B------:R-:W-:Y:S08]  /*5050*/  HMMA.16816.F32 R24, R60.reuse, R36, R24 ;  /* 0x000000243c18723c */ /* 0x040ff00000001818 */
[-C--:B------:R-:W-:Y:S01]  /*5060*/  HMMA.16816.F32 R28, R60, R38.reuse, R28 ;  /* 0x000000263c1c723c */ /* 0x080fe2000000181c */
[----:B------:R-:W-:Y:S07]  /*5070*/  LDSM.16.M88.4 R60, [R213+0x27480] ;  /* 0x02748000d53c783b */ /* 0x000fee0000000200 */
[----:B------:R-:W-:Y:S01]  /*5080*/  HMMA.16816.F32 R32, R52, R38, R32 ;  /* 0x000000263420723c */ /* 0x000fe20000001820 */
[----:B------:R-:W1:Y:S05]  /*5090*/  LDSM.16.MT88.4 R36, [R209+0x6080] ;  /* 0x00608000d124783b */ /* 0x000e6a0000004200 */
[----:B------:R-:W2:Y:S02]  /*50a0*/  LDSM.16.M88.4 R52, [R213+0x26480] ;  /* 0x02648000d534783b */ /* 0x000ea40000000200 */
[-C--:B----4-:R-:W-:Y:S08]  /*50b0*/  HMMA.16816.F32 R4, R40, R64.reuse, R4 ;  /* 0x000000402804723c */ /* 0x090ff00000001804 */
[C---:B-----5:R-:W-:Y:S08]  /*50c0*/  HMMA.16816.F32 R8, R204.reuse, R64, R8 ;  /* 0x00000040cc08723c */ /* 0x060ff00000001808 */
[-C--:B------:R-:W-:Y:S08]  /*50d0*/  HMMA.16816.F32 R12, R204, R66.reuse, R12 ;  /* 0x00000042cc0c723c */ /* 0x080ff0000000180c */
[C---:B------:R-:W-:Y:S01]  /*50e0*/  HMMA.16816.F32 R16, R40.reuse, R66, R16 ;  /* 0x000000422810723c */ /* 0x040fe20000001810 */
[----:B------:R-:W-:Y:S07]  /*50f0*/  LDSM.16.MT88.4 R64, [R209+0x3880] ;  /* 0x00388000d140783b */ /* 0x000fee0000004200 */
[-C--:B------:R-:W-:Y:S08]  /*5100*/  HMMA.16816.F32 R20, R40, R44.reuse, R20 ;  /* 0x0000002c2814723c */ /* 0x080ff00000001814 */
[C---:B------:R-:W-:Y:S08]  /*5110*/  HMMA.16816.F32 R24, R204.reuse, R44, R24 ;  /* 0x0000002ccc18723c */ /* 0x040ff00000001818 */
[-C--:B------:R-:W-:Y:S08]  /*5120*/  HMMA.16816.F32 R28, R204, R46.reuse, R28 ;  /* 0x0000002ecc1c723c */ /* 0x080ff0000000181c */
[----:B------:R-:W-:Y:S01]  /*5130*/  HMMA.16816.F32 R32, R40, R46, R32 ;  /* 0x0000002e2820723c */ /* 0x000fe20000001820 */
[----:B------:R-:W3:Y:S05]  /*5140*/  LDSM.16.MT88.4 R40, [R209+0x6880] ;  /* 0x00688000d128783b */ /* 0x000eea0000004200 */
[----:B------:R-:W-:Y:S02]  /*5150*/  LDSM.16.MT88.4 R44, [R209+0x3080] ;  /* 0x00308000d12c783b */ /* 0x000fe40000004200 */
[-C--:B------:R-:W-:Y:S08]  /*5160*/  HMMA.16816.F32 R4, R48, R196.reuse, R4 ;  /* 0x000000c43004723c */ /* 0x080ff00000001804 */
[C---:B------:R-:W-:Y:S08]  /*5170*/  HMMA.16816.F32 R8, R200.reuse, R196, R8 ;  /* 0x000000c4c808723c */ /* 0x040ff00000001808 */
[-C--:B------:R-:W-:Y:S08]  /*5180*/  HMMA.16816.F32 R12, R200, R198.reuse, R12 ;  /* 0x000000c6c80c723c */ /* 0x080ff0000000180c */
[C---:B------:R-:W-:Y:S08]  /*5190*/  HMMA.16816.F32 R16, R48.reuse, R198, R16 ;  /* 0x000000c63010723c */ /* 0x040ff00000001810 */
[-C--:B-1----:R-:W-:Y:S08]  /*51a0*/  HMMA.16816.F32 R20, R48, R36.reuse, R20 ;  /* 0x000000243014723c */ /* 0x082ff00000001814 */
[C---:B------:R-:W-:Y:S08]  /*51b0*/  HMMA.16816.F32 R24, R200.reuse, R36, R24 ;  /* 0x00000024c818723c */ /* 0x040ff00000001818 */
[-C--:B------:R-:W-:Y:S08]  /*51c0*/  HMMA.16816.F32 R28, R200, R38.reuse, R28 ;  /* 0x00000026c81c723c */ /* 0x080ff0000000181c */
[----:B------:R-:W-:Y:S01]  /*51d0*/  HMMA.16816.F32 R32, R48, R38, R32 ;  /* 0x000000263020723c */ /* 0x000fe20000001820 */
[----:B------:R-:W1:Y:S05]  /*51e0*/  LDSM.16.M88.4 R36, [R212+0x26480] ;  /* 0x02648000d424783b */ /* 0x000e6a0000000200 */
[----:B------:R-:W4:Y:S02]  /*51f0*/  LDSM.16.M88.4 R48, [R212+0x27480] ;  /* 0x02748000d430783b */ /* 0x000f240000000200 */
[-C--:B--2---:R-:W-:Y:S08]  /*5200*/  HMMA.16816.F32 R4, R52, R56.reuse, R4 ;  /* 0x000000383404723c */ /* 0x084ff00000001804 */
[C---:B------:R-:W-:Y:S08]  /*5210*/  HMMA.16816.F32 R8, R60.reuse, R56, R8 ;  /* 0x000000383c08723c */ /* 0x040ff00000001808 */
[-C--:B------:R-:W-:Y:S08]  /*5220*/  HMMA.16816.F32 R12, R60, R58.reuse, R12 ;  /* 0x0000003a3c0c723c */ /* 0x080ff0000000180c */
[C---:B------:R-:W-:Y:S01]  /*5230*/  HMMA.16816.F32 R16, R52.reuse, R58, R16 ;  /* 0x0000003a3410723c */ /* 0x040fe20000001810 */
[----:B------:R-:W2:Y:S07]  /*5240*/  LDSM.16.MT88.4 R56, [R209+0x7080] ;  /* 0x00708000d138783b */ /* 0x000eae0000004200 */
[-C--:B---3--:R-:W-:Y:S08]  /*5250*/  HMMA.16816.F32 R20, R52, R40.reuse, R20 ;  /* 0x000000283414723c */ /* 0x088ff00000001814 */
[C---:B------:R-:W-:Y:S07]  /*5260*/  HMMA.16816.F32 R24, R60.reuse, R40, R24 ;  /* 0x000000283c18723c */ /* 0x040fee0000001818 */
[----:B------:R-:W-:Y:S01]  /*5270*/  IADD3 R40, R217, R210, R211 ;  /* 0x000000d2d9287210 */ /* 0x000fe20007ffe0d3 */
[-C--:B------:R-:W-:Y:S04]  /*5280*/  HMMA.16816.F32 R28, R60, R42.reuse, R28 ;  /* 0x0000002a3c1c723c */ /* 0x080fe8000000181c */
[----:B------:R-:W3:Y:S04]  /*5290*/  LDSM.16.M88.4 R60, [R40+0x26480] ;  /* 0x02648000283c783b */ /* 0x000ee80000000200 */
[----:B------:R-:W-:Y:S01]  /*52a0*/  HMMA.16816.F32 R32, R52, R42, R32 ;  /* 0x0000002a3420723c */ /* 0x000fe20000001820 */
[----:B------:R-:W5:Y:S05]  /*52b0*/  LDSM.16.M88.4 R40, [R40+0x27480] ;  /* 0x027480002828783b */ /* 0x000f6a0000000200 */
[----:B------:R-:W-:Y:S02]  /*52c0*/  LDSM.16.MT88.4 R52, [R0+0x27c80] ;  /* 0x027c80000034783b */ /* 0x000fe40000004200 */
[-C--:B-1----:R-:W-:Y:S08]  /*52d0*/  HMMA.16816.F32 R4, R36, R44.reuse, R4 ;  /* 0x0000002c2404723c */ /* 0x082ff00000001804 */
[C---:B----4-:R-:W-:Y:S08]  /*52e0*/  HMMA.16816.F32 R8, R48.reuse, R44, R8 ;  /* 0x0000002c3008723c */ /* 0x050ff00000001808 */
[-C--:B------:R-:W-:Y:S08]  /*52f0*/  HMMA.16816.F32 R12, R48, R46.reuse, R12 ;  /* 0x0000002e300c723c */ /* 0x080ff0000000180c */
[C---:B------:R-:W-:Y:S01]  /*5300*/  HMMA.16816.F32 R16, R36.reuse, R46, R16 ;  /* 0x0000002e2410723c */ /* 0x040fe20000001810 */
[----:B------:R-:W1:Y:S07]  /*5310*/  LDSM.16.MT88.4 R44, [R209+0x7880] ;  /* 0x00788000d12c783b */ /* 0x000e6e0000004200 */
[-C--:B--2---:R-:W-:Y:S08]  /*5320*/  HMMA.16816.F32 R20, R36, R56.reuse, R20 ;  /* 0x000000382414723c */ /* 0x084ff00000001814 */
[C---:B------:R-:W-:Y:S08]  /*5330*/  HMMA.16816.F32 R24, R48.reuse, R56, R24 ;  /* 0x000000383018723c */ /* 0x040ff00000001818 */
[-C--:B------:R-:W-:Y:S08]  /*5340*/  HMMA.16816.F32 R28, R48, R58.reuse, R28 ;  /* 0x0000003a301c723c */ /* 0x080ff0000000181c */
[----:B------:R-:W-:Y:S07]  /*5350*/  HMMA.16816.F32 R32, R36, R58, R32 ;  /* 0x0000003a2420723c */ /* 0x000fee0000001820 */
[----:B------:R-:W-:Y:S01]  /*5360*/  IMAD.U32 R36, RZ, RZ, UR9 ;  /* 0x00000009ff247e24 */ /* 0x000fe2000f8e00ff */
[-C--:B---3--:R-:W-:Y:S05]  /*5370*/  HMMA.16816.F32 R4, R60, R64.reuse, R4 ;  /* 0x000000403c04723c */ /* 0x088fea0000001804 */
[----:B------:R-:W-:Y:S03]  /*5380*/  IMAD.WIDE.U32 R38, R36, c[0x0][0x238], R234 ;  /* 0x00008e0024267a25 */ /* 0x000fe600078e00ea */
[C---:B-----5:R-:W-:Y:S01]  /*5390*/  HMMA.16816.F32 R8, R40.reuse, R64, R8 ;  /* 0x000000402808723c */ /* 0x060fe20000001808 */
[----:B------:R-:W-:Y:S03]  /*53a0*/  IMAD.U32 R36, RZ, RZ, UR17 ;  /* 0x00000011ff247e24 */ /* 0x000fe6000f8e00ff */
[----:B------:R-:W-:Y:S01]  /*53b0*/  IADD3 R39, R39, UR25, RZ ;  /* 0x0000001927277c10 */ /* 0x000fe2000fffe0ff */
[----:B------:R-:W-:Y:S03]  /*53c0*/  USHF.R.S32.HI UR25, URZ, 0x1f, UR21 ;  /* 0x0000001f3f197899 */ /* 0x000fe60008011415 */
[-C--:B------:R-:W-:Y:S04]  /*53d0*/  HMMA.16816.F32 R12, R40, R66.reuse, R12 ;  /* 0x00000042280c723c */ /* 0x080fe8000000180c */
[----:B------:R-:W-:Y:S04]  /*53e0*/  IMAD.WIDE.U32 R38, R36, c[0x0][0x240], R38 ;  /* 0x0000900024267a25 */ /* 0x000fe800078e0026 */
[C---:B------:R-:W-:Y:S01]  /*53f0*/  HMMA.16816.F32 R16, R60.reuse, R66, R16 ;  /* 0x000000423c10723c */ /* 0x040fe20000001810 */
[----:B------:R-:W-:Y:S03]  /*5400*/  IMAD.U32 R37, RZ, RZ, UR25 ;  /* 0x00000019ff257e24 */ /* 0x000fe6000f8e00ff */
[----:B------:R-:W-:Y:S01]  /*5410*/  IADD3 R36, P0, R38, UR21, RZ ;  /* 0x0000001526247c10 */ /* 0x000fe2000ff1e0ff */
[----:B------:R-:W-:Y:S03]  /*5420*/  UIADD3 UR21, UR4, 0x1, URZ ;  /* 0x0000000104157890 */ /* 0x000fe6000fffe03f */
[-C--:B-1----:R-:W-:Y:S01]  /*5430*/  HMMA.16816.F32 R20, R60, R44.reuse, R20 ;  /* 0x0000002c3c14723c */ /* 0x082fe20000001814 */
[----:B------:R-:W-:Y:S03]  /*5440*/  USEL UR4, UR21, URZ, !UP3 ;  /* 0x0000003f15047287 */ /* 0x000fe6000d800000 */
[----:B------:R-:W-:Y:S01]  /*5450*/  IADD3.X R37, R37, UR6, R39, P0, !PT ;  /* 0x0000000625257c10 */ /* 0x000fe200087fe427 */
[----:B------:R-:W-:Y:S01]  /*5460*/  UIADD3 UR6, UR19, 0x1, URZ ;  /* 0x0000000113067890 */ /* 0x000fe2000fffe03f */
[C---:B------:R-:W-:Y:S01]  /*5470*/  LEA R48, P0, R36.reuse, c[0x0][0x220], 0x2 ;  /* 0x0000880024307a11 */ /* 0x040fe200078010ff */
[----:B------:R-:W-:Y:S01]  /*5480*/  UMOV UR21, UR18 ;  /* 0x0000001200157c82 */ /* 0x000fe20008000000 */
[C---:B------:R-:W-:Y:S01]  /*5490*/  HMMA.16816.F32 R24, R40.reuse, R44, R24 ;  /* 0x0000002c2818723c */ /* 0x040fe20000001818 */
[----:B------:R-:W-:Y:S03]  /*54a0*/  USEL UR19, UR6, URZ, !UP1 ;  /* 0x0000003f06137287 */ /* 0x000fe6000c800000 */
[----:B------:R-:W-:Y:S02]  /*54b0*/  LEA.HI.X R49, R36, c[0x0][0x224], R37, 0x2, P0 ;  /* 0x0000890024317a11 */ /* 0x000fe400000f1425 */
[----:B------:R-:W-:Y:S01]  /*54c0*/  LDSM.16.MT88.4 R36, [R208+0x10880] ;  /* 0x01088000d024783b */ /* 0x000fe20000004200 */
[----:B------:R-:W-:Y:S01]  /*54d0*/  PLOP3.LUT P0, PT, PT, PT, UP0, 0x80, 0x0 ;  /* 0x000000000000781c */ /* 0x000fe20003f0f008 */
[-C--:B------:R-:W-:Y:S03]  /*54e0*/  HMMA.16816.F32 R28, R40, R46.reuse, R28 ;  /* 0x0000002e281c723c */ /* 0x080fe6000000181c */
[----:B------:R-:W-:Y:S05]  /*54f0*/  RED.E.ADD.F32.FTZ.RN.STRONG.GPU [R48.64], R4 ;  /* 0x000000043000798e */ /* 0x000fea000c10e796 */
[----:B------:R-:W-:Y:S01]  /*5500*/  HMMA.16816.F32 R32, R60, R46, R32 ;  /* 0x0000002e3c20723c */ /* 0x000fe20000001820 */
        /* <DEDUP_REMOVED lines=17> */
[----:B------:R-:W2:Y:S05]  /*5620*/  LDSM.16.MT88.4 R12, [R0+0x24480] ;  /* 0x02448000000c783b */ /* 0x000eaa0000004200 */
[----:B------:R-:W-:Y:S05]  /*5630*/  RED.E.ADD.F32.FTZ.RN.STRONG.GPU [R48.64+0x4000], R20 ;  /* 0x004000143000798e */ /* 0x000fea000c10e796 */
[----:B------:R-:W-:Y:S05]  /*5640*/  RED.E.ADD.F32.FTZ.RN.STRONG.GPU [R48.64+0x4400], R21 ;  /* 0x004400153000798e */ /* 0x000fea000c10e796 */
[----:B------:R-:W3:Y:S05]  /*5650*/  LDSM.16.MT88.4 R16, [R223+0x26480] ;  /* 0x02648000df10783b */ /* 0x000eea0000004200 */
[----:B------:R-:W-:Y:S05]  /*5660*/  RED.E.ADD.F32.FTZ.RN.STRONG.GPU [R48.64+0x4800], R22 ;  /* 0x004800163000798e */ /* 0x000fea000c10e796 */
[----:B------:R-:W-:Y:S01]  /*5670*/  RED.E.ADD.F32.FTZ.RN.STRONG.GPU [R48.64+0x4c00], R23 ;  /* 0x004c00173000798e */ /* 0x000fe2000c10e796 */
[-C--:B-1----:R-:W-:Y:S04]  /*5680*/  HMMA.16816.F32 R132, R4, R8.reuse, R132 ;  /* 0x000000080484723c */ /* 0x082fe80000001884 */
[----:B------:R-:W1:Y:S05]  /*5690*/  LDSM.16.MT88.4 R20, [R0+0x26480] ;  /* 0x026480000014783b */ /* 0x000e6a0000004200 */
[----:B------:R-:W-:Y:S01]  /*56a0*/  LDSM.16.MT88.4 R40, [R0+0x24c80] ;  /* 0x024c80000028783b */ /* 0x000fe20000004200 */
[-C--:B--2---:R-:W-:Y:S04]  /*56b0*/  HMMA.16816.F32 R136, R12, R8.reuse, R136 ;  /* 0x000000080c88723c */ /* 0x084fe80000001888 */
[----:B------:R-:W-:Y:S05]  /*56c0*/  RED.E.ADD.F32.FTZ.RN.STRONG.GPU [R48.64+0x5000], R24 ;  /* 0x005000183000798e */ /* 0x000fea000c10e796 */
[----:B------:R-:W-:Y:S05]  /*56d0*/  RED.E.ADD.F32.FTZ.RN.STRONG.GPU [R48.64+0x5400], R25 ;  /* 0x005400193000798e */ /* 0x000fea000c10e796 */
[----:B------:R-:W-:Y:S01]  /*56e0*/  LDSM.16.MT88.4 R44, [R0+0x26c80] ;  /* 0x026c8000002c783b */ /* 0x000fe20000004200 */
[-C--:B---3--:R-:W-:Y:S04]  /*56f0*/  HMMA.16816.F32 R140, R16, R8.reuse, R140 ;  /* 0x00000008108c723c */ /* 0x088fe8000000188c */
[----:B------:R-:W-:Y:S05]  /*5700*/  RED.E.ADD.F32.FTZ.RN.STRONG.GPU [R48.64+0x5800], R26 ;  /* 0x0058001a3000798e */ /* 0x000fea000c10e796 */
[----:B------:R-:W-:Y:S05]  /*5710*/  RED.E.ADD.F32.FTZ.RN.STRONG.GPU [R48.64+0x5c00], R27 ;  /* 0x005c001b3000798e */ /* 0x000fea000c10e796 */
[----:B------:R-:W2:Y:S01]  /*5720*/  LDSM.16.MT88.4 R24, [R208+0x12080] ;  /* 0x01208000d018783b */ /* 0x000ea20000004200 */
[C---:B-1----:R-:W-:Y:S04]  /*5730*/  HMMA.16816.F32 R144, R20.reuse, R8, R144 ;  /* 0x000000081490723c */ /* 0x042fe80000001890 */
[----:B------:R-:W-:Y:S05]  /*5740*/  RED.E.ADD.F32.FTZ.RN.STRONG.GPU [R48.64+0x6000], R32 ;  /* 0x006000203000798e */ /* 0x000fea000c10e796 */
[----:B------:R-:W-:Y:S01]  /*5750*/  RED.E.ADD.F32.FTZ.RN.STRONG.GPU [R48.64+0x6400], R33 ;  /* 0x006400213000798e */ /* 0x000fe2000c10e796 */
[-C--:B------:R-:W-:Y:S04]  /*5760*/  HMMA.16816.F32 R148, R20, R10.reuse, R148 ;  /* 0x0000000a1494723c */ /* 0x080fe80000001894 */
[----:B------:R-:W-:Y:S04]  /*5770*/  RED.E.ADD.F32.FTZ.RN.STRONG.GPU [R48.64+0x6800], R34 ;  /* 0x006800223000798e */ /* 0x000fe8000c10e796 */
[-C--:B------:R-:W-:Y:S01]  /*5780*/  HMMA.16816.F32 R152, R16, R10.reuse, R152 ;  /* 0x0000000a1098723c */ /* 0x080fe20000001898 */
[----:B------:R-:W-:Y:S05]  /*5790*/  RED.E.ADD.F32.FTZ.RN.STRONG.GPU [R48.64+0x6c00], R35 ;  /* 0x006c00233000798e */ /* 0x000fea000c10e796 */
[----:B------:R-:W1:Y:S02]  /*57a0*/  LDSM.16.MT88.4 R32, [R223+0x24c80] ;  /* 0x024c8000df20783b */ /* 0x000e640000004200 */
[-C--:B------:R-:W-:Y:S03]  /*57b0*/  HMMA.16816.F32 R156, R12, R10.reuse, R156 ;  /* 0x0000000a0c9c723c */ /* 0x080fe6000000189c */
[----:B------:R-:W-:Y:S05]  /*57c0*/  RED.E.ADD.F32.FTZ.RN.STRONG.GPU [R48.64+0x7000], R28 ;  /* 0x0070001c3000798e */ /* 0x000fea000c10e796 */
[C---:B------:R-:W-:Y:S01]  /*57d0*/  HMMA.16816.F32 R160, R4.reuse, R10, R160 ;  /* 0x0000000a04a0723c */ /* 0x040fe200000018a0 */
[----:B------:R-:W-:Y:S05]  /*57e0*/  LDSM.16.MT88.4 R8, [R208+0x12880] ;  /* 0x01288000d008783b */ /* 0x000fea0000004200 */
[----:B------:R-:W-:Y:S02]  /*57f0*/  RED.E.ADD.F32.FTZ.RN.STRONG.GPU [R48.64+0x7400], R29 ;  /* 0x0074001d3000798e */ /* 0x000fe4000c10e796 */
[-C--:B--2---:R-:W-:Y:S03]  /*5800*/  HMMA.16816.F32 R164, R4, R24.reuse, R164 ;  /* 0x0000001804a4723c */ /* 0x084fe600000018a4 */
[----:B------:R-:W-:Y:S05]  /*5810*/  RED.E.ADD.F32.FTZ.RN.STRONG.GPU [R48.64+0x7800], R30 ;  /* 0x0078001e3000798e */ /* 0x000fea000c10e796 */
[-C--:B------:R-:W-:Y:S01]  /*5820*/  HMMA.16816.F32 R168, R12, R24.reuse, R168 ;  /* 0x000000180ca8723c */ /* 0x080fe200000018a8 */
[----:B------:R-:W-:Y:S05]  /*5830*/  RED.E.ADD.F32.FTZ.RN.STRONG.GPU [R48.64+0x7c00], R31 ;  /* 0x007c001f3000798e */ /* 0x000fea000c10e796 */
[----:B------:R-:W2:Y:S02]  /*5840*/  LDSM.16.MT88.4 R28, [R223+0x26c80] ;  /* 0x026c8000df1c783b */ /* 0x000ea40000004200 */
[-C--:B------:R-:W-:Y:S03]  /*5850*/  HMMA.16816.F32 R172, R16, R24.reuse, R172 ;  /* 0x0000001810ac723c */ /* 0x080fe600000018ac */
[----:B------:R-:W-:Y:S05]  /*5860*/  LDSM.16.MT88.4 R48, [R223+0x27c80] ;  /* 0x027c8000df30783b */ /* 0x000fea0000004200 */
        /* <DEDUP_REMOVED lines=8> */
[----:B------:R-:W3:Y:S05]  /*58f0*/  LDSM.16.MT88.4 R4, [R223+0x25480] ;  /* 0x02548000df04783b */ /* 0x000eea0000004200 */
[----:B------:R-:W4:Y:S02]  /*5900*/  LDSM.16.MT88.4 R24, [R0+0x27480] ;  /* 0x027480000018783b */ /* 0x000f240000004200 */
[-C--:B-1----:R-:W-:Y:S08]  /*5910*/  HMMA.16816.F32 R132, R32, R36.reuse, R132 ;  /* 0x000000242084723c */ /* 0x082ff00000001884 */
[-C--:B------:R-:W-:Y:S08]  /*5920*/  HMMA.16816.F32 R136, R40, R36.reuse, R136 ;  /* 0x000000242888723c */ /* 0x080ff00000001888 */
[-C--:B--2---:R-:W-:Y:S08]  /*5930*/  HMMA.16816.F32 R140, R28, R36.reuse, R140 ;  /* 0x000000241c8c723c */ /* 0x084ff0000000188c */
[C---:B------:R-:W-:Y:S08]  /*5940*/  HMMA.16816.F32 R144, R44.reuse, R36, R144 ;  /* 0x000000242c90723c */ /* 0x040ff00000001890 */
[-C--:B------:R-:W-:Y:S08]  /*5950*/  HMMA.16816.F32 R148, R44, R38.reuse, R148 ;  /* 0x000000262c94723c */ /* 0x080ff00000001894 */
[-C--:B------:R-:W-:Y:S08]  /*5960*/  HMMA.16816.F32 R152, R28, R38.reuse, R152 ;  /* 0x000000261c98723c */ /* 0x080ff00000001898 */
[-C--:B------:R-:W-:Y:S08]  /*5970*/  HMMA.16816.F32 R156, R40, R38.reuse, R156 ;  /* 0x00000026289c723c */ /* 0x080ff0000000189c */
[C---:B------:R-:W-:Y:S01]  /*5980*/  HMMA.16816.F32 R160, R32.reuse, R38, R160 ;  /* 0x0000002620a0723c */ /* 0x040fe200000018a0 */
[----:B------:R-:W1:Y:S07]  /*5990*/  LDSM.16.MT88.4 R36, [R208+0x13080] ;  /* 0x01308000d024783b */ /* 0x000e6e0000004200 */
[-C--:B------:R-:W-:Y:S08]  /*59a0*/  HMMA.16816.F32 R164, R32, R8.reuse, R164 ;  /* 0x0000000820a4723c */ /* 0x080ff000000018a4 */
[-C--:B------:R-:W-:Y:S08]  /*59b0*/  HMMA.16816.F32 R168, R40, R8.reuse, R168 ;  /* 0x0000000828a8723c */ /* 0x080ff000000018a8 */
[-C--:B------:R-:W-:Y:S08]  /*59c0*/  HMMA.16816.F32 R172, R28, R8.reuse, R172 ;  /* 0x000000081cac723c */ /* 0x080ff000000018ac */
[C---:B------:R-:W-:Y:S08]  /*59d0*/  HMMA.16816.F32 R176, R44.reuse, R8, R176 ;  /* 0x000000082cb0723c */ /* 0x040ff000000018b0 */
[-C--:B------:R-:W-:Y:S01]  /*59e0*/  HMMA.16816.F32 R180, R44, R10.reuse, R180 ;  /* 0x0000000a2cb4723c */ /* 0x080fe200000018b4 */
[----:B------:R-:W-:Y:S07]  /*59f0*/  LDSM.16.MT88.4 R44, [R0+0x25c80] ;  /* 0x025c8000002c783b */ /* 0x000fee0000004200 */
[-C--:B------:R-:W-:Y:S01]  /*5a00*/  HMMA.16816.F32 R184, R28, R10.reuse, R184 ;  /* 0x0000000a1cb8723c */ /* 0x080fe200000018b8 */
[----:B------:R-:W-:Y:S07]  /*5a10*/  LDSM.16.MT88.4 R28, [R223+0x25c80] ;  /* 0x025c8000df1c783b */ /* 0x000fee0000004200 */
[-C--:B------:R-:W-:Y:S01]  /*5a20*/  HMMA.16816.F32 R188, R40, R10.reuse, R188 ;  /* 0x0000000a28bc723c */ /* 0x080fe200000018bc */
[----:B------:R-:W2:Y:S07]  /*5a30*/  LDSM.16.MT88.4 R40, [R208+0x11880] ;  /* 0x01188000d028783b */ /* 0x000eae0000004200 */
[----:B------:R-:W-:Y:S01]  /*5a40*/  HMMA.16816.F32 R192, R32, R10, R192 ;  /* 0x0000000a20c0723c */ /* 0x000fe200000018c0 */
[----:B------:R-:W5:Y:S07]  /*5a50*/  LDSM.16.MT88.4 R8, [R208+0x13880] ;  /* 0x01388000d008783b */ /* 0x000f6e0000004200 */
[-C--:B---3--:R-:W-:Y:S08]  /*5a60*/  HMMA.16816.F32 R132, R4, R12.reuse, R132 ;  /* 0x0000000c0484723c */ /* 0x088ff00000001884 */
[-C--:B------:R-:W-:Y:S08]  /*5a70*/  HMMA.16816.F32 R136, R16, R12.reuse, R136 ;  /* 0x0000000c1088723c */ /* 0x080ff00000001888 */
[-C--:B------:R-:W-:Y:S08]  /*5a80*/  HMMA.16816.F32 R140, R20, R12.reuse, R140 ;  /* 0x0000000c148c723c */ /* 0x080ff0000000188c */
[C---:B----4-:R-:W-:Y:S08]  /*5a90*/  HMMA.16816.F32 R144, R24.reuse, R12, R144 ;  /* 0x0000000c1890723c */ /* 0x050ff00000001890 */
[-C--:B------:R-:W-:Y:S08]  /*5aa0*/  HMMA.16816.F32 R148, R24, R14.reuse, R148 ;  /* 0x0000000e1894723c */ /* 0x080ff00000001894 */
[-C--:B------:R-:W-:Y:S08]  /*5ab0*/  HMMA.16816.F32 R152, R20, R14.reuse, R152 ;  /* 0x0000000e1498723c */ /* 0x080ff00000001898 */
[-C--:B------:R-:W-:Y:S08]  /*5ac0*/  HMMA.16816.F32 R156, R16, R14.reuse, R156 ;  /* 0x0000000e109c723c */ /* 0x080ff0000000189c */
[C---:B------:R-:W-:Y:S08]  /*5ad0*/  HMMA.16816.F32 R160, R4.reuse, R14, R160 ;  /* 0x0000000e04a0723c */ /* 0x040ff000000018a0 */
[-C--:B-1----:R-:W-:Y:S08]  /*5ae0*/  HMMA.16816.F32 R164, R4, R36.reuse, R164 ;  /* 0x0000002404a4723c */ /* 0x082ff000000018a4 */
[-C--:B------:R-:W-:Y:S08]  /*5af0*/  HMMA.16816.F32 R168, R16, R36.reuse, R168 ;  /* 0x0000002410a8723c */ /* 0x080ff000000018a8 */
[-C--:B------:R-:W-:Y:S08]  /*5b00*/  HMMA.16816.F32 R172, R20, R36.reuse, R172 ;  /* 0x0000002414ac723c */ /* 0x080ff000000018ac */
[C---:B------:R-:W-:Y:S08]  /*5b10*/  HMMA.16816.F32 R176, R24.reuse, R36, R176 ;  /* 0x0000002418b0723c */ /* 0x040ff000000018b0 */
[-C--:B------:R-:W-:Y:S08]  /*5b20*/  HMMA.16816.F32 R180, R24, R38.reuse, R180 ;  /* 0x0000002618b4723c */ /* 0x080ff000000018b4 */
[-C--:B------:R-:W-:Y:S08]  /*5b30*/  HMMA.16816.F32 R184, R20, R38.reuse, R184 ;  /* 0x0000002614b8723c */ /* 0x080ff000000018b8 */
[-C--:B------:R-:W-:Y:S08]  /*5b40*/  HMMA.16816.F32 R188, R16, R38.reuse, R188 ;  /* 0x0000002610bc723c */ /* 0x080ff000000018bc */
[----:B------:R-:W-:Y:S08]  /*5b50*/  HMMA.16816.F32 R192, R4, R38, R192 ;  /* 0x0000002604c0723c */ /* 0x000ff000000018c0 */
[-C--:B--2---:R-:W-:Y:S08]  /*5b60*/  HMMA.16816.F32 R132, R28, R40.reuse, R132 ;  /* 0x000000281c84723c */ /* 0x084ff00000001884 */
[-C--:B------:R-:W-:Y:S08]  /*5b70*/  HMMA.16816.F32 R136, R44, R40.reuse, R136 ;  /* 0x000000282c88723c */ /* 0x080ff00000001888 */
[-C--:B------:R-:W-:Y:S08]  /*5b80*/  HMMA.16816.F32 R140, R48, R40.reuse, R140 ;  /* 0x00000028308c723c */ /* 0x080ff0000000188c */
[C---:B------:R-:W-:Y:S08]  /*5b90*/  HMMA.16816.F32 R144, R52.reuse, R40, R144 ;  /* 0x000000283490723c */ /* 0x040ff00000001890 */
[-C--:B------:R-:W-:Y:S08]  /*5ba0*/  HMMA.16816.F32 R148, R52, R42.reuse, R148 ;  /* 0x0000002a3494723c */ /* 0x080ff00000001894 */
[-C--:B------:R-:W-:Y:S08]  /*5bb0*/  HMMA.16816.F32 R152, R48, R42.reuse, R152 ;  /* 0x0000002a3098723c */ /* 0x080ff00000001898 */
[-C--:B------:R-:W-:Y:S08]  /*5bc0*/  HMMA.16816.F32 R156, R44, R42.reuse, R156 ;  /* 0x0000002a2c9c723c */ /* 0x080ff0000000189c */
[C---:B------:R-:W-:Y:S08]  /*5bd0*/  HMMA.16816.F32 R160, R28.reuse, R42, R160 ;  /* 0x0000002a1ca0723c */ /* 0x040ff000000018a0 */
[-C--:B-----5:R-:W-:Y:S08]  /*5be0*/  HMMA.16816.F32 R164, R28, R8.reuse, R164 ;  /* 0x000000081ca4723c */ /* 0x0a0ff000000018a4 */
[-C--:B------:R-:W-:Y:S08]  /*5bf0*/  HMMA.16816.F32 R168, R44, R8.reuse, R168 ;  /* 0x000000082ca8723c */ /* 0x080ff000000018a8 */
[-C--:B------:R-:W-:Y:S08]  /*5c00*/  HMMA.16816.F32 R172, R48, R8.reuse, R172 ;  /* 0x0000000830ac723c */ /* 0x080ff000000018ac */
[C---:B------:R-:W-:Y:S08]  /*5c10*/  HMMA.16816.F32 R176, R52.reuse, R8, R176 ;  /* 0x0000000834b0723c */ /* 0x040ff000000018b0 */
[-C--:B------:R-:W-:Y:S08]  /*5c20*/  HMMA.16816.F32 R180, R52, R10.reuse, R180 ;  /* 0x0000000a34b4723c */ /* 0x080ff000000018b4 */
[-C--:B------:R-:W-:Y:S08]  /*5c30*/  HMMA.16816.F32 R184, R48, R10.reuse, R184 ;  /* 0x0000000a30b8723c */ /* 0x080ff000000018b8 */
[-C--:B------:R-:W-:Y:S08]  /*5c40*/  HMMA.16816.F32 R188, R44, R10.reuse, R188 ;  /* 0x0000000a2cbc723c */ /* 0x080ff000000018bc */
[----:B------:R-:W-:Y:S01]  /*5c50*/  HMMA.16816.F32 R192, R28, R10, R192 ;  /* 0x0000000a1cc0723c */ /* 0x000fe200000018c0 */
[----:B------:R-:W-:-:S07]  /*5c60*/  @!P0 BRA `(.L_x_1024) ;  /* 0xffffc60000008947 */ /* 0x000fce000383ffff */
.L_x_1021:
[----:B--2---:R-:W2:Y:S01]  /*5c70*/  S2R R0, SR_TID.X ;  /* 0x0000000000007919 */ /* 0x004ea20000002100 */
[----:B------:R-:W-:Y:S01]  /*5c80*/  IMAD.SHL.U32 R232, R232, 0x8, RZ ;  /* 0x00000008e8e87824 */ /* 0x000fe200078e00ff */
[----:B------:R-:W-:Y:S01]  /*5c90*/  F2FP.PACK_AB R68, R69, R68 ;  /* 0x000000444544723e */ /* 0x000fe200000000ff */
[----:B------:R-:W-:Y:S01]  /*5ca0*/  IMAD.SHL.U32 R231, R231, 0x2, RZ ;  /* 0x00000002e7e77824 */ /* 0x000fe200078e00ff */
[----:B------:R-:W-:Y:S01]  /*5cb0*/  BAR.SYNC.DEFER_BLOCKING 0x1, 0x100 ;  /* 0x0044000000007b1d */ /* 0x000fe20000010000 */
[----:B------:R-:W-:Y:S01]  /*5cc0*/  F2FP.PACK_AB R70, R71, R70 ;  /* 0x000000464746723e */ /* 0x000fe200000000ff */
[----:B------:R-:W-:Y:S01]  /*5cd0*/  FMUL.FTZ R132, R132, c[0x0][0x298] ;  /* 0x0000a60084847a20 */ /* 0x000fe20000410000 */
[----:B------:R-:W-:Y:S01]  /*5ce0*/  F2FP.PACK_AB R96, R97, R96 ;  /* 0x000000606160723e */ /* 0x000fe200000000ff */
[----:B------:R-:W-:Y:S01]  /*5cf0*/  FMUL.FTZ R133, R133, c[0x0][0x298] ;  /* 0x0000a60085857a20 */ /* 0x000fe20000410000 */
[----:B------:R-:W-:Y:S01]  /*5d00*/  IADD3 R7, R231, 0x440, RZ ;  /* 0x00000440e7077810 */ /* 0x000fe20007ffe0ff */
        /* <DEDUP_REMOVED lines=15> */
[----:B--2---:R-:W-:Y:S01]  /*5e00*/  SHF.R.S32.HI R2, RZ, 0x1f, R0 ;  /* 0x0000001fff027819 */ /* 0x004fe20000011400 */
[----:B------:R-:W-:Y:S01]  /*5e10*/  FMUL.FTZ R138, R138, c[0x0][0x298] ;  /* 0x0000a6008a8a7a20 */ /* 0x000fe20000410000 */
[----:B------:R-:W-:Y:S01]  /*5e20*/  IADD3 R8, R231, 0x2040, RZ ;  /* 0x00002040e7087810 */ /* 0x000fe20007ffe0ff */
[----:B------:R2:W-:Y:S01]  /*5e30*/  STS [R231+0x8080], R68 ;  /* 0x00808044e7007388 */ /* 0x0005e20000000800 */
[C---:B------:R-:W-:Y:S01]  /*5e40*/  LEA.HI R3, R2.reuse, R234, RZ, 0x2 ;  /* 0x000000ea02037211 */ /* 0x040fe200078f10ff */
[----:B------:R-:W-:Y:S01]  /*5e50*/  FMUL.FTZ R139, R139, c[0x0][0x298] ;  /* 0x0000a6008b8b7a20 */ /* 0x000fe20000410000 */
[----:B------:R-:W-:Y:S01]  /*5e60*/  LEA.HI R2, R2, R0, RZ, 0x4 ;  /* 0x0000000002027211 */ /* 0x000fe200078f20ff */
[----:B------:R-:W-:Y:S01]  /*5e70*/  STS [R231+0x8480], R70 ;  /* 0x00848046e7007388 */ /* 0x000fe20000000800 */
[--C-:B------:R-:W-:Y:S01]  /*5e80*/  SHF.R.S32.HI R4, RZ, 0x2, R3.reuse ;  /* 0x00000002ff047819 */ /* 0x100fe20000011403 */
[----:B------:R-:W-:Y:S01]  /*5e90*/  FMUL.FTZ R156, R156, c[0x0][0x298] ;  /* 0x0000a6009c9c7a20 */ /* 0x000fe20000410000 */
[----:B------:R-:W-:Y:S01]  /*5ea0*/  SHF.R.S32.HI R3, RZ, 0x1f, R3 ;  /* 0x0000001fff037819 */ /* 0x000fe20000011403 */
[----:B------:R-:W-:Y:S01]  /*5eb0*/  FMUL.FTZ R157, R157, c[0x0][0x298] ;  /* 0x0000a6009d9d7a20 */ /* 0x000fe20000410000 */
[----:B------:R-:W-:Y:S01]  /*5ec0*/  LOP3.LUT R5, R2, 0xfffffff0, RZ, 0xc0, !PT ;  /* 0xfffffff002057812 */ /* 0x000fe200078ec0ff */
[----:B------:R-:W-:Y:S01]  /*5ed0*/  FMUL.FTZ R158, R158, c[0x0][0x298] ;  /* 0x0000a6009e9e7a20 */ /* 0x000fe20000410000 */
[----:B------:R-:W-:Y:S01]  /*5ee0*/  LEA.HI R3, R3, R4, RZ, 0x3 ;  /* 0x0000000403037211 */ /* 0x000fe200078f18ff */
[----:B------:R-:W-:Y:S01]  /*5ef0*/  FMUL.FTZ R159, R159, c[0x0][0x298] ;  /* 0x0000a6009f9f7a20 */ /* 0x000fe20000410000 */
[----:B------:R-:W-:Y:S01]  /*5f00*/  SHF.R.S32.HI R6, RZ, 0x4, R2 ;  /* 0x00000004ff067819 */ /* 0x000fe20000011402 */
[----:B------:R-:W-:Y:S01]  /*5f10*/  IMAD.IADD R0, R0, 0x1, -R5 ;  /* 0x0000000100007824 */ /* 0x000fe200078e0a05 */
[----:B------:R-:W-:Y:S01]  /*5f20*/  LOP3.LUT R3, R3, 0xfffffff8, RZ, 0xc0, !PT ;  /* 0xfffffff803037812 */ /* 0x000fe200078ec0ff */
[----:B------:R-:W-:Y:S01]  /*5f30*/  FMUL.FTZ R140, R140, c[0x0][0x298] ;  /* 0x0000a6008c8c7a20 */ /* 0x000fe20000410000 */
[----:B------:R-:W-:Y:S01]  /*5f40*/  F2FP.PACK_AB R88, R89, R88 ;  /* 0x000000585958723e */ /* 0x000fe200000000ff */
[----:B------:R-:W-:Y:S01]  /*5f50*/  FMUL.FTZ R141, R141, c[0x0][0x298] ;  /* 0x0000a6008d8d7a20 */ /* 0x000fe20000410000 */
[----:B------:R-:W-:Y:S01]  /*5f60*/  IADD3 R11, R231, 0x2440, RZ ;  /* 0x00002440e70b7810 */ /* 0x000fe20007ffe0ff */
[----:B------:R-:W-:Y:S01]  /*5f70*/  IMAD.IADD R3, R4, 0x1, -R3 ;  /* 0x0000000104037824 */ /* 0x000fe200078e0a03 */
[----:B------:R-:W-:Y:S01]  /*5f80*/  SHF.R.S32.HI R4, RZ, 0x1f, R234 ;  /* 0x0000001fff047819 */ /* 0x000fe200000114ea */
[----:B------:R-:W-:Y:S01]  /*5f90*/  FMUL.FTZ R142, R142, c[0x0][0x298] ;  /* 0x0000a6008e8e7a20 */ /* 0x000fe20000410000 */
[----:B------:R-:W-:Y:S01]  /*5fa0*/  F2FP.PACK_AB R90, R91, R90 ;  /* 0x0000005a5b5a723e */ /* 0x000fe200000000ff */
[----:B------:R-:W-:Y:S01]  /*5fb0*/  FMUL.FTZ R143, R143, c[0x0][0x298] ;  /* 0x0000a6008f8f7a20 */ /* 0x000fe20000410000 */
[----:B------:R-:W-:Y:S01]  /*5fc0*/  LOP3.LUT R3, R3, 0x4, RZ, 0xc0, !PT ;  /* 0x0000000403037812 */ /* 0x000fe200078ec0ff */
[----:B------:R-:W-:Y:S01]  /*5fd0*/  FMUL.FTZ R152, R152, c[0x0][0x298] ;  /* 0x0000a60098987a20 */ /* 0x000fe20000410000 */
[-C--:B------:R-:W-:Y:S01]  /*5fe0*/  LEA.HI R5, R4, R234.reuse, RZ, 0x7 ;  /* 0x000000ea04057211 */ /* 0x080fe200078f38ff */
[----:B------:R-:W-:Y:S01]  /*5ff0*/  FMUL.FTZ R153, R153, c[0x0][0x298] ;  /* 0x0000a60099997a20 */ /* 0x000fe20000410000 */
[----:B------:R-:W-:Y:S01]  /*6000*/  ISETP.NE.AND P0, PT, R3, RZ, PT ;  /* 0x000000ff0300720c */ /* 0x000fe20003f05270 */
[----:B------:R-:W-:Y:S01]  /*6010*/  IMAD.SHL.U32 R3, R6, 0x40, RZ ;  /* 0x0000004006037824 */ /* 0x000fe200078e00ff */
[----:B------:R-:W-:Y:S01]  /*6020*/  LEA.HI R2, R4, R234, RZ, 0x4 ;  /* 0x000000ea04027211 */ /* 0x000fe200078f20ff */
[----:B------:R-:W-:Y:S01]  /*6030*/  IMAD.SHL.U32 R5, R5, 0x4, RZ ;  /* 0x0000000405057824 */ /* 0x000fe200078e00ff */
[----:B------:R-:W-:Y:S01]  /*6040*/  SHF.R.S32.HI R4, RZ, 0x1f, R0 ;  /* 0x0000001fff047819 */ /* 0x000fe20000011400 */
[----:B------:R-:W-:Y:S01]  /*6050*/  FMUL.FTZ R154, R154, c[0x0][0x298] ;  /* 0x0000a6009a9a7a20 */ /* 0x000fe20000410000 */
[----:B------:R-:W-:Y:S01]  /*6060*/  LOP3.LUT R3, R3, 0x1c0, RZ, 0xc0, !PT ;  /* 0x000001c003037812 */ /* 0x000fe200078ec0ff */
[----:B------:R-:W-:Y:S01]  /*6070*/  FMUL.FTZ R155, R155, c[0x0][0x298] ;  /* 0x0000a6009b9b7a20 */ /* 0x000fe20000410000 */
[----:B------:R-:W-:Y:S01]  /*6080*/  LEA.HI R4, R4, R0, RZ, 0x3 ;  /* 0x0000000004047211 */ /* 0x000fe200078f18ff */
[----:B------:R-:W-:Y:S01]  /*6090*/  FMUL.FTZ R144, R144, c[0x0][0x298] ;  /* 0x0000a60090907a20 */ /* 0x000fe20000410000 */
[----:B------:R-:W-:Y:S01]  /*60a0*/  LOP3.LUT R232, R3, 0x38, R232, 0xf8, !PT ;  /* 0x0000003803e87812 */ /* 0x000fe200078ef8e8 */
[----:B------:R-:W-:Y:S01]  /*60b0*/  FMUL.FTZ R145, R145, c[0x0][0x298] ;  /* 0x0000a60091917a20 */ /* 0x000fe20000410000 */
[----:B------:R-:W-:Y:S01]  /*60c0*/  SHF.R.U32.HI R3, RZ, 0x3, R3 ;  /* 0x00000003ff037819 */ /* 0x000fe20000011603 */
[----:B------:R-:W-:Y:S01]  /*60d0*/  FMUL.FTZ R146, R146, c[0x0][0x298] ;  /* 0x0000a60092927a20 */ /* 0x000fe20000410000 */
[----:B------:R-:W-:Y:S01]  /*60e0*/  LOP3.LUT R5, R5, 0x7ffffe00, RZ, 0xc0, !PT ;  /* 0x7ffffe0005057812 */ /* 0x000fe200078ec0ff */
[----:B------:R-:W-:Y:S01]  /*60f0*/  FMUL.FTZ R147, R147, c[0x0][0x298] ;  /* 0x0000a60093937a20 */ /* 0x000fe20000410000 */
[----:B------:R-:W-:Y:S01]  /*6100*/  SHF.R.S32.HI R4, RZ, 0x3, R4 ;  /* 0x00000003ff047819 */ /* 0x000fe20000011404 */
[----:B------:R-:W-:Y:S01]  /*6110*/  FMUL.FTZ R148, R148, c[0x0][0x298] ;  /* 0x0000a60094947a20 */ /* 0x000fe20000410000 */
[----:B------:R-:W-:Y:S01]  /*6120*/  LOP3.LUT R3, R232, R3, RZ, 0x3c, !PT ;  /* 0x00000003e8037212 */ /* 0x000fe200078e3cff */
[----:B------:R-:W-:Y:S01]  /*6130*/  FMUL.FTZ R149, R149, c[0x0][0x298] ;  /* 0x0000a60095957a20 */ /* 0x000fe20000410000 */
[C---:B------:R-:W-:Y:S01]  /*6140*/  IADD3 R0, R231.reuse, 0x40, RZ ;  /* 0x00000040e7007810 */ /* 0x040fe20007ffe0ff */
[----:B------:R-:W-:Y:S01]  /*6150*/  IMAD R4, R4, 0x2000, R5 ;  /* 0x0000200004047824 */ /* 0x000fe200078e0205 */
[C---:B------:R-:W-:Y:S01]  /*6160*/  @P0 IADD3 R0, R231.reuse, -0x40, RZ ;  /* 0xffffffc0e7000810 */ /* 0x040fe20007ffe0ff */
[----:B------:R-:W-:Y:S01]  /*6170*/  FMUL.FTZ R150, R150, c[0x0][0x298] ;  /* 0x0000a60096967a20 */ /* 0x000fe20000410000 */
[C---:B------:R-:W-:Y:S01]  /*6180*/  @P0 IADD3 R7, R231.reuse, 0x3c0, RZ ;  /* 0x000003c0e7070810 */ /* 0x040fe20007ffe0ff */
[----:B------:R-:W-:Y:S01]  /*6190*/  IMAD.IADD R3, R4, 0x1, R3 ;  /* 0x0000000104037824 */ /* 0x000fe200078e0203 */
[C---:B------:R-:W-:Y:S01]  /*61a0*/  IADD3 R5, R231.reuse, 0x1040, RZ ;  /* 0x00001040e7057810 */ /* 0x040fe20007ffe0ff */
[----:B------:R-:W-:Y:S01]  /*61b0*/  STS [R0+0x8080], R96 ;  /* 0x0080806000007388 */ /* 0x000fe20000000800 */
[----:B------:R-:W-:Y:S01]  /*61c0*/  IADD3 R4, R231, 0x1440, RZ ;  /* 0x00001440e7047810 */ /* 0x000fe20007ffe0ff */
[----:B------:R-:W-:Y:S01]  /*61d0*/  FMUL.FTZ R151, R151, c[0x0][0x298] ;  /* 0x0000a60097977a20 */ /* 0x000fe20000410000 */
[C---:B------:R-:W-:Y:S01]  /*61e0*/  @P0 IADD3 R5, R231.reuse, 0xfc0, RZ ;  /* 0x00000fc0e7050810 */ /* 0x040fe20007ffe0ff */
[----:B------:R-:W-:Y:S01]  /*61f0*/  STS [R7+0x8080], R98 ;  /* 0x0080806207007388 */ /* 0x000fe20000000800 */
[C---:B------:R-:W-:Y:S01]  /*6200*/  @P0 IADD3 R4, R231.reuse, 0x13c0, RZ ;  /* 0x000013c0e7040810 */ /* 0x040fe20007ffe0ff */
[----:B------:R-:W-:Y:S01]  /*6210*/  FMUL.FTZ R164, R164, c[0x0][0x298] ;  /* 0x0000a600a4a47a20 */ /* 0x000fe20000410000 */
[C---:B------:R-:W-:Y:S01]  /*6220*/  @P0 IADD3 R8, R231.reuse, 0x1fc0, RZ ;  /* 0x00001fc0e7080810 */ /* 0x040fe20007ffe0ff */
[----:B------:R3:W-:Y:S01]  /*6230*/  STS [R231+0x9080], R72 ;  /* 0x00908048e7007388 */ /* 0x0007e20000000800 */
[----:B------:R-:W-:Y:S01]  /*6240*/  @P0 IADD3 R11, R231, 0x23c0, RZ ;  /* 0x000023c0e70b0810 */ /* 0x000fe20007ffe0ff */
[----:B------:R-:W-:Y:S01]  /*6250*/  FMUL.FTZ R165, R165, c[0x0][0x298] ;  /* 0x0000a600a5a57a20 */ /* 0x000fe20000410000 */
[----:B------:R-:W-:Y:S01]  /*6260*/  F2FP.PACK_AB R80, R81, R80 ;  /* 0x000000505150723e */ /* 0x000fe200000000ff */
[----:B------:R4:W-:Y:S01]  /*6270*/  STS [R231+0x9480], R74 ;  /* 0x0094804ae7007388 */ /* 0x0009e20000000800 */
[----:B------:R-:W-:Y:S01]  /*6280*/  F2FP.PACK_AB R82, R83, R82 ;  /* 0x000000525352723e */ /* 0x000fe200000000ff */
[----:B------:R-:W-:Y:S01]  /*6290*/  FMUL.FTZ R166, R166, c[0x0][0x298] ;  /* 0x0000a600a6a67a20 */ /* 0x000fe20000410000 */
[----:B-1----:R-:W-:Y:S01]  /*62a0*/  IADD3 R10, R231, 0x3040, RZ ;  /* 0x00003040e70a7810 */ /* 0x002fe20007ffe0ff */
[----:B------:R-:W-:Y:S01]  /*62b0*/  STS [R5+0x8080], R92 ;  /* 0x0080805c05007388 */ /* 0x000fe20000000800 */
[----:B------:R-:W-:Y:S01]  /*62c0*/  F2FP.PACK_AB R84, R85, R84 ;  /* 0x000000545554723e */ /* 0x000fe200000000ff */
[----:B------:R-:W-:Y:S01]  /*62d0*/  FMUL.FTZ R167, R167, c[0x0][0x298] ;  /* 0x0000a600a7a77a20 */ /* 0x000fe20000410000 */
[C---:B------:R-:W-:Y:S01]  /*62e0*/  IADD3 R9, R231.reuse, 0x3440, RZ ;  /* 0x00003440e7097810 */ /* 0x040fe20007ffe0ff */
[----:B------:R-:W-:Y:S01]  /*62f0*/  STS [R4+0x8080], R94 ;  /* 0x0080805e04007388 */ /* 0x000fe20000000800 */
[----:B------:R-:W-:Y:S01]  /*6300*/  @P0 IADD3 R10, R231, 0x2fc0, RZ ;  /* 0x00002fc0e70a0810 */ /* 0x000fe20007ffe0ff */
[----:B------:R-:W-:Y:S01]  /*6310*/  FMUL.FTZ R192, R192, c[0x0][0x298] ;  /* 0x0000a600c0c07a20 */ /* 0x000fe20000410000 */
[----:B------:R-:W-:Y:S01]  /*6320*/  F2FP.PACK_AB R86, R87, R86 ;  /* 0x000000565756723e */ /* 0x000fe200000000ff */
[----:B------:R-:W-:Y:S01]  /*6330*/  STS [R231+0xa080], R76 ;  /* 0x00a0804ce7007388 */ /* 0x000fe20000000800 */
[----:B------:R-:W-:Y:S01]  /*6340*/  @P0 IADD3 R9, R231, 0x33c0, RZ ;  /* 0x000033c0e7090810 */ /* 0x000fe20007ffe0ff */
[----:B------:R-:W-:Y:S01]  /*6350*/  FMUL.FTZ R193, R193, c[0x0][0x298] ;  /* 0x0000a600c1c17a20 */ /* 0x000fe20000410000 */
[----:B------:R-:W-:Y:S01]  /*6360*/  F2FP.PACK_AB R100, R101, R100 ;  /* 0x000000646564723e */ /* 0x000fe200000000ff */
[----:B------:R-:W-:Y:S01]  /*6370*/  STS [R231+0xa480], R78 ;  /* 0x00a4804ee7007388 */ /* 0x000fe20000000800 */
[----:B------:R-:W-:Y:S01]  /*6380*/  F2FP.PACK_AB R102, R103, R102 ;  /* 0x000000666766723e */ /* 0x000fe200000000ff */
        /* <DEDUP_REMOVED lines=63> */
[----:B------:R-:W-:Y:S01]  /*6780*/  FMUL.FTZ R186, R186, c[0x0][0x298] ;  /* 0x0000a600baba7a20 */ /* 0x000fe20000410000 */
[----:B------:R-:W-:Y:S01]  /*6790*/  F2FP.PACK_AB R166, R167, R166 ;  /* 0x000000a6a7a6723e */ /* 0x000fe200000000ff */
[----:B------:R-:W-:Y:S01]  /*67a0*/  FMUL.FTZ R187, R187, c[0x0][0x298] ;  /* 0x0000a600bbbb7a20 */ /* 0x000fe20000410000 */
        /* <DEDUP_REMOVED lines=17> */
[----:B------:R-:W-:Y:S01]  /*68c0*/  F2FP.PACK_AB R188, R189, R188 ;  /* 0x000000bcbdbc723e */ /* 0x000fe200000000ff */
[----:B--2---:R-:W-:Y:S01]  /*68d0*/  IMAD.SHL.U32 R68, R3, 0x2, RZ ;  /* 0x0000000203447824 */ /* 0x004fe200078e00ff */
[----:B------:R-:W-:Y:S01]  /*68e0*/  F2FP.PACK_AB R190, R191, R190 ;  /* 0x000000bebfbe723e */ /* 0x000fe200000000ff */
[----:B------:R-:W-:Y:S01]  /*68f0*/  STS [R0+0xf480], R118 ;  /* 0x00f4807600007388 */ /* 0x000fe20000000800 */
[----:B------:R-:W-:Y:S01]  /*6900*/  F2FP.PACK_AB R172, R173, R172 ;  /* 0x000000acadac723e */ /* 0x000fe200000000ff */
[----:B------:R-:W-:Y:S01]  /*6910*/  IMAD.MOV.U32 R3, RZ, RZ, -0x80 ;  /* 0xffffff80ff037424 */ /* 0x000fe200078e00ff */
[----:B------:R-:W-:Y:S01]  /*6920*/  F2FP.PACK_AB R174, R175, R174 ;  /* 0x000000aeafae723e */ /* 0x000fe200000000ff */
[----:B------:R-:W-:Y:S01]  /*6930*/  STS [R231+0x80], R132 ;  /* 0x00008084e7007388 */ /* 0x000fe20000000800 */
[----:B------:R-:W-:Y:S01]  /*6940*/  F2FP.PACK_AB R184, R185, R184 ;  /* 0x000000b8b9b8723e */ /* 0x000fe200000000ff */
[----:B------:R-:W-:Y:S01]  /*6950*/  ULDC.64 UR4, c[0x0][0x338] ;  /* 0x0000ce0000047ab9 */ /* 0x000fe20000000a00 */
[----:B------:R-:W-:Y:S01]  /*6960*/  F2FP.PACK_AB R186, R187, R186 ;  /* 0x000000babbba723e */ /* 0x000fe200000000ff */
[----:B------:R-:W-:Y:S01]  /*6970*/  STS [R231+0x480], R134 ;  /* 0x00048086e7007388 */ /* 0x000fe20000000800 */
[----:B------:R-:W-:Y:S01]  /*6980*/  F2FP.PACK_AB R176, R177, R176 ;  /* 0x000000b0b1b0723e */ /* 0x000fe200000000ff */
[----:B------:R-:W-:Y:S01]  /*6990*/  UIMAD UR4, UR24, UR4, URZ ;  /* 0x00000004180472a4 */ /* 0x000fe2000f8e023f */
[----:B------:R-:W-:Y:S01]  /*69a0*/  F2FP.PACK_AB R178, R179, R178 ;  /* 0x000000b2b3b2723e */ /* 0x000fe200000000ff */
[----:B------:R-:W-:Y:S01]  /*69b0*/  STS [R0+0x80], R160 ;  /* 0x000080a000007388 */ /* 0x000fe20000000800 */
[----:B------:R-:W-:Y:S01]  /*69c0*/  F2FP.PACK_AB R180, R181, R180 ;  /* 0x000000b4b5b4723e */ /* 0x000fe200000000ff */
[----:B------:R-:W-:Y:S01]  /*69d0*/  UIMAD UR6, UR9, UR5, UR4 ;  /* 0x00000005090672a4 */ /* 0x000fe2000f8e0204 */
[----:B------:R-:W-:Y:S01]  /*69e0*/  F2FP.PACK_AB R182, R183, R182 ;  /* 0x000000b6b7b6723e */ /* 0x000fe200000000ff */
[----:B------:R1:W-:Y:S01]  /*69f0*/  STS [R7+0x80], R162 ;  /* 0x000080a207007388 */ /* 0x0003e20000000800 */
[----:B------:R-:W-:Y:S01]  /*6a00*/  LOP3.LUT R2, R2, 0xfffffff0, RZ, 0xc0, !PT ;  /* 0xfffffff002027812 */ /* 0x000fe200078ec0ff */
[----:B------:R-:W-:Y:S01]  /*6a10*/  ULDC.64 UR4, c[0x0][0x340] ;  /* 0x0000d00000047ab9 */ /* 0x000fe20000000a00 */
[----:B------:R-:W-:Y:S01]  /*6a20*/  BSSY B0, `(.L_x_1025) ;  /* 0x000004a000007945 */ /* 0x000fe20003800000 */
[----:B------:R-:W-:Y:S01]  /*6a30*/  STS [R231+0x1080], R136 ;  /* 0x00108088e7007388 */ /* 0x000fe20000000800 */
[----:B------:R-:W-:Y:S01]  /*6a40*/  UIMAD UR4, UR15, UR4, URZ ;  /* 0x000000040f0472a4 */ /* 0x000fe2000f8e023f */
[----:B------:R-:W-:-:S02]  /*6a50*/  IMAD.IADD R2, R234, 0x1, -R2 ;  /* 0x00000001ea027824 */ /* 0x000fc400078e0a02 */
[----:B------:R-:W-:Y:S01]  /*6a60*/  STS [R231+0x1480], R138 ;  /* 0x0014808ae7007388 */ /* 0x000fe20000000800 */
[----:B------:R-:W-:Y:S01]  /*6a70*/  UIMAD UR4, UR17, UR5, UR4 ;  /* 0x00000005110472a4 */ /* 0x000fe2000f8e0204 */
[----:B---3--:R-:W-:Y:S02]  /*6a80*/  IMAD.SHL.U32 R72, R2, 0x8, RZ ;  /* 0x0000000802487824 */ /* 0x008fe400078e00ff */
[----:B------:R-:W-:Y:S01]  /*6a90*/  STS [R5+0x80], R156 ;  /* 0x0000809c05007388 */ /* 0x000fe20000000800 */
[----:B------:R-:W-:Y:S02]  /*6aa0*/  IMAD.U32 R2, RZ, RZ, UR9 ;  /* 0x00000009ff027e24 */ /* 0x000fe4000f8e00ff */
[--C-:B------:R-:W-:Y:S01]  /*6ab0*/  SHF.R.S32.HI R73, RZ, 0x1f, R72.reuse ;  /* 0x0000001fff497819 */ /* 0x100fe20000011448 */
[----:B------:R2:W-:Y:S04]  /*6ac0*/  STS [R4+0x80], R158 ;  /* 0x0000809e04007388 */ /* 0x0005e80000000800 */
[----:B------:R-:W-:Y:S01]  /*6ad0*/  STS [R231+0x2080], R140 ;  /* 0x0020808ce7007388 */ /* 0x000fe20000000800 */
[----:B----4-:R-:W-:-:S03]  /*6ae0*/  IMAD.WIDE.U32 R74, R2, c[0x0][0x338], R72 ;  /* 0x0000ce00024a7a25 */ /* 0x010fc600078e0048 */
[----:B------:R-:W-:Y:S01]  /*6af0*/  STS [R231+0x2480], R142 ;  /* 0x0024808ee7007388 */ /* 0x000fe20000000800 */
[----:B-1----:R-:W-:Y:S02]  /*6b00*/  SHF.R.S32.HI R7, RZ, 0x1f, R6 ;  /* 0x0000001fff077819 */ /* 0x002fe40000011406 */
[----:B------:R-:W-:Y:S01]  /*6b10*/  IADD3 R75, R75, UR6, RZ ;  /* 0x000000064b4b7c10 */ /* 0x000fe2000fffe0ff */
[----:B------:R-:W-:Y:S04]  /*6b20*/  STS [R8+0x80], R152 ;  /* 0x0000809808007388 */ /* 0x000fe80000000800 */
[----:B------:R-:W-:Y:S04]  /*6b30*/  STS [R11+0x80], R154 ;  /* 0x0000809a0b007388 */ /* 0x000fe80000000800 */
[----:B------:R-:W-:Y:S04]  /*6b40*/  STS [R231+0x3080], R144 ;  /* 0x00308090e7007388 */ /* 0x000fe80000000800 */
[----:B------:R-:W-:Y:S01]  /*6b50*/  STS [R231+0x3480], R146 ;  /* 0x00348092e7007388 */ /* 0x000fe20000000800 */
[----:B--2---:R-:W-:-:S03]  /*6b60*/  IMAD.U32 R4, RZ, RZ, UR17 ;  /* 0x00000011ff047e24 */ /* 0x004fc6000f8e00ff */
[----:B------:R-:W-:Y:S01]  /*6b70*/  STS [R10+0x80], R148 ;  /* 0x000080940a007388 */ /* 0x000fe20000000800 */
[----:B------:R-:W-:-:S03]  /*6b80*/  IMAD.WIDE.U32 R74, R4, c[0x0][0x340], R74 ;  /* 0x0000d000044a7a25 */ /* 0x000fc600078e004a */
[----:B------:R-:W-:Y:S02]  /*6b90*/  STS [R9+0x80], R150 ;  /* 0x0000809609007388 */ /* 0x000fe40000000800 */
[----:B------:R-:W-:Y:S02]  /*6ba0*/  IADD3 R77, R75, UR4, RZ ;  /* 0x000000044b4d7c10 */ /* 0x000fe4000fffe0ff */
        /* <DEDUP_REMOVED lines=16> */
[----:B------:R-:W-:Y:S06]  /*6cb0*/  BAR.SYNC.DEFER_BLOCKING 0x1, 0x100 ;  /* 0x0044000000007b1d */ /* 0x000fec0000010000 */
[----:B-1----:R-:W1:Y:S04]  /*6cc0*/  S2R R0, SR_CTAID.X ;  /* 0x0000000000007919 */ /* 0x002e680000002500 */
[----:B------:R2:W3:Y:S04]  /*6cd0*/  LDS.128 R64, [R68+0x8880] ;  /* 0x0088800044407984 */ /* 0x0004e80000000c00 */
[----:B------:R2:W4:Y:S04]  /*6ce0*/  LDS.128 R60, [R68+0x9080] ;  /* 0x00908000443c7984 */ /* 0x0005280000000c00 */
[----:B------:R2:W5:Y:S04]  /*6cf0*/  LDS.128 R56, [R68+0x9880] ;  /* 0x0098800044387984 */ /* 0x0005680000000c00 */
[----:B------:R2:W2:Y:S04]  /*6d00*/  LDS.128 R52, [R68+0xa080] ;  /* 0x00a0800044347984 */ /* 0x0004a80000000c00 */
[----:B------:R2:W2:Y:S04]  /*6d10*/  LDS.128 R48, [R68+0xa880] ;  /* 0x00a8800044307984 */ /* 0x0004a80000000c00 */
[----:B------:R2:W2:Y:S01]  /*6d20*/  LDS.128 R44, [R68+0xb080] ;  /* 0x00b08000442c7984 */ /* 0x0004a20000000c00 */
[----:B-1----:R-:W-:-:S02]  /*6d30*/  IMAD R3, R0, R3, c[0x0][0x2f0] ;  /* 0x0000bc0000037624 */ /* 0x002fc400078e0203 */
[----:B------:R-:W-:Y:S01]  /*6d40*/  IMAD.WIDE R78, R0, 0x80, R6 ;  /* 0x00000080004e7825 */ /* 0x000fe200078e0206 */
[----:B------:R1:W1:Y:S02]  /*6d50*/  LDS.128 R40, [R68+0xb880] ;  /* 0x00b8800044287984 */ /* 0x0002640000000c00 */
[----:B------:R-:W-:Y:S02]  /*6d60*/  IMNMX R2, R3, 0x80, PT ;  /* 0x0000008003027817 */ /* 0x000fe40003800200 */
[----:B------:R1:W1:Y:S02]  /*6d70*/  LDS.128 R36, [R68+0x80] ;  /* 0x0000800044247984 */ /* 0x0002640000000c00 */
[----:B------:R-:W-:Y:S02]  /*6d80*/  ISETP.GE.AND P1, PT, R6, R2, PT ;  /* 0x000000020600720c */ /* 0x000fe40003f26270 */
[----:B------:R1:W1:Y:S02]  /*6d90*/  LDS.128 R32, [R68+0x880] ;  /* 0x0008800044207984 */ /* 0x0002640000000c00 */
[----:B------:R-:W-:-:S02]  /*6da0*/  ISETP.GE.OR P0, PT, R72, c[0x0][0x324], P1 ;  /* 0x0000c90048007a0c */ /* 0x000fc40000f06670 */
[----:B------:R1:W1:Y:S01]  /*6db0*/  LDS.128 R28, [R68+0x1080] ;  /* 0x00108000441c7984 */ /* 0x0002620000000c00 */
[----:B------:R-:W-:-:S03]  /*6dc0*/  P2R R3, PR, RZ, 0x2 ;  /* 0x00000002ff037803 */ /* 0x000fc60000000000 */
[----:B------:R1:W1:Y:S04]  /*6dd0*/  LDS.128 R24, [R68+0x1880] ;  /* 0x0018800044187984 */ /* 0x0002680000000c00 */
[----:B------:R1:W1:Y:S04]  /*6de0*/  LDS.128 R20, [R68+0x2080] ;  /* 0x0020800044147984 */ /* 0x0002680000000c00 */
[----:B------:R1:W1:Y:S04]  /*6df0*/  LDS.128 R16, [R68+0x2880] ;  /* 0x0028800044107984 */ /* 0x0002680000000c00 */
[----:B------:R1:W1:Y:S04]  /*6e00*/  LDS.128 R12, [R68+0x3080] ;  /* 0x00308000440c7984 */ /* 0x0002680000000c00 */
[----:B------:R1:W1:Y:S01]  /*6e10*/  LDS.128 R8, [R68+0x3880] ;  /* 0x0038800044087984 */ /* 0x0002620000000c00 */
[----:B------:R-:W-:Y:S05]  /*6e20*/  @P0 BRA `(.L_x_1026) ;  /* 0x0000009000000947 */ /* 0x000fea0003800000 */
[----:B-12345:R-:W1:Y:S01]  /*6e30*/  LDS.128 R68, [R68+0x8080] ;  /* 0x0080800044447984 */ /* 0x03ee620000000c00 */
[----:B------:R-:W-:Y:S01]  /*6e40*/  MOV R76, R74 ;  /* 0x0000004a004c7202 */ /* 0x000fe20000000f00 */
[----:B------:R-:W-:-:S04]  /*6e50*/  IMAD R0, R79, c[0x0][0x330], RZ ;  /* 0x0000cc004f007a24 */ /* 0x000fc800078e02ff */
[----:B------:R-:W-:-:S04]  /*6e60*/  IMAD.WIDE.U32 R4, R78, c[0x0][0x330], R76 ;  /* 0x0000cc004e047a25 */ /* 0x000fc800078e004c */
[----:B------:R-:W-:Y:S01]  /*6e70*/  IMAD R0, R78, c[0x0][0x334], R0 ;  /* 0x0000cd004e007a24 */ /* 0x000fe200078e0200 */
[----:B------:R-:W-:-:S04]  /*6e80*/  LEA R80, P0, R4, c[0x0][0x318], 0x1 ;  /* 0x0000c60004507a11 */ /* 0x000fc800078008ff */
[----:B------:R-:W-:-:S04]  /*6e90*/  IADD3 R0, R5, R0, RZ ;  /* 0x0000000005007210 */ /* 0x000fc80007ffe0ff */
[----:B------:R-:W-:-:S05]  /*6ea0*/  LEA.HI.X R81, R4, c[0x0][0x31c], R0, 0x1, P0 ;  /* 0x0000c70004517a11 */ /* 0x000fca00000f0c00 */
[----:B-1----:R1:W-:Y:S02]  /*6eb0*/  STG.E.128 [R80.64], R68 ;  /* 0x0000004450007986 */ /* 0x0023e4000c101d16 */
.L_x_1026:
[----:B---345:R-:W-:Y:S05]  /*6ec0*/  BSYNC B0 ;  /* 0x0000000000007941 */ /* 0x038fea0003800000 */
.L_x_1025:
[----:B------:R-:W-:Y:S01]  /*6ed0*/  IADD3 R0, R6, 0x10, RZ ;  /* 0x0000001006007810 */ /* 0x000fe20007ffe0ff */
[----:B------:R-:W-:Y:S03]  /*6ee0*/  BSSY B0, `(.L_x_1027) ;  /* 0x0000010000007945 */ /* 0x000fe60003800000 */
[----:B------:R-:W-:-:S04]  /*6ef0*/  ISETP.GE.AND P0, PT, R0, R2, PT ;  /* 0x000000020000720c */ /* 0x000fc80003f06270 */
[----:B------:R-:W-:Y:S02]  /*6f00*/  P2R R5, PR, RZ, 0x1 ;  /* 0x00000001ff057803 */ /* 0x000fe40000000000 */
[----:B------:R-:W-:-:S13]  /*6f10*/  ISETP.GE.OR P0, PT, R72, c[0x0][0x324], P0 ;  /* 0x0000c90048007a0c */ /* 0x000fda0000706670 */
[----:B------:R-:W-:Y:S05]  /*6f20*/  @P0 BRA `(.L_x_1028) ;  /* 0x000000b000000947 */ /* 0x000fea0003800000 */
[----:B------:R-:W-:Y:S01]  /*6f30*/  IADD3 R4, P0, R78, 0x10, RZ ;  /* 0x000000104e047810 */ /* 0x000fe20007f1e0ff */
[----:B-12---:R-:W-:Y:S01]  /*6f40*/  IMAD.MOV.U32 R68, RZ, RZ, R74 ;  /* 0x000000ffff447224 */ /* 0x006fe200078e004a */
        /* <DEDUP_REMOVED lines=8> */
[----:B------:R1:W-:Y:S02]  /*6fd0*/  STG.E.128 [R70.64], R64 ;  /* 0x0000004046007986 */ /* 0x0003e4000c101d16 */
.L_x_1028:
[----:B------:R-:W-:Y:S05]  /*6fe0*/  BSYNC B0 ;  /* 0x0000000000007941 */ /* 0x000fea0003800000 */
.L_x_1027:
        /* <DEDUP_REMOVED lines=16> */
.L_x_1030:
[----:B------:R-:W-:Y:S05]  /*70f0*/  BSYNC B0 ;  /* 0x0000000000007941 */ /* 0x000fea0003800000 */
.L_x_1029:
        /* <DEDUP_REMOVED lines=16> */
.L_x_1032:
[----:B------:R-:W-:Y:S05]  /*7200*/  BSYNC B0 ;  /* 0x0000000000007941 */ /* 0x000fea0003800000 */
.L_x_1031:
        /* <DEDUP_REMOVED lines=15> */
[----:B--2---:R1:W-:Y:S02]  /*7300*/  STG.E.128 [R58.64], R52 ;  /* 0x000000343a007986 */ /* 0x0043e4000c101d16 */
.L_x_1034:
[----:B------:R-:W-:Y:S05]  /*7310*/  BSYNC B0 ;  /* 0x0000000000007941 */ /* 0x000fea0003800000 */
.L_x_1033:
[----:B------:R-:W-:Y:S01]  /*7320*/  IADD3 R0, R6, 0x50, RZ ;  /* 0x0000005006007810 */ /* 0x000fe20007ffe0ff */
[----:B------:R-:W-:Y:S03]  /*7330*/  BSSY B0, `(.L_x_1035) ;  /* 0x000000f000007945 */ /* 0x000fe60003800000 */
[----:B------:R-:W-:-:S04]  /*7340*/  ISETP.GE.AND P3, PT, R0, R2, PT ;  /* 0x000000020000720c */ /* 0x000fc80003f66270 */
        /* <DEDUP_REMOVED lines=13> */
.L_x_1036:
[----:B------:R-:W-:Y:S05]  /*7420*/  BSYNC B0 ;  /* 0x0000000000007941 */ /* 0x000fea0003800000 */
.L_x_1035:
        /* <DEDUP_REMOVED lines=16> */
.L_x_1038:
[----:B------:R-:W-:Y:S05]  /*7530*/  BSYNC B0 ;  /* 0x0000000000007941 */ /* 0x000fea0003800000 */
.L_x_1037:
        /* <DEDUP_REMOVED lines=11> */
[----:B-12---:R-:W-:-:S03]  /*75f0*/  LEA R44, P0, R6, c[0x0][0x318], 0x1 ;  /* 0x0000c600062c7a11 */ /* 0x006fc600078008ff */
[----:B------:R-:W-:-:S05]  /*7600*/  IMAD R0, R2, c[0x0][0x334], R0 ;  /* 0x0000cd0002007a24 */ /* 0x000fca00078e0200 */
[----:B------:R-:W-:-:S04]  /*7610*/  IADD3 R0, R7, R0, RZ ;  /* 0x0000000007007210 */ /* 0x000fc80007ffe0ff */
[----:B------:R-:W-:-:S05]  /*7620*/  LEA.HI.X R45, R6, c[0x0][0x31c], R0, 0x1, P0 ;  /* 0x0000c700062d7a11 */ /* 0x000fca00000f0c00 */
[----:B------:R1:W-:Y:S02]  /*7630*/  STG.E.128 [R44.64], R40 ;  /* 0x000000282c007986 */ /* 0x0003e4000c101d16 */
.L_x_1040:
[----:B------:R-:W-:Y:S05]  /*7640*/  BSYNC B0 ;  /* 0x0000000000007941 */ /* 0x000fea0003800000 */
.L_x_1039:
[----:B------:R-:W-:Y:S01]  /*7650*/  ULDC.64 UR4, c[0x0][0x308] ;  /* 0x0000c20000047ab9 */ /* 0x000fe20000000a00 */
[----:B------:R-:W-:Y:S01]  /*7660*/  IMAD.U32 R0, RZ, RZ, UR9 ;  /* 0x00000009ff007e24 */ /* 0x000fe2000f8e00ff */
[----:B------:R-:W-:Y:S01]  /*7670*/  UIMAD UR4, UR24, UR4, URZ ;  /* 0x00000004180472a4 */ /* 0x000fe2000f8e023f */
[----:B------:R-:W-:Y:S01]  /*7680*/  ISETP.NE.AND P0, PT, R3, RZ, PT ;  /* 0x000000ff0300720c */ /* 0x000fe20003f05270 */
[----:B------:R-:W-:Y:S01]  /*7690*/  BSSY B0, `(.L_x_1041) ;  /* 0x0000014000007945 */ /* 0x000fe20003800000 */
[----:B-1----:R-:W-:Y:S01]  /*76a0*/  IMAD.WIDE.U32 R40, R0, c[0x0][0x308], R72 ;  /* 0x0000c20000287a25 */ /* 0x002fe200078e0048 */
[----:B------:R-:W-:Y:S01]  /*76b0*/  UIMAD UR9, UR9, UR5, UR4 ;  /* 0x00000005090972a4 */ /* 0x000fe2000f8e0204 */
[----:B------:R-:W-:Y:S02]  /*76c0*/  ISETP.GE.OR P0, PT, R72, c[0x0][0x2f4], P0 ;  /* 0x0000bd0048007a0c */ /* 0x000fe40000706670 */
[----:B------:R-:W-:Y:S01]  /*76d0*/  ULDC.64 UR4, c[0x0][0x310] ;  /* 0x0000c40000047ab9 */ /* 0x000fe20000000a00 */
[----:B------:R-:W-:Y:S01]  /*76e0*/  IMAD.U32 R0, RZ, RZ, UR17 ;  /* 0x00000011ff007e24 */ /* 0x000fe2000f8e00ff */
[----:B------:R-:W-:Y:S01]  /*76f0*/  UIMAD UR4, UR15, UR4, URZ ;  /* 0x000000040f0472a4 */ /* 0x000fe2000f8e023f */
[----:B------:R-:W-:-:S03]  /*7700*/  IADD3 R41, R41, UR9, RZ ;  /* 0x0000000929297c10 */ /* 0x000fc6000fffe0ff */
[----:B------:R-:W-:Y:S02]  /*7710*/  UIMAD UR4, UR17, UR5, UR4 ;  /* 0x00000005110472a4 */ /* 0x000fe4000f8e0204 */
        /* <DEDUP_REMOVED lines=11> */
.L_x_1042:
[----:B------:R-:W-:Y:S05]  /*77d0*/  BSYNC B0 ;  /* 0x0000000000007941 */ /* 0x000fea0003800000 */
.L_x_1041:
[----:B------:R-:W-:Y:S01]  /*77e0*/  ISETP.NE.AND P0, PT, R5, RZ, PT ;  /* 0x000000ff0500720c */ /* 0x000fe20003f05270 */
[----:B------:R-:W-:Y:S03]  /*77f0*/  BSSY B0, `(.L_x_1043) ;  /* 0x000000e000007945 */ /* 0x000fe60003800000 */
        /* <DEDUP_REMOVED lines=13> */
.L_x_1044:
[----:B------:R-:W-:Y:S05]  /*78d0*/  BSYNC B0 ;  /* 0x0000000000007941 */ /* 0x000fea0003800000 */
.L_x_1043:
[----:B------:R-:W-:Y:S01]  /*78e0*/  ISETP.GE.OR P6, PT, R72, c[0x0][0x2f4], P6 ;  /* 0x0000bd0048007a0c */ /* 0x000fe200037c6670 */
[----:B------:R-:W-:-:S12]  /*78f0*/  BSSY B0, `(.L_x_1045) ;  /* 0x000000d000007945 */ /* 0x000fd80003800000 */
[----:B------:R-:W-:Y:S05]  /*7900*/  @P6 BRA `(.L_x_1046) ;  /* 0x000000b000006947 */ /* 0x000fea0003800000 */
[----:B---3--:R-:W-:Y:S01]  /*7910*/  IADD3 R2, P0, R78, 0x20, RZ ;  /* 0x000000204e027810 */ /* 0x008fe20007f1e0ff */
        /* <DEDUP_REMOVED lines=10> */
.L_x_1046:
[----:B------:R-:W-:Y:S05]  /*79c0*/  BSYNC B0 ;  /* 0x0000000000007941 */ /* 0x000fea0003800000 */
.L_x_1045:
        /* <DEDUP_REMOVED lines=14> */
.L_x_1048:
[----:B------:R-:W-:Y:S05]  /*7ab0*/  BSYNC B0 ;  /* 0x0000000000007941 */ /* 0x000fea0003800000 */
.L_x_1047:
        /* <DEDUP_REMOVED lines=14> */
.L_x_1050:
[----:B------:R-:W-:Y:S05]  /*7ba0*/  BSYNC B0 ;  /* 0x0000000000007941 */ /* 0x000fea0003800000 */
.L_x_1049:
        /* <DEDUP_REMOVED lines=14> */
.L_x_1052:
[----:B------:R-:W-:Y:S05]  /*7c90*/  BSYNC B0 ;  /* 0x0000000000007941 */ /* 0x000fea0003800000 */
.L_x_1051:
        /* <DEDUP_REMOVED lines=14> */
.L_x_1054:
[----:B------:R-:W-:Y:S05]  /*7d80*/  BSYNC B0 ;  /* 0x0000000000007941 */ /* 0x000fea0003800000 */
.L_x_1053:
[----:B------:R-:W-:-:S13]  /*7d90*/  ISETP.GE.OR P1, PT, R72, c[0x0][0x2f4], P1 ;  /* 0x0000bd0048007a0c */ /* 0x000fda0000f26670 */
[----:B------:R-:W-:Y:S05]  /*7da0*/  @P1 EXIT ;  /* 0x000000000000194d */ /* 0x000fea0003800000 */
[----:B------:R-:W-:Y:S01]  /*7db0*/  IADD3 R0, P0, R78, 0x70, RZ ;  /* 0x000000704e007810 */ /* 0x000fe20007f1e0ff */
[----:B---3--:R-:W-:Y:S01]  /*7dc0*/  IMAD.MOV.U32 R2, RZ, RZ, R40 ;  /* 0x000000ffff027224 */ /* 0x008fe200078e0028 */
        /* <DEDUP_REMOVED lines=8> */
[----:B------:R-:W-:Y:S01]  /*7e50*/  STG.E.128 [R4.64], R8 ;  /* 0x0000000804007986 */ /* 0x000fe2000c101d16 */
[----:B------:R-:W-:Y:S05]  /*7e60*/  EXIT ;  /* 0x000000000000794d */ /* 0x000fea0003800000 */
.L_x_1055:
        /* <DEDUP_REMOVED lines=9> */
.L_x_2316:


//--------------------- .text._ZN7cutlass13device_kernelIN5flash19enable_sm80_to_sm89INS1_16FlashAttnBwdSm80INS1_25CollectiveMainloopBwdSm80ILi2ELi2EN4cute5tupleIJNS5_1CILi64EEENS7_ILi128EEES9_EEENS_6half_tEfNS_4arch4Sm80ELb0ELb0ELb0ELb0ELb1ELb0ELb0ELb0ELi2ELi2ELi2ELi2ELb0EEENS1_21CollectiveEpilogueBwdISA_SB_SD_Li256ELb0ELb0ELi4EEENS1_19SingleTileSchedulerILb0ELb0ELb0ELi128EEEEEEEEEvNT_6ParamsE --------------------------
	.section	.text._ZN7cutlass13device_kernelIN5flash19enable_sm80_to_sm89INS1_16FlashAttnBwdSm80INS1_25CollectiveMainloopBwdSm80ILi2ELi2EN4cute5tupleIJNS5_1CILi64EEENS7_ILi128EEES9_EEENS_6half_tEfNS_4arch4Sm80ELb0ELb0ELb0ELb0ELb1ELb0ELb0ELb0ELi2ELi2ELi2ELi2ELb0EEENS1_21CollectiveEpilogueBwdISA_SB_SD_Li256ELb0ELb0ELi4EEENS1_19SingleTileSchedulerILb0ELb0ELb0ELi128EEEEEEEEEvNT_6ParamsE,"ax",@progbits
	.sectioninfo	@"SHI_REGISTERS=255"
	.align	128
.text._ZN7cutlass13device_kernelIN5flash19enable_sm80_to_sm89INS1_16FlashAttnBwdSm80INS1_25CollectiveMainloopBwdSm80ILi2ELi2EN4cute5tupleIJNS5_1CILi64EEENS7_ILi128EEES9_EEENS_6half_tEfNS_4arch4Sm80ELb0ELb0ELb0ELb0ELb1ELb0ELb0ELb0ELi2ELi2ELi2ELi2ELb0EEENS1_21CollectiveEpilogueBwdISA_SB_SD_Li256ELb0ELb0ELi4EEENS1_19SingleTileSchedulerILb0ELb0ELb0ELi128EEEEEEEEEvNT_6ParamsE:
        .type           _ZN7cutlass13device_kernelIN5flash19enable_sm80_to_sm89INS1_16FlashAttnBwdSm80INS1_25CollectiveMainloopBwdSm80ILi2ELi2EN4cute5tupleIJNS5_1CILi64EEENS7_ILi128EEES9_EEENS_6half_tEfNS_4arch4Sm80ELb0ELb0ELb0ELb0ELb1ELb0ELb0ELb0ELi2ELi2ELi2ELi2ELb0EEENS1_21CollectiveEpilogueBwdISA_SB_SD_Li256ELb0ELb0ELi4EEENS1_19SingleTileSchedulerILb0ELb0ELb0ELi128EEEEEEEEEvNT_6ParamsE,@function
        .size           _ZN7cutlass13device_kernelIN5flash19enable_sm80_to_sm89INS1_16FlashAttnBwdSm80INS1_25CollectiveMainloopBwdSm80ILi2ELi2EN4cute5tupleIJNS5_1CILi64EEENS7_ILi128EEES9_EEENS_6half_tEfNS_4arch4Sm80ELb0ELb0ELb0ELb0ELb1ELb0ELb0ELb0ELi2ELi2ELi2ELi2ELb0EEENS1_21CollectiveEpilogueBwdISA_SB_SD_Li256ELb0ELb0ELi4EEENS1_19SingleTileSchedulerILb0ELb0ELb0ELi128EEEEEEEEEvNT_6ParamsE,(.L_x_2317 - _ZN7cutlass13device_kernelIN5flash19enable_sm80_to_sm89INS1_16FlashAttnBwdSm80INS1_25CollectiveMainloopBwdSm80ILi2ELi2EN4cute5tupleIJNS5_1CILi64EEENS7_ILi128EEES9_EEENS_6half_tEfNS_4arch4Sm80ELb0ELb0ELb0ELb0ELb1ELb0ELb0ELb0ELi2ELi2ELi2ELi2ELb0EEENS1_21CollectiveEpilogueBwdISA_SB_SD_Li256ELb0ELb0ELi4EEENS1_19SingleTileSchedulerILb0ELb0ELb0ELi128EEEEEEEEEvNT_6ParamsE)
        .other          _ZN7cutlass13device_kernelIN5flash19enable_sm80_to_sm89INS1_16FlashAttnBwdSm80INS1_25CollectiveMainloopBwdSm80ILi2ELi2EN4cute5tupleIJNS5_1CILi64EEENS7_ILi128EEES9_EEENS_6half_tEfNS_4arch4Sm80ELb0ELb0ELb0ELb0ELb1ELb0ELb0ELb0ELi2ELi2ELi2ELi2ELb0EEENS1_21CollectiveEpilogueBwdISA_SB_SD_Li256ELb0ELb0ELi4EEENS1_19SingleTileSchedulerILb0ELb0ELb0ELi128EEEEEEEEEvNT_6ParamsE,@"STO_CUDA_ENTRY STV_DEFAULT"
_ZN7cutlass13device_kernelIN5flash19enable_sm80_to_sm89INS1_16FlashAttnBwdSm80INS1_25CollectiveMainloopBwdSm80ILi2ELi2EN4cute5tupleIJNS5_1CILi64EEENS7_ILi128EEES9_EEENS_6half_tEfNS_4arch4Sm80ELb0ELb0ELb0ELb0ELb1ELb0ELb0ELb0ELi2ELi2ELi2ELi2ELb0EEENS1_21CollectiveEpilogueBwdISA_SB_SD_Li256ELb0ELb0ELi4EEENS1_19SingleTileSchedulerILb0ELb0ELb0ELi128EEEEEEEEEvNT_6ParamsE:
        /* <DEDUP_REMOVED lines=350> */
.L_x_1057:
[----:B------:R-:W-:Y:S05]  /*15e0*/  BSYNC B0 ;  /* 0x0000000000007941 */ /* 0x000fea0003800000 */
.L_x_1056:
        /* <DEDUP_REMOVED lines=68> */
.L_x_1058:
        /* <DEDUP_REMOVED lines=132> */
.L_x_1062:
        /* <DEDUP_REMOVED lines=188> */
.L_x_1060:
        /* <DEDUP_REMOVED lines=496> */
.L_x_1061:
        /* <DEDUP_REMOVED lines=244> */
.L_x_1059:
        /* <DEDUP_REMOVED lines=293> */
.L_x_1064:
[----:B---345:R-:W-:Y:S05]  /*6ec0*/  BSYNC B0 ;  /* 0x0000000000007941 */ /* 0x038fea0003800000 */
.L_x_1063:
        /* <DEDUP_REMOVED lines=17> */
.L_x_1066:
[----:B------:R-:W-:Y:S05]  /*6fe0*/  BSYNC B0 ;  /* 0x0000000000007941 */ /* 0x000fea0003800000 */
.L_x_1065:
        /* <DEDUP_REMOVED lines=16> */
.L_x_1068:
[----:B------:R-:W-:Y:S05]  /*70f0*/  BSYNC B0 ;  /* 0x0000000000007941 */ /* 0x000fea0003800000 */
.L_x_1067:
        /* <DEDUP_REMOVED lines=16> */
.L_x_1070:
[----:B------:R-:W-:Y:S05]  /*7200*/  BSYNC B0 ;  /* 0x0000000000007941 */ /* 0x000fea0003800000 */
.L_x_1069:
        /* <DEDUP_REMOVED lines=16> */
.L_x_1072:
[----:B------:R-:W-:Y:S05]  /*7310*/  BSYNC B0 ;  /* 0x0000000000007941 */ /* 0x000fea0003800000 */
.L_x_1071:
        /* <DEDUP_REMOVED lines=16> */
.L_x_1074:
[----:B------:R-:W-:Y:S05]  /*7420*/  BSYNC B0 ;  /* 0x0000000000007941 */ /* 0x000fea0003800000 */
.L_x_1073:
        /* <DEDUP_REMOVED lines=16> */
.L_x_1076:
[----:B------:R-:W-:Y:S05]  /*7530*/  BSYNC B0 ;  /* 0x0000000000007941 */ /* 0x000fea0003800000 */
.L_x_1075:
        /* <DEDUP_REMOVED lines=16> */
.L_x_1078:
[----:B------:R-:W-:Y:S05]  /*7640*/  BSYNC B0 ;  /* 0x0000000000007941 */ /* 0x000fea0003800000 */
.L_x_1077:
        /* <DEDUP_REMOVED lines=24> */
.L_x_1080:
[----:B------:R-:W-:Y:S05]  /*77d0*/  BSYNC B0 ;  /* 0x0000000000007941 */ /* 0x000fea0003800000 */
.L_x_1079:
        /* <DEDUP_REMOVED lines=15> */
.L_x_1082:
[----:B------:R-:W-:Y:S05]  /*78d0*/  BSYNC B0 ;  /* 0x0000000000007941 */ /* 0x000fea0003800000 */
.L_x_1081:
        /* <DEDUP_REMOVED lines=14> */
.L_x_1084:
[----:B------:R-:W-:Y:S05]  /*79c0*/  BSYNC B0 ;  /* 0x0000000000007941 */ /* 0x000fea0003800000 */
.L_x_1083:
        /* <DEDUP_REMOVED lines=14> */
.L_x_1086:
[----:B------:R-:W-:Y:S05]  /*7ab0*/  BSYNC B0 ;  /* 0x0000000000007941 */ /* 0x000fea0003800000 */
.L_x_1085:
        /* <DEDUP_REMOVED lines=14> */
.L_x_1088:
[----:B------:R-:W-:Y:S05]  /*7ba0*/  BSYNC B0 ;  /* 0x0000000000007941 */ /* 0x000fea0003800000 */
.L_x_1087:
        /* <DEDUP_REMOVED lines=14> */
.L_x_1090:
[----:B------:R-:W-:Y:S05]  /*7c90*/  BSYNC B0 ;  /* 0x0000000000007941 */ /* 0x000fea0003800000 */
.L_x_1089:
        /* <DEDUP_REMOVED lines=14> */
.L_x_1092:
[----:B------:R-:W-:Y:S05]  /*7d80*/  BSYNC B0 ;  /* 0x0000000000007941 */ /* 0x000fea0003800000 */
.L_x_1091:
        /* <DEDUP_REMOVED lines=14> */
.L_x_1093:
        /* <DEDUP_REMOVED lines=9> */
.L_x_2317:


//--------------------- .text._ZN7cutlass13device_kernelIN5flash19enable_sm80_to_sm89INS1_16FlashAttnBwdSm80INS1_25CollectiveMainloopBwdSm80ILi2ELi2EN4cute5tupleIJNS5_1CILi64EEENS7_ILi128EEES9_EEENS_6half_tEfNS_4arch4Sm80ELb0ELb0ELb0ELb0ELb0ELb0ELb0ELb0ELi2ELi2ELi2ELi2ELb0EEENS1_24CollectiveEpilogueBwdGQAISA_fSD_Li256ELb0ELb0EEENS1_19SingleTileSchedulerILb0ELb0ELb0ELi128EEEEEEEEEvNT_6ParamsE --------------------------
	.section	.text._ZN7cutlass13device_kernelIN5flash19enable_sm80_to_sm89INS1_16FlashAttnBwdSm80INS1_25CollectiveMainloopBwdSm80ILi2ELi2EN4cute5tupleIJNS5_1CILi64EEENS7_ILi128EEES9_EEENS_6half_tEfNS_4arch4Sm80ELb0ELb0ELb0ELb0ELb0ELb0ELb0ELb0ELi2ELi2ELi2ELi2ELb0EEENS1_24CollectiveEpilogueBwdGQAISA_fSD_Li256ELb0ELb0EEENS1_19SingleTileSchedulerILb0ELb0ELb0ELi128EEEEEEEEEvNT_6ParamsE,"ax",@progbits
	.sectioninfo	@"SHI_REGISTERS=255"
	.align	128
.text._ZN7cutlass13device_kernelIN5flash19enable_sm80_to_sm89INS1_16FlashAttnBwdSm80INS1_25CollectiveMainloopBwdSm80ILi2ELi2EN4cute5tupleIJNS5_1CILi64EEENS7_ILi128EEES9_EEENS_6half_tEfNS_4arch4Sm80ELb0ELb0ELb0ELb0ELb0ELb0ELb0ELb0ELi2ELi2ELi2ELi2ELb0EEENS1_24CollectiveEpilogueBwdGQAISA_fSD_Li256ELb0ELb0EEENS1_19SingleTileSchedulerILb0ELb0ELb0ELi128EEEEEEEEEvNT_6ParamsE:
        .type           _ZN7cutlass13device_kernelIN5flash19enable_sm80_to_sm89INS1_16FlashAttnBwdSm80INS1_25CollectiveMainloopBwdSm80ILi2ELi2EN4cute5tupleIJNS5_1CILi64EEENS7_ILi128EEES9_EEENS_6half_tEfNS_4arch4Sm80ELb0ELb0ELb0ELb0ELb0ELb0ELb0ELb0ELi2ELi2ELi2ELi2ELb0EEENS1_24CollectiveEpilogueBwdGQAISA_fSD_Li256ELb0ELb0EEENS1_19SingleTileSchedulerILb0ELb0ELb0ELi128EEEEEEEEEvNT_6ParamsE,@function
        .size           _ZN7cutlass13device_kernelIN5flash19enable_sm80_to_sm89INS1_16FlashAttnBwdSm80INS1_25CollectiveMainloopBwdSm80ILi2ELi2EN4cute5tupleIJNS5_1CILi64EEENS7_ILi128EEES9_EEENS_6half_tEfNS_4arch4Sm80ELb0ELb0ELb0ELb0ELb0ELb0ELb0ELb0ELi2ELi2ELi2ELi2ELb0EEENS1_24CollectiveEpilogueBwdGQAISA_fSD_Li256ELb0ELb0EEENS1_19SingleTileSchedulerILb0ELb0ELb0ELi128EEEEEEEEEvNT_6ParamsE,(.L_x_2318 - _ZN7cutlass13device_kernelIN5flash19enable_sm80_to_sm89INS1_16FlashAttnBwdSm80INS1_25CollectiveMainloopBwdSm80ILi2ELi2EN4cute5tupleIJNS5_1CILi64EEENS7_ILi128EEES9_EEENS_6half_tEfNS_4arch4Sm80ELb0ELb0ELb0ELb0ELb0ELb0ELb0ELb0ELi2ELi2ELi2ELi2ELb0EEENS1_24CollectiveEpilogueBwdGQAISA_fSD_Li256ELb0ELb0EEENS1_19SingleTileSchedulerILb0ELb0ELb0ELi128EEEEEEEEEvNT_6ParamsE)
        .other          _ZN7cutlass13device_kernelIN5flash19enable_sm80_to_sm89INS1_16FlashAttnBwdSm80INS1_25CollectiveMainloopBwdSm80ILi2ELi2EN4cute5tupleIJNS5_1CILi64EEENS7_ILi128EEES9_EEENS_6half_tEfNS_4arch4Sm80ELb0ELb0ELb0ELb0ELb0ELb0ELb0ELb0ELi2ELi2ELi2ELi2ELb0EEENS1_24CollectiveEpilogueBwdGQAISA_fSD_Li256ELb0ELb0EEENS1_19SingleTileSchedulerILb0ELb0ELb0ELi128EEEEEEEEEvNT_6ParamsE,@"STO_CUDA_ENTRY STV_DEFAULT"
_ZN7cutlass13device_kernelIN5flash19enable_sm80_to_sm89INS1_16FlashAttnBwdSm80INS1_25CollectiveMainloopBwdSm80ILi2ELi2EN4cute5tupleIJNS5_1CILi64EEENS7_ILi128EEES9_EEENS_6half_tEfNS_4arch4Sm80ELb0ELb0ELb0ELb0ELb0ELb0ELb0ELb0ELi2ELi2ELi2ELi2ELb0EEENS1_24CollectiveEpilogueBwdGQAISA_fSD_Li256ELb0ELb0EEENS1_19SingleTileSchedulerILb0ELb0ELb0ELi128EEEEEEEEEvNT_6ParamsE:
        /* <DEDUP_REMOVED lines=9> */
[----:B------:R-:W-:Y:S01]  /*0090*/  UISETP.NE.AND UP0, UPT, UR4, 0x1, UPT ;  /* 0x000000010400788c */ /* 0x000fe2000bf05270 */
[----:B------:R-:W3:Y:S01]  /*00a0*/  S2R R12, SR_CTAID.X ;  /* 0x00000000000c7919 */ /* 0x000ee20000002500 */
[----:B------:R-:W-:Y:S01]  /*00b0*/  USHF.R.S32.HI UR17, URZ, 0x1f, UR18 ;  /* 0x0000001f3f117899 */ /* 0x000fe20008011412 */
[----:B------:R-:W-:Y:S01]  /*00c0*/  IMAD.MOV.U32 R24, RZ, RZ, -0x80 ;  /* 0xffffff80ff187424 */ /* 0x000fe200078e00ff */
[----:B------:R-:W-:Y:S01]  /*00d0*/  ULDC UR4, c[0x0][0x250] ;  /* 0x0000940000047ab9 */ /* 0x000fe20000000800 */
[----:B------:R-:W-:Y:S01]  /*00e0*/  IMAD.U32 R16, RZ, RZ, UR18 ;  /* 0x00000012ff107e24 */ /* 0x000fe2000f8e00ff */
[----:B------:R-:W-:-:S02]  /*00f0*/  UMOV UR11, 0x6 ;  /* 0x00000006000b7882 */ /* 0x000fc40000000000 */
[----:B------:R-:W-:Y:S02]  /*0100*/  ULDC.64 UR20, c[0x0][0x118] ;  /* 0x0000460000147ab9 */ /* 0x000fe40000000a00 */
[----:B------:R-:W-:Y:S02]  /*0110*/  ULDC.64 UR14, c[0x0][0x178] ;  /* 0x00005e00000e7ab9 */ /* 0x000fe40000000a00 */
[----:B------:R-:W-:Y:S02]  /*0120*/  USHF.L.U64.HI UR15, UR14, UR11, UR15 ;  /* 0x0000000b0e0f7299 */ /* 0x000fe4000801020f */
[----:B------:R-:W-:Y:S01]  /*0130*/  USHF.L.U32 UR16, UR14, 0x6, URZ ;  /* 0x000000060e107899 */ /* 0x000fe2000800063f */
[--C-:B-1----:R-:W-:Y:S01]  /*0140*/  IMAD.MOV.U32 R26, RZ, RZ, R2.reuse ;  /* 0x000000ffff1a7224 */ /* 0x102fe200078e0002 */
[----:B--2---:R-:W-:Y:S01]  /*0150*/  UIMAD.WIDE.U32 UR8, UR10, UR5, URZ ;  /* 0x000000050a0872a5 */ /* 0x004fe2000f8e003f */
[----:B------:R-:W-:Y:S01]  /*0160*/  IMAD.MOV.U32 R26, RZ, RZ, R2 ;  /* 0x000000ffff1a7224 */ /* 0x000fe200078e0002 */
[----:B------:R-:W-:Y:S01]  /*0170*/  UMOV UR6, UR10 ;  /* 0x0000000a00067c82 */ /* 0x000fe20008000000 */
[----:B------:R1:W-:Y:S01]  /*0180*/  STL [R1+0x18], R2 ;  /* 0x0000180201007387 */ /* 0x0003e20000100800 */
[----:B------:R-:W-:Y:S01]  /*0190*/  @UP0 USHF.R.U32.HI UR6, URZ, UR4, UR9 ;  /* 0x000000043f060299 */ /* 0x000fe20008011609 */
[----:B---3--:R-:W-:Y:S01]  /*01a0*/  IMAD R24, R12, R24, c[0x0][0x198] ;  /* 0x000066000c187624 */ /* 0x008fe200078e0218 */
[----:B------:R-:W-:Y:S01]  /*01b0*/  SHF.R.S32.HI R18, RZ, 0x1f, R26 ;  /* 0x0000001fff127819 */ /* 0x000fe2000001141a */
[----:B------:R-:W-:Y:S01]  /*01c0*/  ULDC.64 UR4, c[0x0][0x1e0] ;  /* 0x0000780000047ab9 */ /* 0x000fe20000000a00 */
[----:B------:R-:W-:Y:S01]  /*01d0*/  IMAD.SHL.U32 R250, R26, 0x4, RZ ;  /* 0x000000041afa7824 */ /* 0x000fe200078e00ff */
[----:B------:R-:W-:Y:S01]  /*01e0*/  USHF.R.S32.HI UR7, URZ, 0x1f, UR6 ;  /* 0x0000001f3f077899 */ /* 0x000fe20008011406 */
[----:B------:R-:W-:Y:S01]  /*01f0*/  LEA.HI R0, R18, R26, RZ, 0x3 ;  /* 0x0000001a12007211 */ /* 0x000fe200078f18ff */
[----:B------:R-:W-:Y:S01]  /*0200*/  IMAD.U32 R10, RZ, RZ, UR6 ;  /* 0x00000006ff0a7e24 */ /* 0x000fe2000f8e00ff */
[----:B------:R-:W-:Y:S01]  /*0210*/  USHF.R.S32.HI UR19, URZ, 0x1f, UR10 ;  /* 0x0000001f3f137899 */ /* 0x000fe2000801140a */
[----:B------:R-:W-:Y:S01]  /*0220*/  SHF.R.S32.HI R251, RZ, 0x1f, R250 ;  /* 0x0000001ffffb7819 */ /* 0x000fe200000114fa */
[----:B------:R-:W-:Y:S01]  /*0230*/  UIMAD UR4, UR7, UR4, URZ ;  /* 0x00000004070472a4 */ /* 0x000fe2000f8e023f */
[----:B------:R-:W-:-:S02]  /*0240*/  SHF.R.S32.HI R28, RZ, 0x3, R0 ;  /* 0x00000003ff1c7819 */ /* 0x000fc40000011400 */
[----:B------:R-:W-:Y:S01]  /*0250*/  LOP3.LUT R3, R0, 0xfffffff8, RZ, 0xc0, !PT ;  /* 0xfffffff800037812 */ /* 0x000fe200078ec0ff */
[----:B------:R-:W-:Y:S01]  /*0260*/  UIMAD UR8, UR6, UR5, UR4 ;  /* 0x00000005060872a4 */ /* 0x000fe2000f8e0204 */
[----:B------:R-:W-:Y:S02]  /*0270*/  LEA.HI R0, R18, R26, RZ, 0x6 ;  /* 0x0000001a12007211 */ /* 0x000fe400078f30ff */
[----:B------:R-:W-:Y:S01]  /*0280*/  SHF.R.S32.HI R29, RZ, 0x1f, R28 ;  /* 0x0000001fff1d7819 */ /* 0x000fe2000001141c */
[----:B------:R-:W-:Y:S01]  /*0290*/  IMAD.IADD R22, R26, 0x1, -R3 ;  /* 0x000000011a167824 */ /* 0x000fe200078e0a03 */
[----:B------:R-:W-:Y:S01]  /*02a0*/  SHF.R.S32.HI R20, RZ, 0x6, R0 ;  /* 0x00000006ff147819 */ /* 0x000fe20000011400 */
[----:B------:R-:W-:Y:S02]  /*02b0*/  ULDC.64 UR4, c[0x0][0x1b0] ;  /* 0x00006c0000047ab9 */ /* 0x000fe40000000a00 */
[----:B------:R-:W-:Y:S01]  /*02c0*/  IMAD.SHL.U32 R14, R22, 0x8, RZ ;  /* 0x00000008160e7824 */ /* 0x000fe200078e00ff */
[----:B------:R-:W-:Y:S01]  /*02d0*/  UIMAD UR4, UR7, UR4, URZ ;  /* 0x00000004070472a4 */ /* 0x000fe2000f8e023f */
[----:B-1----:R-:W-:Y:S01]  /*02e0*/  IMAD.SHL.U32 R2, R28, 0x40, RZ ;  /* 0x000000401c027824 */ /* 0x002fe200078e00ff */
[----:B------:R-:W-:Y:S01]  /*02f0*/  STL.64 [R1], R28 ;  /* 0x0000001c01007387 */ /* 0x000fe20000100a00 */
[----:B------:R-:W-:Y:S01]  /*0300*/  IMAD.SHL.U32 R223, R20, 0x200, RZ ;  /* 0x0000020014df7824 */ /* 0x000fe200078e00ff */
[----:B------:R-:W-:Y:S01]  /*0310*/  SHF.R.S32.HI R15, RZ, 0x1f, R14 ;  /* 0x0000001fff0f7819 */ /* 0x000fe2000001140e */
[----:B------:R-:W-:Y:S01]  /*0320*/  UIMAD UR9, UR6, UR5, UR4 ;  /* 0x00000005060972a4 */ /* 0x000fe2000f8e0204 */
[----:B------:R-:W-:Y:S01]  /*0330*/  LOP3.LUT R0, R2, 0x1c0, RZ, 0xc0, !PT ;  /* 0x000001c002007812 */ /* 0x000fe200078ec0ff */
[----:B------:R-:W-:Y:S01]  /*0340*/  IMAD.WIDE R12, R12, 0x80, R28 ;  /* 0x000000800c0c7825 */ /* 0x000fe200078e021c */
[----:B------:R-:W-:Y:S01]  /*0350*/  ULDC.64 UR4, c[0x0][0x210] ;  /* 0x0000840000047ab9 */ /* 0x000fe20000000a00 */
[----:B------:R-:W-:Y:S01]  /*0360*/  ISETP.GE.AND P4, PT, R14, c[0x0][0x1cc], PT ;  /* 0x000073000e007a0c */ /* 0x000fe20003f86270 */
[----:B------:R-:W-:Y:S01]  /*0370*/  ULDC.64 UR6, c[0x0][0x180] ;  /* 0x0000600000067ab9 */ /* 0x000fe20000000a00 */
[--C-:B------:R-:W-:Y:S01]  /*0380*/  LOP3.LUT R2, R0, 0x38, R14.reuse, 0xf8, !PT ;  /* 0x0000003800027812 */ /* 0x100fe200078ef80e */
[----:B------:R-:W-:Y:S01]  /*0390*/  IMAD.WIDE.U32 R6, R10, c[0x0][0x1e0], R14 ;  /* 0x000078000a067a25 */ /* 0x000fe200078e000e */
[----:B------:R-:W-:Y:S01]  /*03a0*/  SHF.R.U32.HI R0, RZ, 0x3, R0 ;  /* 0x00000003ff007819 */ /* 0x000fe20000011600 */
[----:B------:R-:W-:Y:S01]  /*03b0*/  UIMAD UR4, UR19, UR4, URZ ;  /* 0x00000004130472a4 */ /* 0x000fe2000f8e023f */
[----:B------:R-:W-:Y:S01]  /*03c0*/  IADD3 R19, R14, 0x40, RZ ;  /* 0x000000400e137810 */ /* 0x000fe20007ffe0ff */
[----:B------:R-:W-:Y:S01]  /*03d0*/  IMAD.WIDE.U32 R10, R10, c[0x0][0x1b0], R14 ;  /* 0x00006c000a0a7a25 */ /* 0x000fe200078e000e */
[----:B------:R-:W-:Y:S01]  /*03e0*/  LOP3.LUT R17, R223, R2, R0, 0xf6, !PT ;  /* 0x00000002df117212 */ /* 0x000fe200078ef600 */
[----:B------:R-:W-:Y:S01]  /*03f0*/  UIMAD UR6, UR19, UR6, URZ ;  /* 0x00000006130672a4 */ /* 0x000fe2000f8e023f */
[----:B------:R-:W-:Y:S01]  /*0400*/  ISETP.GE.AND P2, PT, R19, c[0x0][0x1cc], PT ;  /* 0x0000730013007a0c */ /* 0x000fe20003f46270 */
[----:B------:R-:W-:-:S02]  /*0410*/  IMAD R2, R29, c[0x0][0x178], RZ ;  /* 0x00005e001d027a24 */ /* 0x000fc400078e02ff */
[----:B------:R-:W-:Y:S02]  /*0420*/  IMAD R0, R29, c[0x0][0x208], RZ ;  /* 0x000082001d007a24 */ /* 0x000fe400078e02ff */
[C---:B------:R-:W-:Y:S02]  /*0430*/  IMAD R8, R28.reuse, c[0x0][0x17c], R2 ;  /* 0x00005f001c087a24 */ /* 0x040fe400078e0202 */
[----:B------:R-:W-:-:S04]  /*0440*/  IMAD.WIDE.U32 R2, R28, c[0x0][0x178], R14 ;  /* 0x00005e001c027a25 */ /* 0x000fc800078e000e */
[C---:B------:R-:W-:Y:S02]  /*0450*/  IMAD R0, R28.reuse, c[0x0][0x20c], R0 ;  /* 0x000083001c007a24 */ /* 0x040fe400078e0200 */
[----:B------:R-:W-:-:S04]  /*0460*/  IMAD.WIDE.U32 R4, R28, c[0x0][0x208], R14 ;  /* 0x000082001c047a25 */ /* 0x000fc800078e000e */
[----:B------:R-:W-:Y:S01]  /*0470*/  IMAD.IADD R9, R3, 0x1, R8 ;  /* 0x0000000103097824 */ /* 0x000fe200078e0208 */
[----:B------:R-:W-:Y:S01]  /*0480*/  IADD3 R3, R7, UR8, RZ ;  /* 0x0000000807037c10 */ /* 0x000fe2000fffe0ff */
[----:B------:R-:W-:Y:S01]  /*0490*/  IMAD.IADD R5, R5, 0x1, R0 ;  /* 0x0000000105057824 */ /* 0x000fe200078e0200 */
[----:B------:R-:W-:Y:S01]  /*04a0*/  IADD3 R7, R11, UR9, RZ ;  /* 0x000000090b077c10 */ /* 0x000fe2000fffe0ff */
[----:B------:R-:W-:Y:S01]  /*04b0*/  UIMAD UR9, UR10, UR5, UR4 ;  /* 0x000000050a0972a4 */ /* 0x000fe2000f8e0204 */
[----:B------:R-:W-:Y:S01]  /*04c0*/  IMAD.MOV.U32 R8, RZ, RZ, R2 ;  /* 0x000000ffff087224 */ /* 0x000fe200078e0002 */
[----:B------:R-:W-:Y:S01]  /*04d0*/  UIMAD UR8, UR10, UR7, UR6 ;  /* 0x000000070a0872a4 */ /* 0x000fe2000f8e0206 */
[----:B------:R-:W-:Y:S01]  /*04e0*/  IMAD.U32 R11, RZ, RZ, UR10 ;  /* 0x0000000aff0b7e24 */ /* 0x000fe2000f8e00ff */
[----:B------:R-:W-:Y:S01]  /*04f0*/  ULDC.64 UR4, c[0x0][0x1b8] ;  /* 0x00006e0000047ab9 */ /* 0x000fe20000000a00 */
[----:B------:R-:W-:Y:S01]  /*0500*/  IMAD.U32 R0, RZ, RZ, UR10 ;  /* 0x0000000aff007e24 */ /* 0x000fe2000f8e00ff */
[----:B------:R-:W-:Y:S01]  /*0510*/  ULDC.64 UR6, c[0x0][0x1e8] ;  /* 0x00007a0000067ab9 */ /* 0x000fe20000000a00 */
[----:B------:R-:W-:Y:S01]  /*0520*/  IMAD.MOV.U32 R2, RZ, RZ, R6 ;  /* 0x000000ffff027224 */ /* 0x000fe200078e0006 */
[----:B------:R-:W-:Y:S01]  /*0530*/  UIMAD UR4, UR17, UR4, URZ ;  /* 0x00000004110472a4 */ /* 0x000fe2000f8e023f */
[----:B------:R-:W-:Y:S01]  /*0540*/  IMAD.MOV.U32 R6, RZ, RZ, R10 ;  /* 0x000000ffff067224 */ /* 0x000fe200078e000a */
[----:B------:R-:W-:Y:S01]  /*0550*/  UIMAD UR6, UR17, UR6, URZ ;  /* 0x00000006110672a4 */ /* 0x000fe2000f8e023f */
[----:B------:R-:W-:-:S03]  /*0560*/  IMAD.WIDE.U32 R10, R11, c[0x0][0x180], R8 ;  /* 0x000060000b0a7a25 */ /* 0x000fc600078e0008 */
[----:B------:R-:W-:Y:S01]  /*0570*/  UIMAD UR6, UR18, UR7, UR6 ;  /* 0x00000007120672a4 */ /* 0x000fe2000f8e0206 */
[----:B------:R-:W-:Y:S01]  /*0580*/  IMAD.WIDE.U32 R8, R0, c[0x0][0x210], R4 ;  /* 0x0000840000087a25 */ /* 0x000fe200078e0004 */
[----:B------:R-:W-:Y:S01]  /*0590*/  UIMAD UR7, UR18, UR5, UR4 ;  /* 0x00000005120772a4 */ /* 0x000fe2000f8e0204 */
[----:B------:R-:W-:Y:S02]  /*05a0*/  IADD3 R11, R11, UR8, RZ ;  /* 0x000000080b0b7c10 */ /* 0x000fe4000fffe0ff */
[----:B------:R-:W-:Y:S01]  /*05b0*/  IMAD.U32 R4, RZ, RZ, UR18 ;  /* 0x00000012ff047e24 */ /* 0x000fe2000f8e00ff */
[----:B------:R-:W-:Y:S01]  /*05c0*/  ULDC.64 UR4, c[0x0][0x188] ;  /* 0x0000620000047ab9 */ /* 0x000fe20000000a00 */
[----:B------:R-:W-:Y:S01]  /*05d0*/  IMAD.U32 R0, RZ, RZ, UR18 ;  /* 0x00000012ff007e24 */ /* 0x000fe2000f8e00ff */
[----:B------:R-:W-:Y:S01]  /*05e0*/  UIMAD UR4, UR17, UR4, URZ ;  /* 0x00000004110472a4 */ /* 0x000fe2000f8e023f */
[----:B------:R-:W-:-:S04]  /*05f0*/  IMAD.WIDE.U32 R4, R4, c[0x0][0x1e8], R2 ;  /* 0x00007a0004047a25 */ /* 0x000fc800078e0002 */
[----:B------:R-:W-:Y:S01]  /*0600*/  IMAD.WIDE.U32 R2, R0, c[0x0][0x1b8], R6 ;  /* 0x00006e0000027a25 */ /* 0x000fe200078e0006 */
[----:B------:R-:W-:Y:S02]  /*0610*/  IADD3 R7, R9, UR9, RZ ;  /* 0x0000000909077c10 */ /* 0x000fe4000fffe0ff */
[----:B------:R-:W-:Y:S01]  /*0620*/  IADD3 R5, R5, UR6, RZ ;  /* 0x0000000605057c10 */ /* 0x000fe2000fffe0ff */
[----:B------:R-:W-:Y:S01]  /*0630*/  IMAD.MOV.U32 R6, RZ, RZ, R8 ;  /* 0x000000ffff067224 */ /* 0x000fe200078e0008 */
[----:B------:R-:W-:Y:S01]  /*0640*/  IADD3 R3, R3, UR7, RZ ;  /* 0x0000000703037c10 */ /* 0x000fe2000fffe0ff */
[----:B------:R-:W-:Y:S01]  /*0650*/  IMAD.U32 R8, RZ, RZ, UR18 ;  /* 0x00000012ff087e24 */ /* 0x000fe2000f8e00ff */
[----:B------:R-:W-:Y:S01]  /*0660*/  UIMAD UR7, UR18, UR5, UR4 ;  /* 0x00000005120772a4 */ /* 0x000fe2000f8e0204 */
[----:B------:R-:W-:Y:S02]  /*0670*/  IMAD R0, R13, c[0x0][0x1d8], RZ ;  /* 0x000076000d007a24 */ /* 0x000fe400078e02ff */
[----:B------:R-:W-:Y:S01]  /*0680*/  ULDC.64 UR4, c[0x0][0x218] ;  /* 0x0000860000047ab9 */ /* 0x000fe20000000a00 */
[----:B------:R-:W-:Y:S01]  /*0690*/  IMAD.WIDE.U32 R8, R8, c[0x0][0x188], R10 ;  /* 0x0000620008087a25 */ /* 0x000fe200078e000a */
[----:B------:R-:W-:-:S03]  /*06a0*/  UIMAD UR4, UR17, UR4, URZ ;  /* 0x00000004110472a4 */ /* 0x000fc6000f8e023f */
[----:B------:R-:W-:Y:S01]  /*06b0*/  IMAD R10, R12, c[0x0][0x1dc], R0 ;  /* 0x000077000c0a7a24 */ /* 0x000fe200078e0200 */
[----:B------:R-:W-:Y:S01]  /*06c0*/  UIMAD UR6, UR18, UR5, UR4 ;  /* 0x00000005120672a4 */ /* 0x000fe2000f8e0204 */
[----:B------:R-:W-:Y:S01]  /*06d0*/  IMAD.WIDE.U32 R6, R16, c[0x0][0x218], R6 ;  /* 0x0000860010067a25 */ /* 0x000fe200078e0006 */
[----:B------:R-:W-:Y:S01]  /*06e0*/  IADD3 R0, R9, UR7, RZ ;  /* 0x0000000709007c10 */ /* 0x000fe2000fffe0ff */
[----:B------:R-:W-:Y:S01]  /*06f0*/  ULDC.64 UR4, c[0x0][0x1d8] ;  /* 0x0000760000047ab9 */ /* 0x000fe20000000a00 */
[----:B------:R-:W-:Y:S01]  /*0700*/  LEA R32, P0, R8, c[0x0][0x160], 0x1 ;  /* 0x0000580008207a11 */ /* 0x000fe200078008ff */
[----:B------:R-:W-:Y:S01]  /*0710*/  IMAD.IADD R9, R24, 0x1, -R28 ;  /* 0x0000000118097824 */ /* 0x000fe200078e0a1c */
[----:B------:R-:W-:Y:S01]  /*0720*/  USHF.L.U64.HI UR7, UR4, UR11, UR5 ;  /* 0x0000000b04077299 */ /* 0x000fe20008010205 */
[----:B------:R-:W-:Y:S01]  /*0730*/  IMAD R11, R13, c[0x0][0x1a8], RZ ;  /* 0x00006a000d0b7a24 */ /* 0x000fe200078e02ff */
[----:B------:R-:W-:Y:S01]  /*0740*/  LEA.HI.X R33, R8, c[0x0][0x164], R0, 0x1, P0 ;  /* 0x0000590008217a11 */ /* 0x000fe200000f0c00 */
[----:B------:R-:W-:Y:S01]  /*0750*/  IMAD.WIDE.U32 R4, R12, c[0x0][0x1d8], R4 ;  /* 0x000076000c047a25 */ /* 0x000fe200078e0004 */
[----:B------:R-:W-:Y:S01]  /*0760*/  IADD3 R0, R7, UR6, RZ ;  /* 0x0000000607007c10 */ /* 0x000fe2000fffe0ff */
[----:B------:R-:W-:Y:S01]  /*0770*/  USHF.L.U32 UR6, UR4, 0x6, URZ ;  /* 0x0000000604067899 */ /* 0x000fe2000800063f */
[----:B------:R-:W-:Y:S01]  /*0780*/  LEA R30, P0, R6, c[0x0][0x1f0], 0x1 ;  /* 0x00007c00061e7a11 */ /* 0x000fe200078008ff */
[C---:B------:R-:W-:Y:S01]  /*0790*/  IMAD R16, R12.reuse, c[0x0][0x1ac], R11 ;  /* 0x00006b000c107a24 */ /* 0x040fe200078e020b */
[----:B------:R-:W-:Y:S01]  /*07a0*/  ISETP.LT.OR P1, PT, R9, 0x1, P4 ;  /* 0x000000010900780c */ /* 0x000fe20002721670 */
[----:B------:R-:W-:Y:S01]  /*07b0*/  IMAD.WIDE.U32 R12, R12, c[0x0][0x1a8], R2 ;  /* 0x00006a000c0c7a25 */ /* 0x000fe200078e0002 */
[----:B------:R-:W-:Y:S01]  /*07c0*/  LEA.HI.X R31, R6, c[0x0][0x1f4], R0, 0x1, P0 ;  /* 0x00007d00061f7a11 */ /* 0x000fe200000f0c00 */
[----:B------:R-:W-:Y:S01]  /*07d0*/  UIADD3 UR9, UP0, UR6, 0x80, URZ ;  /* 0x0000008006097890 */ /* 0x000fe2000ff1e03f */
[C---:B------:R-:W-:Y:S01]  /*07e0*/  LEA R2, P0, R4.reuse, c[0x0][0x1c0], 0x1 ;  /* 0x0000700004027a11 */ /* 0x040fe200078008ff */
[----:B------:R-:W-:Y:S01]  /*07f0*/  IMAD.IADD R0, R5, 0x1, R10 ;  /* 0x0000000105007824 */ /* 0x000fe200078e020a */
[----:B------:R-:W-:Y:S01]  /*0800*/  ISETP.LT.OR P5, PT, R9, 0x1, P2 ;  /* 0x000000010900780c */ /* 0x000fe200017a1670 */
[----:B------:R-:W-:Y:S01]  /*0810*/  IMAD.SHL.U32 R8, R17, 0x2, RZ ;  /* 0x0000000211087824 */ /* 0x000fe200078e00ff */
[----:B------:R-:W-:Y:S01]  /*0820*/  ISETP.LT.OR P3, PT, R9, 0x21, P4 ;  /* 0x000000210900780c */ /* 0x000fe20002761670 */
[----:B------:R-:W-:Y:S01]  /*0830*/  IMAD.U32 R10, RZ, RZ, UR6 ;  /* 0x00000006ff0a7e24 */ /* 0x000fe2000f8e00ff */
[----:B------:R-:W-:Y:S01]  /*0840*/  LEA.HI.X R3, R4, c[0x0][0x1c4], R0, 0x1, P0 ;  /* 0x0000710004037a11 */ /* 0x000fe200000f0c00 */
[----:B------:R-:W-:Y:S01]  /*0850*/  UIADD3.X UR8, URZ, UR7, URZ, UP0, !UPT ;  /* 0x000000073f087290 */ /* 0x000fe200087fe43f */
[----:B------:R-:W-:Y:S01]  /*0860*/  IADD3 R6, P0, R2, UR6, RZ ;  /* 0x0000000602067c10 */ /* 0x000fe2000ff1e0ff */
[----:B------:R-:W-:Y:S01]  /*0870*/  IMAD.IADD R0, R13, 0x1, R16 ;  /* 0x000000010d007824 */ /* 0x000fe200078e0210 */
[----:B------:R-:W-:Y:S01]  /*0880*/  ISETP.LT.OR P6, PT, R9, 0x21, P2 ;  /* 0x000000210900780c */ /* 0x000fe200017c1670 */
[----:B------:R1:W-:Y:S01]  /*0890*/  LDGSTS.E.BYPASS.LTC128B.128 [R8+0x8080], [R2.64], !P1 ;  /* 0x0808000002087fae */ /* 0x0003e2000c901d54 */
[----:B------:R-:W-:Y:S01]  /*08a0*/  IADD3.X R7, R3, UR7, RZ, P0, !PT ;  /* 0x0000000703077c10 */ /* 0x000fe200087fe4ff */
[----:B------:R-:W-:Y:S01]  /*08b0*/  ULDC.64 UR4, c[0x0][0x1a8] ;  /* 0x00006a0000047ab9 */ /* 0x000fe20000000a00 */
[----:B------:R-:W-:Y:S01]  /*08c0*/  IADD3 R10, P1, P0, R10, 0x80, R2 ;  /* 0x000000800a0a7810 */ /* 0x000fe2000783e002 */
[----:B------:R1:W-:Y:S01]  /*08d0*/  LDGSTS.E.BYPASS.LTC128B.128 [R8+0xc080], [R2.64+0x80], !P5 ;  /* 0x0c08008002087fae */ /* 0x0003e2000e901d54 */
[----:B------:R-:W-:-:S02]  /*08e0*/  ISETP.LT.OR P5, PT, R9, 0x41, P4 ;  /* 0x000000410900780c */ /* 0x000fc400027a1670 */
[----:B------:R-:W-:Y:S01]  /*08f0*/  IADD3.X R11, RZ, UR7, R3, P1, P0 ;  /* 0x00000007ff0b7c10 */ /* 0x000fe20008fe0403 */
[----:B------:R2:W-:Y:S01]  /*0900*/  LDGSTS.E.BYPASS.LTC128B.128 [R8+0x9080], [R6.64], !P3 ;  /* 0x0908000006087fae */ /* 0x0005e2000d901d54 */
[----:B------:R-:W-:Y:S02]  /*0910*/  IADD3 R4, P0, R6, UR6, RZ ;  /* 0x0000000606047c10 */ /* 0x000fe4000ff1e0ff */
[----:B------:R-:W-:Y:S01]  /*0920*/  ISETP.LT.OR P3, PT, R9, 0x41, P2 ;  /* 0x000000410900780c */ /* 0x000fe20001761670 */
[----:B------:R3:W-:Y:S01]  /*0930*/  LDGSTS.E.BYPASS.LTC128B.128 [R8+0xd080], [R10.64], !P6 ;  /* 0x0d0800000a087fae */ /* 0x0007e2000f101d54 */
[----:B------:R-:W-:Y:S02]  /*0940*/  IADD3.X R5, R7, UR7, RZ, P0, !PT ;  /* 0x0000000707057c10 */ /* 0x000fe400087fe4ff */
[----:B------:R-:W-:Y:S01]  /*0950*/  LEA.HI R17, R18, R26, RZ, 0x5 ;  /* 0x0000001a12117211 */ /* 0x000fe200078f28ff */
[----:B------:R-:W-:Y:S01]  /*0960*/  STL.64 [R1+0x8], R32 ;  /* 0x0000082001007387 */ /* 0x000fe20000100a00 */
[----:B------:R-:W-:-:S03]  /*0970*/  IADD3 R252, R8, 0x18080, RZ ;  /* 0x0001808008fc7810 */ /* 0x000fc60007ffe0ff */
[----:B------:R4:W-:Y:S01]  /*0980*/  LDGSTS.E.BYPASS.LTC128B.128 [R8+0xa080], [R4.64], !P5 ;  /* 0x0a08000004087fae */ /* 0x0009e2000e901d54 */
[C---:B------:R-:W-:Y:S02]  /*0990*/  ISETP.LT.OR P5, PT, R9.reuse, 0x61, P4 ;  /* 0x000000610900780c */ /* 0x040fe400027a1670 */
[----:B------:R-:W-:Y:S01]  /*09a0*/  ISETP.LT.OR P4, PT, R9, 0x61, P2 ;  /* 0x000000610900780c */ /* 0x000fe20001781670 */
[----:B------:R-:W-:Y:S01]  /*09b0*/  STL.64 [R1+0x10], R30 ;  /* 0x0000101e01007387 */ /* 0x000fe20000100a00 */
[----:B------:R-:W-:Y:S02]  /*09c0*/  ISETP.GE.AND P2, PT, R19, c[0x0][0x19c], PT ;  /* 0x0000670013007a0c */ /* 0x000fe40003f46270 */
[----:B-1----:R-:W-:Y:S02]  /*09d0*/  LEA R2, P1, R12, c[0x0][0x190], 0x1 ;  /* 0x000064000c027a11 */ /* 0x002fe400078208ff */
[----:B--2---:R-:W-:Y:S02]  /*09e0*/  IADD3 R6, P0, R6, UR9, RZ ;  /* 0x0000000906067c10 */ /* 0x004fe4000ff1e0ff */
[----:B------:R-:W-:-:S02]  /*09f0*/  LEA.HI.X R3, R12, c[0x0][0x194], R0, 0x1, P1 ;  /* 0x000065000c037a11 */ /* 0x000fc400008f0c00 */
[----:B------:R-:W-:-:S05]  /*0a00*/  IADD3.X R7, R7, UR8, RZ, P0, !PT ;  /* 0x0000000807077c10 */ /* 0x000fca00087fe4ff */
[----:B------:R1:W-:Y:S01]  /*0a10*/  LDGSTS.E.BYPASS.LTC128B.128 [R8+0xe080], [R6.64], !P3 ;  /* 0x0e08000006087fae */ /* 0x0003e2000d901d54 */
[----:B------:R-:W-:-:S04]  /*0a20*/  ISETP.GE.AND P3, PT, R14, c[0x0][0x19c], PT ;  /* 0x000067000e007a0c */ /* 0x000fc80003f66270 */
[----:B------:R-:W-:Y:S02]  /*0a30*/  ISETP.LT.OR P6, PT, R9, 0x21, P3 ;  /* 0x000000210900780c */ /* 0x000fe40001fc1670 */
[C---:B-1----:R-:W-:Y:S01]  /*0a40*/  IADD3 R6, P1, R4.reuse, UR6, RZ ;  /* 0x0000000604067c10 */ /* 0x042fe2000ff3e0ff */
[----:B------:R-:W-:Y:S01]  /*0a50*/  USHF.L.U32 UR6, UR4, 0x6, URZ ;  /* 0x0000000604067899 */ /* 0x000fe2000800063f */
[----:B----4-:R-:W-:Y:S02]  /*0a60*/  IADD3 R4, P0, R4, UR9, RZ ;  /* 0x0000000904047c10 */ /* 0x010fe4000ff1e0ff */
[----:B------:R-:W-:Y:S01]  /*0a70*/  IADD3.X R7, R5, UR7, RZ, P1, !PT ;  /* 0x0000000705077c10 */ /* 0x000fe20008ffe4ff */
[----:B------:R-:W-:Y:S01]  /*0a80*/  UIADD3 UR9, UP0, UR6, 0x80, URZ ;  /* 0x0000008006097890 */ /* 0x000fe2000ff1e03f */
[----:B------:R-:W-:Y:S01]  /*0a90*/  ISETP.LT.OR P1, PT, R9, 0x1, P3 ;  /* 0x000000010900780c */ /* 0x000fe20001f21670 */
[----:B------:R-:W-:Y:S01]  /*0aa0*/  IMAD.U32 R0, RZ, RZ, UR6 ;  /* 0x00000006ff007e24 */ /* 0x000fe2000f8e00ff */
[----:B------:R-:W-:Y:S01]  /*0ab0*/  IADD3.X R5, R5, UR8, RZ, P0, !PT ;  /* 0x0000000805057c10 */ /* 0x000fe200087fe4ff */
[----:B------:R1:W-:Y:S01]  /*0ac0*/  LDGSTS.E.BYPASS.LTC128B.128 [R8+0xb080], [R6.64], !P5 ;  /* 0x0b08000006087fae */ /* 0x0003e2000e901d54 */
[C---:B------:R-:W-:Y:S01]  /*0ad0*/  ISETP.LT.OR P0, PT, R9.reuse, 0x1, P2 ;  /* 0x000000010900780c */ /* 0x040fe20001701670 */
[----:B------:R-:W-:Y:S01]  /*0ae0*/  USHF.L.U64.HI UR8, UR4, UR11, UR5 ;  /* 0x0000000b04087299 */ /* 0x000fe20008010205 */
[----:B------:R-:W-:Y:S01]  /*0af0*/  ISETP.LT.OR P5, PT, R9, 0x21, P2 ;  /* 0x000000210900780c */ /* 0x000fe200017a1670 */
[----:B------:R2:W-:Y:S01]  /*0b00*/  LDGSTS.E.BYPASS.LTC128B.128 [R8+0xf080], [R4.64], !P4 ;  /* 0x0f08000004087fae */ /* 0x0005e2000e101d54 */
[----:B------:R-:W-:-:S02]  /*0b10*/  ULDC.64 UR4, c[0x0][0x278] ;  /* 0x00009e0000047ab9 */ /* 0x000fc40000000a00 */
[----:B------:R-:W-:Y:S02]  /*0b20*/  UIADD3.X UR7, URZ, UR8, URZ, UP0, !UPT ;  /* 0x000000083f077290 */ /* 0x000fe400087fe43f */
[----:B------:R-:W-:Y:S01]  /*0b30*/  UIMAD UR11, UR17, UR4, URZ ;  /* 0x00000004110b72a4 */ /* 0x000fe2000f8e023f */
[----:B------:R4:W-:Y:S01]  /*0b40*/  LDGSTS.E.BYPASS.LTC128B.128 [R8+0x80], [R2.64], !P1 ;  /* 0x0008000002087fae */ /* 0x0009e2000c901d54 */
[----:B------:R-:W-:Y:S02]  /*0b50*/  UIMAD.WIDE.U32 UR12, UR18, UR4, URZ ;  /* 0x00000004120c72a5 */ /* 0x000fe4000f8e003f */
[----:B------:R-:W-:Y:S01]  /*0b60*/  UIMAD UR11, UR18, UR5, UR11 ;  /* 0x00000005120b72a4 */ /* 0x000fe2000f8e020b */
[----:B------:R4:W-:Y:S02]  /*0b70*/  LDGSTS.E.BYPASS.LTC128B.128 [R8+0x4080], [R2.64+0x80], !P0 ;  /* 0x0408008002087fae */ /* 0x0009e4000c101d54 */
[----:B------:R-:W-:Y:S02]  /*0b80*/  ULDC.64 UR4, c[0x0][0x270] ;  /* 0x00009c0000047ab9 */ /* 0x000fe40000000a00 */
[----:B------:R-:W-:-:S02]  /*0b90*/  UIMAD UR4, UR19, UR4, URZ ;  /* 0x00000004130472a4 */ /* 0x000fc4000f8e023f */
[----:B------:R-:W-:Y:S02]  /*0ba0*/  UIADD3 UR13, UR13, UR11, URZ ;  /* 0x0000000b0d0d7290 */ /* 0x000fe4000fffe03f */
[----:B------:R-:W-:Y:S01]  /*0bb0*/  UIMAD UR5, UR10, UR5, UR4 ;  /* 0x000000050a0572a4 */ /* 0x000fe2000f8e0204 */
[----:B--2---:R-:W-:-:S04]  /*0bc0*/  IADD3 R4, P4, R2, UR6, RZ ;  /* 0x0000000602047c10 */ /* 0x004fc8000ff9e0ff */
[----:B------:R-:W-:Y:S02]  /*0bd0*/  IADD3.X R5, R3, UR8, RZ, P4, !PT ;  /* 0x0000000803057c10 */ /* 0x000fe4000a7fe4ff */
[----:B------:R-:W-:-:S03]  /*0be0*/  ISETP.LT.OR P4, PT, R9, 0x41, P3 ;  /* 0x000000410900780c */ /* 0x000fc60001f81670 */
[----:B------:R2:W-:Y:S01]  /*0bf0*/  LDGSTS.E.BYPASS.LTC128B.128 [R8+0x1080], [R4.64], !P6 ;  /* 0x0108000004087fae */ /* 0x0005e2000f101d54 */
[----:B----4-:R-:W-:Y:S02]  /*0c00*/  IADD3 R2, P1, P0, R0, 0x80, R2 ;  /* 0x0000008000027810 */ /* 0x010fe4000783e002 */
[----:B------:R-:W-:Y:S02]  /*0c10*/  P2R R0, PR, RZ, 0x10 ;  /* 0x00000010ff007803 */ /* 0x000fe40000000000 */
[----:B------:R-:W-:Y:S02]  /*0c20*/  IADD3.X R3, RZ, UR8, R3, P1, P0 ;  /* 0x00000008ff037c10 */ /* 0x000fe40008fe0403 */
[C---:B------:R-:W-:Y:S02]  /*0c30*/  ISETP.LT.OR P4, PT, R9.reuse, 0x61, P3 ;  /* 0x000000610900780c */ /* 0x040fe40001f81670 */
[----:B------:R-:W-:Y:S01]  /*0c40*/  ISETP.NE.AND P3, PT, R0, RZ, PT ;  /* 0x000000ff0000720c */ /* 0x000fe20003f65270 */
[----:B------:R4:W-:Y:S01]  /*0c50*/  LDGSTS.E.BYPASS.LTC128B.128 [R8+0x5080], [R2.64], !P5 ;  /* 0x0508000002087fae */ /* 0x0009e2000e901d54 */
[----:B------:R-:W-:-:S02]  /*0c60*/  ISETP.LT.OR P1, PT, R9, 0x41, P2 ;  /* 0x000000410900780c */ /* 0x000fc40001721670 */
[----:B------:R-:W-:Y:S02]  /*0c70*/  P2R R0, PR, RZ, 0x10 ;  /* 0x00000010ff007803 */ /* 0x000fe40000000000 */
[----:B------:R-:W-:Y:S02]  /*0c80*/  ISETP.LT.OR P4, PT, R9, 0x61, P2 ;  /* 0x000000610900780c */ /* 0x000fe40001781670 */
[----:B------:R-:W-:Y:S02]  /*0c90*/  ISETP.NE.AND P6, PT, R0, RZ, PT ;  /* 0x000000ff0000720c */ /* 0x000fe40003fc5270 */
[----:B------:R-:W-:Y:S02]  /*0ca0*/  ISETP.GE.AND P5, PT, R14, c[0x0][0x16c], PT ;  /* 0x00005b000e007a0c */ /* 0x000fe40003fa6270 */
[----:B------:R-:W-:Y:S02]  /*0cb0*/  ISETP.GE.AND P2, PT, R19, c[0x0][0x16c], PT ;  /* 0x00005b0013007a0c */ /* 0x000fe40003f46270 */
[----:B------:R-:W-:-:S02]  /*0cc0*/  SEL R0, RZ, 0x1, P5 ;  /* 0x00000001ff007807 */ /* 0x000fc40002800000 */
[----:B-1----:R-:W-:Y:S02]  /*0cd0*/  SEL R6, RZ, 0x2, P2 ;  /* 0x00000002ff067807 */ /* 0x002fe40001000000 */
[----:B------:R-:W-:Y:S02]  /*0ce0*/  P2R R7, PR, RZ, 0x4 ;  /* 0x00000004ff077803 */ /* 0x000fe40000000000 */
[----:B------:R-:W-:Y:S01]  /*0cf0*/  IADD3 R9, -R28, c[0x0][0x168], RZ ;  /* 0x00005a001c097a10 */ /* 0x000fe20007ffe1ff */
[----:B------:R-:W-:Y:S02]  /*0d00*/  IMAD.IADD R0, R6, 0x1, R0 ;  /* 0x0000000106007824 */ /* 0x000fe400078e0200 */
[----:B------:R-:W-:Y:S01]  /*0d10*/  IMAD.U32 R6, RZ, RZ, UR5 ;  /* 0x00000005ff067e24 */ /* 0x000fe2000f8e00ff */
[----:B------:R1:W-:Y:S01]  /*0d20*/  STL [R1+0x24], R7 ;  /* 0x0000240701007387 */ /* 0x0003e20000100800 */
[----:B------:R-:W-:Y:S01]  /*0d30*/  ULDC.64 UR4, c[0x0][0x208] ;  /* 0x0000820000047ab9 */ /* 0x000fe20000000a00 */
[----:B------:R-:W-:-:S02]  /*0d40*/  LOP3.LUT P2, RZ, R0, 0x1, RZ, 0xc0, !PT ;  /* 0x0000000100ff7812 */ /* 0x000fc4000784c0ff */
[----:B----4-:R-:W-:-:S04]  /*0d50*/  IADD3 R2, P0, R4, UR6, RZ ;  /* 0x0000000604027c10 */ /* 0x010fc8000ff1e0ff */
[----:B------:R-:W-:Y:S02]  /*0d60*/  IADD3.X R3, R5, UR8, RZ, P0, !PT ;  /* 0x0000000805037c10 */ /* 0x000fe400087fe4ff */
[----:B--2---:R-:W-:-:S03]  /*0d70*/  IADD3 R4, P0, R4, UR9, RZ ;  /* 0x0000000904047c10 */ /* 0x004fc6000ff1e0ff */
[----:B------:R2:W-:Y:S01]  /*0d80*/  LDGSTS.E.BYPASS.LTC128B.128 [R8+0x2080], [R2.64], !P3 ;  /* 0x0208000002087fae */ /* 0x0005e2000d901d54 */
[----:B------:R-:W-:Y:S02]  /*0d90*/  IADD3.X R5, R5, UR7, RZ, P0, !PT ;  /* 0x0000000705057c10 */ /* 0x000fe400087fe4ff */
[----:B------:R-:W-:-:S03]  /*0da0*/  LOP3.LUT P3, RZ, R0, 0x2, RZ, 0xc0, !PT ;  /* 0x0000000200ff7812 */ /* 0x000fc6000786c0ff */
[----:B------:R4:W-:Y:S02]  /*0db0*/  LDGSTS.E.BYPASS.LTC128B.128 [R8+0x6080], [R4.64], !P1 ;  /* 0x0608000004087fae */ /* 0x0009e4000c901d54 */
[C---:B----4-:R-:W-:Y:S02]  /*0dc0*/  IADD3 R4, P1, R2.reuse, UR6, RZ ;  /* 0x0000000602047c10 */ /* 0x050fe4000ff3e0ff */
[----:B--2---:R-:W-:Y:S01]  /*0dd0*/  IADD3 R2, P0, R2, UR9, RZ ;  /* 0x0000000902027c10 */ /* 0x004fe2000ff1e0ff */
[----:B------:R-:W-:Y:S01]  /*0de0*/  USHF.L.U32 UR9, UR4, 0x5, URZ ;  /* 0x0000000504097899 */ /* 0x000fe2000800063f */
[C---:B------:R-:W-:Y:S01]  /*0df0*/  IADD3.X R5, R3.reuse, UR8, RZ, P1, !PT ;  /* 0x0000000803057c10 */ /* 0x040fe20008ffe4ff */
[----:B------:R-:W-:Y:S01]  /*0e00*/  UMOV UR8, 0x5 ;  /* 0x0000000500087882 */ /* 0x000fe20000000000 */
[----:B------:R-:W-:Y:S01]  /*0e10*/  IADD3.X R3, R3, UR7, RZ, P0, !PT ;  /* 0x0000000703037c10 */ /* 0x000fe200087fe4ff */
[----:B------:R-:W-:Y:S02]  /*0e20*/  USHF.L.U64.HI UR8, UR4, UR8, UR5 ;  /* 0x0000000804087299 */ /* 0x000fe40008010205 */
[----:B------:R2:W-:Y:S01]  /*0e30*/  LDGSTS.E.BYPASS.LTC128B.128 [R8+0x3080], [R4.64], !P6 ;  /* 0x0308000004087fae */ /* 0x0005e2000f101d54 */
[----:B------:R-:W-:Y:S01]  /*0e40*/  ISETP.LT.OR P6, PT, R9, 0x1, !P2 ;  /* 0x000000010900780c */ /* 0x000fe200057c1670 */
[----:B------:R-:W-:-:S02]  /*0e50*/  ULDC.64 UR4, c[0x0][0x288] ;  /* 0x0000a20000047ab9 */ /* 0x000fc40000000a00 */
[----:B------:R4:W-:Y:S01]  /*0e60*/  LDGSTS.E.BYPASS.LTC128B.128 [R8+0x7080], [R2.64], !P4 ;  /* 0x0708000002087fae */ /* 0x0009e2000e101d54 */
[----:B------:R-:W-:Y:S01]  /*0e70*/  ISETP.LT.OR P4, PT, R9, 0x1, !P3 ;  /* 0x000000010900780c */ /* 0x000fe20005f81670 */
[----:B------:R-:W-:Y:S02]  /*0e80*/  ULDC.64 UR6, c[0x0][0x290] ;  /* 0x0000a40000067ab9 */ /* 0x000fe40000000a00 */
[----:B------:R-:W0:Y:S01]  /*0e90*/  LDGDEPBAR ;  /* 0x00000000000079af */ /* 0x000e220000000000 */
[----:B------:R-:W-:Y:S02]  /*0ea0*/  UIMAD UR4, UR19, UR4, URZ ;  /* 0x00000004130472a4 */ /* 0x000fe4000f8e023f */
[----:B------:R-:W-:Y:S02]  /*0eb0*/  UIMAD UR11, UR17, UR6, URZ ;  /* 0x00000006110b72a4 */ /* 0x000fe4000f8e023f */
[----:B------:R-:W-:Y:S01]  /*0ec0*/  UIMAD UR5, UR10, UR5, UR4 ;  /* 0x000000050a0572a4 */ /* 0x000fe2000f8e0204 */
[----:B------:R1:W-:Y:S01]  /*0ed0*/  LDGSTS.E.BYPASS.LTC128B.128 [R8+0x10080], [R32.64], !P6 ;  /* 0x1008000020087fae */ /* 0x0003e2000f101d54 */
[----:B------:R-:W-:Y:S01]  /*0ee0*/  ISETP.GE.AND P6, PT, R19, c[0x0][0x1fc], PT ;  /* 0x00007f0013007a0c */ /* 0x000fe20003fc6270 */
[----:B------:R-:W-:-:S02]  /*0ef0*/  UIMAD.WIDE.U32 UR22, UR18, UR6, URZ ;  /* 0x00000006121672a5 */ /* 0x000fc4000f8e003f */
[----:B------:R1:W-:Y:S01]  /*0f00*/  LDGSTS.E.BYPASS.LTC128B.128 [R8+0x12080], [R32.64+0x80], !P4 ;  /* 0x1208008020087fae */ /* 0x0003e2000e101d54 */
[----:B------:R-:W-:Y:S01]  /*0f10*/  ISETP.GE.AND P4, PT, R14, c[0x0][0x1fc], PT ;  /* 0x00007f000e007a0c */ /* 0x000fe20003f86270 */
[----:B------:R-:W-:Y:S02]  /*0f20*/  UIMAD UR7, UR18, UR7, UR11 ;  /* 0x00000007120772a4 */ /* 0x000fe4000f8e020b */
[----:B------:R-:W-:Y:S02]  /*0f30*/  USHF.L.U32 UR4, UR9, 0x1, URZ ;  /* 0x0000000109047899 */ /* 0x000fe4000800063f */
[----:B------:R-:W-:Y:S02]  /*0f40*/  UIADD3 UR14, UR23, UR7, URZ ;  /* 0x00000007170e7290 */ /* 0x000fe4000fffe03f */
[----:B------:R-:W-:Y:S01]  /*0f50*/  USHF.L.U64.HI UR8, UR9, 0x1, UR8 ;  /* 0x0000000109087899 */ /* 0x000fe20008010208 */
[----:B--2---:R-:W-:-:S04]  /*0f60*/  IMAD.U32 R4, RZ, RZ, UR10 ;  /* 0x0000000aff047e24 */ /* 0x004fc8000f8e00ff */
[----:B------:R-:W-:Y:S01]  /*0f70*/  IMAD.WIDE.U32 R4, R4, c[0x0][0x270], R250 ;  /* 0x00009c0004047a25 */ /* 0x000fe200078e00fa */
[----:B----4-:R-:W-:-:S04]  /*0f80*/  IADD3 R2, P0, R32, UR16, RZ ;  /* 0x0000001020027c10 */ /* 0x010fc8000ff1e0ff */
[----:B------:R-:W-:Y:S01]  /*0f90*/  IADD3 R0, P1, R4, UR12, RZ ;  /* 0x0000000c04007c10 */ /* 0x000fe2000ff3e0ff */
[----:B------:R-:W-:Y:S01]  /*0fa0*/  ULDC UR12, c[0x0][0x168] ;  /* 0x00005a00000c7ab9 */ /* 0x000fe20000000800 */
[----:B------:R-:W-:Y:S01]  /*0fb0*/  IADD3.X R3, R33, UR15, RZ, P0, !PT ;  /* 0x0000000f21037c10 */ /* 0x000fe200087fe4ff */
[----:B------:R-:W-:Y:S01]  /*0fc0*/  UISETP.GE.AND UP0, UPT, UR12, 0x41, UPT ;  /* 0x000000410c00788c */ /* 0x000fe2000bf06270 */
[----:B------:R-:W-:Y:S02]  /*0fd0*/  IADD3.X R4, R5, UR13, R6, P1, !PT ;  /* 0x0000000d05047c10 */ /* 0x000fe40008ffe406 */
[C---:B------:R-:W-:Y:S02]  /*0fe0*/  ISETP.LT.OR P1, PT, R9.reuse, 0x21, !P2 ;  /* 0x000000210900780c */ /* 0x040fe40005721670 */
[----:B------:R-:W-:Y:S02]  /*0ff0*/  LEA R6, P0, R0, c[0x0][0x258], 0x2 ;  /* 0x0000960000067a11 */ /* 0x000fe400078010ff */
[----:B------:R-:W-:-:S02]  /*1000*/  ISETP.LT.OR P2, PT, R9, 0x21, !P3 ;  /* 0x000000210900780c */ /* 0x000fc40005f41670 */
[----:B-1----:R-:W-:Y:S02]  /*1010*/  LEA.HI.X R7, R0, c[0x0][0x25c], R4, 0x2, P0 ;  /* 0x0000970000077a11 */ /* 0x002fe400000f1404 */
[----:B------:R-:W-:Y:S02]  /*1020*/  SEL R0, RZ, 0x1, P4 ;  /* 0x00000001ff007807 */ /* 0x000fe40002000000 */
[----:B------:R-:W-:Y:S02]  /*1030*/  SEL R4, RZ, 0x2, P6 ;  /* 0x00000002ff047807 */ /* 0x000fe40003000000 */
[----:B------:R-:W-:Y:S01]  /*1040*/  ISETP.GT.AND P3, PT, R26, 0xf, PT ;  /* 0x0000000f1a00780c */ /* 0x000fe20003f64270 */
[----:B------:R1:W-:Y:S02]  /*1050*/  LDGSTS.E.BYPASS.LTC128B.128 [R8+0x11080], [R2.64], !P1 ;  /* 0x1108000002087fae */ /* 0x0003e4000c901d54 */
[----:B------:R-:W-:-:S10]  /*1060*/  IMAD.IADD R0, R4, 0x1, R0 ;  /* 0x0000000104007824 */ /* 0x000fd400078e0200 */
[----:B------:R-:W-:Y:S02]  /*1070*/  @!P3 IMAD.SHL.U32 R4, R26, 0x10, RZ ;  /* 0x000000101a04b824 */ /* 0x000fe400078e00ff */
[----:B-1----:R-:W-:-:S05]  /*1080*/  IMAD.U32 R2, RZ, RZ, UR16 ;  /* 0x00000010ff027e24 */ /* 0x002fca000f8e00ff */
[----:B------:R-:W-:-:S04]  /*1090*/  IADD3 R2, P1, P0, R2, 0x80, R32 ;  /* 0x0000008002027810 */ /* 0x000fc8000783e020 */
[----:B------:R-:W-:Y:S02]  /*10a0*/  IADD3.X R3, RZ, UR15, R33, P1, P0 ;  /* 0x0000000fff037c10 */ /* 0x000fe40008fe0421 */
[----:B------:R-:W-:-:S03]  /*10b0*/  LOP3.LUT P1, RZ, R0, 0x1, RZ, 0xc0, !PT ;  /* 0x0000000100ff7812 */ /* 0x000fc6000782c0ff */
[----:B------:R1:W-:Y:S01]  /*10c0*/  LDGSTS.E.BYPASS.LTC128B.128 [R8+0x13080], [R2.64], !P2 ;  /* 0x1308000002087fae */ /* 0x0003e2000d101d54 */
[----:B------:R-:W-:-:S03]  /*10d0*/  ISETP.LT.OR P0, PT, R9, 0x1, !P1 ;  /* 0x000000010900780c */ /* 0x000fc60004f01670 */
[----:B------:R2:W-:Y:S04]  /*10e0*/  @!P3 LDGSTS.E.BYPASS.LTC128B.128 [R4+0x20080], [R6.64] ;  /* 0x200800000604bfae */ /* 0x0005e8000b901d54 */
[----:B------:R-:W0:Y:S06]  /*10f0*/  LDGDEPBAR ;  /* 0x00000000000079af */ /* 0x000e2c0000000000 */
[----:B------:R4:W-:Y:S01]  /*1100*/  LDGSTS.E.BYPASS.LTC128B.128 [R8+0x18080], [R30.64], !P0 ;  /* 0x180800001e087fae */ /* 0x0009e2000c101d54 */
[----:B-1----:R-:W-:-:S04]  /*1110*/  IMAD.U32 R2, RZ, RZ, UR10 ;  /* 0x0000000aff027e24 */ /* 0x002fc8000f8e00ff */
[----:B------:R-:W-:Y:S01]  /*1120*/  IMAD.WIDE.U32 R2, R2, c[0x0][0x288], R250 ;  /* 0x0000a20002027a25 */ /* 0x000fe200078e00fa */
[----:B--2---:R-:W-:-:S03]  /*1130*/  SHF.R.S32.HI R6, RZ, 0x5, R17 ;  /* 0x00000005ff067819 */ /* 0x004fc60000011411 */
[----:B------:R-:W-:Y:S01]  /*1140*/  IMAD.U32 R4, RZ, RZ, UR5 ;  /* 0x00000005ff047e24 */ /* 0x000fe2000f8e00ff */
[----:B------:R-:W-:Y:S02]  /*1150*/  IADD3 R7, P0, R2, UR22, RZ ;  /* 0x0000001602077c10 */ /* 0x000fe4000ff1e0ff */
[----:B------:R-:W-:Y:S02]  /*1160*/  LEA.HI R5, R17, R6, RZ, 0x1 ;  /* 0x0000000611057211 */ /* 0x000fe400078f08ff */
[----:B------:R-:W-:Y:S02]  /*1170*/  IADD3.X R13, R3, UR14, R4, P0, !PT ;  /* 0x0000000e030d7c10 */ /* 0x000fe400087fe404 */
[----:B---3--:R-:W-:Y:S02]  /*1180*/  IADD3 R10, P0, R30, UR4, RZ ;  /* 0x000000041e0a7c10 */ /* 0x008fe4000ff1e0ff */
[----:B------:R-:W-:Y:S02]  /*1190*/  LOP3.LUT R5, R5, 0xfffffffe, RZ, 0xc0, !PT ;  /* 0xfffffffe05057812 */ /* 0x000fe400078ec0ff */
[----:B------:R-:W-:-:S02]  /*11a0*/  IADD3.X R11, R31, UR8, RZ, P0, !PT ;  /* 0x000000081f0b7c10 */ /* 0x000fc400087fe4ff */
[----:B------:R-:W-:Y:S01]  /*11b0*/  LOP3.LUT P0, RZ, R0, 0x2, RZ, 0xc0, !PT ;  /* 0x0000000200ff7812 */ /* 0x000fe2000780c0ff */
[----:B------:R-:W-:Y:S01]  /*11c0*/  IMAD.IADD R21, R6, 0x1, -R5 ;  /* 0x0000000106157824 */ /* 0x000fe200078e0a05 */
[----:B------:R-:W-:Y:S02]  /*11d0*/  LEA.HI R0, R18, R26, RZ, 0x4 ;  /* 0x0000001a12007211 */ /* 0x000fe400078f20ff */
[----:B------:R-:W-:Y:S02]  /*11e0*/  ISETP.LT.OR P2, PT, R9, 0x1, !P0 ;  /* 0x000000010900780c */ /* 0x000fe40004741670 */
[----:B------:R-:W-:Y:S02]  /*11f0*/  LOP3.LUT R2, R0, 0xfffffff0, RZ, 0xc0, !PT ;  /* 0xfffffff000027812 */ /* 0x000fe400078ec0ff */
[----:B------:R-:W-:-:S03]  /*1200*/  SHF.R.S32.HI R3, RZ, 0x4, R0 ;  /* 0x00000004ff037819 */ /* 0x000fc60000011400 */
[----:B------:R-:W-:Y:S01]  /*1210*/  IMAD.IADD R2, R26, 0x1, -R2 ;  /* 0x000000011a027824 */ /* 0x000fe200078e0a02 */
[----:B------:R-:W-:-:S04]  /*1220*/  LEA.HI R0, R0, R3, RZ, 0x1 ;  /* 0x0000000300007211 */ /* 0x000fc800078f08ff */
[----:B------:R-:W-:Y:S01]  /*1230*/  SHF.R.S32.HI R4, RZ, 0x1f, R2 ;  /* 0x0000001fff047819 */ /* 0x000fe20000011402 */
[----:B------:R4:W-:Y:S01]  /*1240*/  LDGSTS.E.BYPASS.LTC128B.128 [R8+0x1a080], [R30.64+0x80], !P2 ;  /* 0x1a0800801e087fae */ /* 0x0009e2000d101d54 */
[C---:B------:R-:W-:Y:S02]  /*1250*/  ISETP.LT.OR P2, PT, R9.reuse, 0x21, !P1 ;  /* 0x000000210900780c */ /* 0x040fe40004f41670 */
[----:B------:R-:W-:Y:S02]  /*1260*/  ISETP.LT.OR P1, PT, R9, 0x21, !P0 ;  /* 0x000000210900780c */ /* 0x000fe40004721670 */
[----:B------:R-:W-:Y:S02]  /*1270*/  LEA.HI R9, R4, R2, RZ, 0x3 ;  /* 0x0000000204097211 */ /* 0x000fe400078f18ff */
[----:B------:R-:W-:Y:S02]  /*1280*/  LOP3.LUT R0, R0, 0xfffffffe, RZ, 0xc0, !PT ;  /* 0xfffffffe00007812 */ /* 0x000fe400078ec0ff */
[C---:B------:R-:W-:Y:S01]  /*1290*/  LOP3.LUT R4, R9.reuse, 0xfffffff8, RZ, 0xc0, !PT ;  /* 0xfffffff809047812 */ /* 0x040fe200078ec0ff */
[----:B------:R-:W-:Y:S01]  /*12a0*/  IMAD.SHL.U32 R6, R9, 0x40, RZ ;  /* 0x0000004009067824 */ /* 0x000fe200078e00ff */
[----:B------:R-:W-:Y:S01]  /*12b0*/  LEA R12, P0, R7, c[0x0][0x280], 0x2 ;  /* 0x0000a000070c7a11 */ /* 0x000fe200078010ff */
[----:B------:R-:W-:-:S02]  /*12c0*/  IMAD.IADD R16, R3, 0x1, -R0 ;  /* 0x0000000103107824 */ /* 0x000fc400078e0a00 */
[----:B------:R-:W-:Y:S01]  /*12d0*/  IMAD.IADD R4, R2, 0x1, -R4 ;  /* 0x0000000102047824 */ /* 0x000fe200078e0a04 */
[----:B------:R-:W-:Y:S01]  /*12e0*/  LEA.HI.X R13, R7, c[0x0][0x284], R13, 0x2, P0 ;  /* 0x0000a100070d7a11 */ /* 0x000fe200000f140d */
[----:B------:R-:W-:Y:S01]  /*12f0*/  IMAD.SHL.U32 R0, R20, 0x8, RZ ;  /* 0x0000000814007824 */ /* 0x000fe200078e00ff */
[----:B------:R4:W-:Y:S01]  /*1300*/  LDGSTS.E.BYPASS.LTC128B.128 [R8+0x19080], [R10.64], !P2 ;  /* 0x190800000a087fae */ /* 0x0009e2000d101d54 */
[----:B------:R-:W-:Y:S01]  /*1310*/  IMAD.SHL.U32 R2, R4, 0x40, RZ ;  /* 0x0000004004027824 */ /* 0x000fe200078e00ff */
[----:B------:R-:W-:Y:S01]  /*1320*/  PLOP3.LUT P0, PT, PT, PT, UP0, 0x80, 0x0 ;  /* 0x000000000000781c */ /* 0x000fe20003f0f008 */
[----:B------:R-:W-:Y:S01]  /*1330*/  @!P3 IMAD.SHL.U32 R3, R26, 0x10, RZ ;  /* 0x000000101a03b824 */ /* 0x000fe200078e00ff */
[----:B------:R-:W-:Y:S01]  /*1340*/  LOP3.LUT R23, R0, 0x18, RZ, 0xc0, !PT ;  /* 0x0000001800177812 */ /* 0x000fe200078ec0ff */
[----:B------:R-:W-:Y:S01]  /*1350*/  IMAD.SHL.U32 R0, R16, 0x20, RZ ;  /* 0x0000002010007824 */ /* 0x000fe200078e00ff */
[----:B------:R-:W-:Y:S01]  /*1360*/  LOP3.LUT R2, R2, 0x1c0, RZ, 0xc0, !PT ;  /* 0x000001c002027812 */ /* 0x000fe200078ec0ff */
[----:B------:R-:W-:Y:S01]  /*1370*/  IMAD.SHL.U32 R5, R16, 0x8, RZ ;  /* 0x0000000810057824 */ /* 0x000fe200078e00ff */
[----:B------:R4:W-:Y:S02]  /*1380*/  LDGSTS.E.BYPASS.LTC128B.128 [R8+0x1b080], [R10.64+0x80], !P1 ;  /* 0x1b0800800a087fae */ /* 0x0009e4000c901d54 */
[----:B------:R-:W-:-:S02]  /*1390*/  LOP3.LUT R0, R23, 0x20, R0, 0xf8, !PT ;  /* 0x0000002017007812 */ /* 0x000fc400078ef800 */
[----:B------:R1:W-:Y:S01]  /*13a0*/  @!P3 LDGSTS.E.BYPASS.LTC128B.128 [R3+0x20280], [R12.64] ;  /* 0x202800000c03bfae */ /* 0x0003e2000b901d54 */
[----:B------:R-:W-:-:S03]  /*13b0*/  LOP3.LUT R5, R2, 0x8, R5, 0xf8, !PT ;  /* 0x0000000802057812 */ /* 0x000fc600078ef805 */
[----:B------:R-:W0:Y:S04]  /*13c0*/  LDGDEPBAR ;  /* 0x00000000000079af */ /* 0x000e280000000000 */
[----:B------:R-:W0:Y:S01]  /*13d0*/  LDGDEPBAR ;  /* 0x00000000000079af */ /* 0x000e220000000000 */
[----:B-1----:R-:W-:-:S04]  /*13e0*/  SHF.R.U32.HI R3, RZ, 0x3, R2 ;  /* 0x00000003ff037819 */ /* 0x002fc80000011602 */
[----:B------:R-:W-:Y:S02]  /*13f0*/  LOP3.LUT R2, R3, R0, R2, 0x1e, !PT ;  /* 0x0000000003027212 */ /* 0x000fe400078e1e02 */
[----:B------:R-:W-:Y:S01]  /*1400*/  LOP3.LUT R3, R5, R3, RZ, 0x3c, !PT ;  /* 0x0000000305037212 */ /* 0x000fe200078e3cff */
[----:B------:R-:W-:Y:S01]  /*1410*/  IMAD.SHL.U32 R5, R21, 0x400, RZ ;  /* 0x0000040015057824 */ /* 0x000fe200078e00ff */
[----:B------:R-:W-:-:S04]  /*1420*/  LOP3.LUT R0, R6, 0xfffffe00, RZ, 0xc0, !PT ;  /* 0xfffffe0006007812 */ /* 0x000fc800078ec0ff */
[-C--:B------:R-:W-:Y:S02]  /*1430*/  IADD3 R220, R3, R0.reuse, R5 ;  /* 0x0000000003dc7210 */ /* 0x080fe40007ffe005 */
[----:B------:R-:W-:Y:S02]  /*1440*/  LOP3.LUT R227, R2, R0, RZ, 0xfc, !PT ;  /* 0x0000000002e37212 */ /* 0x000fe400078efcff */
[----:B------:R-:W-:-:S05]  /*1450*/  IADD3 R0, R8, 0x10080, RZ ;  /* 0x0001008008007810 */ /* 0x000fca0007ffe0ff */
[----:B------:R4:W-:Y:S01]  /*1460*/  STL [R1+0x20], R0 ;  /* 0x0000200001007387 */ /* 0x0009e20000100800 */
[----:B------:R-:W-:Y:S05]  /*1470*/  @!P0 BRA `(.L_x_1094) ;  /* 0x0000015000008947 */ /* 0x000fea0003800000 */
[----:B------:R-:W-:Y:S01]  /*1480*/  IADD3 R2, P0, R10, UR4, RZ ;  /* 0x000000040a027c10 */ /* 0x000fe2000ff1e0ff */
[----:B------:R-:W-:Y:S01]  /*1490*/  BSSY B0, `(.L_x_1094) ;  /* 0x0000013000007945 */ /* 0x000fe20003800000 */
[----:B----4-:R-:W-:Y:S02]  /*14a0*/  IADD3 R0, -R28, -0x40, RZ ;  /* 0xffffffc01c007810 */ /* 0x010fe40007ffe1ff */
[----:B------:R-:W-:Y:S02]  /*14b0*/  IADD3.X R3, R11, UR8, RZ, P0, !PT ;  /* 0x000000080b037c10 */ /* 0x000fe400087fe4ff */
[----:B------:R-:W-:Y:S02]  /*14c0*/  IADD3 R6, P0, R2, UR4, RZ ;  /* 0x0000000402067c10 */ /* 0x000fe4000ff1e0ff */
[----:B------:R-:W-:Y:S02]  /*14d0*/  ISETP.GE.AND P1, PT, R14, c[0x0][0x1fc], PT ;  /* 0x00007f000e007a0c */ /* 0x000fe40003f26270 */
[----:B------:R-:W-:-:S02]  /*14e0*/  IADD3 R0, R0, c[0x0][0x168], RZ ;  /* 0x00005a0000007a10 */ /* 0x000fc40007ffe0ff */
[----:B------:R-:W-:Y:S02]  /*14f0*/  IADD3.X R7, R3, UR8, RZ, P0, !PT ;  /* 0x0000000803077c10 */ /* 0x000fe400087fe4ff */
[C---:B------:R-:W-:Y:S02]  /*1500*/  ISETP.LT.OR P0, PT, R0.reuse, 0x1, P1 ;  /* 0x000000010000780c */ /* 0x040fe40000f01670 */
[----:B------:R-:W-:-:S11]  /*1510*/  ISETP.LT.OR P1, PT, R0, 0x21, P1 ;  /* 0x000000210000780c */ /* 0x000fd60000f21670 */
[----:B------:R1:W-:Y:S01]  /*1520*/  LDGSTS.E.BYPASS.LTC128B.128 [R8+0x1c080], [R2.64], !P0 ;  /* 0x1c08000002087fae */ /* 0x0003e2000c101d54 */
[----:B------:R-:W-:-:S04]  /*1530*/  ISETP.GE.AND P0, PT, R19, c[0x0][0x1fc], PT ;  /* 0x00007f0013007a0c */ /* 0x000fc80003f06270 */
[C---:B------:R-:W-:Y:S02]  /*1540*/  ISETP.LT.OR P2, PT, R0.reuse, 0x1, P0 ;  /* 0x000000010000780c */ /* 0x040fe40000741670 */
[----:B------:R-:W-:-:S11]  /*1550*/  ISETP.LT.OR P0, PT, R0, 0x21, P0 ;  /* 0x000000210000780c */ /* 0x000fd60000701670 */
[----:B------:R1:W-:Y:S04]  /*1560*/  LDGSTS.E.BYPASS.LTC128B.128 [R8+0x1e080], [R2.64+0x80], !P2 ;  /* 0x1e08008002087fae */ /* 0x0003e8000d101d54 */
[----:B------:R1:W-:Y:S04]  /*1570*/  LDGSTS.E.BYPASS.LTC128B.128 [R8+0x1d080], [R6.64], !P1 ;  /* 0x1d08000006087fae */ /* 0x0003e8000c901d54 */
[----:B------:R1:W-:Y:S01]  /*1580*/  LDGSTS.E.BYPASS.LTC128B.128 [R8+0x1f080], [R6.64+0x80], !P0 ;  /* 0x1f08008006087fae */ /* 0x0003e2000c101d54 */
[----:B------:R-:W-:Y:S05]  /*1590*/  @P3 BRA `(.L_x_1095) ;  /* 0x0000002000003947 */ /* 0x000fea0003800000 */
[----:B------:R-:W-:-:S05]  /*15a0*/  SHF.L.U32 R0, R26, 0x4, RZ ;  /* 0x000000041a007819 */ /* 0x000fca00000006ff */
[----:B------:R2:W-:Y:S02]  /*15b0*/  LDGSTS.E.BYPASS.LTC128B.128 [R0+0x20380], [R12.64+0x100] ;  /* 0x203801000c007fae */ /* 0x0005e4000b901d54 */
.L_x_1095:
[----:B------:R-:W-:Y:S05]  /*15c0*/  BSYNC B0 ;  /* 0x0000000000007941 */ /* 0x000fea0003800000 */
.L_x_1094:
[----:B------:R-:W-:Y:S01]  /*15d0*/  UISETP.GE.AND UP0, UPT, UR12, 0x1, UPT ;  /* 0x000000010c00788c */ /* 0x000fe2000bf06270 */
[----:B------:R-:W0:Y:S01]  /*15e0*/  LDGDEPBAR ;  /* 0x00000000000079af */ /* 0x000e220000000000 */
        /* <DEDUP_REMOVED lines=66> */
[----:B-1----:R-:W-:Y:S01]  /*1a10*/  IMAD.SHL.U32 R2, R22, 0x40, RZ ;  /* 0x0000004016027824 */ /* 0x002fe200078e00ff */
[----:B--2-4-:R-:W-:Y:S01]  /*1a20*/  LEA.HI R0, R18, R26, RZ, 0x2 ;  /* 0x0000001a12007211 */ /* 0x014fe200078f10ff */
[----:B------:R-:W-:Y:S01]  /*1a30*/  IMAD.SHL.U32 R6, R28, 0x8, RZ ;  /* 0x000000081c067824 */ /* 0x000fe200078e00ff */
[----:B------:R-:W-:Y:S01]  /*1a40*/  LOP3.LUT P0, RZ, R22, 0x2, RZ, 0xc0, !PT ;  /* 0x0000000216ff7812 */ /* 0x000fe2000780c0ff */
[----:B------:R-:W-:Y:S01]  /*1a50*/  IMAD.SHL.U32 R9, R21, 0x10, RZ ;  /* 0x0000001015097824 */ /* 0x000fe200078e00ff */
[----:B------:R-:W-:Y:S01]  /*1a60*/  LOP3.LUT R2, R2, 0x1c0, RZ, 0xc0, !PT ;  /* 0x000001c002027812 */ /* 0x000fe200078ec0ff */
[----:B------:R-:W-:Y:S01]  /*1a70*/  IMAD.MOV.U32 R221, RZ, RZ, 0x20 ;  /* 0x00000020ffdd7424 */ /* 0x000fe200078e00ff */
[----:B------:R-:W-:Y:S01]  /*1a80*/  LOP3.LUT R6, R6, 0x8, RZ, 0xc0, !PT ;  /* 0x0000000806067812 */ /* 0x000fe200078ec0ff */
[----:B------:R-:W1:Y:S01]  /*1a90*/  S2UR UR10, SR_CTAID.Y ;  /* 0x00000000000a79c3 */ /* 0x000e620000002600 */
[--C-:B------:R-:W-:Y:S01]  /*1aa0*/  SHF.R.U32.HI R3, RZ, 0x3, R2.reuse ;  /* 0x00000003ff037819 */ /* 0x100fe20000011602 */
[----:B------:R-:W-:Y:S01]  /*1ab0*/  IMAD.MOV.U32 R222, RZ, RZ, 0x40 ;  /* 0x00000040ffde7424 */ /* 0x000fe200078e00ff */
[----:B------:R-:W-:Y:S01]  /*1ac0*/  LOP3.LUT R7, R2, 0x10, R9, 0xf8, !PT ;  /* 0x0000001002077812 */ /* 0x000fe200078ef809 */
[----:B------:R-:W-:Y:S01]  /*1ad0*/  IMAD.MOV.U32 R232, RZ, RZ, 0x20 ;  /* 0x00000020ffe87424 */ /* 0x000fe200078e00ff */
[C---:B------:R-:W-:Y:S01]  /*1ae0*/  LOP3.LUT R10, R3.reuse, R6, R2, 0x1e, !PT ;  /* 0x00000006030a7212 */ /* 0x040fe200078e1e02 */
[----:B------:R-:W-:Y:S01]  /*1af0*/  IMAD R223, R16, 0x800, R223 ;  /* 0x0000080010df7824 */ /* 0x000fe200078e02df */
[----:B------:R-:W-:Y:S01]  /*1b00*/  LOP3.LUT R216, R3, R7, R6, 0x1e, !PT ;  /* 0x0000000703d87212 */ /* 0x000fe200078e1e06 */
[----:B------:R-:W-:Y:S01]  /*1b10*/  IMAD.MOV.U32 R228, RZ, RZ, 0x10 ;  /* 0x00000010ffe47424 */ /* 0x000fe200078e00ff */
[----:B------:R-:W-:Y:S01]  /*1b20*/  LOP3.LUT R2, R0, 0x3ffffffc, RZ, 0xc0, !PT ;  /* 0x3ffffffc00027812 */ /* 0x000fe200078ec0ff */
[----:B------:R-:W-:Y:S01]  /*1b30*/  UIADD3 UR6, UR12, 0x3f, URZ ;  /* 0x0000003f0c067890 */ /* 0x000fe2000fffe03f */
[----:B------:R-:W-:Y:S01]  /*1b40*/  SHF.R.S32.HI R3, RZ, 0x1f, R20 ;  /* 0x0000001fff037819 */ /* 0x000fe20000011414 */
[----:B------:R-:W-:Y:S01]  /*1b50*/  IMAD.IADD R223, R223, 0x1, R10 ;  /* 0x00000001dfdf7824 */ /* 0x000fe200078e020a */
[----:B------:R-:W-:Y:S01]  /*1b60*/  SHF.R.S32.HI R8, RZ, 0x2, R0 ;  /* 0x00000002ff087819 */ /* 0x000fe20000011400 */
[----:B------:R-:W-:Y:S01]  /*1b70*/  IMAD.IADD R2, R26, 0x1, -R2 ;  /* 0x000000011a027824 */ /* 0x000fe200078e0a02 */
[----:B------:R-:W-:Y:S01]  /*1b80*/  SHF.R.S32.HI R6, RZ, 0x1f, R0 ;  /* 0x0000001fff067819 */ /* 0x000fe20000011400 */
[----:B------:R-:W-:Y:S01]  /*1b90*/  IMAD R216, R16, 0x200, R216 ;  /* 0x0000020010d87824 */ /* 0x000fe200078e02d8 */
[----:B------:R-:W-:Y:S01]  /*1ba0*/  LEA.HI R0, R3, R20, RZ, 0x2 ;  /* 0x0000001403007211 */ /* 0x000fe200078f10ff */
[----:B------:R-:W-:Y:S01]  /*1bb0*/  IMAD R11, R2, 0x2, R5 ;  /* 0x00000002020b7824 */ /* 0x000fe200078e0205 */
[----:B------:R-:W-:Y:S01]  /*1bc0*/  LOP3.LUT R7, R17, 0xffffffe0, RZ, 0xc0, !PT ;  /* 0xffffffe011077812 */ /* 0x000fe200078ec0ff */
[----:B------:R-:W-:Y:S01]  /*1bd0*/  USHF.R.S32.HI UR4, URZ, 0x1f, UR6 ;  /* 0x0000001f3f047899 */ /* 0x000fe20008011406 */
[----:B------:R-:W-:Y:S01]  /*1be0*/  LEA.HI R3, R6, R8, RZ, 0x3 ;  /* 0x0000000806037211 */ /* 0x000fe200078f18ff */
[----:B------:R-:W-:Y:S01]  /*1bf0*/  IMAD.MOV.U32 R225, RZ, RZ, 0x40 ;  /* 0x00000040ffe17424 */ /* 0x000fe200078e00ff */
[----:B------:R-:W-:Y:S01]  /*1c00*/  LOP3.LUT R0, R0, 0xfffffffc, RZ, 0xc0, !PT ;  /* 0xfffffffc00007812 */ /* 0x000fe200078ec0ff */
[----:B------:R-:W-:Y:S01]  /*1c10*/  IMAD.IADD R7, R26, 0x1, -R7 ;  /* 0x000000011a077824 */ /* 0x000fe200078e0a07 */
[----:B------:R-:W-:Y:S01]  /*1c20*/  LOP3.LUT R2, R3, 0xfffffff8, RZ, 0xc0, !PT ;  /* 0xfffffff803027812 */ /* 0x000fe200078ec0ff */
[----:B------:R-:W-:Y:S01]  /*1c30*/  IMAD.SHL.U32 R224, R223, 0x2, RZ ;  /* 0x00000002dfe07824 */ /* 0x000fe200078e00ff */
[----:B------:R-:W-:Y:S01]  /*1c40*/  SHF.R.S32.HI R27, RZ, 0x1f, R26 ;  /* 0x0000001fff1b7819 */ /* 0x000fe2000001141a */
[----:B------:R-:W-:Y:S01]  /*1c50*/  IMAD.IADD R3, R20, 0x1, -R0 ;  /* 0x0000000114037824 */ /* 0x000fe200078e0a00 */
[----:B------:R-:W-:Y:S01]  /*1c60*/  SHF.R.S32.HI R0, RZ, 0x1f, R7 ;  /* 0x0000001fff007819 */ /* 0x000fe20000011407 */
[----:B------:R-:W-:Y:S01]  /*1c70*/  IMAD.IADD R2, R8, 0x1, -R2 ;  /* 0x0000000108027824 */ /* 0x000fe200078e0a02 */
[----:B------:R-:W-:Y:S01]  /*1c80*/  SEL R221, R221, 0xffffffe0, !P0 ;  /* 0xffffffe0dddd7807 */ /* 0x000fe20004000000 */
[----:B------:R-:W-:Y:S01]  /*1c90*/  IMAD R6, R3, -0x8, R24 ;  /* 0xfffffff803067824 */ /* 0x000fe200078e0218 */
[----:B------:R-:W-:Y:S01]  /*1ca0*/  LEA.HI R0, R0, R7, RZ, 0x2 ;  /* 0x0000000700007211 */ /* 0x000fe200078f10ff */
[C---:B------:R-:W-:Y:S01]  /*1cb0*/  IMAD.SHL.U32 R5, R2.reuse, 0x40, RZ ;  /* 0x0000004002057824 */ /* 0x040fe200078e00ff */
[----:B------:R-:W-:Y:S01]  /*1cc0*/  LOP3.LUT P0, RZ, R2, 0x4, RZ, 0xc0, !PT ;  /* 0x0000000402ff7812 */ /* 0x000fe2000780c0ff */
[----:B------:R2:W-:Y:S01]  /*1cd0*/  STL [R1+0x1c], R27 ;  /* 0x00001c1b01007387 */ /* 0x0005e20000100800 */
[C---:B------:R-:W-:Y:S01]  /*1ce0*/  LOP3.LUT R3, R0.reuse, 0xfffffffc, RZ, 0xc0, !PT ;  /* 0xfffffffc00037812 */ /* 0x040fe200078ec0ff */
[----:B------:R-:W-:Y:S01]  /*1cf0*/  IMAD R221, R223, 0x2, R221 ;  /* 0x00000002dfdd7824 */ /* 0x000fe200078e02dd */
[----:B------:R-:W-:Y:S01]  /*1d00*/  LEA.HI.SX32 R249, R0, R9, 0x1e ;  /* 0x0000000900f97211 */ /* 0x000fe200078ff2ff */
[----:B------:R-:W-:Y:S01]  /*1d10*/  IMAD.SHL.U32 R217, R216, 0x2, RZ ;  /* 0x00000002d8d97824 */ /* 0x000fe200078e00ff */
[----:B------:R-:W-:Y:S01]  /*1d20*/  LOP3.LUT R0, R5, 0x1c0, RZ, 0xc0, !PT ;  /* 0x000001c005007812 */ /* 0x000fe200078ec0ff */
[----:B------:R-:W-:Y:S01]  /*1d30*/  IMAD.IADD R5, R7, 0x1, -R3 ;  /* 0x0000000107057824 */ /* 0x000fe200078e0a03 */
[----:B------:R-:W-:Y:S01]  /*1d40*/  LOP3.LUT P1, RZ, R22, 0x4, RZ, 0xc0, !PT ;  /* 0x0000000416ff7812 */ /* 0x000fe2000782c0ff */
[----:B------:R-:W-:Y:S01]  /*1d50*/  ULEA.HI UR4, UR4, UR6, URZ, 0x6 ;  /* 0x0000000604047291 */ /* 0x000fe2000f8f303f */
[----:B------:R-:W-:Y:S01]  /*1d60*/  SHF.R.U32.HI R3, RZ, 0x3, R0 ;  /* 0x00000003ff037819 */ /* 0x000fe20000011600 */
[----:B------:R-:W-:Y:S01]  /*1d70*/  IMAD R248, R5, -0x2, R6 ;  /* 0xfffffffe05f87824 */ /* 0x000fe200078e0206 */
[----:B------:R-:W-:Y:S01]  /*1d80*/  SEL R222, R222, 0xffffffc0, !P1 ;  /* 0xffffffc0dede7807 */ /* 0x000fe20004800000 */
[----:B------:R-:W-:Y:S01]  /*1d90*/  CS2R R194, SRZ ;  /* 0x0000000000c27805 */ /* 0x000fe2000001ff00 */
[----:B------:R-:W-:Y:S01]  /*1da0*/  LOP3.LUT R0, R3, R0, R23, 0x1e, !PT ;  /* 0x0000000003007212 */ /* 0x000fe200078e1e17 */
[----:B------:R-:W-:Y:S01]  /*1db0*/  CS2R R192, SRZ ;  /* 0x0000000000c07805 */ /* 0x000fe2000001ff00 */
[----:B------:R-:W-:Y:S01]  /*1dc0*/  LOP3.LUT P1, RZ, R4, 0x4, RZ, 0xc0, !PT ;  /* 0x0000000404ff7812 */ /* 0x000fe2000782c0ff */
[----:B------:R-:W-:Y:S01]  /*1dd0*/  IMAD R223, R223, 0x2, R222 ;  /* 0x00000002dfdf7824 */ /* 0x000fe200078e02de */
[----:B------:R-:W-:Y:S01]  /*1de0*/  CS2R R190, SRZ ;  /* 0x0000000000be7805 */ /* 0x000fe2000001ff00 */
[----:B------:R-:W-:Y:S01]  /*1df0*/  IMAD.IADD R0, R11, 0x1, R0 ;  /* 0x000000010b007824 */ /* 0x000fe200078e0200 */
[----:B------:R-:W-:Y:S01]  /*1e00*/  SEL R226, R232, 0xffffffe0, !P1 ;  /* 0xffffffe0e8e27807 */ /* 0x000fe20004800000 */
[----:B------:R-:W-:Y:S01]  /*1e10*/  IMAD R216, R216, 0x2, R222 ;  /* 0x00000002d8d87824 */ /* 0x000fe200078e02de */
[----:B------:R-:W-:Y:S01]  /*1e20*/  CS2R R188, SRZ ;  /* 0x0000000000bc7805 */ /* 0x000fe2000001ff00 */
[----:B------:R-:W-:Y:S01]  /*1e30*/  CS2R R186, SRZ ;  /* 0x0000000000ba7805 */ /* 0x000fe2000001ff00 */
[----:B------:R-:W-:Y:S01]  /*1e40*/  LEA R238, R0, 0x20480, 0x1 ;  /* 0x0002048000ee7811 */ /* 0x000fe200078e08ff */
[----:B------:R-:W-:Y:S01]  /*1e50*/  IMAD.IADD R229, R220, 0x1, R226 ;  /* 0x00000001dce57824 */ /* 0x000fe200078e02e2 */
[----:B------:R-:W-:Y:S01]  /*1e60*/  CS2R R184, SRZ ;  /* 0x0000000000b87805 */ /* 0x000fe2000001ff00 */
[----:B------:R-:W-:Y:S01]  /*1e70*/  CS2R R182, SRZ ;  /* 0x0000000000b67805 */ /* 0x000fe2000001ff00 */
[C---:B------:R-:W-:Y:S01]  /*1e80*/  IADD3 R239, R238.reuse, 0x40, RZ ;  /* 0x00000040eeef7810 */ /* 0x040fe20007ffe0ff */
[----:B------:R-:W-:Y:S01]  /*1e90*/  CS2R R180, SRZ ;  /* 0x0000000000b47805 */ /* 0x000fe2000001ff00 */
[----:B------:R-:W-:Y:S01]  /*1ea0*/  @P0 IADD3 R239, R238, -0x40, RZ ;  /* 0xffffffc0eeef0810 */ /* 0x000fe20007ffe0ff */
[----:B------:R-:W-:Y:S01]  /*1eb0*/  CS2R R178, SRZ ;  /* 0x0000000000b27805 */ /* 0x000fe2000001ff00 */
[----:B------:R-:W-:Y:S01]  /*1ec0*/  LOP3.LUT P0, RZ, R4, 0x2, RZ, 0xc0, !PT ;  /* 0x0000000204ff7812 */ /* 0x000fe2000780c0ff */
[----:B------:R-:W-:Y:S01]  /*1ed0*/  CS2R R176, SRZ ;  /* 0x0000000000b07805 */ /* 0x000fe2000001ff00 */
[----:B------:R-:W-:Y:S01]  /*1ee0*/  CS2R R174, SRZ ;  /* 0x0000000000ae7805 */ /* 0x000fe2000001ff00 */
[----:B------:R-:W-:Y:S01]  /*1ef0*/  CS2R R172, SRZ ;  /* 0x0000000000ac7805 */ /* 0x000fe2000001ff00 */
[----:B------:R-:W-:Y:S01]  /*1f00*/  SEL R228, R228, 0xfffffff0, !P0 ;  /* 0xfffffff0e4e47807 */ /* 0x000fe20004000000 */
        /* <DEDUP_REMOVED lines=53> */
[----:B------:R-:W-:Y:S01]  /*2260*/  SEL R225, R225, 0xffffffc0, !P1 ;  /* 0xffffffc0e1e17807 */ /* 0x000fe20004800000 */
[----:B------:R-:W-:Y:S01]  /*2270*/  IMAD.IADD R230, R220, 0x1, R228 ;  /* 0x00000001dce67824 */ /* 0x000fe200078e02e4 */
[----:B------:R-:W-:Y:S01]  /*2280*/  ULDC UR9, c[0x0][0x278] ;  /* 0x00009e0000097ab9 */ /* 0x000fe20000000800 */
[----:B------:R-:W-:Y:S01]  /*2290*/  IMAD.IADD R231, R228, 0x1, R229 ;  /* 0x00000001e4e77824 */ /* 0x000fe200078e02e5 */
[----:B------:R-:W-:-:S02]  /*22a0*/  ULDC UR8, c[0x0][0x290] ;  /* 0x0000a40000087ab9 */ /* 0x000fc40000000800 */
[----:B------:R-:W-:Y:S02]  /*22b0*/  UMOV UR5, URZ ;  /* 0x0000003f00057c82 */ /* 0x000fe40008000000 */
[----:B------:R-:W-:Y:S02]  /*22c0*/  UMOV UR25, 0x1 ;  /* 0x0000000100197882 */ /* 0x000fe40000000000 */
[----:B------:R-:W-:Y:S02]  /*22d0*/  UMOV UR24, URZ ;  /* 0x0000003f00187c82 */ /* 0x000fe40008000000 */
[----:B------:R-:W-:Y:S02]  /*22e0*/  UMOV UR23, URZ ;  /* 0x0000003f00177c82 */ /* 0x000fe40008000000 */
[----:B------:R-:W-:Y:S02]  /*22f0*/  UIMAD UR9, UR18, UR9, URZ ;  /* 0x00000009120972a4 */ /* 0x000fe4000f8e023f */
[----:B------:R-:W-:-:S02]  /*2300*/  UIMAD UR8, UR18, UR8, URZ ;  /* 0x00000008120872a4 */ /* 0x000fc4000f8e023f */
[----:B------:R-:W-:Y:S02]  /*2310*/  USHF.R.S32.HI UR22, URZ, 0x6, UR4 ;  /* 0x000000063f167899 */ /* 0x000fe40008011404 */
[----:B-12---:R-:W-:Y:S02]  /*2320*/  ULDC UR11, c[0x0][0x168] ;  /* 0x00005a00000b7ab9 */ /* 0x006fe40000000800 */
.L_x_1099:
[----:B------:R-:W-:Y:S04]  /*2330*/  DEPBAR.LE SB0, 0x1 ;  /* 0x000080400000791a */ /* 0x000fe80000000000 */
[----:B------:R-:W-:Y:S01]  /*2340*/  BAR.SYNC.DEFER_BLOCKING 0x0 ;  /* 0x0000000000007b1d */ /* 0x000fe20000010000 */
[----:B------:R-:W-:Y:S01]  /*2350*/  IMAD.U32 R0, RZ, RZ, UR5 ;  /* 0x00000005ff007e24 */ /* 0x000fe2000f8e00ff */
[----:B------:R-:W-:Y:S01]  /*2360*/  UIADD3 UR19, UR24, 0x1, URZ ;  /* 0x0000000118137890 */ /* 0x000fe2000fffe03f */
[----:B------:R-:W-:Y:S02]  /*2370*/  IMAD.U32 R2, RZ, RZ, UR5 ;  /* 0x00000005ff027e24 */ /* 0x000fe4000f8e00ff */
[----:B------:R-:W-:Y:S01]  /*2380*/  IMAD R0, R0, 0x2000, R220 ;  /* 0x0000200000007824 */ /* 0x000fe200078e02dc */
[----:B------:R-:W-:Y:S01]  /*2390*/  UISETP.GE.AND UP0, UPT, UR19, UR22, UPT ;  /* 0x000000161300728c */ /* 0x000fe2000bf06270 */
[----:B------:R-:W-:Y:S01]  /*23a0*/  IMAD.U32 R237, RZ, RZ, UR5 ;  /* 0x00000005ffed7e24 */ /* 0x000fe2000f8e00ff */
[----:B------:R-:W-:Y:S02]  /*23b0*/  LEA R2, R2, R228, 0xd ;  /* 0x000000e402027211 */ /* 0x000fe400078e68ff */
[----:B------:R-:W-:Y:S02]  /*23c0*/  SHF.L.U32 R0, R0, 0x1, RZ ;  /* 0x0000000100007819 */ /* 0x000fe400000006ff */
[----:B------:R-:W-:Y:S01]  /*23d0*/  LEA R237, R237, R249, 0x6 ;  /* 0x000000f9eded7211 */ /* 0x000fe200078e30ff */
[C---:B------:R-:W-:Y:S01]  /*23e0*/  IMAD.IADD R3, R220.reuse, 0x1, R2 ;  /* 0x00000001dc037824 */ /* 0x040fe200078e0202 */
[----:B------:R-:W-:Y:S02]  /*23f0*/  IADD3 R2, R220, R2, R226 ;  /* 0x00000002dc027210 */ /* 0x000fe40007ffe0e2 */
[----:B------:R-:W-:Y:S01]  /*2400*/  PLOP3.LUT P1, PT, PT, PT, UP0, 0x80, 0x0 ;  /* 0x000000000000781c */ /* 0x000fe20003f2f008 */
[----:B------:R-:W-:Y:S01]  /*2410*/  IMAD.SHL.U32 R237, R237, 0x4, RZ ;  /* 0x00000004eded7824 */ /* 0x000fe200078e00ff */
[----:B------:R-:W-:Y:S01]  /*2420*/  SHF.L.U32 R209, R3, 0x1, RZ ;  /* 0x0000000103d17819 */ /* 0x000fe200000006ff */
[----:B------:R-:W-:Y:S01]  /*2430*/  IMAD.SHL.U32 R219, R2, 0x2, RZ ;  /* 0x0000000202db7824 */ /* 0x000fe200078e00ff */
[----:B------:R-:W-:Y:S02]  /*2440*/  MOV R3, UR5 ;  /* 0x0000000500037c02 */ /* 0x000fe40008000f00 */
[----:B------:R-:W-:Y:S01]  /*2450*/  MOV R2, UR5 ;  /* 0x0000000500027c02 */ /* 0x000fe20008000f00 */
[----:B------:R-:W-:Y:S04]  /*2460*/  LDSM.16.M88.4 R16, [R224+0x80] ;  /* 0x00008000e010783b */ /* 0x000fe80000000200 */
[----:B------:R-:W-:Y:S01]  /*2470*/  IMAD R2, R2, 0x2000, R230 ;  /* 0x0000200002027824 */ /* 0x000fe200078e02e6 */
        /* <DEDUP_REMOVED lines=14> */
[----:B------:R-:W-:Y:S05]  /*2560*/  LDS R233, [R237+0x20080] ;  /* 0x02008000ede97984 */ /* 0x000fea0000000800 */
[----:B------:R-:W-:Y:S02]  /*2570*/  LDS R234, [R237+0x200a0] ;  /* 0x0200a000edea7984 */ /* 0x000fe40000000800 */
[C---:B------:R-:W-:Y:S03]  /*2580*/  HMMA.16816.F32 R16, R32.reuse, R18, RZ ;  /* 0x000000122010723c */ /* 0x040fe600000018ff */
[----:B------:R-:W-:Y:S05]  /*2590*/  LDS R235, [R237+0x20100] ;  /* 0x02010000edeb7984 */ /* 0x000fea0000000800 */
[-C--:B---3--:R-:W-:Y:S01]  /*25a0*/  HMMA.16816.F32 R20, R32, R36.reuse, RZ ;  /* 0x000000242014723c */ /* 0x088fe200000018ff */
[----:B------:R-:W-:Y:S07]  /*25b0*/  LDS R236, [R237+0x20120] ;  /* 0x02012000edec7984 */ /* 0x000fee0000000800 */
[C---:B------:R-:W-:Y:S07]  /*25c0*/  HMMA.16816.F32 R24, R28.reuse, R36, RZ ;  /* 0x000000241c18723c */ /* 0x040fee00000018ff */
[----:B------:R-:W-:Y:S01]  /*25d0*/  IMAD.U32 R36, RZ, RZ, UR5 ;  /* 0x00000005ff247e24 */ /* 0x000fe2000f8e00ff */
[-C--:B------:R-:W-:Y:S04]  /*25e0*/  HMMA.16816.F32 R28, R28, R38.reuse, RZ ;  /* 0x000000261c1c723c */ /* 0x080fe800000018ff */
[----:B------:R-:W-:Y:S01]  /*25f0*/  IMAD R37, R36, 0x2000, R226 ;  /* 0x0000200024257824 */ /* 0x000fe200078e02e2 */
[----:B------:R-:W-:Y:S03]  /*2600*/  LEA R36, R3, R229, 0xd ;  /* 0x000000e503247211 */ /* 0x000fe600078e68ff */
[----:B------:R-:W-:Y:S04]  /*2610*/  HMMA.16816.F32 R32, R32, R38, RZ ;  /* 0x000000262020723c */ /* 0x000fe800000018ff */
[----:B------:R-:W-:Y:S01]  /*2620*/  IMAD.IADD R3, R220, 0x1, R37 ;  /* 0x00000001dc037824 */ /* 0x000fe200078e0225 */
[----:B------:R-:W-:Y:S03]  /*2630*/  SHF.L.U32 R208, R36, 0x1, RZ ;  /* 0x0000000124d07819 */ /* 0x000fe600000006ff */
[-C--:B----4-:R-:W-:Y:S02]  /*2640*/  HMMA.16816.F32 R4, R40, R44.reuse, R4 ;  /* 0x0000002c2804723c */ /* 0x090fe40000001804 */
[----:B------:R-:W-:Y:S03]  /*2650*/  LDSM.16.M88.4 R60, [R208+0x11080] ;  /* 0x01108000d03c783b */ /* 0x000fe60000000200 */
[----:B------:R-:W-:Y:S01]  /*2660*/  IMAD.SHL.U32 R218, R3, 0x2, RZ ;  /* 0x0000000203da7824 */ /* 0x000fe200078e00ff */
[----:B------:R-:W-:Y:S02]  /*2670*/  MOV R3, UR5 ;  /* 0x0000000500037c02 */ /* 0x000fe40008000f00 */
[C---:B-----5:R-:W-:Y:S02]  /*2680*/  HMMA.16816.F32 R8, R48.reuse, R44, R8 ;  /* 0x0000002c3008723c */ /* 0x060fe40000001808 */
[----:B------:R-:W1:Y:S02]  /*2690*/  LDSM.16.M88.4 R36, [R218+0x10080] ;  /* 0x01008000da24783b */ /* 0x000e640000000200 */
[----:B------:R-:W-:Y:S04]  /*26a0*/  IMAD R3, R3, 0x2000, R231 ;  /* 0x0000200003037824 */ /* 0x000fe800078e02e7 */
[-C--:B------:R-:W-:Y:S04]  /*26b0*/  HMMA.16816.F32 R12, R48, R46.reuse, R12 ;  /* 0x0000002e300c723c */ /* 0x080fe8000000180c */
[----:B------:R-:W-:Y:S04]  /*26c0*/  SHF.L.U32 R3, R3, 0x1, RZ ;  /* 0x0000000103037819 */ /* 0x000fe800000006ff */
[C---:B------:R-:W-:Y:S01]  /*26d0*/  HMMA.16816.F32 R16, R40.reuse, R46, R16 ;  /* 0x0000002e2810723c */ /* 0x040fe20000001810 */
[----:B------:R-:W2:Y:S05]  /*26e0*/  LDSM.16.M88.4 R204, [R3+0x11080] ;  /* 0x0110800003cc783b */ /* 0x000eaa0000000200 */
[----:B------:R-:W-:Y:S02]  /*26f0*/  LDSM.16.M88.4 R44, [R224+0x4080] ;  /* 0x00408000e02c783b */ /* 0x000fe40000000200 */
[-C--:B------:R-:W-:Y:S08]  /*2700*/  HMMA.16816.F32 R20, R40, R52.reuse, R20 ;  /* 0x000000342814723c */ /* 0x080ff00000001814 */
[C---:B------:R-:W-:Y:S08]  /*2710*/  HMMA.16816.F32 R24, R48.reuse, R52, R24 ;  /* 0x000000343018723c */ /* 0x040ff00000001818 */
[-C--:B------:R-:W-:Y:S01]  /*2720*/  HMMA.16816.F32 R28, R48, R54.reuse, R28 ;  /* 0x00000036301c723c */ /* 0x080fe2000000181c */
[----:B------:R-:W-:Y:S07]  /*2730*/  LDSM.16.M88.4 R48, [R0+0x13080] ;  /* 0x013080000030783b */ /* 0x000fee0000000200 */
[----:B------:R-:W-:Y:S01]  /*2740*/  HMMA.16816.F32 R32, R40, R54, R32 ;  /* 0x000000362820723c */ /* 0x000fe20000001820 */
[----:B------:R-:W3:Y:S05]  /*2750*/  LDSM.16.M88.4 R40, [R222+0x2080] ;  /* 0x00208000de28783b */ /* 0x000eea0000000200 */
[----:B------:R-:W-:Y:S02]  /*2760*/  LDSM.16.M88.4 R52, [R224+0x6080] ;  /* 0x00608000e034783b */ /* 0x000fe40000000200 */
[-C--:B-1----:R-:W-:Y:S08]  /*2770*/  HMMA.16816.F32 R4, R36, R56.reuse, R4 ;  /* 0x000000382404723c */ /* 0x082ff00000001804 */
[C---:B------:R-:W-:Y:S08]  /*2780*/  HMMA.16816.F32 R8, R60.reuse, R56, R8 ;  /* 0x000000383c08723c */ /* 0x040ff00000001808 */
[-C--:B------:R-:W-:Y:S08]  /*2790*/  HMMA.16816.F32 R12, R60, R58.reuse, R12 ;  /* 0x0000003a3c0c723c */ /* 0x080ff0000000180c */
[C---:B------:R-:W-:Y:S08]  /*27a0*/  HMMA.16816.F32 R16, R36.reuse, R58, R16 ;  /* 0x0000003a2410723c */ /* 0x040ff00000001810 */
[-C--:B------:R-:W-:Y:S08]  /*27b0*/  HMMA.16816.F32 R20, R36, R64.reuse, R20 ;  /* 0x000000402414723c */ /* 0x080ff00000001814 */
[C---:B------:R-:W-:Y:S07]  /*27c0*/  HMMA.16816.F32 R24, R60.reuse, R64, R24 ;  /* 0x000000403c18723c */ /* 0x040fee0000001818 */
[----:B------:R-:W-:Y:S01]  /*27d0*/  SHF.L.U32 R64, R2, 0x1, RZ ;  /* 0x0000000102407819 */ /* 0x000fe200000006ff */
[-C--:B------:R-:W-:Y:S01]  /*27e0*/  HMMA.16816.F32 R28, R60, R66.reuse, R28 ;  /* 0x000000423c1c723c */ /* 0x080fe2000000181c */
[----:B------:R-:W-:Y:S05]  /*27f0*/  LDSM.16.M88.4 R60, [R221+0x4080] ;  /* 0x00408000dd3c783b */ /* 0x000fea0000000200 */
[----:B------:R-:W-:Y:S02]  /*2800*/  LDSM.16.M88.4 R56, [R64+0x12080] ;  /* 0x012080004038783b */ /* 0x000fe40000000200 */
[----:B------:R-:W-:Y:S03]  /*2810*/  HMMA.16816.F32 R32, R36, R66, R32 ;  /* 0x000000422420723c */ /* 0x000fe60000001820 */
[----:B------:R-:W1:Y:S05]  /*2820*/  LDSM.16.M88.4 R36, [R0+0x12080] ;  /* 0x012080000024783b */ /* 0x000e6a0000000200 */
[-C--:B------:R-:W-:Y:S01]  /*2830*/  HMMA.16816.F32 R4, R196, R200.reuse, R4 ;  /* 0x000000c8c404723c */ /* 0x080fe20000001804 */
[----:B------:R-:W4:Y:S07]  /*2840*/  LDSM.16.M88.4 R64, [R64+0x13080] ;  /* 0x013080004040783b */ /* 0x000f2e0000000200 */
[C---:B--2---:R-:W-:Y:S08]  /*2850*/  HMMA.16816.F32 R8, R204.reuse, R200, R8 ;  /* 0x000000c8cc08723c */ /* 0x044ff00000001808 */
[-C--:B------:R-:W-:Y:S08]  /*2860*/  HMMA.16816.F32 R12, R204, R202.reuse, R12 ;  /* 0x000000cacc0c723c */ /* 0x080ff0000000180c */
[C---:B------:R-:W-:Y:S01]  /*2870*/  HMMA.16816.F32 R16, R196.reuse, R202, R16 ;  /* 0x000000cac410723c */ /* 0x040fe20000001810 */
[----:B------:R-:W2:Y:S07]  /*2880*/  LDSM.16.M88.4 R200, [R221+0x6080] ;  /* 0x00608000ddc8783b */ /* 0x000eae0000000200 */
[-C--:B---3--:R-:W-:Y:S08]  /*2890*/  HMMA.16816.F32 R20, R196, R40.reuse, R20 ;  /* 0x00000028c414723c */ /* 0x088ff00000001814 */
        /* <DEDUP_REMOVED lines=18> */
[-C--:B------:R-:W-:Y:S08]  /*29c0*/  HMMA.16816.F32 R4, R56, R60.reuse, R4 ;  /* 0x0000003c3804723c */ /* 0x080ff00000001804 */
[C---:B----4-:R-:W-:Y:S08]  /*29d0*/  HMMA.16816.F32 R8, R64.reuse, R60, R8 ;  /* 0x0000003c4008723c */ /* 0x050ff00000001808 */
[-C--:B------:R-:W-:Y:S08]  /*29e0*/  HMMA.16816.F32 R12, R64, R62.reuse, R12 ;  /* 0x0000003e400c723c */ /* 0x080ff0000000180c */
[C---:B------:R-:W-:Y:S08]  /*29f0*/  HMMA.16816.F32 R16, R56.reuse, R62, R16 ;  /* 0x0000003e3810723c */ /* 0x040ff00000001810 */
[-C--:B--2---:R-:W-:Y:S08]  /*2a00*/  HMMA.16816.F32 R20, R56, R200.reuse, R20 ;  /* 0x000000c83814723c */ /* 0x084ff00000001814 */
[C---:B------:R-:W-:Y:S08]  /*2a10*/  HMMA.16816.F32 R24, R64.reuse, R200, R24 ;  /* 0x000000c84018723c */ /* 0x040ff00000001818 */
[-C--:B------:R-:W-:Y:S08]  /*2a20*/  HMMA.16816.F32 R28, R64, R202.reuse, R28 ;  /* 0x000000ca401c723c */ /* 0x080ff0000000181c */
[----:B------:R-:W-:Y:S08]  /*2a30*/  HMMA.16816.F32 R32, R56, R202, R32 ;  /* 0x000000ca3820723c */ /* 0x000ff00000001820 */
[-C--:B-1----:R-:W-:Y:S08]  /*2a40*/  HMMA.16816.F32 R4, R40, R44.reuse, R4 ;  /* 0x0000002c2804723c */ /* 0x082ff00000001804 */
[C---:B------:R-:W-:Y:S08]  /*2a50*/  HMMA.16816.F32 R8, R196.reuse, R44, R8 ;  /* 0x0000002cc408723c */ /* 0x040ff00000001808 */
[-C--:B------:R-:W-:Y:S08]  /*2a60*/  HMMA.16816.F32 R12, R196, R46.reuse, R12 ;  /* 0x0000002ec40c723c */ /* 0x080ff0000000180c */
[C---:B------:R-:W-:Y:S01]  /*2a70*/  HMMA.16816.F32 R16, R40.reuse, R46, R16 ;  /* 0x0000002e2810723c */ /* 0x040fe20000001810 */
[----:B------:R-:W1:Y:S01]  /*2a80*/  LDSM.16.M88.4 R44, [R222+0x4080] ;  /* 0x00408000de2c783b */ /* 0x000e620000000200 */
[----:B------:R-:W-:Y:S04]  /*2a90*/  DEPBAR.LE SB0, 0x1 ;  /* 0x000080400000791a */ /* 0x000fe80000000000 */
[----:B------:R-:W-:Y:S02]  /*2aa0*/  BAR.SYNC.DEFER_BLOCKING 0x0 ;  /* 0x0000000000007b1d */ /* 0x000fe40000010000 */
[-C--:B------:R-:W-:Y:S08]  /*2ab0*/  HMMA.16816.F32 R20, R40, R204.reuse, R20 ;  /* 0x000000cc2814723c */ /* 0x080ff00000001814 */
[C---:B------:R-:W-:Y:S08]  /*2ac0*/  HMMA.16816.F32 R24, R196.reuse, R204, R24 ;  /* 0x000000ccc418723c */ /* 0x040ff00000001818 */
[-C--:B------:R-:W-:Y:S01]  /*2ad0*/  HMMA.16816.F32 R28, R196, R206.reuse, R28 ;  /* 0x000000cec41c723c */ /* 0x080fe2000000181c */
[----:B------:R2:W3:Y:S07]  /*2ae0*/  LDSM.16.M88.4 R64, [R0+0x18080] ;  /* 0x018080000040783b */ /* 0x0004ee0000000200 */
[----:B------:R-:W-:Y:S01]  /*2af0*/  HMMA.16816.F32 R32, R40, R206, R32 ;  /* 0x000000ce2820723c */ /* 0x000fe20000001820 */
[----:B------:R2:W4:Y:S05]  /*2b00*/  LDSM.16.M88.4 R60, [R0+0x19080] ;  /* 0x01908000003c783b */ /* 0x00052a0000000200 */
[----:B------:R2:W2:Y:S02]  /*2b10*/  LDSM.16.M88.4 R200, [R209+0x18080] ;  /* 0x01808000d1c8783b */ /* 0x0004a40000000200 */
[-C--:B-1----:R-:W-:Y:S03]  /*2b20*/  HMMA.16816.F32 R4, R36, R44.reuse, R4 ;  /* 0x0000002c2404723c */ /* 0x082fe60000001804 */
[----:B------:R-:W1:Y:S05]  /*2b30*/  LDSM.16.M88.4 R208, [R209+0x19080] ;  /* 0x01908000d1d0783b */ /* 0x000e6a0000000200 */
[C---:B------:R-:W-:Y:S01]  /*2b40*/  HMMA.16816.F32 R8, R48.reuse, R44, R8 ;  /* 0x0000002c3008723c */ /* 0x040fe20000001808 */
[----:B------:R1:W1:Y:S05]  /*2b50*/  LDSM.16.M88.4 R56, [R224+0x8080] ;  /* 0x00808000e038783b */ /* 0x00026a0000000200 */
[----:B------:R1:W1:Y:S02]  /*2b60*/  LDSM.16.M88.4 R196, [R224+0xa080] ;  /* 0x00a08000e0c4783b */ /* 0x0002640000000200 */
[-C--:B------:R-:W-:Y:S03]  /*2b70*/  HMMA.16816.F32 R12, R48, R46.reuse, R12 ;  /* 0x0000002e300c723c */ /* 0x080fe6000000180c */
[----:B------:R1:W1:Y:S05]  /*2b80*/  LDSM.16.M88.4 R204, [R221+0x8080] ;  /* 0x00808000ddcc783b */ /* 0x00026a0000000200 */
[C---:B------:R-:W-:Y:S01]  /*2b90*/  HMMA.16816.F32 R16, R36.reuse, R46, R16 ;  /* 0x0000002e2410723c */ /* 0x040fe20000001810 */
[----:B------:R1:W1:Y:S07]  /*2ba0*/  LDSM.16.M88.4 R212, [R221+0xa080] ;  /* 0x00a08000ddd4783b */ /* 0x00026e0000000200 */
[-C--:B------:R-:W-:Y:S08]  /*2bb0*/  HMMA.16816.F32 R20, R36, R52.reuse, R20 ;  /* 0x000000342414723c */ /* 0x080ff00000001814 */
[C---:B------:R-:W-:Y:S08]  /*2bc0*/  HMMA.16816.F32 R24, R48.reuse, R52, R24 ;  /* 0x000000343018723c */ /* 0x040ff00000001818 */
[-C--:B------:R-:W-:Y:S08]  /*2bd0*/  HMMA.16816.F32 R28, R48, R54.reuse, R28 ;  /* 0x00000036301c723c */ /* 0x080ff0000000181c */
[----:B------:R-:W-:Y:S01]  /*2be0*/  HMMA.16816.F32 R32, R36, R54, R32 ;  /* 0x000000362420723c */ /* 0x000fe20000001820 */
[----:B------:R-:W-:-:S07]  /*2bf0*/  @P1 BRA `(.L_x_1097) ;  /* 0x0000039000001947 */ /* 0x000fce0003800000 */
[----:B--234-:R-:W2:Y:S01]  /*2c00*/  LDL.64 R244, [R1+0x8] ;  /* 0x0000080001f47983 */ /* 0x01cea20000100a00 */
[----:B------:R-:W-:Y:S01]  /*2c10*/  ULDC.64 UR6, c[0x0][0x178] ;  /* 0x00005e0000067ab9 */ /* 0x000fe20000000a00 */
[----:B------:R-:W-:Y:S01]  /*2c20*/  IMAD.U32 R40, RZ, RZ, UR16 ;  /* 0x00000010ff287e24 */ /* 0x000fe2000f8e00ff */
[----:B------:R-:W-:Y:S01]  /*2c30*/  UIMAD.WIDE.U32 UR26, UR19, UR6, URZ ;  /* 0x00000006131a72a5 */ /* 0x000fe2000f8e003f */
[----:B------:R-:W3:Y:S01]  /*2c40*/  LDL.64 R242, [R1] ;  /* 0x0000000001f27983 */ /* 0x000ee20000100a00 */
[----:B------:R-:W-:Y:S01]  /*2c50*/  USHF.R.S32.HI UR4, URZ, 0x1f, UR19 ;  /* 0x0000001f3f047899 */ /* 0x000fe20008011413 */
[----:B------:R-:W-:Y:S02]  /*2c60*/  @!P3 IMAD.MOV.U32 R36, RZ, RZ, R250 ;  /* 0x000000ffff24b224 */ /* 0x000fe400078e00fa */
[----:B------:R-:W4:Y:S01]  /*2c70*/  LDL R240, [R1+0x20] ;  /* 0x0000200001f07983 */ /* 0x000f220000100800 */
[----:B------:R-:W-:Y:S01]  /*2c80*/  UIMAD UR4, UR4, UR6, URZ ;  /* 0x00000006040472a4 */ /* 0x000fe2000f8e023f */
[----:B------:R-:W-:Y:S02]  /*2c90*/  IMAD.U32 R2, RZ, RZ, UR26 ;  /* 0x0000001aff027e24 */ /* 0x000fe4000f8e00ff */
[----:B------:R-:W5:Y:S01]  /*2ca0*/  LDL R241, [R1+0x24] ;  /* 0x0000240001f17983 */ /* 0x000f620000100800 */
[----:B------:R-:W-:Y:S01]  /*2cb0*/  UIMAD UR4, UR19, UR7, UR4 ;  /* 0x00000007130472a4 */ /* 0x000fe2000f8e0204 */
[----:B------:R-:W-:Y:S01]  /*2cc0*/  IMAD.U32 R3, RZ, RZ, UR26 ;  /* 0x0000001aff037e24 */ /* 0x000fe2000f8e00ff */
[----:B------:R-:W-:Y:S01]  /*2cd0*/  UIMAD UR19, UR19, -0x40, UR11 ;  /* 0xffffffc0131378a4 */ /* 0x000fe2000f8e020b */
[----:B------:R-:W-:Y:S01]  /*2ce0*/  @!P3 IMAD.MOV.U32 R37, RZ, RZ, R251 ;  /* 0x000000ffff25b224 */ /* 0x000fe200078e00fb */
[----:B------:R-:W-:Y:S06]  /*2cf0*/  UIADD3 UR4, UR27, UR4, URZ ;  /* 0x000000041b047290 */ /* 0x000fec000fffe03f */
[----:B------:R-:W-:Y:S01]  /*2d00*/  IMAD.U32 R0, RZ, RZ, UR4 ;  /* 0x00000004ff007e24 */ /* 0x000fe2000f8e00ff */
[----:B--2---:R-:W-:Y:S04]  /*2d10*/  LEA R2, P1, R2, R244, 0x7 ;  /* 0x000000f402027211 */ /* 0x004fe800078238ff */
[----:B------:R-:W-:Y:S02]  /*2d20*/  LEA.HI.X R3, R3, R245, R0, 0x7, P1 ;  /* 0x000000f503037211 */ /* 0x000fe400008f3c00 */
[----:B------:R-:W-:Y:S01]  /*2d30*/  IADD3 R40, P2, P1, R40, 0x80, R2 ;  /* 0x0000008028287810 */ /* 0x000fe2000795e002 */
[----:B------:R-:W2:Y:S03]  /*2d40*/  @!P3 S2R R0, SR_CTAID.Y ;  /* 0x000000000000b919 */ /* 0x000ea60000002600 */
[----:B------:R-:W-:Y:S02]  /*2d50*/  IADD3.X R41, RZ, UR15, R3, P2, P1 ;  /* 0x0000000fff297c10 */ /* 0x000fe400097e2403 */
[----:B-----5:R-:W-:Y:S02]  /*2d60*/  ISETP.NE.AND P2, PT, R241, RZ, PT ;  /* 0x000000fff100720c */ /* 0x020fe40003f45270 */
[----:B--2---:R-:W-:Y:S01]  /*2d70*/  @!P3 SHF.R.S32.HI R38, RZ, 0x1f, R0 ;  /* 0x0000001fff26b819 */ /* 0x004fe20000011400 */
[----:B------:R-:W-:Y:S04]  /*2d80*/  @!P3 IMAD.WIDE.U32 R36, R0, c[0x0][0x270], R36 ;  /* 0x00009c000024ba25 */ /* 0x000fe800078e0024 */
[----:B------:R-:W-:Y:S04]  /*2d90*/  @!P3 IMAD R38, R38, c[0x0][0x270], RZ ;  /* 0x00009c002626ba24 */ /* 0x000fe800078e02ff */
[----:B------:R-:W-:Y:S01]  /*2da0*/  @!P3 IMAD R38, R0, c[0x0][0x274], R38 ;  /* 0x00009d000026ba24 */ /* 0x000fe200078e0226 */
[----:B------:R-:W-:Y:S02]  /*2db0*/  @!P3 IADD3 R0, P1, R36, UR9, RZ ;  /* 0x000000092400bc10 */ /* 0x000fe4000ff3e0ff */
[----:B---3--:R-:W-:Y:S02]  /*2dc0*/  IADD3 R36, -R242, UR19, RZ ;  /* 0x00000013f2247c10 */ /* 0x008fe4000fffe1ff */
[----:B------:R-:W-:Y:S02]  /*2dd0*/  @!P3 IADD3.X R37, R37, UR13, R38, P1, !PT ;  /* 0x0000000d2525bc10 */ /* 0x000fe40008ffe426 */
[C---:B------:R-:W-:Y:S04]  /*2de0*/  @!P3 LEA R38, P1, R0.reuse, c[0x0][0x258], 0x2 ;  /* 0x000096000026ba11 */ /* 0x040fe800078210ff */
[----:B------:R-:W-:Y:S01]  /*2df0*/  @!P3 LEA.HI.X R39, R0, c[0x0][0x25c], R37, 0x2, P1 ;  /* 0x000097000027ba11 */ /* 0x000fe200008f1425 */
[----:B------:R-:W-:Y:S01]  /*2e00*/  IMAD.U32 R0, RZ, RZ, UR25 ;  /* 0x00000019ff007e24 */ /* 0x000fe2000f8e00ff */
[----:B------:R-:W-:Y:S03]  /*2e10*/  ISETP.LT.OR P1, PT, R36, 0x1, P5 ;  /* 0x000000012400780c */ /* 0x000fe60002f21670 */
[----:B----4-:R-:W-:Y:S10]  /*2e20*/  IMAD R0, R0, 0x4000, R240 ;  /* 0x0000400000007824 */ /* 0x010ff400078e02f0 */
[----:B------:R-:W-:Y:S01]  /*2e30*/  @!PT LDS RZ, [RZ] ;  /* 0x00000000fffff984 */ /* 0x000fe20000000800 */
[----:B------:R-:W-:Y:S01]  /*2e40*/  @!PT LDS RZ, [RZ] ;  /* 0x00000000fffff984 */ /* 0x000fe20000000800 */
[----:B------:R-:W-:Y:S01]  /*2e50*/  @!PT LDS RZ, [RZ] ;  /* 0x00000000fffff984 */ /* 0x000fe20000000800 */
[----:B------:R2:W-:Y:S01]  /*2e60*/  LDGSTS.E.BYPASS.LTC128B.128 [R0], [R2.64], !P1 ;  /* 0x0000000002007fae */ /* 0x0005e2000c901d54 */
[----:B------:R-:W-:Y:S11]  /*2e70*/  ISETP.LT.OR P1, PT, R36, 0x1, P2 ;  /* 0x000000012400780c */ /* 0x000ff60001721670 */
[----:B------:R-:W-:Y:S02]  /*2e80*/  @!UPT UIADD3 URZ, URZ, URZ, URZ ;  /* 0x0000003f3f3ff290 */ /* 0x000fe4000fffe03f */
[----:B------:R2:W-:Y:S02]  /*2e90*/  LDGSTS.E.BYPASS.LTC128B.128 [R0+0x2000], [R2.64+0x80], !P1 ;  /* 0x0200008002007fae */ /* 0x0005e4000c901d54 */
[----:B--2---:R-:W-:Y:S04]  /*2ea0*/  IADD3 R2, P1, R2, UR16, RZ ;  /* 0x0000001002027c10 */ /* 0x004fe8000ff3e0ff */
[----:B------:R-:W-:Y:S02]  /*2eb0*/  IADD3.X R3, R3, UR15, RZ, P1, !PT ;  /* 0x0000000f03037c10 */ /* 0x000fe40008ffe4ff */
[C---:B------:R-:W-:Y:S11]  /*2ec0*/  ISETP.LT.OR P1, PT, R36.reuse, 0x21, P5 ;  /* 0x000000212400780c */ /* 0x040ff60002f21670 */
[----:B------:R-:W-:Y:S02]  /*2ed0*/  @!UPT UIADD3 URZ, URZ, URZ, URZ ;  /* 0x0000003f3f3ff290 */ /* 0x000fe4000fffe03f */
[----:B------:R2:W-:Y:S01]  /*2ee0*/  LDGSTS.E.BYPASS.LTC128B.128 [R0+0x1000], [R2.64], !P1 ;  /* 0x0100000002007fae */ /* 0x0005e2000c901d54 */
[----:B------:R-:W-:Y:S11]  /*2ef0*/  ISETP.LT.OR P1, PT, R36, 0x21, P2 ;  /* 0x000000212400780c */ /* 0x000ff60001721670 */
[----:B------:R-:W-:Y:S02]  /*2f00*/  @!UPT UIADD3 URZ, URZ, URZ, URZ ;  /* 0x0000003f3f3ff290 */ /* 0x000fe4000fffe03f */
[----:B------:R3:W-:Y:S01]  /*2f10*/  LDGSTS.E.BYPASS.LTC128B.128 [R0+0x3000], [R40.64], !P1 ;  /* 0x0300000028007fae */ /* 0x0007e2000c901d54 */
[----:B--2---:R-:W-:Y:S02]  /*2f20*/  IMAD.U32 R3, RZ, RZ, UR24 ;  /* 0x00000018ff037e24 */ /* 0x004fe4000f8e00ff */
[----:B------:R-:W-:Y:S03]  /*2f30*/  IMAD.U32 R2, RZ, RZ, UR25 ;  /* 0x00000019ff027e24 */ /* 0x000fe6000f8e00ff */
[----:B------:R-:W-:Y:S01]  /*2f40*/  @!P3 LEA R3, R3, 0x40, 0x6 ;  /* 0x000000400303b811 */ /* 0x000fe200078e30ff */
[----:B------:R-:W-:Y:S04]  /*2f50*/  @!P3 IMAD R2, R2, 0x40, R250 ;  /* 0x000000400202b824 */ /* 0x000fe800078e02fa */
[----:B------:R-:W-:Y:S04]  /*2f60*/  @!P3 IMAD.WIDE R38, R3, 0x4, R38 ;  /* 0x000000040326b825 */ /* 0x000fe800078e0226 */
[----:B------:R-:W-:Y:S05]  /*2f70*/  @!P3 IMAD.SHL.U32 R2, R2, 0x4, RZ ;  /* 0x000000040202b824 */ /* 0x000fea00078e00ff */
[----:B------:R3:W-:Y:S02]  /*2f80*/  @!P3 LDGSTS.E.BYPASS.LTC128B.128 [R2+0x20080], [R38.64] ;  /* 0x200800002602bfae */ /* 0x0007e4000b901d54 */
.L_x_1097:
[-C--:B-1234-:R-:W-:Y:S01]  /*2f90*/  HMMA.16816.F32 R36, R64, R56.reuse, RZ ;  /* 0x000000384024723c */ /* 0x09efe200000018ff */
[----:B------:R-:W0:Y:S01]  /*2fa0*/  LDGDEPBAR ;  /* 0x00000000000079af */ /* 0x000e220000000000 */
[----:B------:R-:W-:Y:S01]  /*2fb0*/  USHF.L.U32 UR4, UR5, 0xd, URZ ;  /* 0x0000000d05047899 */ /* 0x000fe2000800063f */
[----:B------:R-:W-:Y:S01]  /*2fc0*/  ISETP.GT.AND P1, PT, R248, RZ, PT ;  /* 0x000000fff800720c */ /* 0x000fe20003f24270 */
[----:B------:R-:W-:Y:S02]  /*2fd0*/  UIADD3 UR19, UR24, 0x2, URZ ;  /* 0x0000000218137890 */ /* 0x000fe4000fffe03f */
[----:B------:R-:W-:Y:S01]  /*2fe0*/  UIADD3 UR6, UR4, 0x10, URZ ;  /* 0x0000001004067890 */ /* 0x000fe2000fffe03f */
[----:B------:R-:W-:Y:S01]  /*2ff0*/  FSEL R247, R10, -INF , P1 ;  /* 0xff8000000af77808 */ /* 0x000fe20000800000 */
[C---:B------:R-:W-:Y:S01]  /*3000*/  HMMA.16816.F32 R40, R60.reuse, R56, RZ ;  /* 0x000000383c28723c */ /* 0x040fe200000018ff */
[----:B------:R-:W-:Y:S01]  /*3010*/  MOV R2, UR4 ;  /* 0x0000000400027c02 */ /* 0x000fe20008000f00 */
[----:B------:R-:W-:Y:S02]  /*3020*/  UISETP.GE.AND UP0, UPT, UR19, UR22, UPT ;  /* 0x000000161300728c */ /* 0x000fe4000bf06270 */
[----:B------:R-:W-:Y:S04]  /*3030*/  IADD3 R0, R220, UR4, RZ ;  /* 0x00000004dc007c10 */ /* 0x000fe8000fffe0ff */
[-C--:B------:R-:W-:Y:S01]  /*3040*/  HMMA.16816.F32 R44, R60, R58.reuse, RZ ;  /* 0x0000003a3c2c723c */ /* 0x080fe200000018ff */
[----:B------:R-:W-:Y:S07]  /*3050*/  SHF.L.U32 R0, R0, 0x1, RZ ;  /* 0x0000000100007819 */ /* 0x000fee00000006ff */
        /* <DEDUP_REMOVED lines=14> */
[----:B------:R-:W2:Y:S07]  /*3140*/  LDSM.16.M88.4 R208, [R218+0x19080] ;  /* 0x01908000dad0783b */ /* 0x000eae0000000200 */
[----:B------:R-:W-:Y:S01]  /*3150*/  HMMA.16816.F32 R64, R200, R214, R64 ;  /* 0x000000d6c840723c */ /* 0x000fe20000001840 */
[----:B------:R-:W3:Y:S07]  /*3160*/  LDSM.16.M88.4 R200, [R223+0xa080] ;  /* 0x00a08000dfc8783b */ /* 0x000eee0000000200 */
[-C--:B-1----:R-:W-:Y:S01]  /*3170*/  HMMA.16816.F32 R36, R196, R204.reuse, R36 ;  /* 0x000000ccc424723c */ /* 0x082fe20000001824 */
[----:B------:R-:W-:Y:S07]  /*3180*/  LDSM.16.M88.4 R212, [R222+0x8080] ;  /* 0x00808000ded4783b */ /* 0x000fee0000000200 */
[C---:B--2---:R-:W-:Y:S08]  /*3190*/  HMMA.16816.F32 R40, R208.reuse, R204, R40 ;  /* 0x000000ccd028723c */ /* 0x044ff00000001828 */
[-C--:B------:R-:W-:Y:S08]  /*31a0*/  HMMA.16816.F32 R44, R208, R206.reuse, R44 ;  /* 0x000000ced02c723c */ /* 0x080ff0000000182c */
[C---:B------:R-:W-:Y:S01]  /*31b0*/  HMMA.16816.F32 R48, R196.reuse, R206, R48 ;  /* 0x000000cec430723c */ /* 0x040fe20000001830 */
[----:B------:R-:W1:Y:S07]  /*31c0*/  LDSM.16.M88.4 R204, [R219+0x18080] ;  /* 0x01808000dbcc783b */ /* 0x000e6e0000000200 */
[-C--:B---3--:R-:W-:Y:S08]  /*31d0*/  HMMA.16816.F32 R52, R196, R200.reuse, R52 ;  /* 0x000000c8c434723c */ /* 0x088ff00000001834 */
        /* <DEDUP_REMOVED lines=14> */
[----:B------:R2:W3:Y:S07]  /*32c0*/  LDSM.16.M88.4 R208, [R0+0x1b080] ;  /* 0x01b0800000d0783b */ /* 0x0004ee0000000200 */
[----:B------:R-:W-:Y:S01]  /*32d0*/  HMMA.16816.F32 R64, R204, R198, R64 ;  /* 0x000000c6cc40723c */ /* 0x000fe20000001840 */
[----:B------:R-:W4:Y:S07]  /*32e0*/  LDSM.16.M88.4 R196, [R224+0xe080] ;  /* 0x00e08000e0c4783b */ /* 0x000f2e0000000200 */
[-C--:B-1----:R-:W-:Y:S01]  /*32f0*/  HMMA.16816.F32 R36, R200, R212.reuse, R36 ;  /* 0x000000d4c824723c */ /* 0x082fe20000001824 */
[----:B--2---:R-:W-:Y:S04]  /*3300*/  MOV R0, UR6 ;  /* 0x0000000600007c02 */ /* 0x004fe80008000f00 */
[----:B------:R-:W-:Y:S04]  /*3310*/  @P0 IADD3 R0, R2, -0x10, RZ ;  /* 0xfffffff002000810 */ /* 0x000fe80007ffe0ff */
[----:B------:R-:W-:Y:S04]  /*3320*/  IADD3 R0, R220, R0, RZ ;  /* 0x00000000dc007210 */ /* 0x000fe80007ffe0ff */
[----:B------:R-:W-:Y:S05]  /*3330*/  SHF.L.U32 R0, R0, 0x1, RZ ;  /* 0x0000000100007819 */ /* 0x000fea00000006ff */
[----:B------:R-:W-:Y:S01]  /*3340*/  LDSM.16.M88.4 R204, [R0+0x1a080] ;  /* 0x01a0800000cc783b */ /* 0x000fe20000000200 */
[C---:B---3--:R-:W-:Y:S08]  /*3350*/  HMMA.16816.F32 R40, R208.reuse, R212, R40 ;  /* 0x000000d4d028723c */ /* 0x048ff00000001828 */
[-C--:B------:R-:W-:Y:S08]  /*3360*/  HMMA.16816.F32 R44, R208, R214.reuse, R44 ;  /* 0x000000d6d02c723c */ /* 0x080ff0000000182c */
[C---:B------:R-:W-:Y:S01]  /*3370*/  HMMA.16816.F32 R48, R200.reuse, R214, R48 ;  /* 0x000000d6c830723c */ /* 0x040fe20000001830 */
[----:B------:R-:W1:Y:S07]  /*3380*/  LDSM.16.M88.4 R212, [R221+0xc080] ;  /* 0x00c08000ddd4783b */ /* 0x000e6e0000000200 */
[-C--:B----4-:R-:W-:Y:S08]  /*3390*/  HMMA.16816.F32 R52, R200, R196.reuse, R52 ;  /* 0x000000c4c834723c */ /* 0x090ff00000001834 */
[C---:B------:R-:W-:Y:S08]  /*33a0*/  HMMA.16816.F32 R56, R208.reuse, R196, R56 ;  /* 0x000000c4d038723c */ /* 0x040ff00000001838 */
[-C--:B------:R-:W-:Y:S01]  /*33b0*/  HMMA.16816.F32 R60, R208, R198.reuse, R60 ;  /* 0x000000c6d03c723c */ /* 0x080fe2000000183c */
[----:B------:R2:W3:Y:S07]  /*33c0*/  LDSM.16.M88.4 R208, [R0+0x1b080] ;  /* 0x01b0800000d0783b */ /* 0x0004ee0000000200 */
[----:B------:R-:W-:Y:S01]  /*33d0*/  HMMA.16816.F32 R64, R200, R198, R64 ;  /* 0x000000c6c840723c */ /* 0x000fe20000001840 */
[----:B------:R-:W4:Y:S06]  /*33e0*/  LDSM.16.M88.4 R196, [R221+0xe080] ;  /* 0x00e08000ddc4783b */ /* 0x000f2c0000000200 */
[----:B------:R-:W-:Y:S01]  /*33f0*/  FSEL R201, R6, -INF , P1 ;  /* 0xff80000006c97808 */ /* 0x000fe20000800000 */
[-C--:B-1----:R-:W-:Y:S05]  /*3400*/  HMMA.16816.F32 R36, R204, R212.reuse, R36 ;  /* 0x000000d4cc24723c */ /* 0x082fea0000001824 */
[----:B--2---:R-:W-:Y:S07]  /*3410*/  FSEL R0, R4, -INF , P1 ;  /* 0xff80000004007808 */ /* 0x004fee0000800000 */
[--C-:B------:R-:W-:Y:S04]  /*3420*/  FFMA.FTZ R0, R0, c[0x0][0x29c], -R233.reuse ;  /* 0x0000a70000007a23 */ /* 0x100fe800000108e9 */
[----:B------:R1:W-:Y:S01]  /*3430*/  MUFU.EX2 R243, R0 ;  /* 0x0000000000f37308 */ /* 0x0003e20000000800 */
[C---:B---3--:R-:W-:Y:S08]  /*3440*/  HMMA.16816.F32 R40, R208.reuse, R212, R40 ;  /* 0x000000d4d028723c */ /* 0x048ff00000001828 */
[-C--:B------:R-:W-:Y:S08]  /*3450*/  HMMA.16816.F32 R44, R208, R214.reuse, R44 ;  /* 0x000000d6d02c723c */ /* 0x080ff0000000182c */
[C---:B------:R-:W-:Y:S07]  /*3460*/  HMMA.16816.F32 R48, R204.reuse, R214, R48 ;  /* 0x000000d6cc30723c */ /* 0x040fee0000001830 */
[----:B------:R-:W-:Y:S01]  /*3470*/  FSEL R215, R8, -INF , P1 ;  /* 0xff80000008d77808 */ /* 0x000fe20000800000 */
[-C--:B----4-:R-:W-:Y:S03]  /*3480*/  HMMA.16816.F32 R52, R204, R196.reuse, R52 ;  /* 0x000000c4cc34723c */ /* 0x090fe60000001834 */
[----:B------:R-:W-:Y:S04]  /*3490*/  ISETP.GT.AND P1, PT, R248, 0x1, PT ;  /* 0x00000001f800780c */ /* 0x000fe80003f24270 */
[----:B-1----:R-:W-:Y:S01]  /*34a0*/  FSEL R0, R5, -INF , P1 ;  /* 0xff80000005007808 */ /* 0x002fe20000800000 */
[C---:B------:R-:W-:Y:S04]  /*34b0*/  HMMA.16816.F32 R56, R208.reuse, R196, R56 ;  /* 0x000000c4d038723c */ /* 0x040fe80000001838 */
[--C-:B------:R-:W-:Y:S01]  /*34c0*/  FFMA.FTZ R0, R0, c[0x0][0x29c], -R233.reuse ;  /* 0x0000a70000007a23 */ /* 0x100fe200000108e9 */
[----:B------:R-:W-:Y:S02]  /*34d0*/  FSEL R200, R7, -INF , P1 ;  /* 0xff80000007c87808 */ /* 0x000fe40000800000 */
[----:B------:R-:W-:Y:S01]  /*34e0*/  FSEL R214, R9, -INF , P1 ;  /* 0xff80000009d67808 */ /* 0x000fe20000800000 */
[-C--:B------:R-:W-:Y:S01]  /*34f0*/  HMMA.16816.F32 R60, R208, R198.reuse, R60 ;  /* 0x000000c6d03c723c */ /* 0x080fe2000000183c */
[----:B------:R1:W-:Y:S01]  /*3500*/  MUFU.EX2 R242, R0 ;  /* 0x0000000000f27308 */ /* 0x0003e20000000800 */
[----:B------:R-:W-:Y:S02]  /*3510*/  LDSM.16.M88.4 R4, [R218+0x1a080] ;  /* 0x01a08000da04783b */ /* 0x000fe40000000200 */
[----:B------:R-:W-:Y:S02]  /*3520*/  FSEL R246, R11, -INF , P1 ;  /* 0xff8000000bf67808 */ /* 0x000fe40000800000 */
[----:B------:R-:W-:Y:S02]  /*3530*/  ISETP.GT.AND P1, PT, R248, 0x20, PT ;  /* 0x00000020f800780c */ /* 0x000fe40003f24270 */
[----:B------:R-:W-:Y:S02]  /*3540*/  HMMA.16816.F32 R64, R204, R198, R64 ;  /* 0x000000c6cc40723c */ /* 0x000fe40000001840 */
[----:B------:R-:W2:Y:S02]  /*3550*/  LDSM.16.M88.4 R8, [R223+0xc080] ;  /* 0x00c08000df08783b */ /* 0x000ea40000000200 */
[----:B------:R-:W-:Y:S02]  /*3560*/  FSEL R197, R18, -INF , P1 ;  /* 0xff80000012c57808 */ /* 0x000fe40000800000 */
[----:B------:R-:W-:Y:S02]  /*3570*/  FSEL R213, R12, -INF , P1 ;  /* 0xff8000000cd57808 */ /* 0x000fe40000800000 */
[----:B------:R-:W-:Y:S04]  /*3580*/  FSEL R245, R14, -INF , P1 ;  /* 0xff8000000ef57808 */ /* 0x000fe80000800000 */
[----:B-1----:R-:W-:Y:S02]  /*3590*/  FSEL R0, R16, -INF , P1 ;  /* 0xff80000010007808 */ /* 0x002fe40000800000 */
[----:B------:R-:W-:Y:S03]  /*35a0*/  ISETP.GT.AND P1, PT, R248, 0x21, PT ;  /* 0x00000021f800780c */ /* 0x000fe60003f24270 */
[--C-:B------:R-:W-:Y:S01]  /*35b0*/  FFMA.FTZ R0, R0, c[0x0][0x29c], -R233.reuse ;  /* 0x0000a70000007a23 */ /* 0x100fe200000108e9 */
[----:B------:R-:W-:Y:S02]  /*35c0*/  FSEL R212, R13, -INF , P1 ;  /* 0xff8000000dd47808 */ /* 0x000fe40000800000 */
[----:B------:R-:W-:Y:S01]  /*35d0*/  FSEL R244, R15, -INF , P1 ;  /* 0xff8000000ff47808 */ /* 0x000fe20000800000 */
[----:B------:R1:W-:Y:S01]  /*35e0*/  MUFU.EX2 R241, R0 ;  /* 0x0000000000f17308 */ /* 0x0003e20000000800 */
[----:B------:R-:W3:Y:S01]  /*35f0*/  LDSM.16.M88.4 R12, [R218+0x1b080] ;  /* 0x01b08000da0c783b */ /* 0x000ee20000000200 */
[----:B------:R-:W-:Y:S01]  /*3600*/  FSEL R3, R19, -INF , P1 ;  /* 0xff80000013037808 */ /* 0x000fe20000800000 */
[-C--:B--2---:R-:W-:Y:S05]  /*3610*/  HMMA.16816.F32 R36, R4, R8.reuse, R36 ;  /* 0x000000080424723c */ /* 0x084fea0000001824 */
[----:B-1----:R-:W-:Y:S02]  /*3620*/  FSEL R0, R17, -INF , P1 ;  /* 0xff80000011007808 */ /* 0x002fe40000800000 */
[----:B------:R-:W-:Y:S01]  /*3630*/  ISETP.GT.AND P1, PT, R248, 0x40, PT ;  /* 0x00000040f800780c */ /* 0x000fe20003f24270 */
[----:B------:R-:W1:Y:S04]  /*3640*/  LDSM.16.M88.4 R16, [R223+0xe080] ;  /* 0x00e08000df10783b */ /* 0x000e680000000200 */
[--C-:B------:R-:W-:Y:S01]  /*3650*/  FFMA.FTZ R0, R0, c[0x0][0x29c], -R233.reuse ;  /* 0x0000a70000007a23 */ /* 0x100fe200000108e9 */
[----:B------:R-:W-:Y:S02]  /*3660*/  FSEL R2, R22, -INF , P1 ;  /* 0xff80000016027808 */ /* 0x000fe40000800000 */
[----:B------:R-:W-:Y:S01]  /*3670*/  FSEL R209, R24, -INF , P1 ;  /* 0xff80000018d17808 */ /* 0x000fe20000800000 */
[----:B------:R2:W4:Y:S01]  /*3680*/  MUFU.EX2 R211, R0 ;  /* 0x0000000000d37308 */ /* 0x0005220000000800 */
[----:B------:R-:W-:Y:S02]  /*3690*/  FSEL R240, R26, -INF , P1 ;  /* 0xff8000001af07808 */ /* 0x000fe40000800000 */
[----:B------:R-:W-:Y:S02]  /*36a0*/  FSEL R20, R20, -INF , P1 ;  /* 0xff80000014147808 */ /* 0x000fe40000800000 */
[----:B------:R-:W-:Y:S01]  /*36b0*/  ISETP.GT.AND P1, PT, R248, 0x41, PT ;  /* 0x00000041f800780c */ /* 0x000fe20003f24270 */
[C---:B---3--:R-:W-:Y:S04]  /*36c0*/  HMMA.16816.F32 R40, R12.reuse, R8, R40 ;  /* 0x000000080c28723c */ /* 0x048fe80000001828 */
[----:B------:R-:W-:Y:S01]  /*36d0*/  FSEL R196, R23, -INF , P1 ;  /* 0xff80000017c47808 */ /* 0x000fe20000800000 */
[--C-:B------:R-:W-:Y:S01]  /*36e0*/  FFMA.FTZ R20, R20, c[0x0][0x29c], -R233.reuse ;  /* 0x0000a70014147a23 */ /* 0x100fe200000108e9 */
[----:B------:R-:W-:Y:S02]  /*36f0*/  FSEL R208, R25, -INF , P1 ;  /* 0xff80000019d07808 */ /* 0x000fe40000800000 */
[-C--:B------:R-:W-:Y:S01]  /*3700*/  HMMA.16816.F32 R44, R12, R10.reuse, R44 ;  /* 0x0000000a0c2c723c */ /* 0x080fe2000000182c */
[----:B------:R-:W-:Y:S03]  /*3710*/  MUFU.EX2 R210, R20 ;  /* 0x0000001400d27308 */ /* 0x000fe60000000800 */
[----:B------:R-:W-:Y:S02]  /*3720*/  FSEL R218, R27, -INF , P1 ;  /* 0xff8000001bda7808 */ /* 0x000fe40000800000 */
[----:B------:R-:W-:Y:S01]  /*3730*/  FSEL R21, R21, -INF , P1 ;  /* 0xff80000015157808 */ /* 0x000fe20000800000 */
[----:B------:R-:W-:Y:S01]  /*3740*/  LDSM.16.M88.4 R24, [R219+0x1b080] ;  /* 0x01b08000db18783b */ /* 0x000fe20000000200 */
[C---:B------:R-:W-:Y:S04]  /*3750*/  HMMA.16816.F32 R48, R4.reuse, R10, R48 ;  /* 0x0000000a0430723c */ /* 0x040fe80000001830 */
[----:B------:R-:W-:Y:S01]  /*3760*/  ISETP.GT.AND P1, PT, R248, 0x60, PT ;  /* 0x00000060f800780c */ /* 0x000fe20003f24270 */
[--C-:B------:R-:W-:Y:S02]  /*3770*/  FFMA.FTZ R21, R21, c[0x0][0x29c], -R233.reuse ;  /* 0x0000a70015157a23 */ /* 0x100fe400000108e9 */
[----:B------:R-:W-:Y:S01]  /*3780*/  LDSM.16.M88.4 R8, [R219+0x1a080] ;  /* 0x01a08000db08783b */ /* 0x000fe20000000200 */
[----:B--2---:R-:W-:Y:S01]  /*3790*/  FSEL R0, R32, -INF , P1 ;  /* 0xff80000020007808 */ /* 0x004fe20000800000 */
[----:B------:R2:W-:Y:S01]  /*37a0*/  MUFU.EX2 R205, R21 ;  /* 0x0000001500cd7308 */ /* 0x0005e20000000800 */
[-C--:B-1----:R-:W-:Y:S03]  /*37b0*/  HMMA.16816.F32 R52, R4, R16.reuse, R52 ;  /* 0x000000100434723c */ /* 0x082fe60000001834 */
[--C-:B------:R-:W-:Y:S01]  /*37c0*/  FFMA.FTZ R0, R0, c[0x0][0x29c], -R233.reuse ;  /* 0x0000a70000007a23 */ /* 0x100fe200000108e9 */
[----:B------:R-:W-:Y:S02]  /*37d0*/  FSEL R34, R34, -INF , P1 ;  /* 0xff80000022227808 */ /* 0x000fe40000800000 */
[----:B------:R-:W-:Y:S02]  /*37e0*/  FSEL R28, R28, -INF , P1 ;  /* 0xff8000001c1c7808 */ /* 0x000fe40000800000 */
[C---:B------:R-:W-:Y:S01]  /*37f0*/  HMMA.16816.F32 R56, R12.reuse, R16, R56 ;  /* 0x000000100c38723c */ /* 0x040fe20000001838 */
[----:B------:R1:W-:Y:S03]  /*3800*/  MUFU.EX2 R206, R0 ;  /* 0x0000000000ce7308 */ /* 0x0003e60000000800 */
[----:B------:R-:W-:Y:S01]  /*3810*/  FSEL R32, R30, -INF , P1 ;  /* 0xff8000001e207808 */ /* 0x000fe20000800000 */
[--C-:B------:R-:W-:Y:S01]  /*3820*/  FFMA.FTZ R30, R244, c[0x0][0x29c], -R236.reuse ;  /* 0x0000a700f41e7a23 */ /* 0x100fe200000108ec */
[----:B------:R-:W-:Y:S02]  /*3830*/  ISETP.GT.AND P1, PT, R248, 0x61, PT ;  /* 0x00000061f800780c */ /* 0x000fe40003f24270 */
[-C--:B------:R-:W-:Y:S01]  /*3840*/  HMMA.16816.F32 R60, R12, R18.reuse, R60 ;  /* 0x000000120c3c723c */ /* 0x080fe2000000183c */
[----:B------:R-:W-:Y:S02]  /*3850*/  LDSM.16.M88.4 R12, [R222+0xe080] ;  /* 0x00e08000de0c783b */ /* 0x000fe40000000200 */
[----:B------:R-:W-:Y:S01]  /*3860*/  MUFU.EX2 R30, R30 ;  /* 0x0000001e001e7308 */ /* 0x000fe20000000800 */
[----:B------:R-:W-:Y:S02]  /*3870*/  FSEL R35, R35, -INF , P1 ;  /* 0xff80000023237808 */ /* 0x000fe40000800000 */
[----:B------:R-:W-:Y:S02]  /*3880*/  FSEL R33, R33, -INF , P1 ;  /* 0xff80000021217808 */ /* 0x000fe40000800000 */
[----:B------:R-:W-:Y:S01]  /*3890*/  HMMA.16816.F32 R64, R4, R18, R64 ;  /* 0x000000120440723c */ /* 0x000fe20000001840 */
[----:B--2---:R-:W2:Y:S03]  /*38a0*/  LDSM.16.M88.4 R20, [R222+0xc080] ;  /* 0x00c08000de14783b */ /* 0x004ea60000000200 */
[----:B------:R-:W-:Y:S01]  /*38b0*/  FFMA.FTZ R233, R33, c[0x0][0x29c], -R233 ;  /* 0x0000a70021e97a23 */ /* 0x000fe200000108e9 */
[----:B------:R-:W-:Y:S02]  /*38c0*/  FSEL R31, R31, -INF , P1 ;  /* 0xff8000001f1f7808 */ /* 0x000fe40000800000 */
[----:B------:R-:W-:Y:S01]  /*38d0*/  FFMA.FTZ R4, R246, c[0x0][0x29c], -R236 ;  /* 0x0000a700f6047a23 */ /* 0x000fe200000108ec */
[----:B------:R-:W-:Y:S01]  /*38e0*/  FSEL R29, R29, -INF , P1 ;  /* 0xff8000001d1d7808 */ /* 0x000fe20000800000 */
[----:B-1----:R-:W-:Y:S01]  /*38f0*/  FFMA.FTZ R0, R201, c[0x0][0x29c], -R234 ;  /* 0x0000a700c9007a23 */ /* 0x002fe200000108ea */
[----:B------:R-:W1:Y:S01]  /*3900*/  MUFU.EX2 R233, R233 ;  /* 0x000000e900e97308 */ /* 0x000e620000000800 */
[----:B------:R-:W-:Y:S01]  /*3910*/  PLOP3.LUT P1, PT, PT, PT, UP0, 0x80, 0x0 ;  /* 0x000000000000781c */ /* 0x000fe20003f2f008 */
[----:B------:R-:W-:Y:S08]  /*3920*/  FFMA.FTZ R5, R245, c[0x0][0x29c], -R236 ;  /* 0x0000a700f5057a23 */ /* 0x000ff000000108ec */
[----:B------:R3:W-:Y:S01]  /*3930*/  MUFU.EX2 R204, R0 ;  /* 0x0000000000cc7308 */ /* 0x0007e20000000800 */
[-C--:B--2---:R-:W-:Y:S05]  /*3940*/  HMMA.16816.F32 R36, R8, R20.reuse, R36 ;  /* 0x000000140824723c */ /* 0x084fea0000001824 */
[--C-:B---3--:R-:W-:Y:S03]  /*3950*/  FFMA.FTZ R0, R200, c[0x0][0x29c], -R234.reuse ;  /* 0x0000a700c8007a23 */ /* 0x108fe600000108ea */
[C---:B------:R-:W-:Y:S01]  /*3960*/  HMMA.16816.F32 R40, R24.reuse, R20, R40 ;  /* 0x000000141828723c */ /* 0x040fe20000001828 */
[----:B------:R2:W-:Y:S06]  /*3970*/  MUFU.EX2 R203, R0 ;  /* 0x0000000000cb7308 */ /* 0x0005ec0000000800 */
[----:B----4-:R-:W-:Y:S01]  /*3980*/  F2FP.PACK_AB R21, R211, R241 ;  /* 0x000000f1d315723e */ /* 0x010fe200000000ff */
[-C--:B------:R-:W-:Y:S04]  /*3990*/  HMMA.16816.F32 R44, R24, R22.reuse, R44 ;  /* 0x00000016182c723c */ /* 0x080fe8000000182c */
[----:B-1----:R-:W-:Y:S04]  /*39a0*/  F2FP.PACK_AB R20, R233, R206 ;  /* 0x000000cee914723e */ /* 0x002fe800000000ff */
[C---:B------:R-:W-:Y:S07]  /*39b0*/  HMMA.16816.F32 R48, R8.reuse, R22, R48 ;  /* 0x000000160830723c */ /* 0x040fee0000001830 */
[----:B------:R-:W-:Y:S01]  /*39c0*/  F2FP.PACK_AB R23, R242, R243 ;  /* 0x000000f3f217723e */ /* 0x000fe200000000ff */
[-C--:B------:R-:W-:Y:S04]  /*39d0*/  HMMA.16816.F32 R52, R8, R12.reuse, R52 ;  /* 0x0000000c0834723c */ /* 0x080fe80000001834 */
[----:B--2---:R-:W-:Y:S01]  /*39e0*/  FFMA.FTZ R0, R197, c[0x0][0x29c], -R234 ;  /* 0x0000a700c5007a23 */ /* 0x004fe200000108ea */
[----:B------:R-:W-:Y:S03]  /*39f0*/  F2FP.PACK_AB R22, R205, R210 ;  /* 0x000000d2cd16723e */ /* 0x000fe600000000ff */
[C---:B------:R-:W-:Y:S01]  /*3a00*/  HMMA.16816.F32 R56, R24.reuse, R12, R56 ;  /* 0x0000000c1838723c */ /* 0x040fe20000001838 */
[----:B------:R1:W-:Y:S07]  /*3a10*/  MUFU.EX2 R202, R0 ;  /* 0x0000000000ca7308 */ /* 0x0003ee0000000800 */
[-C--:B------:R-:W-:Y:S07]  /*3a20*/  HMMA.16816.F32 R60, R24, R14.reuse, R60 ;  /* 0x0000000e183c723c */ /* 0x080fee000000183c */
[----:B------:R-:W-:Y:S01]  /*3a30*/  FFMA.FTZ R27, R32, c[0x0][0x29c], -R236 ;  /* 0x0000a700201b7a23 */ /* 0x000fe200000108ec */
[----:B------:R-:W-:Y:S01]  /*3a40*/  HMMA.16816.F32 R64, R8, R14, R64 ;  /* 0x0000000e0840723c */ /* 0x000fe20000001840 */
[----:B------:R-:W-:Y:S03]  /*3a50*/  MUFU.EX2 R32, R4 ;  /* 0x0000000400207308 */ /* 0x000fe60000000800 */
[--C-:B-1----:R-:W-:Y:S02]  /*3a60*/  FFMA.FTZ R0, R3, c[0x0][0x29c], -R234.reuse ;  /* 0x0000a70003007a23 */ /* 0x102fe400000108ea */
[----:B------:R-:W1:Y:S05]  /*3a70*/  LDS R3, [R237+0x20280] ;  /* 0x02028000ed037984 */ /* 0x000e6a0000000800 */
[----:B------:R-:W-:Y:S10]  /*3a80*/  MUFU.EX2 R27, R27 ;  /* 0x0000001b001b7308 */ /* 0x000ff40000000800 */
[----:B------:R2:W3:Y:S02]  /*3a90*/  MUFU.EX2 R201, R0 ;  /* 0x0000000000c97308 */ /* 0x0004e40000000800 */
[----:B--2---:R-:W-:Y:S01]  /*3aa0*/  FFMA.FTZ R0, R2, c[0x0][0x29c], -R234 ;  /* 0x0000a70002007a23 */ /* 0x004fe200000108ea */
[----:B---3--:R-:W-:Y:S01]  /*3ab0*/  F2FP.PACK_AB R16, R201, R202 ;  /* 0x000000cac910723e */ /* 0x008fe200000000ff */
[----:B------:R-:W-:Y:S06]  /*3ac0*/  FFMA.FTZ R2, R247, c[0x0][0x29c], -R236 ;  /* 0x0000a700f7027a23 */ /* 0x000fec00000108ec */
[----:B------:R2:W-:Y:S01]  /*3ad0*/  MUFU.EX2 R200, R0 ;  /* 0x0000000000c87308 */ /* 0x0005e20000000800 */
[--C-:B-1----:R-:W-:Y:S02]  /*3ae0*/  FADD.FTZ R37, R37, -R3.reuse ;  /* 0x8000000325257221 */ /* 0x102fe40000010000 */
[--C-:B------:R-:W-:Y:S02]  /*3af0*/  FADD.FTZ R49, R49, -R3.reuse ;  /* 0x8000000331317221 */ /* 0x100fe40000010000 */
[--C-:B------:R-:W-:Y:S02]  /*3b00*/  FADD.FTZ R53, R53, -R3.reuse ;  /* 0x8000000335357221 */ /* 0x100fe40000010000 */
[--C-:B------:R-:W-:Y:S02]  /*3b10*/  FADD.FTZ R65, R65, -R3.reuse ;  /* 0x8000000341417221 */ /* 0x100fe40000010000 */
[--C-:B------:R-:W-:Y:S01]  /*3b20*/  FADD.FTZ R36, R36, -R3.reuse ;  /* 0x8000000324247221 */ /* 0x100fe20000010000 */
[----:B------:R1:W-:Y:S01]  /*3b30*/  MUFU.EX2 R33, R2 ;  /* 0x0000000200217308 */ /* 0x0003e20000000800 */
[--C-:B------:R-:W-:Y:S02]  /*3b40*/  FADD.FTZ R48, R48, -R3.reuse ;  /* 0x8000000330307221 */ /* 0x100fe40000010000 */
[--C-:B------:R-:W-:Y:S02]  /*3b50*/  FADD.FTZ R52, R52, -R3.reuse ;  /* 0x8000000334347221 */ /* 0x100fe40000010000 */
[----:B------:R-:W-:Y:S01]  /*3b60*/  FADD.FTZ R64, R64, -R3 ;  /* 0x8000000340407221 */ /* 0x000fe20000010000 */
[----:B------:R-:W-:Y:S01]  /*3b70*/  F2FP.PACK_AB R3, R203, R204 ;  /* 0x000000cccb03723e */ /* 0x000fe200000000ff */
[----:B------:R-:W-:Y:S02]  /*3b80*/  FMUL.FTZ R36, R243, R36 ;  /* 0x00000024f3247220 */ /* 0x000fe40000410000 */
[----:B------:R-:W-:Y:S02]  /*3b90*/  FMUL.FTZ R24, R242, R37 ;  /* 0x00000025f2187220 */ /* 0x000fe40000410000 */
[----:B------:R-:W-:Y:S02]  /*3ba0*/  FMUL.FTZ R48, R241, R48 ;  /* 0x00000030f1307220 */ /* 0x000fe40000410000 */
[----:B------:R-:W-:Y:S01]  /*3bb0*/  FMUL.FTZ R25, R211, R49 ;  /* 0x00000031d3197220 */ /* 0x000fe20000410000 */
[----:B------:R-:W-:Y:S01]  /*3bc0*/  F2FP.PACK_AB R24, R24, R36 ;  /* 0x000000241818723e */ /* 0x000fe200000000ff */
[--C-:B--2---:R-:W-:Y:S02]  /*3bd0*/  FFMA.FTZ R0, R196, c[0x0][0x29c], -R234.reuse ;  /* 0x0000a700c4007a23 */ /* 0x104fe400000108ea */
[----:B------:R-:W-:Y:S01]  /*3be0*/  FMUL.FTZ R52, R210, R52 ;  /* 0x00000034d2347220 */ /* 0x000fe20000410000 */
[----:B------:R-:W-:Y:S01]  /*3bf0*/  F2FP.PACK_AB R25, R25, R48 ;  /* 0x000000301919723e */ /* 0x000fe200000000ff */
[----:B------:R2:W3:Y:S01]  /*3c00*/  MUFU.EX2 R17, R0 ;  /* 0x0000000000117308 */ /* 0x0004e20000000800 */
[----:B------:R-:W-:Y:S02]  /*3c10*/  FMUL.FTZ R26, R205, R53 ;  /* 0x00000035cd1a7220 */ /* 0x000fe40000410000 */
[----:B------:R-:W-:Y:S01]  /*3c20*/  FMUL.FTZ R64, R206, R64 ;  /* 0x00000040ce407220 */ /* 0x000fe20000410000 */
[----:B-1----:R-:W1:Y:S01]  /*3c30*/  LDS R2, [R237+0x20300] ;  /* 0x02030000ed027984 */ /* 0x002e620000000800 */
[----:B------:R-:W-:Y:S01]  /*3c40*/  FMUL.FTZ R19, R233, R65 ;  /* 0x00000041e9137220 */ /* 0x000fe20000410000 */
[----:B------:R-:W-:Y:S04]  /*3c50*/  F2FP.PACK_AB R26, R26, R52 ;  /* 0x000000341a1a723e */ /* 0x000fe800000000ff */
[----:B------:R-:W-:Y:S01]  /*3c60*/  F2FP.PACK_AB R19, R19, R64 ;  /* 0x000000401313723e */ /* 0x000fe200000000ff */
[--C-:B--2---:R-:W-:Y:S01]  /*3c70*/  FFMA.FTZ R0, R34, c[0x0][0x29c], -R234.reuse ;  /* 0x0000a70022007a23 */ /* 0x104fe200000108ea */
[----:B---3--:R-:W-:Y:S01]  /*3c80*/  F2FP.PACK_AB R14, R17, R200 ;  /* 0x000000c8110e723e */ /* 0x008fe200000000ff */
[----:B------:R-:W-:Y:S02]  /*3c90*/  FFMA.FTZ R234, R35, c[0x0][0x29c], -R234 ;  /* 0x0000a70023ea7a23 */ /* 0x000fe400000108ea */
[----:B------:R2:W-:Y:S10]  /*3ca0*/  MUFU.EX2 R199, R0 ;  /* 0x0000000000c77308 */ /* 0x0005f40000000800 */
[----:B------:R-:W3:Y:S01]  /*3cb0*/  MUFU.EX2 R234, R234 ;  /* 0x000000ea00ea7308 */ /* 0x000ee20000000800 */
[--C-:B-1----:R-:W-:Y:S02]  /*3cc0*/  FADD.FTZ R41, R41, -R2.reuse ;  /* 0x8000000229297221 */ /* 0x102fe40000010000 */
[--C-:B------:R-:W-:Y:S02]  /*3cd0*/  FADD.FTZ R45, R45, -R2.reuse ;  /* 0x800000022d2d7221 */ /* 0x100fe40000010000 */
[--C-:B------:R-:W-:Y:S02]  /*3ce0*/  FADD.FTZ R57, R57, -R2.reuse ;  /* 0x8000000239397221 */ /* 0x100fe40000010000 */
[--C-:B------:R-:W-:Y:S02]  /*3cf0*/  FADD.FTZ R61, R61, -R2.reuse ;  /* 0x800000023d3d7221 */ /* 0x100fe40000010000 */
[--C-:B--2---:R-:W-:Y:S02]  /*3d00*/  FFMA.FTZ R0, R215, c[0x0][0x29c], -R235.reuse ;  /* 0x0000a700d7007a23 */ /* 0x104fe400000108eb */
[--C-:B------:R-:W-:Y:S02]  /*3d10*/  FADD.FTZ R40, R40, -R2.reuse ;  /* 0x8000000228287221 */ /* 0x100fe40000010000 */
[----:B------:R1:W2:Y:S01]  /*3d20*/  MUFU.EX2 R198, R0 ;  /* 0x0000000000c67308 */ /* 0x0002a20000000800 */
[--C-:B------:R-:W-:Y:S02]  /*3d30*/  FADD.FTZ R44, R44, -R2.reuse ;  /* 0x800000022c2c7221 */ /* 0x100fe40000010000 */
[--C-:B------:R-:W-:Y:S02]  /*3d40*/  FADD.FTZ R56, R56, -R2.reuse ;  /* 0x8000000238387221 */ /* 0x100fe40000010000 */
[----:B------:R-:W-:Y:S01]  /*3d50*/  FADD.FTZ R60, R60, -R2 ;  /* 0x800000023c3c7221 */ /* 0x000fe20000010000 */
[----:B---3--:R-:W-:Y:S01]  /*3d60*/  F2FP.PACK_AB R12, R234, R199 ;  /* 0x000000c7ea0c723e */ /* 0x008fe200000000ff */
[--C-:B-1----:R-:W-:Y:S02]  /*3d70*/  FFMA.FTZ R0, R214, c[0x0][0x29c], -R235.reuse ;  /* 0x0000a700d6007a23 */ /* 0x102fe400000108eb */
[----:B--2---:R-:W-:Y:S02]  /*3d80*/  FMUL.FTZ R40, R198, R40 ;  /* 0x00000028c6287220 */ /* 0x004fe40000410000 */
[----:B------:R1:W2:Y:S02]  /*3d90*/  MUFU.EX2 R6, R0 ;  /* 0x0000000000067308 */ /* 0x0002a40000000800 */
[--C-:B-1----:R-:W-:Y:S01]  /*3da0*/  FFMA.FTZ R0, R213, c[0x0][0x29c], -R235.reuse ;  /* 0x0000a700d5007a23 */ /* 0x102fe200000108eb */
[C---:B--2---:R-:W-:Y:S01]  /*3db0*/  F2FP.PACK_AB R9, R6.reuse, R198 ;  /* 0x000000c60609723e */ /* 0x044fe200000000ff */
[----:B------:R-:W-:Y:S06]  /*3dc0*/  FMUL.FTZ R6, R6, R41 ;  /* 0x0000002906067220 */ /* 0x000fec0000410000 */
[----:B------:R1:W2:Y:S01]  /*3dd0*/  MUFU.EX2 R7, R0 ;  /* 0x0000000000077308 */ /* 0x0002a20000000800 */
[----:B------:R-:W-:Y:S01]  /*3de0*/  F2FP.PACK_AB R6, R6, R40 ;  /* 0x000000280606723e */ /* 0x000fe200000000ff */
[--C-:B-1----:R-:W-:Y:S02]  /*3df0*/  FFMA.FTZ R0, R212, c[0x0][0x29c], -R235.reuse ;  /* 0x0000a700d4007a23 */ /* 0x102fe400000108eb */
[----:B--2---:R-:W-:Y:S06]  /*3e00*/  FMUL.FTZ R44, R7, R44 ;  /* 0x0000002c072c7220 */ /* 0x004fec0000410000 */
[----:B------:R1:W2:Y:S02]  /*3e10*/  MUFU.EX2 R197, R0 ;  /* 0x0000000000c57308 */ /* 0x0002a40000000800 */
[--C-:B-1----:R-:W-:Y:S01]  /*3e20*/  FFMA.FTZ R0, R209, c[0x0][0x29c], -R235.reuse ;  /* 0x0000a700d1007a23 */ /* 0x102fe200000108eb */
[C---:B--2---:R-:W-:Y:S01]  /*3e30*/  F2FP.PACK_AB R7, R197.reuse, R7 ;  /* 0x00000007c507723e */ /* 0x044fe200000000ff */
[----:B------:R-:W-:Y:S01]  /*3e40*/  FMUL.FTZ R8, R197, R45 ;  /* 0x0000002dc5087220 */ /* 0x000fe20000410000 */
[----:B------:R-:W-:Y:S05]  /*3e50*/  SEL R209, R232, 0xffffffe0, !P0 ;  /* 0xffffffe0e8d17807 */ /* 0x000fea0004000000 */
[----:B------:R1:W2:Y:S01]  /*3e60*/  MUFU.EX2 R196, R0 ;  /* 0x0000000000c47308 */ /* 0x0002a20000000800 */
[----:B------:R-:W-:Y:S01]  /*3e70*/  F2FP.PACK_AB R8, R8, R44 ;  /* 0x0000002c0808723e */ /* 0x000fe200000000ff */
[--C-:B-1----:R-:W-:Y:S02]  /*3e80*/  FFMA.FTZ R0, R208, c[0x0][0x29c], -R235.reuse ;  /* 0x0000a700d0007a23 */ /* 0x102fe400000108eb */
[----:B--2---:R-:W-:Y:S06]  /*3e90*/  FMUL.FTZ R56, R196, R56 ;  /* 0x00000038c4387220 */ /* 0x004fec0000410000 */
[----:B------:R1:W2:Y:S02]  /*3ea0*/  MUFU.EX2 R35, R0 ;  /* 0x0000000000237308 */ /* 0x0002a40000000800 */
[--C-:B-1----:R-:W-:Y:S01]  /*3eb0*/  FFMA.FTZ R0, R28, c[0x0][0x29c], -R235.reuse ;  /* 0x0000a7001c007a23 */ /* 0x102fe200000108eb */
[----:B--2---:R-:W-:Y:S01]  /*3ec0*/  F2FP.PACK_AB R4, R35, R196 ;  /* 0x000000c42304723e */ /* 0x004fe200000000ff */
[--C-:B------:R-:W-:Y:S06]  /*3ed0*/  FFMA.FTZ R28, R218, c[0x0][0x29c], -R236.reuse ;  /* 0x0000a700da1c7a23 */ /* 0x100fec00000108ec */
[----:B------:R1:W2:Y:S01]  /*3ee0*/  MUFU.EX2 R34, R0 ;  /* 0x0000000000227308 */ /* 0x0002a20000000800 */
[----:B------:R-:W-:Y:S02]  /*3ef0*/  FFMA.FTZ R235, R29, c[0x0][0x29c], -R235 ;  /* 0x0000a7001deb7a23 */ /* 0x000fe400000108eb */
[--C-:B------:R-:W-:Y:S02]  /*3f00*/  FFMA.FTZ R29, R240, c[0x0][0x29c], -R236.reuse ;  /* 0x0000a700f01d7a23 */ /* 0x100fe400000108ec */
[----:B------:R-:W-:Y:S02]  /*3f10*/  FFMA.FTZ R236, R31, c[0x0][0x29c], -R236 ;  /* 0x0000a7001fec7a23 */ /* 0x000fe400000108ec */
[----:B------:R-:W-:Y:S03]  /*3f20*/  FMUL.FTZ R10, R35, R57 ;  /* 0x00000039230a7220 */ /* 0x000fe60000410000 */
[----:B------:R-:W3:Y:S02]  /*3f30*/  MUFU.EX2 R31, R5 ;  /* 0x00000005001f7308 */ /* 0x000ee40000000800 */
[----:B------:R-:W-:Y:S08]  /*3f40*/  F2FP.PACK_AB R10, R10, R56 ;  /* 0x000000380a0a723e */ /* 0x000ff000000000ff */
[----:B------:R-:W-:Y:S01]  /*3f50*/  MUFU.EX2 R29, R29 ;  /* 0x0000001d001d7308 */ /* 0x000fe20000000800 */
[----:B-1----:R-:W1:Y:S01]  /*3f60*/  LDS R0, [R237+0x202a0] ;  /* 0x0202a000ed007984 */ /* 0x002e620000000800 */
[----:B--2---:R-:W-:Y:S08]  /*3f70*/  FMUL.FTZ R60, R34, R60 ;  /* 0x0000003c223c7220 */ /* 0x004ff00000410000 */
[----:B------:R-:W-:Y:S01]  /*3f80*/  MUFU.EX2 R28, R28 ;  /* 0x0000001c001c7308 */ /* 0x000fe20000000800 */
[----:B---3--:R-:W-:Y:S09]  /*3f90*/  F2FP.PACK_AB R2, R30, R31 ;  /* 0x0000001f1e02723e */ /* 0x008ff200000000ff */
[----:B------:R-:W2:Y:S10]  /*3fa0*/  MUFU.EX2 R235, R235 ;  /* 0x000000eb00eb7308 */ /* 0x000eb40000000800 */
[----:B------:R-:W3:Y:S01]  /*3fb0*/  MUFU.EX2 R236, R236 ;  /* 0x000000ec00ec7308 */ /* 0x000ee20000000800 */
[--C-:B-1----:R-:W-:Y:S01]  /*3fc0*/  FADD.FTZ R38, R38, -R0.reuse ;  /* 0x8000000026267221 */ /* 0x102fe20000010000 */
[----:B--2---:R-:W-:Y:S01]  /*3fd0*/  F2FP.PACK_AB R5, R235, R34 ;  /* 0x00000022eb05723e */ /* 0x004fe200000000ff */
[--C-:B------:R-:W-:Y:S02]  /*3fe0*/  FADD.FTZ R39, R39, -R0.reuse ;  /* 0x8000000027277221 */ /* 0x100fe40000010000 */
[--C-:B------:R-:W-:Y:S02]  /*3ff0*/  FADD.FTZ R50, R50, -R0.reuse ;  /* 0x8000000032327221 */ /* 0x100fe40000010000 */
[--C-:B------:R-:W-:Y:S02]  /*4000*/  FADD.FTZ R51, R51, -R0.reuse ;  /* 0x8000000033337221 */ /* 0x100fe40000010000 */
[--C-:B------:R-:W-:Y:S02]  /*4010*/  FADD.FTZ R54, R54, -R0.reuse ;  /* 0x8000000036367221 */ /* 0x100fe40000010000 */
[--C-:B------:R-:W-:Y:S02]  /*4020*/  FADD.FTZ R55, R55, -R0.reuse ;  /* 0x8000000037377221 */ /* 0x100fe40000010000 */
[--C-:B------:R-:W-:Y:S02]  /*4030*/  FADD.FTZ R66, R66, -R0.reuse ;  /* 0x8000000042427221 */ /* 0x100fe40000010000 */
[----:B------:R-:W-:Y:S02]  /*4040*/  FADD.FTZ R67, R67, -R0 ;  /* 0x8000000043437221 */ /* 0x000fe40000010000 */
[----:B------:R-:W1:Y:S01]  /*4050*/  LDS R0, [R237+0x20320] ;  /* 0x02032000ed007984 */ /* 0x000e620000000800 */
[----:B------:R-:W-:Y:S02]  /*4060*/  FMUL.FTZ R38, R204, R38 ;  /* 0x00000026cc267220 */ /* 0x000fe40000410000 */
[----:B------:R-:W-:Y:S01]  /*4070*/  FMUL.FTZ R13, R203, R39 ;  /* 0x00000027cb0d7220 */ /* 0x000fe20000410000 */
[----:B------:R2:W-:Y:S01]  /*4080*/  STS [R238+0x400], R3 ;  /* 0x00040003ee007388 */ /* 0x0005e20000000800 */
[----:B------:R-:W-:Y:S02]  /*4090*/  FMUL.FTZ R50, R202, R50 ;  /* 0x00000032ca327220 */ /* 0x000fe40000410000 */
[----:B------:R-:W-:Y:S01]  /*40a0*/  FMUL.FTZ R15, R201, R51 ;  /* 0x00000033c90f7220 */ /* 0x000fe20000410000 */
[----:B------:R-:W-:Y:S01]  /*40b0*/  STS [R238], R23 ;  /* 0x00000017ee007388 */ /* 0x000fe20000000800 */
[----:B------:R-:W-:Y:S01]  /*40c0*/  F2FP.PACK_AB R13, R13, R38 ;  /* 0x000000260d0d723e */ /* 0x000fe200000000ff */
[----:B------:R-:W-:Y:S02]  /*40d0*/  FMUL.FTZ R54, R200, R54 ;  /* 0x00000036c8367220 */ /* 0x000fe40000410000 */
[----:B------:R-:W-:Y:S01]  /*40e0*/  STS [R239], R21 ;  /* 0x00000015ef007388 */ /* 0x000fe20000000800 */
[----:B------:R-:W-:Y:S01]  /*40f0*/  F2FP.PACK_AB R15, R15, R50 ;  /* 0x000000320f0f723e */ /* 0x000fe200000000ff */
[----:B------:R-:W-:Y:S02]  /*4100*/  FMUL.FTZ R17, R17, R55 ;  /* 0x0000003711117220 */ /* 0x000fe40000410000 */
[----:B------:R-:W-:Y:S01]  /*4110*/  STS [R239+0x400], R16 ;  /* 0x00040010ef007388 */ /* 0x000fe20000000800 */
[----:B------:R-:W-:Y:S02]  /*4120*/  FMUL.FTZ R66, R199, R66 ;  /* 0x00000042c7427220 */ /* 0x000fe40000410000 */
[----:B------:R-:W-:Y:S01]  /*4130*/  FMUL.FTZ R18, R234, R67 ;  /* 0x00000043ea127220 */ /* 0x000fe20000410000 */
[----:B------:R-:W-:Y:S01]  /*4140*/  STS [R238+0x1000], R9 ;  /* 0x00100009ee007388 */ /* 0x000fe20000000800 */
[----:B------:R-:W-:Y:S01]  /*4150*/  F2FP.PACK_AB R17, R17, R54 ;  /* 0x000000361111723e */ /* 0x000fe200000000ff */
[----:B------:R-:W-:Y:S02]  /*4160*/  FMUL.FTZ R11, R235, R61 ;  /* 0x0000003deb0b7220 */ /* 0x000fe40000410000 */
[----:B------:R-:W-:Y:S03]  /*4170*/  F2FP.PACK_AB R18, R18, R66 ;  /* 0x000000421212723e */ /* 0x000fe600000000ff */
[----:B------:R-:W-:Y:S02]  /*4180*/  F2FP.PACK_AB R11, R11, R60 ;  /* 0x0000003c0b0b723e */ /* 0x000fe400000000ff */
[----:B--2---:R-:W-:Y:S05]  /*4190*/  F2FP.PACK_AB R3, R32, R33 ;  /* 0x000000212003723e */ /* 0x004fea00000000ff */
[----:B------:R-:W-:Y:S04]  /*41a0*/  STS [R238+0x1400], R3 ;  /* 0x00140003ee007388 */ /* 0x000fe80000000800 */
[----:B------:R2:W-:Y:S01]  /*41b0*/  STS [R239+0x1400], R2 ;  /* 0x00140002ef007388 */ /* 0x0005e20000000800 */
[--C-:B-1----:R-:W-:Y:S03]  /*41c0*/  FADD.FTZ R42, R42, -R0.reuse ;  /* 0x800000002a2a7221 */ /* 0x102fe60000010000 */
[----:B------:R-:W-:Y:S01]  /*41d0*/  STS [R239+0x1000], R7 ;  /* 0x00100007ef007388 */ /* 0x000fe20000000800 */
[--C-:B------:R-:W-:Y:S02]  /*41e0*/  FADD.FTZ R43, R43, -R0.reuse ;  /* 0x800000002b2b7221 */ /* 0x100fe40000010000 */
[----:B------:R-:W-:Y:S01]  /*41f0*/  FMUL.FTZ R42, R33, R42 ;  /* 0x0000002a212a7220 */ /* 0x000fe20000410000 */
[----:B------:R-:W-:Y:S01]  /*4200*/  STS [R238+0x2000], R22 ;  /* 0x00200016ee007388 */ /* 0x000fe20000000800 */
[----:B------:R-:W-:Y:S02]  /*4210*/  FMUL.FTZ R43, R32, R43 ;  /* 0x0000002b202b7220 */ /* 0x000fe40000410000 */
[--C-:B------:R-:W-:Y:S01]  /*4220*/  FADD.FTZ R47, R47, -R0.reuse ;  /* 0x800000002f2f7221 */ /* 0x100fe20000010000 */
[----:B------:R-:W-:Y:S01]  /*4230*/  STS [R238+0x2400], R14 ;  /* 0x0024000eee007388 */ /* 0x000fe20000000800 */
[--C-:B------:R-:W-:Y:S02]  /*4240*/  FADD.FTZ R46, R46, -R0.reuse ;  /* 0x800000002e2e7221 */ /* 0x100fe40000010000 */
[--C-:B------:R-:W-:Y:S01]  /*4250*/  FADD.FTZ R59, R59, -R0.reuse ;  /* 0x800000003b3b7221 */ /* 0x100fe20000010000 */
[----:B------:R-:W-:Y:S01]  /*4260*/  STS [R239+0x2000], R20 ;  /* 0x00200014ef007388 */ /* 0x000fe20000000800 */
[----:B------:R-:W-:Y:S02]  /*4270*/  FMUL.FTZ R46, R31, R46 ;  /* 0x0000002e1f2e7220 */ /* 0x000fe40000410000 */
[--C-:B------:R-:W-:Y:S01]  /*4280*/  FADD.FTZ R58, R58, -R0.reuse ;  /* 0x800000003a3a7221 */ /* 0x100fe20000010000 */
[----:B------:R-:W-:Y:S01]  /*4290*/  STS [R239+0x2400], R12 ;  /* 0x0024000cef007388 */ /* 0x000fe20000000800 */
[--C-:B------:R-:W-:Y:S02]  /*42a0*/  FADD.FTZ R63, R63, -R0.reuse ;  /* 0x800000003f3f7221 */ /* 0x100fe40000010000 */
[----:B------:R-:W-:Y:S01]  /*42b0*/  FMUL.FTZ R58, R29, R58 ;  /* 0x0000003a1d3a7220 */ /* 0x000fe20000410000 */
[----:B------:R1:W-:Y:S01]  /*42c0*/  STS [R238+0x3000], R4 ;  /* 0x00300004ee007388 */ /* 0x0003e20000000800 */
[C---:B--2---:R-:W-:Y:S01]  /*42d0*/  F2FP.PACK_AB R2, R28.reuse, R29 ;  /* 0x0000001d1c02723e */ /* 0x044fe200000000ff */
[----:B------:R-:W-:Y:S02]  /*42e0*/  FMUL.FTZ R3, R28, R59 ;  /* 0x0000003b1c037220 */ /* 0x000fe40000410000 */
[----:B------:R-:W-:Y:S02]  /*42f0*/  FADD.FTZ R62, R62, -R0 ;  /* 0x800000003e3e7221 */ /* 0x000fe40000010000 */
[----:B------:R2:W-:Y:S01]  /*4300*/  STS [R238+0x3400], R2 ;  /* 0x00340002ee007388 */ /* 0x0005e20000000800 */
[----:B---3--:R-:W-:Y:S01]  /*4310*/  FMUL.FTZ R0, R236, R63 ;  /* 0x0000003fec007220 */ /* 0x008fe20000410000 */
[----:B------:R-:W-:Y:S01]  /*4320*/  F2FP.PACK_AB R3, R3, R58 ;  /* 0x0000003a0303723e */ /* 0x000fe200000000ff */
[----:B------:R-:W-:Y:S01]  /*4330*/  FMUL.FTZ R62, R27, R62 ;  /* 0x0000003e1b3e7220 */ /* 0x000fe20000410000 */
[----:B------:R-:W-:Y:S04]  /*4340*/  STS [R239+0x3000], R5 ;  /* 0x00300005ef007388 */ /* 0x000fe80000000800 */
[----:B------:R-:W-:Y:S01]  /*4350*/  F2FP.PACK_AB R0, R0, R62 ;  /* 0x0000003e0000723e */ /* 0x000fe200000000ff */
[----:B-1----:R-:W-:Y:S05]  /*4360*/  FMUL.FTZ R4, R30, R47 ;  /* 0x0000002f1e047220 */ /* 0x002fea0000410000 */
[----:B------:R-:W-:Y:S02]  /*4370*/  F2FP.PACK_AB R4, R4, R46 ;  /* 0x0000002e0404723e */ /* 0x000fe400000000ff */
[----:B--2---:R-:W-:Y:S05]  /*4380*/  F2FP.PACK_AB R2, R236, R27 ;  /* 0x0000001bec02723e */ /* 0x004fea00000000ff */
[----:B------:R1:W-:Y:S04]  /*4390*/  STS [R239+0x3400], R2 ;  /* 0x00340002ef007388 */ /* 0x0003e80000000800 */
[----:B------:R-:W-:Y:S01]  /*43a0*/  BAR.SYNC.DEFER_BLOCKING 0x0 ;  /* 0x0000000000007b1d */ /* 0x000fe20000010000 */
[----:B-1----:R-:W-:Y:S07]  /*43b0*/  F2FP.PACK_AB R2, R43, R42 ;  /* 0x0000002a2b02723e */ /* 0x002fee00000000ff */
        /* <DEDUP_REMOVED lines=11> */
[C---:B-1----:R-:W-:Y:S03]  /*4470*/  IADD3 R2, R227.reuse, UR4, RZ ;  /* 0x00000004e3027c10 */ /* 0x042fe6000fffe0ff */
[----:B------:R-:W-:Y:S01]  /*4480*/  STS [R239+0x6400], R18 ;  /* 0x00640012ef007388 */ /* 0x000fe20000000800 */
[----:B------:R-:W-:Y:S03]  /*4490*/  SHF.L.U32 R2, R2, 0x1, RZ ;  /* 0x0000000102027819 */ /* 0x000fe600000006ff */
[----:B------:R-:W-:Y:S04]  /*44a0*/  STS [R238+0x7000], R10 ;  /* 0x0070000aee007388 */ /* 0x000fe80000000800 */
[----:B------:R1:W-:Y:S04]  /*44b0*/  STS [R238+0x7400], R3 ;  /* 0x00740003ee007388 */ /* 0x0003e80000000800 */
[----:B------:R-:W-:Y:S04]  /*44c0*/  STS [R239+0x7000], R11 ;  /* 0x0070000bef007388 */ /* 0x000fe80000000800 */
[----:B------:R2:W-:Y:S04]  /*44d0*/  STS [R239+0x7400], R0 ;  /* 0x00740000ef007388 */ /* 0x0005e80000000800 */
[----:B------:R-:W-:Y:S08]  /*44e0*/  LDSM.16.MT88.4 R4, [R217+0x20480] ;  /* 0x02048000d904783b */ /* 0x000ff00000004200 */
[----:B------:R-:W3:Y:S01]  /*44f0*/  LDSM.16.MT88.4 R8, [R2+0x18080] ;  /* 0x018080000208783b */ /* 0x000ee20000004200 */
[C---:B-1----:R-:W-:Y:S07]  /*4500*/  SHF.L.U32 R3, R220.reuse, 0x1, RZ ;  /* 0x00000001dc037819 */ /* 0x042fee00000006ff */
[----:B------:R-:W1:Y:S01]  /*4510*/  LDSM.16.MT88.4 R12, [R216+0x20480] ;  /* 0x02048000d80c783b */ /* 0x000e620000004200 */
[----:B--2---:R-:W-:Y:S07]  /*4520*/  SHF.L.U32 R0, R227, 0x1, RZ ;  /* 0x00000001e3007819 */ /* 0x004fee00000006ff */
[----:B------:R-:W2:Y:S08]  /*4530*/  LDSM.16.MT88.4 R16, [R217+0x22480] ;  /* 0x02248000d910783b */ /* 0x000eb00000004200 */
[----:B------:R-:W4:Y:S08]  /*4540*/  LDSM.16.MT88.4 R20, [R216+0x22480] ;  /* 0x02248000d814783b */ /* 0x000f300000004200 */
[----:B------:R-:W5:Y:S01]  /*4550*/  LDSM.16.MT88.4 R24, [R2+0x1a080] ;  /* 0x01a080000218783b */ /* 0x000f620000004200 */
[-C--:B---3--:R-:W-:Y:S07]  /*4560*/  HMMA.16816.F32 R68, R4, R8.reuse, R68 ;  /* 0x000000080444723c */ /* 0x088fee0000001844 */
[----:B------:R-:W-:Y:S01]  /*4570*/  LDSM.16.MT88.4 R28, [R217+0x20c80] ;  /* 0x020c8000d91c783b */ /* 0x000fe20000004200 */
[-C--:B-1----:R-:W-:Y:S07]  /*4580*/  HMMA.16816.F32 R72, R12, R8.reuse, R72 ;  /* 0x000000080c48723c */ /* 0x082fee0000001848 */
[----:B------:R-:W1:Y:S01]  /*4590*/  LDSM.16.MT88.4 R32, [R2+0x18880] ;  /* 0x018880000220783b */ /* 0x000e620000004200 */
[-C--:B--2---:R-:W-:Y:S07]  /*45a0*/  HMMA.16816.F32 R76, R16, R8.reuse, R76 ;  /* 0x00000008104c723c */ /* 0x084fee000000184c */
        /* <DEDUP_REMOVED lines=62> */
[----:B------:R1:W4:Y:S06]  /*4990*/  LDSM.16.M88.4 R36, [R3+0x24480] ;  /* 0x024480000324783b */ /* 0x00032c0000000200 */
[----:B------:R-:W-:Y:S01]  /*49a0*/  SHF.L.U32 R4, R220, 0x1, RZ ;  /* 0x00000001dc047819 */ /* 0x000fe200000006ff */
[-C--:B--2---:R-:W-:Y:S01]  /*49b0*/  HMMA.16816.F32 R68, R32, R52.reuse, R68 ;  /* 0x000000342044723c */ /* 0x084fe20000001844 */
[----:B------:R1:W2:Y:S04]  /*49c0*/  LDSM.16.M88.4 R28, [R3+0x25480] ;  /* 0x02548000031c783b */ /* 0x0002a80000000200 */
[----:B------:R-:W-:Y:S03]  /*49d0*/  IADD3 R208, R4, R209, RZ ;  /* 0x000000d104d07210 */ /* 0x000fe60007ffe0ff */
[-C--:B------:R-:W-:Y:S01]  /*49e0*/  HMMA.16816.F32 R72, R56, R52.reuse, R72 ;  /* 0x000000343848723c */ /* 0x080fe20000001848 */
[----:B------:R1:W1:Y:S07]  /*49f0*/  LDSM.16.MT88.4 R16, [R0+0x80] ;  /* 0x000080000010783b */ /* 0x00026e0000004200 */
        /* <DEDUP_REMOVED lines=20> */
[----:B-12-4-:R-:W2:Y:S01]  /*4b40*/  LDL.64 R212, [R1+0x10] ;  /* 0x0000100001d47983 */ /* 0x016ea20000100a00 */
[----:B------:R-:W-:Y:S01]  /*4b50*/  USHF.R.S32.HI UR4, URZ, 0x1f, UR19 ;  /* 0x0000001f3f047899 */ /* 0x000fe20008011413 */
[----:B------:R-:W-:Y:S01]  /*4b60*/  IMAD.MOV.U32 R11, RZ, RZ, c[0x0][0x208] ;  /* 0x00008200ff0b7624 */ /* 0x000fe200078e00ff */
[----:B------:R-:W-:Y:S01]  /*4b70*/  ULDC.64 UR6, c[0x0][0x208] ;  /* 0x0000820000067ab9 */ /* 0x000fe20000000a00 */
[----:B------:R-:W3:Y:S01]  /*4b80*/  LDL.64 R214, [R1] ;  /* 0x0000000001d67983 */ /* 0x000ee20000100a00 */
[----:B------:R-:W-:Y:S01]  /*4b90*/  UIMAD UR4, UR4, UR6, URZ ;  /* 0x00000006040472a4 */ /* 0x000fe2000f8e023f */
[----:B------:R-:W-:Y:S01]  /*4ba0*/  IMAD.MOV.U32 R7, RZ, RZ, 0x6 ;  /* 0x00000006ff077424 */ /* 0x000fe200078e00ff */
[----:B------:R-:W-:Y:S01]  /*4bb0*/  UIMAD.WIDE.U32 UR26, UR19, UR6, URZ ;  /* 0x00000006131a72a5 */ /* 0x000fe2000f8e003f */
[----:B------:R-:W1:Y:S01]  /*4bc0*/  S2R R8, SR_CTAID.Y ;  /* 0x0000000000087919 */ /* 0x000e620000002600 */
[----:B------:R-:W-:Y:S01]  /*4bd0*/  UIMAD UR4, UR19, UR7, UR4 ;  /* 0x00000007130472a4 */ /* 0x000fe2000f8e0204 */
[C---:B------:R-:W-:Y:S01]  /*4be0*/  IMAD.SHL.U32 R10, R11.reuse, 0x40, RZ ;  /* 0x000000400b0a7824 */ /* 0x040fe200078e00ff */
[----:B------:R-:W-:Y:S01]  /*4bf0*/  SHF.L.U64.HI R11, R11, R7, c[0x0][0x20c] ;  /* 0x000083000b0b7619 */ /* 0x000fe20000010207 */
[----:B------:R-:W-:Y:S01]  /*4c00*/  USHF.L.U32 UR19, UR19, 0x6, URZ ;  /* 0x0000000613137899 */ /* 0x000fe2000800063f */
[----:B------:R-:W-:Y:S01]  /*4c10*/  IMAD.U32 R4, RZ, RZ, UR26 ;  /* 0x0000001aff047e24 */ /* 0x000fe2000f8e00ff */
[----:B------:R-:W-:Y:S01]  /*4c20*/  UIADD3 UR4, UR27, UR4, URZ ;  /* 0x000000041b047290 */ /* 0x000fe2000fffe03f */
[----:B------:R-:W-:Y:S02]  /*4c30*/  IMAD.U32 R6, RZ, RZ, UR26 ;  /* 0x0000001aff067e24 */ /* 0x000fe4000f8e00ff */
[----:B------:R-:W-:Y:S03]  /*4c40*/  IMAD.MOV.U32 R7, RZ, RZ, R251 ;  /* 0x000000ffff077224 */ /* 0x000fe600078e00fb */
[----:B------:R-:W-:Y:S01]  /*4c50*/  IMAD.U32 R5, RZ, RZ, UR4 ;  /* 0x00000004ff057e24 */ /* 0x000fe2000f8e00ff */
[----:B-1----:R-:W-:Y:S05]  /*4c60*/  SHF.R.S32.HI R9, RZ, 0x1f, R8 ;  /* 0x0000001fff097819 */ /* 0x002fea0000011408 */
[----:B------:R-:W-:Y:S04]  /*4c70*/  IMAD R9, R9, c[0x0][0x288], RZ ;  /* 0x0000a20009097a24 */ /* 0x000fe800078e02ff */
[----:B------:R-:W-:Y:S01]  /*4c80*/  IMAD R9, R8, c[0x0][0x28c], R9 ;  /* 0x0000a30008097a24 */ /* 0x000fe200078e0209 */
[----:B--2---:R-:W-:Y:S04]  /*4c90*/  LEA R4, P1, R4, R212, 0x7 ;  /* 0x000000d404047211 */ /* 0x004fe800078238ff */
[----:B------:R-:W-:Y:S01]  /*4ca0*/  LEA.HI.X R5, R6, R213, R5, 0x7, P1 ;  /* 0x000000d506057211 */ /* 0x000fe200008f3c05 */
[----:B------:R-:W-:Y:S01]  /*4cb0*/  IMAD.MOV.U32 R6, RZ, RZ, R250 ;  /* 0x000000ffff067224 */ /* 0x000fe200078e00fa */
[----:B------:R-:W-:Y:S03]  /*4cc0*/  IADD3 R12, P2, P1, R10, 0x80, R4 ;  /* 0x000000800a0c7810 */ /* 0x000fe6000795e004 */
[----:B------:R-:W-:Y:S01]  /*4cd0*/  IMAD.WIDE.U32 R6, R8, c[0x0][0x288], R6 ;  /* 0x0000a20008067a25 */ /* 0x000fe200078e0006 */
[----:B------:R-:W-:Y:S04]  /*4ce0*/  IADD3.X R13, R11, RZ, R5, P2, P1 ;  /* 0x000000ff0b0d7210 */ /* 0x000fe800017e2405 */
[----:B------:R-:W-:Y:S04]  /*4cf0*/  IADD3 R8, P1, R6, UR8, RZ ;  /* 0x0000000806087c10 */ /* 0x000fe8000ff3e0ff */
[----:B------:R-:W-:Y:S01]  /*4d00*/  IADD3.X R7, R7, UR14, R9, P1, !PT ;  /* 0x0000000e07077c10 */ /* 0x000fe20008ffe409 */
[----:B------:R-:W-:Y:S01]  /*4d10*/  IMAD.U32 R9, RZ, RZ, UR19 ;  /* 0x00000013ff097e24 */ /* 0x000fe2000f8e00ff */
[C---:B------:R-:W-:Y:S04]  /*4d20*/  LEA R6, P1, R8.reuse, c[0x0][0x280], 0x2 ;  /* 0x0000a00008067a11 */ /* 0x040fe800078210ff */
[----:B------:R-:W-:Y:S02]  /*4d30*/  LEA.HI.X R7, R8, c[0x0][0x284], R7, 0x2, P1 ;  /* 0x0000a10008077a11 */ /* 0x000fe400008f1407 */
[----:B------:R-:W-:Y:S04]  /*4d40*/  MOV R8, UR19 ;  /* 0x0000001300087c02 */ /* 0x000fe80008000f00 */
[----:B------:R-:W-:Y:S01]  /*4d50*/  LEA R8, P1, R8, R6, 0x2 ;  /* 0x0000000608087211 */ /* 0x000fe200078210ff */
[----:B------:R-:W-:Y:S03]  /*4d60*/  IMAD.U32 R6, RZ, RZ, UR19 ;  /* 0x00000013ff067e24 */ /* 0x000fe6000f8e00ff */
[----:B------:R-:W-:Y:S02]  /*4d70*/  LEA.HI.X.SX32 R9, R9, R7, 0x2, P1 ;  /* 0x0000000709097211 */ /* 0x000fe400008f16ff */
[----:B------:R-:W-:Y:S02]  /*4d80*/  IADD3 R10, P1, R10, R4, RZ ;  /* 0x000000040a0a7210 */ /* 0x000fe40007f3e0ff */
[----:B---3--:R-:W-:Y:S01]  /*4d90*/  IADD3 R7, -R214, c[0x0][0x168], -R6 ;  /* 0x00005a00d6077a10 */ /* 0x008fe20007ffe906 */
[----:B------:R-:W-:Y:S02]  /*4da0*/  IMAD.U32 R6, RZ, RZ, UR23 ;  /* 0x00000017ff067e24 */ /* 0x000fe4000f8e00ff */
[----:B------:R-:W-:Y:S01]  /*4db0*/  IMAD.X R11, R11, 0x1, R5, P1 ;  /* 0x000000010b0b7824 */ /* 0x000fe200008e0605 */
[C---:B------:R-:W-:Y:S02]  /*4dc0*/  ISETP.LT.OR P1, PT, R7.reuse, 0x1, P4 ;  /* 0x000000010700780c */ /* 0x040fe40002721670 */
[----:B------:R-:W-:Y:S11]  /*4dd0*/  LEA R6, R6, R252, 0xe ;  /* 0x000000fc06067211 */ /* 0x000ff600078e70ff */
[----:B------:R-:W-:Y:S01]  /*4de0*/  @!PT LDS RZ, [RZ] ;  /* 0x00000000fffff984 */ /* 0x000fe20000000800 */
[----:B------:R-:W-:Y:S01]  /*4df0*/  @!PT LDS RZ, [RZ] ;  /* 0x00000000fffff984 */ /* 0x000fe20000000800 */
[----:B------:R-:W-:Y:S01]  /*4e00*/  @!PT LDS RZ, [RZ] ;  /* 0x00000000fffff984 */ /* 0x000fe20000000800 */
[----:B------:R1:W-:Y:S01]  /*4e10*/  LDGSTS.E.BYPASS.LTC128B.128 [R6], [R4.64], !P1 ;  /* 0x0000000004067fae */ /* 0x0003e2000c901d54 */
[C---:B------:R-:W-:Y:S11]  /*4e20*/  ISETP.LT.OR P1, PT, R7.reuse, 0x1, P6 ;  /* 0x000000010700780c */ /* 0x040ff60003721670 */
[----:B------:R-:W-:Y:S02]  /*4e30*/  @!UPT UIADD3 URZ, URZ, URZ, URZ ;  /* 0x0000003f3f3ff290 */ /* 0x000fe4000fffe03f */
[----:B------:R1:W-:Y:S01]  /*4e40*/  LDGSTS.E.BYPASS.LTC128B.128 [R6+0x2000], [R4.64+0x80], !P1 ;  /* 0x0200008004067fae */ /* 0x0003e2000c901d54 */
[C---:B------:R-:W-:Y:S11]  /*4e50*/  ISETP.LT.OR P1, PT, R7.reuse, 0x21, P4 ;  /* 0x000000210700780c */ /* 0x040ff60002721670 */
[----:B------:R-:W-:Y:S02]  /*4e60*/  @!UPT UIADD3 URZ, URZ, URZ, URZ ;  /* 0x0000003f3f3ff290 */ /* 0x000fe4000fffe03f */
[----:B------:R2:W-:Y:S01]  /*4e70*/  LDGSTS.E.BYPASS.LTC128B.128 [R6+0x1000], [R10.64], !P1 ;  /* 0x010000000a067fae */ /* 0x0005e2000c901d54 */
[----:B------:R-:W-:Y:S01]  /*4e80*/  ISETP.LT.OR P1, PT, R7, 0x21, P6 ;  /* 0x000000210700780c */ /* 0x000fe20003721670 */
[----:B-1----:R-:W-:Y:S11]  /*4e90*/  IMAD.U32 R4, RZ, RZ, UR23 ;  /* 0x00000017ff047e24 */ /* 0x002ff6000f8e00ff */
[----:B------:R-:W-:Y:S01]  /*4ea0*/  @!UPT UIADD3 URZ, URZ, URZ, URZ ;  /* 0x0000003f3f3ff290 */ /* 0x000fe2000fffe03f */
[----:B------:R2:W-:Y:S01]  /*4eb0*/  LDGSTS.E.BYPASS.LTC128B.128 [R6+0x3000], [R12.64], !P1 ;  /* 0x030000000c067fae */ /* 0x0005e2000c901d54 */
[----:B------:R-:W-:Y:S04]  /*4ec0*/  @!P3 IMAD R4, R4, 0x40, R250 ;  /* 0x000000400404b824 */ /* 0x000fe800078e02fa */
[----:B------:R-:W-:Y:S05]  /*4ed0*/  @!P3 IMAD.SHL.U32 R4, R4, 0x4, RZ ;  /* 0x000000040404b824 */ /* 0x000fea00078e00ff */
[----:B------:R2:W-:Y:S02]  /*4ee0*/  @!P3 LDGSTS.E.BYPASS.LTC128B.128 [R4+0x20280], [R8.64] ;  /* 0x202800000804bfae */ /* 0x0005e4000b901d54 */
.L_x_1098:
[-C--:B-12-4-:R-:W-:Y:S01]  /*4ef0*/  HMMA.16816.F32 R4, R36, R16.reuse, RZ ;  /* 0x000000102404723c */ /* 0x096fe200000018ff */
[----:B------:R-:W-:Y:S01]  /*4f00*/  LDSM.16.MT88.4 R56, [R0+0x1080] ;  /* 0x001080000038783b */ /* 0x000fe20000004200 */
[----:B------:R-:W-:Y:S02]  /*4f10*/  ULDC.64 UR6, c[0x0][0x238] ;  /* 0x00008e0000067ab9 */ /* 0x000fe40000000a00 */
[----:B------:R-:W-:Y:S01]  /*4f20*/  IMAD.IADD R210, R3, 0x1, R225 ;  /* 0x0000000103d27824 */ /* 0x000fe200078e02e1 */
[----:B------:R-:W-:Y:S01]  /*4f30*/  USHF.R.S32.HI UR19, URZ, 0x1f, UR10 ;  /* 0x0000001f3f137899 */ /* 0x000fe2000801140a */
[----:B------:R-:W2:Y:S01]  /*4f40*/  LDL.64 R212, [R1+0x18] ;  /* 0x0000180001d47983 */ /* 0x000ea20000100a00 */
[----:B------:R-:W-:Y:S01]  /*4f50*/  USHF.L.U32 UR26, UR24, 0xd, URZ ;  /* 0x0000000d181a7899 */ /* 0x000fe2000800063f */
[C---:B------:R-:W-:Y:S01]  /*4f60*/  HMMA.16816.F32 R8, R28.reuse, R16, RZ ;  /* 0x000000101c08723c */ /* 0x040fe200000018ff */
[----:B------:R-:W-:Y:S02]  /*4f70*/  UIMAD UR4, UR19, UR6, URZ ;  /* 0x00000006130472a4 */ /* 0x000fe4000f8e023f */
[----:B------:R-:W1:Y:S01]  /*4f80*/  LDSM.16.M88.4 R52, [R210+0x24480] ;  /* 0x02448000d234783b */ /* 0x000e620000000200 */
[----:B------:R-:W-:Y:S01]  /*4f90*/  IMAD.IADD R204, R209, 0x1, R210 ;  /* 0x00000001d1cc7824 */ /* 0x000fe200078e02d2 */
[----:B------:R-:W-:Y:S02]  /*4fa0*/  UIMAD UR4, UR10, UR7, UR4 ;  /* 0x000000070a0472a4 */ /* 0x000fe4000f8e0204 */
[----:B------:R-:W-:Y:S01]  /*4fb0*/  UIADD3 UR24, UR24, 0x1, URZ ;  /* 0x0000000118187890 */ /* 0x000fe2000fffe03f */
[-C--:B------:R-:W-:Y:S01]  /*4fc0*/  HMMA.16816.F32 R12, R28, R18.reuse, RZ ;  /* 0x000000121c0c723c */ /* 0x080fe200000018ff */
[----:B------:R-:W-:Y:S01]  /*4fd0*/  ULDC.64 UR6, c[0x0][0x240] ;  /* 0x0000900000067ab9 */ /* 0x000fe20000000a00 */
[----:B------:R-:W3:Y:S01]  /*4fe0*/  LDSM.16.M88.4 R60, [R210+0x25480] ;  /* 0x02548000d23c783b */ /* 0x000ee20000000200 */
[----:B------:R-:W-:Y:S02]  /*4ff0*/  UIMAD UR6, UR17, UR6, URZ ;  /* 0x00000006110672a4 */ /* 0x000fe4000f8e023f */
[----:B------:R-:W-:Y:S02]  /*5000*/  UISETP.GE.AND UP0, UPT, UR24, UR22, UPT ;  /* 0x000000161800728c */ /* 0x000fe4000bf06270 */
[----:B------:R-:W-:Y:S01]  /*5010*/  LDSM.16.MT88.4 R64, [R0+0x1880] ;  /* 0x001880000040783b */ /* 0x000fe20000004200 */
[C---:B------:R-:W-:Y:S01]  /*5020*/  HMMA.16816.F32 R16, R36.reuse, R18, RZ ;  /* 0x000000122410723c */ /* 0x040fe200000018ff */
[----:B------:R-:W-:Y:S02]  /*5030*/  UIMAD UR6, UR18, UR7, UR6 ;  /* 0x00000007120672a4 */ /* 0x000fe4000f8e0206 */
[----:B------:R-:W-:Y:S01]  /*5040*/  UIADD3 UR7, UR5, 0x1, URZ ;  /* 0x0000000105077890 */ /* 0x000fe2000fffe03f */
[----:B------:R-:W0:Y:S01]  /*5050*/  LDGDEPBAR ;  /* 0x00000000000079af */ /* 0x000e220000000000 */
[----:B------:R-:W-:Y:S02]  /*5060*/  UISETP.GE.AND UP3, UPT, UR5, 0x1, UPT ;  /* 0x000000010500788c */ /* 0x000fe4000bf66270 */
[----:B------:R-:W-:Y:S01]  /*5070*/  UISETP.GE.AND UP2, UPT, UR25, 0x1, UPT ;  /* 0x000000011900788c */ /* 0x000fe2000bf46270 */
[-C--:B------:R-:W-:Y:S01]  /*5080*/  HMMA.16816.F32 R20, R36, R40.reuse, RZ ;  /* 0x000000282414723c */ /* 0x080fe200000018ff */
[----:B------:R-:W-:Y:S02]  /*5090*/  UISETP.GE.AND UP1, UPT, UR23, 0x1, UPT ;  /* 0x000000011700788c */ /* 0x000fe4000bf26270 */
[----:B------:R-:W-:Y:S05]  /*50a0*/  USEL UR5, UR7, URZ, !UP3 ;  /* 0x0000003f07057287 */ /* 0x000fea000d800000 */
[C---:B------:R-:W-:Y:S08]  /*50b0*/  HMMA.16816.F32 R24, R28.reuse, R40, RZ ;  /* 0x000000281c18723c */ /* 0x040ff000000018ff */
[-C--:B------:R-:W-:Y:S08]  /*50c0*/  HMMA.16816.F32 R28, R28, R42.reuse, RZ ;  /* 0x0000002a1c1c723c */ /* 0x080ff000000018ff */
[----:B------:R-:W-:Y:S01]  /*50d0*/  HMMA.16816.F32 R32, R36, R42, RZ ;  /* 0x0000002a2420723c */ /* 0x000fe200000018ff */
[----:B------:R-:W4:Y:S05]  /*50e0*/  LDSM.16.MT88.4 R36, [R0+0x5080] ;  /* 0x005080000024783b */ /* 0x000f2a0000004200 */
[----:B------:R-:W5:Y:S02]  /*50f0*/  LDSM.16.M88.4 R40, [R204+0x24480] ;  /* 0x02448000cc28783b */ /* 0x000f640000000200 */
[-C--:B------:R-:W-:Y:S03]  /*5100*/  HMMA.16816.F32 R4, R44, R48.reuse, R4 ;  /* 0x000000302c04723c */ /* 0x080fe60000001804 */
[----:B------:R-:W1:Y:S05]  /*5110*/  LDSM.16.M88.4 R204, [R204+0x25480] ;  /* 0x02548000cccc783b */ /* 0x000e6a0000000200 */
        /* <DEDUP_REMOVED lines=9> */
[----:B------:R-:W5:Y:S05]  /*51b0*/  LDSM.16.MT88.4 R44, [R0+0x5880] ;  /* 0x00588000002c783b */ /* 0x000f6a0000004200 */
[----:B------:R-:W5:Y:S02]  /*51c0*/  LDSM.16.M88.4 R200, [R3+0x27480] ;  /* 0x0274800003c8783b */ /* 0x000f640000000200 */
[-C--:B-1----:R-:W-:Y:S08]  /*51d0*/  HMMA.16816.F32 R4, R52, R56.reuse, R4 ;  /* 0x000000383404723c */ /* 0x082ff00000001804 */
[C---:B---3--:R-:W-:Y:S08]  /*51e0*/  HMMA.16816.F32 R8, R60.reuse, R56, R8 ;  /* 0x000000383c08723c */ /* 0x048ff00000001808 */
[-C--:B------:R-:W-:Y:S08]  /*51f0*/  HMMA.16816.F32 R12, R60, R58.reuse, R12 ;  /* 0x0000003a3c0c723c */ /* 0x080ff0000000180c */
[C---:B------:R-:W-:Y:S01]  /*5200*/  HMMA.16816.F32 R16, R52.reuse, R58, R16 ;  /* 0x0000003a3410723c */ /* 0x040fe20000001810 */
[----:B------:R-:W-:Y:S07]  /*5210*/  LDSM.16.MT88.4 R56, [R0+0x2880] ;  /* 0x002880000038783b */ /* 0x000fee0000004200 */
[-C--:B----4-:R-:W-:Y:S08]  /*5220*/  HMMA.16816.F32 R20, R52, R36.reuse, R20 ;  /* 0x000000243414723c */ /* 0x090ff00000001814 */
[C---:B------:R-:W-:Y:S08]  /*5230*/  HMMA.16816.F32 R24, R60.reuse, R36, R24 ;  /* 0x000000243c18723c */ /* 0x040ff00000001818 */
[-C--:B------:R-:W-:Y:S01]  /*5240*/  HMMA.16816.F32 R28, R60, R38.reuse, R28 ;  /* 0x000000263c1c723c */ /* 0x080fe2000000181c */
[----:B------:R-:W-:Y:S07]  /*5250*/  LDSM.16.M88.4 R60, [R208+0x27480] ;  /* 0x02748000d03c783b */ /* 0x000fee0000000200 */
[----:B------:R-:W-:Y:S01]  /*5260*/  HMMA.16816.F32 R32, R52, R38, R32 ;  /* 0x000000263420723c */ /* 0x000fe20000001820 */
[----:B------:R-:W1:Y:S05]  /*5270*/  LDSM.16.MT88.4 R36, [R0+0x6080] ;  /* 0x006080000024783b */ /* 0x000e6a0000004200 */
[----:B------:R-:W3:Y:S02]  /*5280*/  LDSM.16.M88.4 R52, [R208+0x26480] ;  /* 0x02648000d034783b */ /* 0x000ee40000000200 */
[-C--:B-----5:R-:W-:Y:S08]  /*5290*/  HMMA.16816.F32 R4, R40, R64.reuse, R4 ;  /* 0x000000402804723c */ /* 0x0a0ff00000001804 */
        /* <DEDUP_REMOVED lines=8> */
[----:B------:R-:W4:Y:S05]  /*5320*/  LDSM.16.MT88.4 R40, [R0+0x6880] ;  /* 0x006880000028783b */ /* 0x000f2a0000004200 */
        /* <DEDUP_REMOVED lines=10> */
[----:B------:R-:W5:Y:S02]  /*53d0*/  LDSM.16.M88.4 R48, [R210+0x27480] ;  /* 0x02748000d230783b */ /* 0x000f640000000200 */
[-C--:B---3--:R-:W-:Y:S08]  /*53e0*/  HMMA.16816.F32 R4, R52, R56.reuse, R4 ;  /* 0x000000383404723c */ /* 0x088ff00000001804 */
[C---:B------:R-:W-:Y:S08]  /*53f0*/  HMMA.16816.F32 R8, R60.reuse, R56, R8 ;  /* 0x000000383c08723c */ /* 0x040ff00000001808 */
[-C--:B------:R-:W-:Y:S08]  /*5400*/  HMMA.16816.F32 R12, R60, R58.reuse, R12 ;  /* 0x0000003a3c0c723c */ /* 0x080ff0000000180c */
[C---:B------:R-:W-:Y:S01]  /*5410*/  HMMA.16816.F32 R16, R52.reuse, R58, R16 ;  /* 0x0000003a3410723c */ /* 0x040fe20000001810 */
[----:B------:R-:W3:Y:S07]  /*5420*/  LDSM.16.MT88.4 R56, [R0+0x7080] ;  /* 0x007080000038783b */ /* 0x000eee0000004200 */
[-C--:B----4-:R-:W-:Y:S08]  /*5430*/  HMMA.16816.F32 R20, R52, R40.reuse, R20 ;  /* 0x000000283414723c */ /* 0x090ff00000001814 */
[C---:B------:R-:W-:Y:S07]  /*5440*/  HMMA.16816.F32 R24, R60.reuse, R40, R24 ;  /* 0x000000283c18723c */ /* 0x040fee0000001818 */
[----:B------:R-:W-:Y:S01]  /*5450*/  IADD3 R40, R225, R3, R209 ;  /* 0x00000003e1287210 */ /* 0x000fe20007ffe0d1 */
[-C--:B------:R-:W-:Y:S04]  /*5460*/  HMMA.16816.F32 R28, R60, R42.reuse, R28 ;  /* 0x0000002a3c1c723c */ /* 0x080fe8000000181c */
[----:B------:R-:W4:Y:S04]  /*5470*/  LDSM.16.M88.4 R60, [R40+0x26480] ;  /* 0x02648000283c783b */ /* 0x000f280000000200 */
[----:B------:R-:W-:Y:S01]  /*5480*/  HMMA.16816.F32 R32, R52, R42, R32 ;  /* 0x0000002a3420723c */ /* 0x000fe20000001820 */
[----:B------:R-:W2:Y:S05]  /*5490*/  LDSM.16.M88.4 R40, [R40+0x27480] ;  /* 0x027480002828783b */ /* 0x000eaa0000000200 */
[----:B------:R-:W-:Y:S02]  /*54a0*/  LDSM.16.MT88.4 R52, [R216+0x27c80] ;  /* 0x027c8000d834783b */ /* 0x000fe40000004200 */
[-C--:B-1----:R-:W-:Y:S08]  /*54b0*/  HMMA.16816.F32 R4, R36, R44.reuse, R4 ;  /* 0x0000002c2404723c */ /* 0x082ff00000001804 */
[C---:B-----5:R-:W-:Y:S08]  /*54c0*/  HMMA.16816.F32 R8, R48.reuse, R44, R8 ;  /* 0x0000002c3008723c */ /* 0x060ff00000001808 */
[-C--:B------:R-:W-:Y:S08]  /*54d0*/  HMMA.16816.F32 R12, R48, R46.reuse, R12 ;  /* 0x0000002e300c723c */ /* 0x080ff0000000180c */
[C---:B------:R-:W-:Y:S01]  /*54e0*/  HMMA.16816.F32 R16, R36.reuse, R46, R16 ;  /* 0x0000002e2410723c */ /* 0x040fe20000001810 */
[----:B------:R1:W5:Y:S07]  /*54f0*/  LDSM.16.MT88.4 R44, [R0+0x7880] ;  /* 0x00788000002c783b */ /* 0x00036e0000004200 */
[-C--:B---3--:R-:W-:Y:S08]  /*5500*/  HMMA.16816.F32 R20, R36, R56.reuse, R20 ;  /* 0x000000382414723c */ /* 0x088ff00000001814 */
[C---:B------:R-:W-:Y:S08]  /*5510*/  HMMA.16816.F32 R24, R48.reuse, R56, R24 ;  /* 0x000000383018723c */ /* 0x040ff00000001818 */
[-C--:B------:R-:W-:Y:S01]  /*5520*/  HMMA.16816.F32 R28, R48, R58.reuse, R28 ;  /* 0x0000003a301c723c */ /* 0x080fe2000000181c */
[----:B-1----:R-:W-:Y:S07]  /*5530*/  IMAD.U32 R0, RZ, RZ, UR18 ;  /* 0x00000012ff007e24 */ /* 0x002fee000f8e00ff */
[----:B------:R-:W-:Y:S07]  /*5540*/  HMMA.16816.F32 R32, R36, R58, R32 ;  /* 0x0000003a2420723c */ /* 0x000fee0000001820 */
[----:B------:R-:W-:Y:S01]  /*5550*/  IMAD.U32 R36, RZ, RZ, UR10 ;  /* 0x0000000aff247e24 */ /* 0x000fe2000f8e00ff */
[-C--:B----4-:R-:W-:Y:S05]  /*5560*/  HMMA.16816.F32 R4, R60, R64.reuse, R4 ;  /* 0x000000403c04723c */ /* 0x090fea0000001804 */
[----:B--2---:R-:W-:Y:S03]  /*5570*/  IMAD.WIDE.U32 R36, R36, c[0x0][0x238], R212 ;  /* 0x00008e0024247a25 */ /* 0x004fe600078e00d4 */
[C---:B------:R-:W-:Y:S04]  /*5580*/  HMMA.16816.F32 R8, R40.reuse, R64, R8 ;  /* 0x000000402808723c */ /* 0x040fe80000001808 */
[----:B------:R-:W-:Y:S01]  /*5590*/  IADD3 R37, R37, UR4, RZ ;  /* 0x0000000425257c10 */ /* 0x000fe2000fffe0ff */
[----:B------:R-:W-:Y:S03]  /*55a0*/  USHF.R.S32.HI UR4, URZ, 0x1f, UR26 ;  /* 0x0000001f3f047899 */ /* 0x000fe6000801141a */
[-C--:B------:R-:W-:Y:S04]  /*55b0*/  HMMA.16816.F32 R12, R40, R66.reuse, R12 ;  /* 0x00000042280c723c */ /* 0x080fe8000000180c */
[----:B------:R-:W-:Y:S04]  /*55c0*/  IMAD.WIDE.U32 R36, R0, c[0x0][0x240], R36 ;  /* 0x0000900000247a25 */ /* 0x000fe800078e0024 */
[C---:B------:R-:W-:Y:S01]  /*55d0*/  HMMA.16816.F32 R16, R60.reuse, R66, R16 ;  /* 0x000000423c10723c */ /* 0x040fe20000001810 */
[----:B------:R-:W-:Y:S01]  /*55e0*/  IMAD.U32 R3, RZ, RZ, UR4 ;  /* 0x00000004ff037e24 */ /* 0x000fe2000f8e00ff */
[----:B------:R-:W-:Y:S02]  /*55f0*/  UIADD3 UR4, UR23, 0x1, URZ ;  /* 0x0000000117047890 */ /* 0x000fe4000fffe03f */
[----:B------:R-:W-:Y:S02]  /*5600*/  IADD3 R0, P1, R36, UR26, RZ ;  /* 0x0000001a24007c10 */ /* 0x000fe4000ff3e0ff */
[----:B------:R-:W-:Y:S02]  /*5610*/  USEL UR23, UR4, URZ, !UP1 ;  /* 0x0000003f04177287 */ /* 0x000fe4000c800000 */
[-C--:B-----5:R-:W-:Y:S04]  /*5620*/  HMMA.16816.F32 R20, R60, R44.reuse, R20 ;  /* 0x0000002c3c14723c */ /* 0x0a0fe80000001814 */
[----:B------:R-:W-:Y:S01]  /*5630*/  IADD3.X R36, R3, UR6, R37, P1, !PT ;  /* 0x0000000603247c10 */ /* 0x000fe20008ffe425 */
[----:B------:R-:W-:Y:S01]  /*5640*/  UIADD3 UR6, UR25, 0x1, URZ ;  /* 0x0000000119067890 */ /* 0x000fe2000fffe03f */
[C---:B------:R-:W-:Y:S02]  /*5650*/  LEA R48, P1, R0.reuse, c[0x0][0x220], 0x2 ;  /* 0x0000880000307a11 */ /* 0x040fe400078210ff */
        /* <DEDUP_REMOVED lines=126> */
.L_x_1096:
[----:B------:R-:W3:Y:S01]  /*5e40*/  LDL.LU.64 R4, [R1+0x18] ;  /* 0x0000180001047983 */ /* 0x000ee20000300a00 */
[----:B------:R-:W5:Y:S01]  /*5e50*/  S2UR UR6, SR_CTAID.X ;  /* 0x00000000000679c3 */ /* 0x000f620000002500 */
[----:B------:R-:W-:Y:S01]  /*5e60*/  ULDC.64 UR4, c[0x0][0x338] ;  /* 0x0000ce0000047ab9 */ /* 0x000fe20000000a00 */
[----:B-1--4-:R-:W-:Y:S01]  /*5e70*/  MOV R8, UR18 ;  /* 0x0000001200087c02 */ /* 0x012fe20008000f00 */
[----:B------:R-:W-:Y:S01]  /*5e80*/  UISETP.NE.AND UP0, UPT, UR4, 0x1, UPT ;  /* 0x000000010400788c */ /* 0x000fe2000bf05270 */
[----:B------:R-:W-:Y:S01]  /*5e90*/  FMUL.FTZ R132, R132, c[0x0][0x298] ;  /* 0x0000a60084847a20 */ /* 0x000fe20000410000 */
[----:B------:R-:W-:-:S02]  /*5ea0*/  UIMAD.WIDE.U32 UR24, UR10, UR5, URZ ;  /* 0x000000050a1872a5 */ /* 0x000fc4000f8e003f */
[----:B------:R-:W-:-:S05]  /*5eb0*/  ULDC UR22, c[0x0][0x340] ;  /* 0x0000d00000167ab9 */ /* 0x000fca0000000800 */
[----:B------:R-:W-:Y:S02]  /*5ec0*/  UMOV UR24, UR10 ;  /* 0x0000000a00187c82 */ /* 0x000fe40008000000 */
[----:B------:R-:W-:-:S03]  /*5ed0*/  @UP0 USHF.R.U32.HI UR22, URZ, UR22, UR25 ;  /* 0x000000163f160299 */ /* 0x000fc60008011619 */
[----:B------:R-:W-:Y:S02]  /*5ee0*/  UMOV UR25, UR19 ;  /* 0x0000001300197c82 */ /* 0x000fe40008000000 */
[----:B------:R-:W-:Y:S02]  /*5ef0*/  @UP0 USHF.R.S32.HI UR7, URZ, 0x1f, UR22 ;  /* 0x0000001f3f070899 */ /* 0x000fe40008011416 */
[----:B------:R-:W-:Y:S02]  /*5f00*/  @UP0 UMOV UR24, UR22 ;  /* 0x0000001600180c82 */ /* 0x000fe40008000000 */
[----:B-----5:R-:W-:-:S03]  /*5f10*/  USHF.L.U32 UR4, UR6, 0xe, URZ ;  /* 0x0000000e06047899 */ /* 0x020fc6000800063f */
[----:B------:R-:W-:Y:S02]  /*5f20*/  @UP0 UMOV UR25, UR7 ;  /* 0x0000000700190c82 */ /* 0x000fe40008000000 */
[----:B------:R-:W-:Y:S01]  /*5f30*/  USHF.R.S32.HI UR6, URZ, 0x1f, UR4 ;  /* 0x0000001f3f067899 */ /* 0x000fe20008011404 */
        /* <DEDUP_REMOVED lines=57> */
[----:B------:R-:W-:Y:S01]  /*62d0*/  FMUL.FTZ R187, R187, c[0x0][0x298] ;  /* 0x0000a600bbbb7a20 */ /* 0x000fe20000410000 */
[----:B------:R-:W-:Y:S01]  /*62e0*/  BAR.SYNC.DEFER_BLOCKING 0x1, 0x100 ;  /* 0x0044000000007b1d */ /* 0x000fe20000010000 */
[----:B---3--:R-:W-:-:S05]  /*62f0*/  IADD3 R2, P0, R4, UR4, RZ ;  /* 0x0000000404027c10 */ /* 0x008fca000ff1e0ff */
[----:B------:R-:W-:Y:S01]  /*6300*/  ULDC.64 UR4, c[0x0][0x328] ;  /* 0x0000ca0000047ab9 */ /* 0x000fe20000000a00 */
[----:B------:R-:W-:Y:S01]  /*6310*/  MOV R5, UR25 ;  /* 0x0000001900057c02 */ /* 0x000fe20008000f00 */
[----:B------:R-:W-:Y:S01]  /*6320*/  UIMAD UR4, UR25, UR4, URZ ;  /* 0x00000004190472a4 */ /* 0x000fe2000f8e023f */
[----:B------:R-:W-:Y:S02]  /*6330*/  LEA.HI.X.SX32 R3, R4, UR6, 0x1, P0 ;  /* 0x0000000604037c11 */ /* 0x000fe400080f0eff */
[----:B------:R-:W-:Y:S01]  /*6340*/  MOV R4, UR24 ;  /* 0x0000001800047c02 */ /* 0x000fe20008000f00 */
[----:B------:R-:W-:-:S03]  /*6350*/  UIMAD UR6, UR24, UR5, UR4 ;  /* 0x00000005180672a4 */ /* 0x000fc6000f8e0204 */
[----:B------:R-:W-:Y:S01]  /*6360*/  ULDC.64 UR4, c[0x0][0x300] ;  /* 0x0000c00000047ab9 */ /* 0x000fe20000000a00 */
[----:B------:R-:W-:Y:S01]  /*6370*/  IMAD.WIDE.U32 R6, R4, c[0x0][0x328], R2 ;  /* 0x0000ca0004067a25 */ /* 0x000fe200078e0002 */
[----:B------:R-:W-:-:S03]  /*6380*/  UIMAD UR4, UR25, UR4, URZ ;  /* 0x00000004190472a4 */ /* 0x000fc6000f8e023f */
[----:B------:R-:W-:Y:S01]  /*6390*/  IMAD.WIDE.U32 R2, R4, c[0x0][0x300], R2 ;  /* 0x0000c00004027a25 */ /* 0x000fe200078e0002 */
[----:B------:R-:W-:Y:S01]  /*63a0*/  IADD3 R5, R7, UR6, RZ ;  /* 0x0000000607057c10 */ /* 0x000fe2000fffe0ff */
[----:B------:R-:W-:Y:S01]  /*63b0*/  UIMAD UR22, UR24, UR5, UR4 ;  /* 0x00000005181672a4 */ /* 0x000fe2000f8e0204 */
[----:B------:R-:W-:Y:S01]  /*63c0*/  MOV R4, R6 ;  /* 0x0000000600047202 */ /* 0x000fe20000000f00 */
[----:B------:R-:W-:Y:S01]  /*63d0*/  ULDC.64 UR6, c[0x0][0x330] ;  /* 0x0000cc0000067ab9 */ /* 0x000fe20000000a00 */
[----:B------:R-:W-:Y:S01]  /*63e0*/  MOV R6, UR18 ;  /* 0x0000001200067c02 */ /* 0x000fe20008000f00 */
[----:B------:R-:W-:Y:S02]  /*63f0*/  UIMAD UR6, UR17, UR6, URZ ;  /* 0x00000006110672a4 */ /* 0x000fe4000f8e023f */
[----:B------:R-:W-:Y:S01]  /*6400*/  IADD3 R3, R3, UR22, RZ ;  /* 0x0000001603037c10 */ /* 0x000fe2000fffe0ff */
[----:B------:R-:W-:Y:S01]  /*6410*/  IMAD.WIDE.U32 R8, R8, c[0x0][0x330], R4 ;  /* 0x0000cc0008087a25 */ /* 0x000fe200078e0004 */
[----:B------:R-:W-:-:S02]  /*6420*/  UIMAD UR6, UR18, UR7, UR6 ;  /* 0x00000007120672a4 */ /* 0x000fc4000f8e0206 */
[----:B------:R-:W-:Y:S01]  /*6430*/  ULDC.64 UR4, c[0x0][0x308] ;  /* 0x0000c20000047ab9 */ /* 0x000fe20000000a00 */
[----:B------:R-:W-:Y:S01]  /*6440*/  IMAD.WIDE.U32 R6, R6, c[0x0][0x308], R2 ;  /* 0x0000c20006067a25 */ /* 0x000fe200078e0002 */
[----:B------:R-:W-:Y:S01]  /*6450*/  LEA R2, P1, R8, c[0x0][0x310], 0x2 ;  /* 0x0000c40008027a11 */ /* 0x000fe200078210ff */
[----:B------:R-:W-:Y:S01]  /*6460*/  UIMAD UR4, UR17, UR4, URZ ;  /* 0x00000004110472a4 */ /* 0x000fe2000f8e023f */
[----:B--2---:R-:W-:Y:S02]  /*6470*/  IADD3 R0, R9, UR6, RZ ;  /* 0x0000000609007c10 */ /* 0x004fe4000fffe0ff */
[----:B------:R-:W-:Y:S01]  /*6480*/  LEA R4, P0, R6, c[0x0][0x2e8], 0x2 ;  /* 0x0000ba0006047a11 */ /* 0x000fe200078010ff */
[----:B------:R-:W-:Y:S01]  /*6490*/  UIMAD UR4, UR18, UR5, UR4 ;  /* 0x00000005120472a4 */ /* 0x000fe2000f8e0204 */
[----:B------:R-:W-:-:S05]  /*64a0*/  LEA.HI.X R3, R8, c[0x0][0x314], R0, 0x2, P1 ;  /* 0x0000c50008037a11 */ /* 0x000fca00008f1400 */
[----:B------:R-:W-:Y:S01]  /*64b0*/  RED.E.ADD.F32.FTZ.RN.STRONG.GPU [R2.64], R68 ;  /* 0x000000440200798e */ /* 0x000fe2000c10e794 */
[----:B------:R-:W-:-:S03]  /*64c0*/  IADD3 R5, R7, UR4, RZ ;  /* 0x0000000407057c10 */ /* 0x000fc6000fffe0ff */
[----:B------:R-:W-:Y:S01]  /*64d0*/  RED.E.ADD.F32.FTZ.RN.STRONG.GPU [R2.64+0x400], R69 ;  /* 0x000400450200798e */ /* 0x000fe2000c10e794 */
        /* <DEDUP_REMOVED lines=133> */
.L_x_1100:
        /* <DEDUP_REMOVED lines=13> */
.L_x_2318:


//--------------------- .text._ZN7cutlass13device_kernelIN5flash19enable_sm80_to_sm89INS1_16FlashAttnBwdSm80INS1_25CollectiveMainloopBwdSm80ILi2ELi2EN4cute5tupleIJNS5_1CILi64EEENS7_ILi128EEES9_EEENS_6half_tEfNS_4arch4Sm80ELb0ELb0ELb0ELb0ELb1ELb0ELb0ELb0ELi2ELi2ELi2ELi2ELb0EEENS1_24CollectiveEpilogueBwdGQAISA_fSD_Li256ELb0ELb1EEENS1_19SingleTileSchedulerILb0ELb0ELb0ELi128EEEEEEEEEvNT_6ParamsE --------------------------
	.section	.text._ZN7cutlass13device_kernelIN5flash19enable_sm80_to_sm89INS1_16FlashAttnBwdSm80INS1_25CollectiveMainloopBwdSm80ILi2ELi2EN4cute5tupleIJNS5_1CILi64EEENS7_ILi128EEES9_EEENS_6half_tEfNS_4arch4Sm80ELb0ELb0ELb0ELb0ELb1ELb0ELb0ELb0ELi2ELi2ELi2ELi2ELb0EEENS1_24CollectiveEpilogueBwdGQAISA_fSD_Li256ELb0ELb1EEENS1_19SingleTileSchedulerILb0ELb0ELb0ELi128EEEEEEEEEvNT_6ParamsE,"ax",@progbits
	.sectioninfo	@"SHI_REGISTERS=255"
	.align	128
.text._ZN7cutlass13device_kernelIN5flash19enable_sm80_to_sm89INS1_16FlashAttnBwdSm80INS1_25CollectiveMainloopBwdSm80ILi2ELi2EN4cute5tupleIJNS5_1CILi64EEENS7_ILi128EEES9_EEENS_6half_tEfNS_4arch4Sm80ELb0ELb0ELb0ELb0ELb1ELb0ELb0ELb0ELi2ELi2ELi2ELi2ELb0EEENS1_24CollectiveEpilogueBwdGQAISA_fSD_Li256ELb0ELb1EEENS1_19SingleTileSchedulerILb0ELb0ELb0ELi128EEEEEEEEEvNT_6ParamsE:
        .type           _ZN7cutlass13device_kernelIN5flash19enable_sm80_to_sm89INS1_16FlashAttnBwdSm80INS1_25CollectiveMainloopBwdSm80ILi2ELi2EN4cute5tupleIJNS5_1CILi64EEENS7_ILi128EEES9_EEENS_6half_tEfNS_4arch4Sm80ELb0ELb0ELb0ELb0ELb1ELb0ELb0ELb0ELi2ELi2ELi2ELi2ELb0EEENS1_24CollectiveEpilogueBwdGQAISA_fSD_Li256ELb0ELb1EEENS1_19SingleTileSchedulerILb0ELb0ELb0ELi128EEEEEEEEEvNT_6ParamsE,@function
        .size           _ZN7cutlass13device_kernelIN5flash19enable_sm80_to_sm89INS1_16FlashAttnBwdSm80INS1_25CollectiveMainloopBwdSm80ILi2ELi2EN4cute5tupleIJNS5_1CILi64EEENS7_ILi128EEES9_EEENS_6half_tEfNS_4arch4Sm80ELb0ELb0ELb0ELb0ELb1ELb0ELb0ELb0ELi2ELi2ELi2ELi2ELb0EEENS1_24CollectiveEpilogueBwdGQAISA_fSD_Li256ELb0ELb1EEENS1_19SingleTileSchedulerILb0ELb0ELb0ELi128EEEEEEEEEvNT_6ParamsE,(.L_x_2319 - _ZN7cutlass13device_kernelIN5flash19enable_sm80_to_sm89INS1_16FlashAttnBwdSm80INS1_25CollectiveMainloopBwdSm80ILi2ELi2EN4cute5tupleIJNS5_1CILi64EEENS7_ILi128EEES9_EEENS_6half_tEfNS_4arch4Sm80ELb0ELb0ELb0ELb0ELb1ELb0ELb0ELb0ELi2ELi2ELi2ELi2ELb0EEENS1_24CollectiveEpilogueBwdGQAISA_fSD_Li256ELb0ELb1EEENS1_19SingleTileSchedulerILb0ELb0ELb0ELi128EEEEEEEEEvNT_6ParamsE)
        .other          _ZN7cutlass13device_kernelIN5flash19enable_sm80_to_sm89INS1_16FlashAttnBwdSm80INS1_25CollectiveMainloopBwdSm80ILi2ELi2EN4cute5tupleIJNS5_1CILi64EEENS7_ILi128EEES9_EEENS_6half_tEfNS_4arch4Sm80ELb0ELb0ELb0ELb0ELb1ELb0ELb0ELb0ELi2ELi2ELi2ELi2ELb0EEENS1_24CollectiveEpilogueBwdGQAISA_fSD_Li256ELb0ELb1EEENS1_19SingleTileSchedulerILb0ELb0ELb0ELi128EEEEEEEEEvNT_6ParamsE,@"STO_CUDA_ENTRY STV_DEFAULT"
_ZN7cutlass13device_kernelIN5flash19enable_sm80_to_sm89INS1_16FlashAttnBwdSm80INS1_25CollectiveMainloopBwdSm80ILi2ELi2EN4cute5tupleIJNS5_1CILi64EEENS7_ILi128EEES9_EEENS_6half_tEfNS_4arch4Sm80ELb0ELb0ELb0ELb0ELb1ELb0ELb0ELb0ELi2ELi2ELi2ELi2ELb0EEENS1_24CollectiveEpilogueBwdGQAISA_fSD_Li256ELb0ELb1EEENS1_19SingleTileSchedulerILb0ELb0ELb0ELi128EEEEEEEEEvNT_6ParamsE:
[----:B------:R-:W-:-:S03]  /*0000*/  MOV R1, c[0x0][0x28] ;  /* 0x00000a0000017a02 */ /* 0x000fc60000000f00 */
[----:B------:R-:W1:Y:S01]  /*0010*/  S2UR UR17, SR_CTAID.Z ;  /* 0x00000000001179c3 */ /* 0x000e620000002700 */
[----:B------:R-:W-:Y:S02]  /*0020*/  IADD3 R1, R1, -0x28, RZ ;  /* 0xffffffd801017810 */ /* 0x000fe40007ffe0ff */
[----:B-1----:R-:W-:-:S13]  /*0030*/  ISETP.LE.AND P0, PT, RZ, UR17, PT ;  /* 0x00000011ff007c0c */ /* 0x002fda000bf03270 */
[----:B------:R-:W-:Y:S05]  /*0040*/  @!P0 EXIT ;  /* 0x000000000000894d */ /* 0x000fea0003800000 */
[----:B------:R-:W1:Y:S01]  /*0050*/  S2R R2, SR_TID.X ;  /* 0x0000000000027919 */ /* 0x000e620000002100 */
[----:B------:R-:W2:Y:S01]  /*0060*/  S2UR UR4, SR_CTAID.Y ;  /* 0x00000000000479c3 */ /* 0x000ea20000002600 */
[----:B------:R-:W-:Y:S01]  /*0070*/  IMAD.MOV.U32 R0, RZ, RZ, c[0x0][0x248] ;  /* 0x00009200ff007624 */ /* 0x000fe200078e00ff */
[----:B------:R-:W-:Y:S01]  /*0080*/  USHF.R.S32.HI UR8, URZ, 0x1f, UR17 ;  /* 0x0000001f3f087899 */ /* 0x000fe20008011411 */
[----:B------:R-:W-:Y:S01]  /*0090*/  IMAD.MOV.U32 R27, RZ, RZ, R3 ;  /* 0x000000ffff1b7224 */ /* 0x000fe200078e0003 */
[----:B------:R-:W3:Y:S01]  /*00a0*/  S2R R8, SR_CTAID.X ;  /* 0x0000000000087919 */ /* 0x000ee20000002500 */
[----:B------:R-:W-:Y:S01]  /*00b0*/  IMAD.U32 R10, RZ, RZ, UR17 ;  /* 0x00000011ff0a7e24 */ /* 0x000fe2000f8e00ff */
[----:B------:R-:W-:Y:S01]  /*00c0*/  ISETP.NE.AND P0, PT, R0, 0x1, PT ;  /* 0x000000010000780c */ /* 0x000fe20003f05270 */
[----:B------:R-:W-:Y:S01]  /*00d0*/  IMAD.MOV.U32 R24, RZ, RZ, -0x80 ;  /* 0xffffff80ff187424 */ /* 0x000fe200078e00ff */
[----:B------:R-:W-:Y:S02]  /*00e0*/  UMOV UR14, 0x6 ;  /* 0x00000006000e7882 */ /* 0x000fe40000000000 */
[----:B------:R-:W-:Y:S01]  /*00f0*/  ULDC.64 UR22, c[0x0][0x118] ;  /* 0x0000460000167ab9 */ /* 0x000fe20000000a00 */
[--C-:B-1----:R-:W-:Y:S01]  /*0100*/  IMAD.MOV.U32 R26, RZ, RZ, R2.reuse ;  /* 0x000000ffff1a7224 */ /* 0x102fe200078e0002 */
[----:B------:R1:W-:Y:S01]  /*0110*/  STL [R1+0x18], R2 ;  /* 0x0000180201007387 */ /* 0x0003e20000100800 */
[----:B------:R-:W-:-:S02]  /*0120*/  IMAD.MOV.U32 R26, RZ, RZ, R2 ;  /* 0x000000ffff1a7224 */ /* 0x000fc400078e0002 */
[----:B--2---:R-:W-:Y:S01]  /*0130*/  IMAD.U32 R200, RZ, RZ, UR4 ;  /* 0x00000004ffc87e24 */ /* 0x004fe2000f8e00ff */
[----:B------:R-:W-:Y:S01]  /*0140*/  ULDC.64 UR4, c[0x0][0x1e8] ;  /* 0x00007a0000047ab9 */ /* 0x000fe20000000a00 */
[----:B---3--:R-:W-:Y:S01]  /*0150*/  IMAD R24, R8, R24, c[0x0][0x198] ;  /* 0x0000660008187624 */ /* 0x008fe200078e0218 */
[----:B------:R-:W-:Y:S01]  /*0160*/  SHF.R.S32.HI R18, RZ, 0x1f, R26 ;  /* 0x0000001fff127819 */ /* 0x000fe2000001141a */
[----:B------:R-:W-:Y:S01]  /*0170*/  @P0 IMAD.HI.U32 R4, R200, c[0x0][0x24c], RZ ;  /* 0x00009300c8040a27 */ /* 0x000fe200078e00ff */
[----:B------:R-:W-:Y:S01]  /*0180*/  UIMAD UR4, UR8, UR4, URZ ;  /* 0x00000004080472a4 */ /* 0x000fe2000f8e023f */
[--C-:B------:R-:W-:Y:S02]  /*0190*/  SHF.R.S32.HI R56, RZ, 0x1f, R200.reuse ;  /* 0x0000001fff387819 */ /* 0x100fe400000114c8 */
[-C--:B------:R-:W-:Y:S01]  /*01a0*/  LEA.HI R3, R18, R26.reuse, RZ, 0x3 ;  /* 0x0000001a12037211 */ /* 0x080fe200078f18ff */
[----:B------:R-:W-:Y:S01]  /*01b0*/  IMAD.MOV.U32 R0, RZ, RZ, R200 ;  /* 0x000000ffff007224 */ /* 0x000fe200078e00c8 */
[----:B------:R-:W-:Y:S01]  /*01c0*/  @P0 SHF.R.U32.HI R0, RZ, c[0x0][0x250], R4 ;  /* 0x00009400ff000a19 */ /* 0x000fe20000011604 */
[----:B------:R-:W-:Y:S01]  /*01d0*/  UIMAD UR6, UR17, UR5, UR4 ;  /* 0x00000005110672a4 */ /* 0x000fe2000f8e0204 */
[----:B------:R-:W-:Y:S01]  /*01e0*/  SHF.R.S32.HI R28, RZ, 0x3, R3 ;  /* 0x00000003ff1c7819 */ /* 0x000fe20000011403 */
[----:B------:R-:W-:Y:S01]  /*01f0*/  IMAD.SHL.U32 R250, R26, 0x4, RZ ;  /* 0x000000041afa7824 */ /* 0x000fe200078e00ff */
[----:B------:R-:W-:Y:S01]  /*0200*/  ULDC.64 UR4, c[0x0][0x1b8] ;  /* 0x00006e0000047ab9 */ /* 0x000fe20000000a00 */
[----:B------:R-:W-:Y:S01]  /*0210*/  LEA.HI R17, R18, R26, RZ, 0x5 ;  /* 0x0000001a12117211 */ /* 0x000fe200078f28ff */
[----:B------:R-:W-:Y:S01]  /*0220*/  UIMAD UR4, UR8, UR4, URZ ;  /* 0x00000004080472a4 */ /* 0x000fe2000f8e023f */
[--C-:B------:R-:W-:Y:S01]  /*0230*/  SHF.R.S32.HI R29, RZ, 0x1f, R28.reuse ;  /* 0x0000001fff1d7819 */ /* 0x100fe2000001141c */
[----:B------:R-:W-:Y:S01]  /*0240*/  IMAD.IADD R12, R24, 0x1, -R28 ;  /* 0x00000001180c7824 */ /* 0x000fe200078e0a1c */
[----:B------:R-:W-:Y:S01]  /*0250*/  SHF.R.S32.HI R251, RZ, 0x1f, R250 ;  /* 0x0000001ffffb7819 */ /* 0x000fe200000114fa */
[----:B------:R-:W-:Y:S01]  /*0260*/  UIMAD UR4, UR17, UR5, UR4 ;  /* 0x00000005110472a4 */ /* 0x000fe2000f8e0204 */
[----:B-1----:R-:W-:Y:S01]  /*0270*/  LOP3.LUT R2, R3, 0xfffffff8, RZ, 0xc0, !PT ;  /* 0xfffffff803027812 */ /* 0x002fe200078ec0ff */
[----:B------:R-:W-:Y:S01]  /*0280*/  IMAD.WIDE R8, R8, 0x80, R28 ;  /* 0x0000008008087825 */ /* 0x000fe200078e021c */
[----:B------:R-:W-:Y:S03]  /*0290*/  STL.64 [R1], R28 ;  /* 0x0000001c01007387 */ /* 0x000fe60000100a00 */
[----:B------:R-:W-:Y:S01]  /*02a0*/  IMAD.IADD R21, R26, 0x1, -R2 ;  /* 0x000000011a157824 */ /* 0x000fe200078e0a02 */
[----:B------:R-:W-:Y:S01]  /*02b0*/  SHF.R.S32.HI R2, RZ, 0x1f, R0 ;  /* 0x0000001fff027819 */ /* 0x000fe20000011400 */
[----:B------:R-:W-:-:S02]  /*02c0*/  IMAD R11, R9, c[0x0][0x1d8], RZ ;  /* 0x00007600090b7a24 */ /* 0x000fc400078e02ff */
[----:B------:R-:W-:Y:S02]  /*02d0*/  IMAD.SHL.U32 R14, R21, 0x8, RZ ;  /* 0x00000008150e7824 */ /* 0x000fe400078e00ff */
[C---:B------:R-:W-:Y:S02]  /*02e0*/  IMAD R4, R2.reuse, c[0x0][0x1e0], RZ ;  /* 0x0000780002047a24 */ /* 0x040fe400078e02ff */
[----:B------:R-:W-:Y:S01]  /*02f0*/  IMAD R2, R2, c[0x0][0x1b0], RZ ;  /* 0x00006c0002027a24 */ /* 0x000fe200078e02ff */
[----:B------:R-:W-:Y:S01]  /*0300*/  SHF.R.S32.HI R15, RZ, 0x1f, R14 ;  /* 0x0000001fff0f7819 */ /* 0x000fe2000001140e */
[----:B------:R-:W-:Y:S01]  /*0310*/  IMAD R6, R0, c[0x0][0x1e4], R4 ;  /* 0x0000790000067a24 */ /* 0x000fe200078e0204 */
[----:B------:R-:W-:Y:S01]  /*0320*/  ISETP.GE.AND P4, PT, R14, c[0x0][0x1cc], PT ;  /* 0x000073000e007a0c */ /* 0x000fe20003f86270 */
[----:B------:R-:W-:Y:S01]  /*0330*/  IMAD R7, R0, c[0x0][0x1b4], R2 ;  /* 0x00006d0000077a24 */ /* 0x000fe200078e0202 */
[----:B------:R-:W-:Y:S01]  /*0340*/  IADD3 R22, R14, 0x40, RZ ;  /* 0x000000400e167810 */ /* 0x000fe20007ffe0ff */
[----:B------:R-:W-:Y:S01]  /*0350*/  IMAD.WIDE.U32 R4, R0, c[0x0][0x1e0], R14 ;  /* 0x0000780000047a25 */ /* 0x000fe200078e000e */
[----:B------:R-:W-:-:S02]  /*0360*/  ISETP.LT.OR P1, PT, R12, 0x1, P4 ;  /* 0x000000010c00780c */ /* 0x000fc40002721670 */
[----:B------:R-:W-:Y:S01]  /*0370*/  ISETP.GE.AND P3, PT, R22, c[0x0][0x1cc], PT ;  /* 0x0000730016007a0c */ /* 0x000fe20003f66270 */
[----:B------:R-:W-:Y:S01]  /*0380*/  IMAD.WIDE.U32 R2, R0, c[0x0][0x1b0], R14 ;  /* 0x00006c0000027a25 */ /* 0x000fe200078e000e */
[----:B------:R-:W-:Y:S02]  /*0390*/  LEA.HI R0, R18, R26, RZ, 0x6 ;  /* 0x0000001a12007211 */ /* 0x000fe400078f30ff */
[C---:B------:R-:W-:Y:S01]  /*03a0*/  ISETP.LT.OR P6, PT, R12.reuse, 0x1, P3 ;  /* 0x000000010c00780c */ /* 0x040fe20001fc1670 */
[----:B------:R-:W-:Y:S01]  /*03b0*/  IMAD.IADD R5, R5, 0x1, R6 ;  /* 0x0000000105057824 */ /* 0x000fe200078e0206 */
[----:B------:R-:W-:Y:S01]  /*03c0*/  SHF.R.S32.HI R19, RZ, 0x6, R0 ;  /* 0x00000006ff137819 */ /* 0x000fe20000011400 */
[----:B------:R-:W-:Y:S01]  /*03d0*/  IMAD.IADD R3, R3, 0x1, R7 ;  /* 0x0000000103037824 */ /* 0x000fe200078e0207 */
[----:B------:R-:W-:Y:S01]  /*03e0*/  ISETP.LT.OR P5, PT, R12, 0x21, P4 ;  /* 0x000000210c00780c */ /* 0x000fe200027a1670 */
[----:B------:R-:W-:Y:S02]  /*03f0*/  IMAD.SHL.U32 R6, R28, 0x40, RZ ;  /* 0x000000401c067824 */ /* 0x000fe400078e00ff */
[----:B------:R-:W-:-:S03]  /*0400*/  IMAD.WIDE.U32 R4, R10, c[0x0][0x1e8], R4 ;  /* 0x00007a000a047a25 */ /* 0x000fc600078e0004 */
[----:B------:R-:W-:Y:S01]  /*0410*/  LOP3.LUT R0, R6, 0x1c0, RZ, 0xc0, !PT ;  /* 0x000001c006007812 */ /* 0x000fe200078ec0ff */
[----:B------:R-:W-:Y:S01]  /*0420*/  IMAD.U32 R7, RZ, RZ, UR17 ;  /* 0x00000011ff077e24 */ /* 0x000fe2000f8e00ff */
[----:B------:R-:W-:Y:S01]  /*0430*/  IADD3 R5, R5, UR6, RZ ;  /* 0x0000000605057c10 */ /* 0x000fe2000fffe0ff */
[----:B------:R-:W-:Y:S01]  /*0440*/  IMAD.SHL.U32 R223, R19, 0x200, RZ ;  /* 0x0000020013df7824 */ /* 0x000fe200078e00ff */
[----:B------:R-:W-:Y:S01]  /*0450*/  LOP3.LUT R10, R0, 0x38, R14, 0xf8, !PT ;  /* 0x00000038000a7812 */ /* 0x000fe200078ef80e */
[----:B------:R-:W-:Y:S01]  /*0460*/  IMAD.WIDE.U32 R2, R7, c[0x0][0x1b8], R2 ;  /* 0x00006e0007027a25 */ /* 0x000fe200078e0002 */
[----:B------:R-:W-:-:S03]  /*0470*/  SHF.R.U32.HI R0, RZ, 0x3, R0 ;  /* 0x00000003ff007819 */ /* 0x000fc60000011600 */
[C---:B------:R-:W-:Y:S01]  /*0480*/  IMAD R11, R8.reuse, c[0x0][0x1dc], R11 ;  /* 0x00007700080b7a24 */ /* 0x040fe200078e020b */
[----:B------:R-:W-:Y:S01]  /*0490*/  IADD3 R3, R3, UR4, RZ ;  /* 0x0000000403037c10 */ /* 0x000fe2000fffe0ff */
[C---:B------:R-:W-:Y:S01]  /*04a0*/  IMAD.WIDE.U32 R6, R8.reuse, c[0x0][0x1d8], R4 ;  /* 0x0000760008067a25 */ /* 0x040fe200078e0004 */
[----:B------:R-:W-:Y:S01]  /*04b0*/  ULDC.64 UR4, c[0x0][0x1d8] ;  /* 0x0000760000047ab9 */ /* 0x000fe20000000a00 */
[----:B------:R-:W-:Y:S01]  /*04c0*/  LOP3.LUT R10, R223, R10, R0, 0xf6, !PT ;  /* 0x0000000adf0a7212 */ /* 0x000fe200078ef600 */
[----:B------:R-:W-:Y:S01]  /*04d0*/  USHF.L.U32 UR6, UR4, 0x6, URZ ;  /* 0x0000000604067899 */ /* 0x000fe2000800063f */
[----:B------:R-:W-:Y:S01]  /*04e0*/  IMAD.WIDE.U32 R4, R8, c[0x0][0x1a8], R2 ;  /* 0x00006a0008047a25 */ /* 0x000fe200078e0002 */
[----:B------:R-:W-:Y:S01]  /*04f0*/  LEA R2, P0, R6, c[0x0][0x1c0], 0x1 ;  /* 0x0000700006027a11 */ /* 0x000fe200078008ff */
[----:B------:R-:W-:Y:S02]  /*0500*/  USHF.L.U64.HI UR5, UR4, UR14, UR5 ;  /* 0x0000000e04057299 */ /* 0x000fe40008010205 */
[----:B------:R-:W-:Y:S01]  /*0510*/  IMAD.IADD R0, R7, 0x1, R11 ;  /* 0x0000000107007824 */ /* 0x000fe200078e020b */
[----:B------:R-:W-:Y:S01]  /*0520*/  UIADD3 UR7, UP0, UR6, 0x80, URZ ;  /* 0x0000008006077890 */ /* 0x000fe2000ff1e03f */
[----:B------:R-:W-:-:S02]  /*0530*/  IMAD R9, R9, c[0x0][0x1a8], RZ ;  /* 0x00006a0009097a24 */ /* 0x000fc400078e02ff */
[----:B------:R-:W-:Y:S01]  /*0540*/  IMAD.SHL.U32 R16, R10, 0x2, RZ ;  /* 0x000000020a107824 */ /* 0x000fe200078e00ff */
[----:B------:R-:W-:Y:S01]  /*0550*/  LEA.HI.X R3, R6, c[0x0][0x1c4], R0, 0x1, P0 ;  /* 0x0000710006037a11 */ /* 0x000fe200000f0c00 */
[----:B------:R-:W-:Y:S01]  /*0560*/  IMAD R9, R8, c[0x0][0x1ac], R9 ;  /* 0x00006b0008097a24 */ /* 0x000fe200078e0209 */
[----:B------:R-:W-:Y:S01]  /*0570*/  LEA R6, P0, R4, c[0x0][0x190], 0x1 ;  /* 0x0000640004067a11 */ /* 0x000fe200078008ff */
[----:B------:R-:W-:Y:S01]  /*0580*/  IMAD.U32 R8, RZ, RZ, UR6 ;  /* 0x00000006ff087e24 */ /* 0x000fe2000f8e00ff */
[----:B------:R-:W-:Y:S01]  /*0590*/  UIADD3.X UR4, URZ, UR5, URZ, UP0, !UPT ;  /* 0x000000053f047290 */ /* 0x000fe200087fe43f */
[----:B------:R-:W-:Y:S01]  /*05a0*/  IMAD.IADD R0, R5, 0x1, R9 ;  /* 0x0000000105007824 */ /* 0x000fe200078e0209 */
[----:B------:R1:W-:Y:S02]  /*05b0*/  LDGSTS.E.BYPASS.LTC128B.128 [R16+0x8080], [R2.64], !P1 ;  /* 0x0808000002107fae */ /* 0x0003e4000c901d56 */
[----:B------:R-:W-:Y:S02]  /*05c0*/  IADD3 R8, P2, P1, R8, 0x80, R2 ;  /* 0x0000008008087810 */ /* 0x000fe4000795e002 */
[----:B------:R-:W-:Y:S01]  /*05d0*/  LEA.HI.X R7, R4, c[0x0][0x194], R0, 0x1, P0 ;  /* 0x0000650004077a11 */ /* 0x000fe200000f0c00 */
[----:B------:R1:W-:Y:S01]  /*05e0*/  LDGSTS.E.BYPASS.LTC128B.128 [R16+0xc080], [R2.64+0x80], !P6 ;  /* 0x0c08008002107fae */ /* 0x0003e2000f101d56 */
[----:B------:R-:W-:Y:S01]  /*05f0*/  IADD3.X R9, RZ, UR5, R3, P2, P1 ;  /* 0x00000005ff097c10 */ /* 0x000fe200097e2403 */
[----:B------:R-:W-:Y:S01]  /*0600*/  IMAD R0, R29, c[0x0][0x208], RZ ;  /* 0x000082001d007a24 */ /* 0x000fe200078e02ff */
[----:B------:R-:W-:-:S02]  /*0610*/  IADD3 R4, P0, R2, UR6, RZ ;  /* 0x0000000602047c10 */ /* 0x000fc4000ff1e0ff */
[----:B------:R-:W-:Y:S01]  /*0620*/  ISETP.LT.OR P6, PT, R12, 0x41, P4 ;  /* 0x000000410c00780c */ /* 0x000fe200027c1670 */
[----:B------:R-:W-:Y:S01]  /*0630*/  IMAD R0, R28, c[0x0][0x20c], R0 ;  /* 0x000083001c007a24 */ /* 0x000fe200078e0200 */
[C---:B------:R-:W-:Y:S02]  /*0640*/  ISETP.LT.OR P2, PT, R12.reuse, 0x61, P4 ;  /* 0x000000610c00780c */ /* 0x040fe40002741670 */
[----:B------:R-:W-:Y:S02]  /*0650*/  ISETP.LT.OR P4, PT, R12, 0x21, P3 ;  /* 0x000000210c00780c */ /* 0x000fe40001f81670 */
[----:B------:R-:W-:-:S05]  /*0660*/  IADD3.X R5, R3, UR5, RZ, P0, !PT ;  /* 0x0000000503057c10 */ /* 0x000fca00087fe4ff */
[----:B------:R2:W-:Y:S01]  /*0670*/  LDGSTS.E.BYPASS.LTC128B.128 [R16+0x9080], [R4.64], !P5 ;  /* 0x0908000004107fae */ /* 0x0005e2000e901d56 */
[----:B------:R-:W-:-:S05]  /*0680*/  ISETP.LT.OR P5, PT, R12, 0x41, P3 ;  /* 0x000000410c00780c */ /* 0x000fca0001fa1670 */
[----:B------:R3:W-:Y:S01]  /*0690*/  LDGSTS.E.BYPASS.LTC128B.128 [R16+0xd080], [R8.64], !P4 ;  /* 0x0d08000008107fae */ /* 0x0007e2000e101d56 */
[----:B------:R-:W-:Y:S02]  /*06a0*/  ISETP.LT.OR P4, PT, R12, 0x61, P3 ;  /* 0x000000610c00780c */ /* 0x000fe40001f81670 */
[----:B-1----:R-:W-:-:S04]  /*06b0*/  IADD3 R2, P0, R4, UR6, RZ ;  /* 0x0000000604027c10 */ /* 0x002fc8000ff1e0ff */
[----:B------:R-:W-:-:S05]  /*06c0*/  IADD3.X R3, R5, UR5, RZ, P0, !PT ;  /* 0x0000000505037c10 */ /* 0x000fca00087fe4ff */
[----:B------:R1:W-:Y:S01]  /*06d0*/  LDGSTS.E.BYPASS.LTC128B.128 [R16+0xa080], [R2.64], !P6 ;  /* 0x0a08000002107fae */ /* 0x0003e2000f101d56 */
[----:B------:R-:W-:-:S04]  /*06e0*/  ISETP.GE.AND P6, PT, R14, c[0x0][0x16c], PT ;  /* 0x00005b000e007a0c */ /* 0x000fc80003fc6270 */
[----:B------:R-:W-:Y:S02]  /*06f0*/  SEL R13, RZ, 0x1, P6 ;  /* 0x00000001ff0d7807 */ /* 0x000fe40003000000 */
[----:B--2---:R-:W-:-:S04]  /*0700*/  IADD3 R4, P1, R4, UR7, RZ ;  /* 0x0000000704047c10 */ /* 0x004fc8000ff3e0ff */
[----:B------:R-:W-:Y:S02]  /*0710*/  IADD3.X R5, R5, UR4, RZ, P1, !PT ;  /* 0x0000000405057c10 */ /* 0x000fe40008ffe4ff */
[----:B---3--:R-:W-:-:S03]  /*0720*/  IADD3 R8, P0, R2, UR6, RZ ;  /* 0x0000000602087c10 */ /* 0x008fc6000ff1e0ff */
[----:B------:R2:W-:Y:S01]  /*0730*/  LDGSTS.E.BYPASS.LTC128B.128 [R16+0xe080], [R4.64], !P5 ;  /* 0x0e08000004107fae */ /* 0x0005e2000e901d56 */
[----:B------:R-:W-:Y:S02]  /*0740*/  IADD3.X R9, R3, UR5, RZ, P0, !PT ;  /* 0x0000000503097c10 */ /* 0x000fe400087fe4ff */
[----:B------:R-:W-:-:S03]  /*0750*/  ISETP.GE.AND P0, PT, R22, c[0x0][0x19c], PT ;  /* 0x0000670016007a0c */ /* 0x000fc60003f06270 */
[----:B------:R3:W-:Y:S01]  /*0760*/  LDGSTS.E.BYPASS.LTC128B.128 [R16+0xb080], [R8.64], !P2 ;  /* 0x0b08000008107fae */ /* 0x0007e2000d101d56 */
[----:B------:R-:W-:Y:S02]  /*0770*/  ISETP.GE.AND P2, PT, R14, c[0x0][0x19c], PT ;  /* 0x000067000e007a0c */ /* 0x000fe40003f46270 */
[----:B------:R-:W-:Y:S02]  /*0780*/  ISETP.LT.OR P5, PT, R12, 0x1, P0 ;  /* 0x000000010c00780c */ /* 0x000fe400007a1670 */
[----:B-1----:R-:W-:Y:S02]  /*0790*/  IADD3 R2, P1, R2, UR7, RZ ;  /* 0x0000000702027c10 */ /* 0x002fe4000ff3e0ff */
[----:B------:R-:W-:Y:S02]  /*07a0*/  ISETP.LT.OR P3, PT, R12, 0x1, P2 ;  /* 0x000000010c00780c */ /* 0x000fe40001761670 */
[----:B------:R-:W-:Y:S01]  /*07b0*/  IADD3.X R3, R3, UR4, RZ, P1, !PT ;  /* 0x0000000403037c10 */ /* 0x000fe20008ffe4ff */
[----:B------:R-:W-:-:S02]  /*07c0*/  ULDC.64 UR4, c[0x0][0x1a8] ;  /* 0x00006a0000047ab9 */ /* 0x000fc40000000a00 */
[----:B------:R-:W-:Y:S02]  /*07d0*/  USHF.L.U32 UR6, UR4, 0x6, URZ ;  /* 0x0000000604067899 */ /* 0x000fe4000800063f */
[----:B------:R1:W-:Y:S01]  /*07e0*/  LDGSTS.E.BYPASS.LTC128B.128 [R16+0xf080], [R2.64], !P4 ;  /* 0x0f08000002107fae */ /* 0x0003e2000e101d56 */
[----:B------:R-:W-:Y:S01]  /*07f0*/  ISETP.LT.OR P4, PT, R12, 0x21, P2 ;  /* 0x000000210c00780c */ /* 0x000fe20001781670 */
[----:B------:R-:W-:Y:S02]  /*0800*/  USHF.L.U64.HI UR7, UR4, UR14, UR5 ;  /* 0x0000000e04077299 */ /* 0x000fe40008010205 */
[----:B------:R-:W-:Y:S01]  /*0810*/  IMAD.U32 R10, RZ, RZ, UR6 ;  /* 0x00000006ff0a7e24 */ /* 0x000fe2000f8e00ff */
[----:B------:R-:W-:Y:S01]  /*0820*/  UIADD3 UR10, UP0, UR6, 0x80, URZ ;  /* 0x00000080060a7890 */ /* 0x000fe2000ff1e03f */
[----:B------:R4:W-:Y:S01]  /*0830*/  LDGSTS.E.BYPASS.LTC128B.128 [R16+0x80], [R6.64], !P3 ;  /* 0x0008000006107fae */ /* 0x0009e2000d901d56 */
[----:B--2---:R-:W-:Y:S01]  /*0840*/  IADD3 R4, P1, R6, UR6, RZ ;  /* 0x0000000606047c10 */ /* 0x004fe2000ff3e0ff */
[----:B------:R-:W-:-:S02]  /*0850*/  ULDC.64 UR4, c[0x0][0x188] ;  /* 0x0000620000047ab9 */ /* 0x000fc40000000a00 */
[----:B------:R4:W-:Y:S01]  /*0860*/  LDGSTS.E.BYPASS.LTC128B.128 [R16+0x4080], [R6.64+0x80], !P5 ;  /* 0x0408008006107fae */ /* 0x0009e2000e901d56 */
[----:B------:R-:W-:Y:S01]  /*0870*/  IADD3.X R5, R7, UR7, RZ, P1, !PT ;  /* 0x0000000707057c10 */ /* 0x000fe20008ffe4ff */
[----:B------:R-:W-:Y:S01]  /*0880*/  UIADD3.X UR9, URZ, UR7, URZ, UP0, !UPT ;  /* 0x000000073f097290 */ /* 0x000fe200087fe43f */
[----:B------:R-:W-:Y:S01]  /*0890*/  ISETP.LT.OR P5, PT, R12, 0x61, P2 ;  /* 0x000000610c00780c */ /* 0x000fe200017a1670 */
[----:B---3--:R-:W-:Y:S01]  /*08a0*/  IMAD.WIDE.U32 R8, R28, c[0x0][0x208], R14 ;  /* 0x000082001c087a25 */ /* 0x008fe200078e000e */
[----:B------:R-:W-:Y:S01]  /*08b0*/  IADD3 R10, P3, P1, R10, 0x80, R6 ;  /* 0x000000800a0a7810 */ /* 0x000fe2000797e006 */
[----:B------:R2:W-:Y:S01]  /*08c0*/  LDGSTS.E.BYPASS.LTC128B.128 [R16+0x1080], [R4.64], !P4 ;  /* 0x0108000004107fae */ /* 0x0005e2000e101d56 */
[----:B------:R-:W-:Y:S01]  /*08d0*/  ISETP.LT.OR P4, PT, R12, 0x41, P2 ;  /* 0x000000410c00780c */ /* 0x000fe20001781670 */
[----:B------:R-:W-:Y:S01]  /*08e0*/  IMAD.IADD R9, R9, 0x1, R0 ;  /* 0x0000000109097824 */ /* 0x000fe200078e0200 */
[----:B------:R-:W-:Y:S01]  /*08f0*/  ISETP.GE.AND P2, PT, R22, c[0x0][0x16c], PT ;  /* 0x00005b0016007a0c */ /* 0x000fe20003f46270 */
[----:B------:R-:W-:Y:S01]  /*0900*/  IMAD R0, R56, c[0x0][0x180], RZ ;  /* 0x0000600038007a24 */ /* 0x000fe200078e02ff */
[----:B------:R-:W-:Y:S01]  /*0910*/  IADD3.X R11, RZ, UR7, R7, P3, P1 ;  /* 0x00000007ff0b7c10 */ /* 0x000fe20009fe2407 */
[----:B------:R-:W-:Y:S01]  /*0920*/  UIMAD UR4, UR8, UR4, URZ ;  /* 0x00000004080472a4 */ /* 0x000fe2000f8e023f */
[----:B------:R-:W-:Y:S01]  /*0930*/  P2R R252, PR, RZ, 0x4 ;  /* 0x00000004fffc7803 */ /* 0x000fe20000000000 */
[----:B------:R-:W-:Y:S01]  /*0940*/  IMAD R0, R200, c[0x0][0x184], R0 ;  /* 0x00006100c8007a24 */ /* 0x000fe200078e0200 */
[----:B------:R-:W-:Y:S01]  /*0950*/  ISETP.LT.OR P1, PT, R12, 0x21, P0 ;  /* 0x000000210c00780c */ /* 0x000fe20000721670 */
[----:B------:R-:W-:Y:S01]  /*0960*/  UIMAD UR4, UR17, UR5, UR4 ;  /* 0x00000005110472a4 */ /* 0x000fe2000f8e0204 */
[----:B-1----:R-:W-:Y:S01]  /*0970*/  IMAD R2, R29, c[0x0][0x178], RZ ;  /* 0x00005e001d027a24 */ /* 0x002fe200078e02ff */
[----:B------:R-:W-:-:S02]  /*0980*/  ISETP.NE.AND P3, PT, R252, RZ, PT ;  /* 0x000000fffc00720c */ /* 0x000fc40003f65270 */
[----:B------:R-:W-:Y:S01]  /*0990*/  ISETP.LT.OR P2, PT, R12, 0x41, P0 ;  /* 0x000000410c00780c */ /* 0x000fe20000741670 */
[C---:B----4-:R-:W-:Y:S01]  /*09a0*/  IMAD R6, R28.reuse, c[0x0][0x17c], R2 ;  /* 0x00005f001c067a24 */ /* 0x050fe200078e0202 */
[----:B------:R-:W-:Y:S01]  /*09b0*/  SEL R7, RZ, 0x2, P3 ;  /* 0x00000002ff077807 */ /* 0x000fe20001800000 */
[----:B------:R-:W-:Y:S01]  /*09c0*/  IMAD.WIDE.U32 R2, R28, c[0x0][0x178], R14 ;  /* 0x00005e001c027a25 */ /* 0x000fe200078e000e */
[----:B------:R-:W-:-:S04]  /*09d0*/  ISETP.LT.OR P3, PT, R12, 0x61, P0 ;  /* 0x000000610c00780c */ /* 0x000fc80000761670 */
[----:B------:R1:W-:Y:S01]  /*09e0*/  LDGSTS.E.BYPASS.LTC128B.128 [R16+0x5080], [R10.64], !P1 ;  /* 0x050800000a107fae */ /* 0x0003e2000c901d56 */
[----:B------:R-:W-:Y:S02]  /*09f0*/  IMAD.IADD R3, R3, 0x1, R6 ;  /* 0x0000000103037824 */ /* 0x000fe400078e0206 */
[----:B------:R-:W-:Y:S01]  /*0a00*/  IMAD.IADD R12, R7, 0x1, R13 ;  /* 0x00000001070c7824 */ /* 0x000fe200078e020d */
[----:B------:R-:W-:Y:S01]  /*0a10*/  IADD3 R13, -R28, c[0x0][0x168], RZ ;  /* 0x00005a001c0d7a10 */ /* 0x000fe20007ffe1ff */
[----:B------:R-:W-:Y:S01]  /*0a20*/  IMAD.WIDE.U32 R6, R200, c[0x0][0x180], R2 ;  /* 0x00006000c8067a25 */ /* 0x000fe200078e0002 */
[----:B------:R-:W-:-:S03]  /*0a30*/  IADD3 R2, P0, R4, UR6, RZ ;  /* 0x0000000604027c10 */ /* 0x000fc6000ff1e0ff */
[----:B------:R-:W-:Y:S01]  /*0a40*/  IMAD.IADD R7, R7, 0x1, R0 ;  /* 0x0000000107077824 */ /* 0x000fe200078e0200 */
[----:B------:R-:W-:Y:S02]  /*0a50*/  IADD3.X R3, R5, UR7, RZ, P0, !PT ;  /* 0x0000000705037c10 */ /* 0x000fe400087fe4ff */
[----:B--2---:R-:W-:-:S03]  /*0a60*/  IADD3 R4, P0, R4, UR10, RZ ;  /* 0x0000000a04047c10 */ /* 0x004fc6000ff1e0ff */
[----:B------:R2:W-:Y:S01]  /*0a70*/  LDGSTS.E.BYPASS.LTC128B.128 [R16+0x2080], [R2.64], !P4 ;  /* 0x0208000002107fae */ /* 0x0005e2000e101d56 */
[----:B------:R-:W-:-:S05]  /*0a80*/  IADD3.X R5, R5, UR9, RZ, P0, !PT ;  /* 0x0000000905057c10 */ /* 0x000fca00087fe4ff */
[----:B------:R3:W-:Y:S01]  /*0a90*/  LDGSTS.E.BYPASS.LTC128B.128 [R16+0x6080], [R4.64], !P2 ;  /* 0x0608000004107fae */ /* 0x0007e2000d101d56 */
[----:B------:R-:W-:Y:S01]  /*0aa0*/  LOP3.LUT P2, RZ, R12, 0x1, RZ, 0xc0, !PT ;  /* 0x000000010cff7812 */ /* 0x000fe2000784c0ff */
[----:B-1----:R-:W-:-:S03]  /*0ab0*/  IMAD.U32 R10, RZ, RZ, UR17 ;  /* 0x00000011ff0a7e24 */ /* 0x002fc6000f8e00ff */
[----:B------:R-:W-:Y:S01]  /*0ac0*/  ISETP.LT.OR P4, PT, R13, 0x1, !P2 ;  /* 0x000000010d00780c */ /* 0x000fe20005781670 */
[----:B------:R-:W-:-:S05]  /*0ad0*/  IMAD.WIDE.U32 R6, R10, c[0x0][0x188], R6 ;  /* 0x000062000a067a25 */ /* 0x000fca00078e0006 */
[----:B------:R-:W-:Y:S01]  /*0ae0*/  IADD3 R0, R7, UR4, RZ ;  /* 0x0000000407007c10 */ /* 0x000fe2000fffe0ff */
[----:B------:R-:W-:Y:S01]  /*0af0*/  ULDC.64 UR4, c[0x0][0x278] ;  /* 0x00009e0000047ab9 */ /* 0x000fe20000000a00 */
[C---:B---3--:R-:W-:Y:S02]  /*0b00*/  IADD3 R4, P0, R2.reuse, UR6, RZ ;  /* 0x0000000602047c10 */ /* 0x048fe4000ff1e0ff */
[----:B--2---:R-:W-:Y:S02]  /*0b10*/  IADD3 R2, P1, R2, UR10, RZ ;  /* 0x0000000a02027c10 */ /* 0x004fe4000ff3e0ff */
[C---:B------:R-:W-:Y:S01]  /*0b20*/  IADD3.X R5, R3.reuse, UR7, RZ, P0, !PT ;  /* 0x0000000703057c10 */ /* 0x040fe200087fe4ff */
[----:B------:R-:W-:Y:S01]  /*0b30*/  UIMAD.WIDE.U32 UR6, UR17, UR4, URZ ;  /* 0x00000004110672a5 */ /* 0x000fe2000f8e003f */
[----:B------:R-:W-:Y:S01]  /*0b40*/  IADD3.X R3, R3, UR9, RZ, P1, !PT ;  /* 0x0000000903037c10 */ /* 0x000fe20008ffe4ff */
[----:B------:R-:W-:Y:S01]  /*0b50*/  UIMAD UR4, UR8, UR4, URZ ;  /* 0x00000004080472a4 */ /* 0x000fe2000f8e023f */
[----:B------:R-:W-:Y:S01]  /*0b60*/  LEA R30, P0, R6, c[0x0][0x160], 0x1 ;  /* 0x00005800061e7a11 */ /* 0x000fe200078008ff */
[----:B------:R1:W-:Y:S01]  /*0b70*/  LDGSTS.E.BYPASS.LTC128B.128 [R16+0x3080], [R4.64], !P5 ;  /* 0x0308000004107fae */ /* 0x0003e2000e901d56 */
[----:B------:R-:W-:Y:S01]  /*0b80*/  LOP3.LUT P1, RZ, R12, 0x2, RZ, 0xc0, !PT ;  /* 0x000000020cff7812 */ /* 0x000fe2000782c0ff */
[----:B------:R-:W-:Y:S01]  /*0b90*/  UIMAD UR4, UR17, UR5, UR4 ;  /* 0x00000005110472a4 */ /* 0x000fe2000f8e0204 */
[----:B------:R-:W-:Y:S01]  /*0ba0*/  LEA.HI.X R31, R6, c[0x0][0x164], R0, 0x1, P0 ;  /* 0x00005900061f7a11 */ /* 0x000fe200000f0c00 */
[----:B------:R2:W-:Y:S01]  /*0bb0*/  LDGSTS.E.BYPASS.LTC128B.128 [R16+0x7080], [R2.64], !P3 ;  /* 0x0708000002107fae */ /* 0x0005e2000d901d56 */
[----:B------:R-:W-:Y:S01]  /*0bc0*/  IMAD R0, R56, c[0x0][0x270], RZ ;  /* 0x00009c0038007a24 */ /* 0x000fe200078e02ff */
[----:B------:R-:W-:Y:S01]  /*0bd0*/  ISETP.LT.OR P3, PT, R13, 0x1, !P1 ;  /* 0x000000010d00780c */ /* 0x000fe20004f61670 */
[----:B------:R-:W-:Y:S01]  /*0be0*/  UIADD3 UR12, UR7, UR4, URZ ;  /* 0x00000004070c7290 */ /* 0x000fe2000fffe03f */
[----:B------:R-:W0:Y:S01]  /*0bf0*/  LDGDEPBAR ;  /* 0x00000000000079af */ /* 0x000e220000000000 */
[----:B------:R-:W-:Y:S01]  /*0c00*/  IMAD R6, R200, c[0x0][0x274], R0 ;  /* 0x00009d00c8067a24 */ /* 0x000fe200078e0200 */
[----:B------:R-:W-:Y:S01]  /*0c10*/  ULDC.64 UR4, c[0x0][0x178] ;  /* 0x00005e0000047ab9 */ /* 0x000fe20000000a00 */
[----:B------:R-:W-:Y:S01]  /*0c20*/  ISETP.GE.AND P5, PT, R22, c[0x0][0x1fc], PT ;  /* 0x00007f0016007a0c */ /* 0x000fe20003fa6270 */
[----:B------:R-:W-:Y:S01]  /*0c30*/  USHF.L.U32 UR15, UR4, 0x6, URZ ;  /* 0x00000006040f7899 */ /* 0x000fe2000800063f */
[----:B------:R3:W-:Y:S01]  /*0c40*/  LDGSTS.E.BYPASS.LTC128B.128 [R16+0x10080], [R30.64], !P4 ;  /* 0x100800001e107fae */ /* 0x0007e2000e101d56 */
[----:B------:R-:W-:Y:S01]  /*0c50*/  USHF.L.U64.HI UR14, UR4, UR14, UR5 ;  /* 0x0000000e040e7299 */ /* 0x000fe20008010205 */
[----:B------:R-:W-:-:S02]  /*0c60*/  ISETP.GE.AND P4, PT, R14, c[0x0][0x1fc], PT ;  /* 0x00007f000e007a0c */ /* 0x000fc40003f86270 */
[----:B------:R-:W-:Y:S01]  /*0c70*/  ULDC.64 UR4, c[0x0][0x218] ;  /* 0x0000860000047ab9 */ /* 0x000fe20000000a00 */
[----:B------:R3:W-:Y:S01]  /*0c80*/  STL.64 [R1+0x8], R30 ;  /* 0x0000081e01007387 */ /* 0x0007e20000100a00 */
[----:B------:R-:W-:-:S03]  /*0c90*/  UIMAD UR4, UR8, UR4, URZ ;  /* 0x00000004080472a4 */ /* 0x000fc6000f8e023f */
[----:B------:R3:W-:Y:S01]  /*0ca0*/  LDGSTS.E.BYPASS.LTC128B.128 [R16+0x12080], [R30.64+0x80], !P3 ;  /* 0x120800801e107fae */ /* 0x0007e2000d901d56 */
[C---:B------:R-:W-:Y:S01]  /*0cb0*/  ISETP.LT.OR P3, PT, R13.reuse, 0x21, !P2 ;  /* 0x000000210d00780c */ /* 0x040fe20005761670 */
[----:B------:R-:W-:Y:S01]  /*0cc0*/  UIMAD UR4, UR17, UR5, UR4 ;  /* 0x00000005110472a4 */ /* 0x000fe2000f8e0204 */
[----:B------:R-:W-:Y:S01]  /*0cd0*/  ISETP.LT.OR P2, PT, R13, 0x21, !P1 ;  /* 0x000000210d00780c */ /* 0x000fe20004f41670 */
[----:B-1----:R-:W-:Y:S02]  /*0ce0*/  IMAD R4, R56, c[0x0][0x210], RZ ;  /* 0x0000840038047a24 */ /* 0x002fe400078e02ff */
[----:B--2---:R-:W-:-:S04]  /*0cf0*/  IMAD.WIDE.U32 R2, R200, c[0x0][0x270], R250 ;  /* 0x00009c00c8027a25 */ /* 0x004fc800078e00fa */
[----:B------:R-:W-:Y:S01]  /*0d00*/  IMAD R7, R200, c[0x0][0x214], R4 ;  /* 0x00008500c8077a24 */ /* 0x000fe200078e0204 */
[----:B------:R-:W-:Y:S01]  /*0d10*/  IADD3 R0, P0, R2, UR6, RZ ;  /* 0x0000000602007c10 */ /* 0x000fe2000ff1e0ff */
[----:B------:R-:W-:Y:S01]  /*0d20*/  IMAD.WIDE.U32 R4, R200, c[0x0][0x210], R8 ;  /* 0x00008400c8047a25 */ /* 0x000fe200078e0008 */
[----:B------:R-:W-:Y:S02]  /*0d30*/  ULDC.64 UR6, c[0x0][0x290] ;  /* 0x0000a40000067ab9 */ /* 0x000fe40000000a00 */
[----:B------:R-:W-:Y:S01]  /*0d40*/  IADD3.X R2, R3, UR12, R6, P0, !PT ;  /* 0x0000000c03027c10 */ /* 0x000fe200087fe406 */
[----:B------:R-:W-:Y:S01]  /*0d50*/  IMAD.IADD R3, R5, 0x1, R7 ;  /* 0x0000000105037824 */ /* 0x000fe200078e0207 */
[C---:B------:R-:W-:Y:S01]  /*0d60*/  LEA R10, P0, R0.reuse, c[0x0][0x258], 0x2 ;  /* 0x00009600000a7a11 */ /* 0x040fe200078010ff */
[----:B------:R-:W-:Y:S01]  /*0d70*/  IMAD.U32 R8, RZ, RZ, UR17 ;  /* 0x00000011ff087e24 */ /* 0x000fe2000f8e00ff */
[----:B------:R-:W-:Y:S02]  /*0d80*/  UIMAD.WIDE.U32 UR10, UR17, UR6, URZ ;  /* 0x00000006110a72a5 */ /* 0x000fe4000f8e003f */
[----:B------:R-:W-:Y:S01]  /*0d90*/  LEA.HI.X R11, R0, c[0x0][0x25c], R2, 0x2, P0 ;  /* 0x00009700000b7a11 */ /* 0x000fe200000f1402 */
[----:B------:R-:W-:Y:S01]  /*0da0*/  IMAD.MOV.U32 R2, RZ, RZ, R4 ;  /* 0x000000ffff027224 */ /* 0x000fe200078e0004 */
[----:B------:R-:W-:Y:S01]  /*0db0*/  IADD3 R6, P0, R30, UR15, RZ ;  /* 0x0000000f1e067c10 */ /* 0x000fe2000ff1e0ff */
[----:B------:R-:W-:Y:S01]  /*0dc0*/  IMAD.U32 R4, RZ, RZ, UR15 ;  /* 0x0000000fff047e24 */ /* 0x000fe2000f8e00ff */
[----:B------:R-:W-:Y:S01]  /*0dd0*/  UIMAD UR6, UR8, UR6, URZ ;  /* 0x00000006080672a4 */ /* 0x000fe2000f8e023f */
[----:B------:R-:W-:Y:S01]  /*0de0*/  IMAD.WIDE.U32 R8, R8, c[0x0][0x218], R2 ;  /* 0x0000860008087a25 */ /* 0x000fe200078e0002 */
[----:B------:R-:W-:-:S02]  /*0df0*/  IADD3.X R7, R31, UR14, RZ, P0, !PT ;  /* 0x0000000e1f077c10 */ /* 0x000fc400087fe4ff */
[----:B------:R-:W-:Y:S01]  /*0e00*/  IADD3 R4, P1, P0, R4, 0x80, R30 ;  /* 0x0000008004047810 */ /* 0x000fe2000783e01e */
[----:B------:R-:W-:Y:S01]  /*0e10*/  IMAD.WIDE.U32 R2, R200, c[0x0][0x288], R250 ;  /* 0x0000a200c8027a25 */ /* 0x000fe200078e00fa */
[----:B------:R-:W-:Y:S01]  /*0e20*/  UIMAD UR6, UR17, UR7, UR6 ;  /* 0x00000007110672a4 */ /* 0x000fe2000f8e0206 */
[----:B------:R1:W-:Y:S01]  /*0e30*/  LDGSTS.E.BYPASS.LTC128B.128 [R16+0x11080], [R6.64], !P3 ;  /* 0x1108000006107fae */ /* 0x0003e2000d901d56 */
[----:B------:R-:W-:Y:S01]  /*0e40*/  IADD3.X R5, RZ, UR14, R31, P1, P0 ;  /* 0x0000000eff057c10 */ /* 0x000fe20008fe041f */
[----:B------:R-:W-:Y:S01]  /*0e50*/  IMAD R0, R56, c[0x0][0x288], RZ ;  /* 0x0000a20038007a24 */ /* 0x000fe200078e02ff */
[----:B------:R-:W-:Y:S01]  /*0e60*/  IADD3 R12, P0, R2, UR10, RZ ;  /* 0x0000000a020c7c10 */ /* 0x000fe2000ff1e0ff */
[----:B------:R-:W-:Y:S01]  /*0e70*/  UIADD3 UR13, UR11, UR6, URZ ;  /* 0x000000060b0d7290 */ /* 0x000fe2000fffe03f */
[----:B------:R-:W-:Y:S01]  /*0e80*/  ISETP.GT.AND P3, PT, R26, 0xf, PT ;  /* 0x0000000f1a00780c */ /* 0x000fe20003f64270 */
[----:B------:R2:W-:Y:S01]  /*0e90*/  LDGSTS.E.BYPASS.LTC128B.128 [R16+0x13080], [R4.64], !P2 ;  /* 0x1308000004107fae */ /* 0x0005e2000d101d56 */
[----:B---3--:R-:W-:Y:S01]  /*0ea0*/  LEA R30, P2, R8, c[0x0][0x1f0], 0x1 ;  /* 0x00007c00081e7a11 */ /* 0x008fe200078408ff */
[----:B------:R-:W-:Y:S01]  /*0eb0*/  UMOV UR6, 0x5 ;  /* 0x0000000500067882 */ /* 0x000fe20000000000 */
[----:B-1----:R-:W-:Y:S01]  /*0ec0*/  IMAD R6, R200, c[0x0][0x28c], R0 ;  /* 0x0000a300c8067a24 */ /* 0x002fe200078e0200 */
[----:B------:R-:W-:Y:S01]  /*0ed0*/  IADD3 R0, R9, UR4, RZ ;  /* 0x0000000409007c10 */ /* 0x000fe2000fffe0ff */
[----:B------:R-:W-:-:S02]  /*0ee0*/  ULDC.64 UR4, c[0x0][0x208] ;  /* 0x0000820000047ab9 */ /* 0x000fc40000000a00 */
[----:B------:R-:W-:Y:S01]  /*0ef0*/  USHF.L.U32 UR7, UR4, 0x5, URZ ;  /* 0x0000000504077899 */ /* 0x000fe2000800063f */
[----:B------:R-:W-:Y:S01]  /*0f00*/  IADD3.X R9, R3, UR13, R6, P0, !PT ;  /* 0x0000000d03097c10 */ /* 0x000fe200087fe406 */
[----:B------:R-:W-:Y:S01]  /*0f10*/  USHF.L.U64.HI UR5, UR4, UR6, UR5 ;  /* 0x0000000604057299 */ /* 0x000fe20008010205 */
[----:B--2---:R-:W-:Y:S01]  /*0f20*/  SEL R4, RZ, 0x1, P4 ;  /* 0x00000001ff047807 */ /* 0x004fe20002000000 */
[----:B------:R-:W-:Y:S01]  /*0f30*/  USHF.L.U32 UR4, UR7, 0x1, URZ ;  /* 0x0000000107047899 */ /* 0x000fe2000800063f */
[----:B------:R-:W-:Y:S01]  /*0f40*/  SEL R5, RZ, 0x2, P5 ;  /* 0x00000002ff057807 */ /* 0x000fe20002800000 */
[----:B------:R-:W-:Y:S01]  /*0f50*/  USHF.L.U64.HI UR5, UR7, 0x1, UR5 ;  /* 0x0000000107057899 */ /* 0x000fe20008010205 */
[----:B------:R-:W-:Y:S01]  /*0f60*/  LEA.HI.X R31, R8, c[0x0][0x1f4], R0, 0x1, P2 ;  /* 0x00007d00081f7a11 */ /* 0x000fe200010f0c00 */
[----:B------:R-:W-:Y:S01]  /*0f70*/  @!P3 IMAD.SHL.U32 R0, R26, 0x10, RZ ;  /* 0x000000101a00b824 */ /* 0x000fe200078e00ff */
[----:B------:R-:W-:Y:S01]  /*0f80*/  ULDC UR6, c[0x0][0x168] ;  /* 0x00005a0000067ab9 */ /* 0x000fe20000000800 */
[----:B------:R-:W-:Y:S01]  /*0f90*/  IMAD.IADD R2, R5, 0x1, R4 ;  /* 0x0000000105027824 */ /* 0x000fe200078e0204 */
[----:B------:R-:W-:Y:S01]  /*0fa0*/  SHF.R.S32.HI R5, RZ, 0x5, R17 ;  /* 0x00000005ff057819 */ /* 0x000fe20000011411 */
[----:B------:R1:W-:Y:S01]  /*0fb0*/  STL.64 [R1+0x10], R30 ;  /* 0x0000101e01007387 */ /* 0x0003e20000100a00 */
[----:B------:R-:W-:-:S02]  /*0fc0*/  UISETP.GE.AND UP0, UPT, UR6, 0x41, UPT ;  /* 0x000000410600788c */ /* 0x000fc4000bf06270 */
[----:B------:R-:W-:Y:S01]  /*0fd0*/  LOP3.LUT P1, RZ, R2, 0x1, RZ, 0xc0, !PT ;  /* 0x0000000102ff7812 */ /* 0x000fe2000782c0ff */
[----:B------:R2:W-:Y:S01]  /*0fe0*/  @!P3 LDGSTS.E.BYPASS.LTC128B.128 [R0+0x20080], [R10.64] ;  /* 0x200800000a00bfae */ /* 0x0005e2000b901d56 */
[----:B------:R-:W-:Y:S02]  /*0ff0*/  LEA.HI R3, R17, R5, RZ, 0x1 ;  /* 0x0000000511037211 */ /* 0x000fe400078f08ff */
[----:B------:R-:W-:Y:S01]  /*1000*/  ISETP.LT.OR P0, PT, R13, 0x1, !P1 ;  /* 0x000000010d00780c */ /* 0x000fe20004f01670 */
[----:B------:R-:W0:Y:S01]  /*1010*/  LDGDEPBAR ;  /* 0x00000000000079af */ /* 0x000e220000000000 */
[----:B------:R-:W-:-:S05]  /*1020*/  LOP3.LUT R3, R3, 0xfffffffe, RZ, 0xc0, !PT ;  /* 0xfffffffe03037812 */ /* 0x000fca00078ec0ff */
[----:B------:R-:W-:Y:S02]  /*1030*/  IMAD.IADD R20, R5, 0x1, -R3 ;  /* 0x0000000105147824 */ /* 0x000fe400078e0a03 */
[----:B------:R-:W-:-:S04]  /*1040*/  @!P3 IMAD.SHL.U32 R3, R26, 0x10, RZ ;  /* 0x000000101a03b824 */ /* 0x000fc800078e00ff */
[----:B------:R1:W-:Y:S01]  /*1050*/  LDGSTS.E.BYPASS.LTC128B.128 [R16+0x18080], [R30.64], !P0 ;  /* 0x180800001e107fae */ /* 0x0003e2000c101d56 */
[----:B------:R-:W-:-:S04]  /*1060*/  IADD3 R6, P0, R30, UR4, RZ ;  /* 0x000000041e067c10 */ /* 0x000fc8000ff1e0ff */
[----:B------:R-:W-:Y:S02]  /*1070*/  IADD3.X R7, R31, UR5, RZ, P0, !PT ;  /* 0x000000051f077c10 */ /* 0x000fe400087fe4ff */
[----:B------:R-:W-:Y:S02]  /*1080*/  LOP3.LUT P0, RZ, R2, 0x2, RZ, 0xc0, !PT ;  /* 0x0000000202ff7812 */ /* 0x000fe4000780c0ff */
[----:B--2---:R-:W-:Y:S02]  /*1090*/  LEA.HI R0, R18, R26, RZ, 0x4 ;  /* 0x0000001a12007211 */ /* 0x004fe400078f20ff */
[----:B------:R-:W-:Y:S02]  /*10a0*/  ISETP.LT.OR P2, PT, R13, 0x1, !P0 ;  /* 0x000000010d00780c */ /* 0x000fe40004741670 */
[----:B------:R-:W-:Y:S02]  /*10b0*/  LOP3.LUT R2, R0, 0xfffffff0, RZ, 0xc0, !PT ;  /* 0xfffffff000027812 */ /* 0x000fe400078ec0ff */
[----:B------:R-:W-:-:S03]  /*10c0*/  SHF.R.S32.HI R4, RZ, 0x4, R0 ;  /* 0x00000004ff047819 */ /* 0x000fc60000011400 */
[----:B------:R-:W-:Y:S01]  /*10d0*/  IMAD.IADD R2, R26, 0x1, -R2 ;  /* 0x000000011a027824 */ /* 0x000fe200078e0a02 */
[----:B------:R-:W-:-:S04]  /*10e0*/  LEA.HI R0, R0, R4, RZ, 0x1 ;  /* 0x0000000400007211 */ /* 0x000fc800078f08ff */
[----:B------:R-:W-:Y:S01]  /*10f0*/  SHF.R.S32.HI R8, RZ, 0x1f, R2 ;  /* 0x0000001fff087819 */ /* 0x000fe20000011402 */
[----:B------:R1:W-:Y:S01]  /*1100*/  LDGSTS.E.BYPASS.LTC128B.128 [R16+0x1a080], [R30.64+0x80], !P2 ;  /* 0x1a0800801e107fae */ /* 0x0003e2000d101d56 */
[----:B------:R-:W-:Y:S02]  /*1110*/  LOP3.LUT R0, R0, 0xfffffffe, RZ, 0xc0, !PT ;  /* 0xfffffffe00007812 */ /* 0x000fe400078ec0ff */
[----:B------:R-:W-:Y:S02]  /*1120*/  LEA.HI R8, R8, R2, RZ, 0x3 ;  /* 0x0000000208087211 */ /* 0x000fe400078f18ff */
[C---:B------:R-:W-:Y:S02]  /*1130*/  ISETP.LT.OR P2, PT, R13.reuse, 0x21, !P1 ;  /* 0x000000210d00780c */ /* 0x040fe40004f41670 */
[----:B------:R-:W-:Y:S01]  /*1140*/  ISETP.LT.OR P1, PT, R13, 0x21, !P0 ;  /* 0x000000210d00780c */ /* 0x000fe20004721670 */
[----:B------:R-:W-:Y:S01]  /*1150*/  IMAD.IADD R13, R4, 0x1, -R0 ;  /* 0x00000001040d7824 */ /* 0x000fe200078e0a00 */
[----:B------:R-:W-:Y:S01]  /*1160*/  LOP3.LUT R4, R8, 0xfffffff8, RZ, 0xc0, !PT ;  /* 0xfffffff808047812 */ /* 0x000fe200078ec0ff */
[----:B------:R-:W-:Y:S01]  /*1170*/  IMAD.SHL.U32 R0, R19, 0x8, RZ ;  /* 0x0000000813007824 */ /* 0x000fe200078e00ff */
[----:B------:R-:W-:Y:S01]  /*1180*/  LEA R10, P0, R12, c[0x0][0x280], 0x2 ;  /* 0x0000a0000c0a7a11 */ /* 0x000fe200078010ff */
[----:B------:R-:W-:-:S02]  /*1190*/  IMAD.SHL.U32 R5, R13, 0x8, RZ ;  /* 0x000000080d057824 */ /* 0x000fc400078e00ff */
[----:B------:R-:W-:Y:S01]  /*11a0*/  IMAD.IADD R4, R2, 0x1, -R4 ;  /* 0x0000000102047824 */ /* 0x000fe200078e0a04 */
[----:B------:R-:W-:Y:S01]  /*11b0*/  LEA.HI.X R11, R12, c[0x0][0x284], R9, 0x2, P0 ;  /* 0x0000a1000c0b7a11 */ /* 0x000fe200000f1409 */
[----:B------:R-:W-:Y:S01]  /*11c0*/  IMAD.SHL.U32 R8, R8, 0x40, RZ ;  /* 0x0000004008087824 */ /* 0x000fe200078e00ff */
[----:B------:R-:W-:Y:S01]  /*11d0*/  LOP3.LUT R23, R0, 0x18, RZ, 0xc0, !PT ;  /* 0x0000001800177812 */ /* 0x000fe200078ec0ff */
[----:B------:R-:W-:Y:S01]  /*11e0*/  IMAD.SHL.U32 R2, R4, 0x40, RZ ;  /* 0x0000004004027824 */ /* 0x000fe200078e00ff */
[----:B------:R1:W-:Y:S01]  /*11f0*/  LDGSTS.E.BYPASS.LTC128B.128 [R16+0x19080], [R6.64], !P2 ;  /* 0x1908000006107fae */ /* 0x0003e2000d101d56 */
[----:B------:R-:W-:Y:S01]  /*1200*/  IMAD.SHL.U32 R0, R13, 0x20, RZ ;  /* 0x000000200d007824 */ /* 0x000fe200078e00ff */
[----:B------:R-:W-:Y:S02]  /*1210*/  PLOP3.LUT P0, PT, PT, PT, UP0, 0x80, 0x0 ;  /* 0x000000000000781c */ /* 0x000fe40003f0f008 */
[----:B------:R-:W-:Y:S01]  /*1220*/  LOP3.LUT R2, R2, 0x1c0, RZ, 0xc0, !PT ;  /* 0x000001c002027812 */ /* 0x000fe200078ec0ff */
[----:B------:R1:W-:Y:S01]  /*1230*/  LDGSTS.E.BYPASS.LTC128B.128 [R16+0x1b080], [R6.64+0x80], !P1 ;  /* 0x1b08008006107fae */ /* 0x0003e2000c901d56 */
[----:B------:R-:W-:-:S02]  /*1240*/  LOP3.LUT R0, R23, 0x20, R0, 0xf8, !PT ;  /* 0x0000002017007812 */ /* 0x000fc400078ef800 */
[----:B------:R-:W-:Y:S01]  /*1250*/  LOP3.LUT R5, R2, 0x8, R5, 0xf8, !PT ;  /* 0x0000000802057812 */ /* 0x000fe200078ef805 */
[----:B------:R2:W-:Y:S04]  /*1260*/  @!P3 LDGSTS.E.BYPASS.LTC128B.128 [R3+0x20280], [R10.64] ;  /* 0x202800000a03bfae */ /* 0x0005e8000b901d56 */
[----:B------:R-:W0:Y:S04]  /*1270*/  LDGDEPBAR ;  /* 0x00000000000079af */ /* 0x000e280000000000 */
[----:B------:R-:W0:Y:S01]  /*1280*/  LDGDEPBAR ;  /* 0x00000000000079af */ /* 0x000e220000000000 */
[----:B--2---:R-:W-:-:S04]  /*1290*/  SHF.R.U32.HI R3, RZ, 0x3, R2 ;  /* 0x00000003ff037819 */ /* 0x004fc80000011602 */
[----:B------:R-:W-:Y:S02]  /*12a0*/  LOP3.LUT R2, R3, R0, R2, 0x1e, !PT ;  /* 0x0000000003027212 */ /* 0x000fe400078e1e02 */
[----:B------:R-:W-:Y:S01]  /*12b0*/  LOP3.LUT R3, R5, R3, RZ, 0x3c, !PT ;  /* 0x0000000305037212 */ /* 0x000fe200078e3cff */
[----:B------:R-:W-:Y:S01]  /*12c0*/  IMAD.SHL.U32 R5, R20, 0x400, RZ ;  /* 0x0000040014057824 */ /* 0x000fe200078e00ff */
[----:B------:R-:W-:-:S04]  /*12d0*/  LOP3.LUT R0, R8, 0xfffffe00, RZ, 0xc0, !PT ;  /* 0xfffffe0008007812 */ /* 0x000fc800078ec0ff */
[-C--:B------:R-:W-:Y:S02]  /*12e0*/  IADD3 R220, R3, R0.reuse, R5 ;  /* 0x0000000003dc7210 */ /* 0x080fe40007ffe005 */
[----:B------:R-:W-:Y:S02]  /*12f0*/  LOP3.LUT R227, R2, R0, RZ, 0xfc, !PT ;  /* 0x0000000002e37212 */ /* 0x000fe400078efcff */
[C---:B------:R-:W-:Y:S02]  /*1300*/  IADD3 R0, R16.reuse, 0x18080, RZ ;  /* 0x0001808010007810 */ /* 0x040fe40007ffe0ff */
[----:B------:R-:W-:-:S03]  /*1310*/  IADD3 R2, R16, 0x10080, RZ ;  /* 0x0001008010027810 */ /* 0x000fc60007ffe0ff */
[----:B------:R1:W-:Y:S04]  /*1320*/  STL [R1+0x20], R0 ;  /* 0x0000200001007387 */ /* 0x0003e80000100800 */
[----:B------:R1:W-:Y:S01]  /*1330*/  STL [R1+0x24], R2 ;  /* 0x0000240201007387 */ /* 0x0003e20000100800 */
[----:B------:R-:W-:Y:S05]  /*1340*/  @!P0 BRA `(.L_x_1101) ;  /* 0x0000015000008947 */ /* 0x000fea0003800000 */
[----:B-1----:R-:W-:Y:S01]  /*1350*/  IADD3 R2, P0, R6, UR4, RZ ;  /* 0x0000000406027c10 */ /* 0x002fe2000ff1e0ff */
[----:B------:R-:W-:Y:S01]  /*1360*/  BSSY B0, `(.L_x_1101) ;  /* 0x0000013000007945 */ /* 0x000fe20003800000 */
[----:B------:R-:W-:Y:S02]  /*1370*/  IADD3 R0, -R28, -0x40, RZ ;  /* 0xffffffc01c007810 */ /* 0x000fe40007ffe1ff */
[----:B------:R-:W-:Y:S02]  /*1380*/  IADD3.X R3, R7, UR5, RZ, P0, !PT ;  /* 0x0000000507037c10 */ /* 0x000fe400087fe4ff */
[----:B------:R-:W-:-:S02]  /*1390*/  IADD3 R6, P0, R2, UR4, RZ ;  /* 0x0000000402067c10 */ /* 0x000fc4000ff1e0ff */
[----:B------:R-:W-:Y:S02]  /*13a0*/  ISETP.GE.AND P1, PT, R14, c[0x0][0x1fc], PT ;  /* 0x00007f000e007a0c */ /* 0x000fe40003f26270 */
[----:B------:R-:W-:Y:S02]  /*13b0*/  IADD3 R0, R0, c[0x0][0x168], RZ ;  /* 0x00005a0000007a10 */ /* 0x000fe40007ffe0ff */
        /* <DEDUP_REMOVED lines=13> */
.L_x_1102:
[----:B------:R-:W-:Y:S05]  /*1490*/  BSYNC B0 ;  /* 0x0000000000007941 */ /* 0x000fea0003800000 */
.L_x_1101:
        /* <DEDUP_REMOVED lines=69> */
[----:B--2---:R-:W-:Y:S01]  /*18f0*/  LEA.HI R0, R18, R26, RZ, 0x2 ;  /* 0x0000001a12007211 */ /* 0x004fe200078f10ff */
[----:B------:R-:W-:Y:S01]  /*1900*/  IMAD.SHL.U32 R2, R28, 0x8, RZ ;  /* 0x000000081c027824 */ /* 0x000fe200078e00ff */
[----:B------:R-:W-:Y:S01]  /*1910*/  SHF.R.S32.HI R8, RZ, 0x1f, R19 ;  /* 0x0000001fff087819 */ /* 0x000fe20000011413 */
[----:B------:R-:W-:Y:S01]  /*1920*/  IMAD.SHL.U32 R11, R20, 0x10, RZ ;  /* 0x00000010140b7824 */ /* 0x000fe200078e00ff */
[----:B------:R-:W-:Y:S01]  /*1930*/  LOP3.LUT R12, R3, 0x1c0, RZ, 0xc0, !PT ;  /* 0x000001c0030c7812 */ /* 0x000fe200078ec0ff */
[----:B------:R-:W-:Y:S01]  /*1940*/  IMAD.MOV.U32 R221, RZ, RZ, 0x20 ;  /* 0x00000020ffdd7424 */ /* 0x000fe200078e00ff */
[----:B------:R-:W-:Y:S01]  /*1950*/  LOP3.LUT R2, R2, 0x8, RZ, 0xc0, !PT ;  /* 0x0000000802027812 */ /* 0x000fe200078ec0ff */
[----:B------:R-:W-:Y:S01]  /*1960*/  IMAD.MOV.U32 R222, RZ, RZ, 0x40 ;  /* 0x00000040ffde7424 */ /* 0x000fe200078e00ff */
[----:B------:R-:W-:Y:S01]  /*1970*/  SHF.R.U32.HI R10, RZ, 0x3, R12 ;  /* 0x00000003ff0a7819 */ /* 0x000fe2000001160c */
[----:B------:R-:W-:Y:S01]  /*1980*/  IMAD.MOV.U32 R232, RZ, RZ, 0x20 ;  /* 0x00000020ffe87424 */ /* 0x000fe200078e00ff */
[----:B------:R-:W-:Y:S01]  /*1990*/  LOP3.LUT R3, R12, 0x10, R11, 0xf8, !PT ;  /* 0x000000100c037812 */ /* 0x000fe200078ef80b */
[----:B------:R-:W-:Y:S01]  /*19a0*/  IMAD R223, R13, 0x800, R223 ;  /* 0x000008000ddf7824 */ /* 0x000fe200078e02df */
[----:B------:R-:W-:Y:S01]  /*19b0*/  LOP3.LUT R6, R0, 0x3ffffffc, RZ, 0xc0, !PT ;  /* 0x3ffffffc00067812 */ /* 0x000fe200078ec0ff */
[----:B------:R-:W-:Y:S01]  /*19c0*/  IMAD.MOV.U32 R228, RZ, RZ, 0x10 ;  /* 0x00000010ffe47424 */ /* 0x000fe200078e00ff */
[--C-:B------:R-:W-:Y:S01]  /*19d0*/  SHF.R.S32.HI R9, RZ, 0x2, R0.reuse ;  /* 0x00000002ff097819 */ /* 0x100fe20000011400 */
[----:B------:R-:W-:Y:S01]  /*19e0*/  UIADD3 UR6, UR6, 0x3f, URZ ;  /* 0x0000003f06067890 */ /* 0x000fe2000fffe03f */
[----:B------:R-:W-:Y:S01]  /*19f0*/  SHF.R.S32.HI R7, RZ, 0x1f, R0 ;  /* 0x0000001fff077819 */ /* 0x000fe20000011400 */
[----:B------:R-:W-:Y:S01]  /*1a00*/  IMAD.MOV.U32 R225, RZ, RZ, 0x40 ;  /* 0x00000040ffe17424 */ /* 0x000fe200078e00ff */
[C---:B------:R-:W-:Y:S01]  /*1a10*/  LOP3.LUT R12, R10.reuse, R2, R12, 0x1e, !PT ;  /* 0x000000020a0c7212 */ /* 0x040fe200078e1e0c */
[----:B------:R-:W-:Y:S01]  /*1a20*/  USHF.R.S32.HI UR4, URZ, 0x1f, UR6 ;  /* 0x0000001f3f047899 */ /* 0x000fe20008011406 */
[----:B------:R-:W-:Y:S01]  /*1a30*/  LOP3.LUT R216, R10, R3, R2, 0x1e, !PT ;  /* 0x000000030ad87212 */ /* 0x000fe200078e1e02 */
[----:B------:R-:W-:Y:S01]  /*1a40*/  IMAD.IADD R2, R26, 0x1, -R6 ;  /* 0x000000011a027824 */ /* 0x000fe200078e0a06 */
[----:B------:R-:W-:Y:S01]  /*1a50*/  LEA.HI R0, R8, R19, RZ, 0x2 ;  /* 0x0000001308007211 */ /* 0x000fe200078f10ff */
[----:B------:R-:W-:Y:S01]  /*1a60*/  IMAD.IADD R223, R223, 0x1, R12 ;  /* 0x00000001dfdf7824 */ /* 0x000fe200078e020c */
[----:B------:R-:W-:Y:S01]  /*1a70*/  LOP3.LUT R6, R17, 0xffffffe0, RZ, 0xc0, !PT ;  /* 0xffffffe011067812 */ /* 0x000fe200078ec0ff */
[----:B------:R-:W-:Y:S01]  /*1a80*/  IMAD R8, R2, 0x2, R5 ;  /* 0x0000000202087824 */ /* 0x000fe200078e0205 */
[----:B------:R-:W-:Y:S01]  /*1a90*/  LEA.HI R3, R7, R9, RZ, 0x3 ;  /* 0x0000000907037211 */ /* 0x000fe200078f18ff */
[----:B------:R-:W-:Y:S01]  /*1aa0*/  IMAD R216, R13, 0x200, R216 ;  /* 0x000002000dd87824 */ /* 0x000fe200078e02d8 */
[----:B------:R-:W-:Y:S01]  /*1ab0*/  LOP3.LUT R0, R0, 0xfffffffc, RZ, 0xc0, !PT ;  /* 0xfffffffc00007812 */ /* 0x000fe200078ec0ff */
[----:B------:R-:W-:Y:S01]  /*1ac0*/  IMAD.IADD R6, R26, 0x1, -R6 ;  /* 0x000000011a067824 */ /* 0x000fe200078e0a06 */
[----:B------:R-:W-:Y:S01]  /*1ad0*/  LOP3.LUT R2, R3, 0xfffffff8, RZ, 0xc0, !PT ;  /* 0xfffffff803027812 */ /* 0x000fe200078ec0ff */
[----:B------:R-:W-:Y:S01]  /*1ae0*/  IMAD.SHL.U32 R224, R223, 0x2, RZ ;  /* 0x00000002dfe07824 */ /* 0x000fe200078e00ff */
[----:B------:R-:W-:Y:S01]  /*1af0*/  LOP3.LUT P0, RZ, R21, 0x2, RZ, 0xc0, !PT ;  /* 0x0000000215ff7812 */ /* 0x000fe2000780c0ff */
[----:B------:R-:W-:Y:S01]  /*1b00*/  IMAD.IADD R3, R19, 0x1, -R0 ;  /* 0x0000000113037824 */ /* 0x000fe200078e0a00 */
[----:B------:R-:W-:Y:S01]  /*1b10*/  SHF.R.S32.HI R0, RZ, 0x1f, R6 ;  /* 0x0000001fff007819 */ /* 0x000fe20000011406 */
[----:B------:R-:W-:Y:S01]  /*1b20*/  IMAD.IADD R2, R9, 0x1, -R2 ;  /* 0x0000000109027824 */ /* 0x000fe200078e0a02 */
[----:B------:R-:W-:Y:S01]  /*1b30*/  SHF.R.S32.HI R27, RZ, 0x1f, R26 ;  /* 0x0000001fff1b7819 */ /* 0x000fe2000001141a */
[----:B------:R-:W-:Y:S01]  /*1b40*/  IMAD R7, R3, -0x8, R24 ;  /* 0xfffffff803077824 */ /* 0x000fe200078e0218 */
[----:B------:R-:W-:Y:S01]  /*1b50*/  LEA.HI R0, R0, R6, RZ, 0x2 ;  /* 0x0000000600007211 */ /* 0x000fe200078f10ff */
[----:B------:R-:W-:Y:S01]  /*1b60*/  IMAD.SHL.U32 R5, R2, 0x40, RZ ;  /* 0x0000004002057824 */ /* 0x000fe200078e00ff */
[----:B------:R-:W-:Y:S01]  /*1b70*/  SEL R221, R221, 0xffffffe0, !P0 ;  /* 0xffffffe0dddd7807 */ /* 0x000fe20004000000 */
[----:B------:R1:W-:Y:S01]  /*1b80*/  STL [R1+0x1c], R27 ;  /* 0x00001c1b01007387 */ /* 0x0003e20000100800 */
[----:B------:R-:W-:Y:S01]  /*1b90*/  LOP3.LUT R3, R0, 0xfffffffc, RZ, 0xc0, !PT ;  /* 0xfffffffc00037812 */ /* 0x000fe200078ec0ff */
[----:B------:R-:W-:Y:S01]  /*1ba0*/  IMAD.SHL.U32 R217, R216, 0x2, RZ ;  /* 0x00000002d8d97824 */ /* 0x000fe200078e00ff */
[----:B------:R-:W-:Y:S01]  /*1bb0*/  LEA.HI.SX32 R249, R0, R11, 0x1e ;  /* 0x0000000b00f97211 */ /* 0x000fe200078ff2ff */
[----:B------:R-:W-:Y:S01]  /*1bc0*/  IMAD R221, R223, 0x2, R221 ;  /* 0x00000002dfdd7824 */ /* 0x000fe200078e02dd */
[----:B------:R-:W-:Y:S01]  /*1bd0*/  LOP3.LUT R0, R5, 0x1c0, RZ, 0xc0, !PT ;  /* 0x000001c005007812 */ /* 0x000fe200078ec0ff */
[----:B------:R-:W-:Y:S01]  /*1be0*/  IMAD.IADD R6, R6, 0x1, -R3 ;  /* 0x0000000106067824 */ /* 0x000fe200078e0a03 */
[----:B------:R-:W-:Y:S01]  /*1bf0*/  LOP3.LUT P0, RZ, R2, 0x4, RZ, 0xc0, !PT ;  /* 0x0000000402ff7812 */ /* 0x000fe2000780c0ff */
[----:B------:R-:W-:Y:S01]  /*1c00*/  ULEA.HI UR4, UR4, UR6, URZ, 0x6 ;  /* 0x0000000604047291 */ /* 0x000fe2000f8f303f */
[----:B------:R-:W-:Y:S01]  /*1c10*/  SHF.R.U32.HI R3, RZ, 0x3, R0 ;  /* 0x00000003ff037819 */ /* 0x000fe20000011600 */
[----:B------:R-:W-:Y:S01]  /*1c20*/  IMAD R248, R6, -0x2, R7 ;  /* 0xfffffffe06f87824 */ /* 0x000fe200078e0207 */
[----:B------:R-:W-:Y:S01]  /*1c30*/  LOP3.LUT P1, RZ, R21, 0x4, RZ, 0xc0, !PT ;  /* 0x0000000415ff7812 */ /* 0x000fe2000782c0ff */
[----:B------:R-:W-:Y:S01]  /*1c40*/  CS2R R194, SRZ ;  /* 0x0000000000c27805 */ /* 0x000fe2000001ff00 */
[----:B------:R-:W-:Y:S01]  /*1c50*/  LOP3.LUT R0, R3, R0, R23, 0x1e, !PT ;  /* 0x0000000003007212 */ /* 0x000fe200078e1e17 */
[----:B------:R-:W-:Y:S01]  /*1c60*/  CS2R R192, SRZ ;  /* 0x0000000000c07805 */ /* 0x000fe2000001ff00 */
[----:B------:R-:W-:Y:S01]  /*1c70*/  SEL R222, R222, 0xffffffc0, !P1 ;  /* 0xffffffc0dede7807 */ /* 0x000fe20004800000 */
[----:B------:R-:W-:Y:S01]  /*1c80*/  CS2R R190, SRZ ;  /* 0x0000000000be7805 */ /* 0x000fe2000001ff00 */
[----:B------:R-:W-:Y:S01]  /*1c90*/  LOP3.LUT P1, RZ, R4, 0x4, RZ, 0xc0, !PT ;  /* 0x0000000404ff7812 */ /* 0x000fe2000782c0ff */
[----:B------:R-:W-:Y:S01]  /*1ca0*/  IMAD.IADD R0, R8, 0x1, R0 ;  /* 0x0000000108007824 */ /* 0x000fe200078e0200 */
[----:B------:R-:W-:Y:S01]  /*1cb0*/  CS2R R188, SRZ ;  /* 0x0000000000bc7805 */ /* 0x000fe2000001ff00 */
[--C-:B------:R-:W-:Y:S01]  /*1cc0*/  IMAD R223, R223, 0x2, R222.reuse ;  /* 0x00000002dfdf7824 */ /* 0x100fe200078e02de */
[----:B------:R-:W-:Y:S01]  /*1cd0*/  SEL R226, R232, 0xffffffe0, !P1 ;  /* 0xffffffe0e8e27807 */ /* 0x000fe20004800000 */
[----:B------:R-:W-:Y:S01]  /*1ce0*/  IMAD R216, R216, 0x2, R222 ;  /* 0x00000002d8d87824 */ /* 0x000fe200078e02de */
[----:B------:R-:W-:Y:S01]  /*1cf0*/  LEA R238, R0, 0x20480, 0x1 ;  /* 0x0002048000ee7811 */ /* 0x000fe200078e08ff */
[----:B------:R-:W-:Y:S01]  /*1d00*/  CS2R R186, SRZ ;  /* 0x0000000000ba7805 */ /* 0x000fe2000001ff00 */
[----:B------:R-:W-:Y:S01]  /*1d10*/  CS2R R184, SRZ ;  /* 0x0000000000b87805 */ /* 0x000fe2000001ff00 */
[----:B------:R-:W-:Y:S01]  /*1d20*/  IMAD.IADD R229, R220, 0x1, R226 ;  /* 0x00000001dce57824 */ /* 0x000fe200078e02e2 */
        /* <DEDUP_REMOVED lines=72> */
[----:B------:R-:W-:Y:S02]  /*21b0*/  USHF.R.S32.HI UR8, URZ, 0x1f, UR17 ;  /* 0x0000001f3f087899 */ /* 0x000fe40008011411 */
[----:B------:R-:W-:-:S02]  /*21c0*/  UIMAD UR10, UR17, UR10, URZ ;  /* 0x0000000a110a72a4 */ /* 0x000fc4000f8e023f */
[----:B------:R-:W-:Y:S02]  /*21d0*/  UIMAD UR9, UR17, UR9, URZ ;  /* 0x00000009110972a4 */ /* 0x000fe4000f8e023f */
[----:B------:R-:W-:Y:S02]  /*21e0*/  USHF.R.S32.HI UR16, URZ, 0x6, UR4 ;  /* 0x000000063f107899 */ /* 0x000fe40008011404 */
[----:B-1----:R-:W-:Y:S02]  /*21f0*/  ULDC UR11, c[0x0][0x168] ;  /* 0x00005a00000b7ab9 */ /* 0x002fe40000000800 */
.L_x_1106:
        /* <DEDUP_REMOVED lines=142> */
[----:B------:R-:W-:Y:S01]  /*2ae0*/  USHF.R.S32.HI UR4, URZ, 0x1f, UR21 ;  /* 0x0000001f3f047899 */ /* 0x000fe20008011415 */
[----:B------:R-:W-:Y:S01]  /*2af0*/  IMAD.U32 R40, RZ, RZ, UR15 ;  /* 0x0000000fff287e24 */ /* 0x000fe2000f8e00ff */
[----:B------:R-:W-:Y:S01]  /*2b00*/  ULDC.64 UR6, c[0x0][0x178] ;  /* 0x00005e0000067ab9 */ /* 0x000fe20000000a00 */
[----:B------:R-:W3:Y:S01]  /*2b10*/  LDL.64 R242, [R1] ;  /* 0x0000000001f27983 */ /* 0x000ee20000100a00 */
[----:B------:R-:W-:Y:S01]  /*2b20*/  UIMAD UR4, UR4, UR6, URZ ;  /* 0x00000006040472a4 */ /* 0x000fe2000f8e023f */
[----:B------:R-:W-:Y:S01]  /*2b30*/  @!P3 IMAD.MOV.U32 R36, RZ, RZ, R250 ;  /* 0x000000ffff24b224 */ /* 0x000fe200078e00fa */
[----:B------:R-:W-:Y:S01]  /*2b40*/  UIMAD.WIDE.U32 UR24, UR21, UR6, URZ ;  /* 0x00000006151872a5 */ /* 0x000fe2000f8e003f */
[----:B------:R-:W4:Y:S01]  /*2b50*/  LDL R240, [R1+0x24] ;  /* 0x0000240001f07983 */ /* 0x000f220000100800 */
[----:B------:R-:W-:Y:S01]  /*2b60*/  UIMAD UR4, UR21, UR7, UR4 ;  /* 0x00000007150472a4 */ /* 0x000fe2000f8e0204 */
[----:B------:R-:W-:Y:S01]  /*2b70*/  @!P3 IMAD.MOV.U32 R37, RZ, RZ, R251 ;  /* 0x000000ffff25b224 */ /* 0x000fe200078e00fb */
[----:B------:R-:W-:Y:S02]  /*2b80*/  UIMAD UR21, UR21, -0x40, UR11 ;  /* 0xffffffc0151578a4 */ /* 0x000fe4000f8e020b */
[----:B------:R-:W-:Y:S01]  /*2b90*/  UIADD3 UR4, UR25, UR4, URZ ;  /* 0x0000000419047290 */ /* 0x000fe2000fffe03f */
[----:B------:R-:W-:Y:S02]  /*2ba0*/  IMAD.U32 R2, RZ, RZ, UR24 ;  /* 0x00000018ff027e24 */ /* 0x000fe4000f8e00ff */
[----:B------:R-:W-:Y:S03]  /*2bb0*/  IMAD.U32 R3, RZ, RZ, UR24 ;  /* 0x00000018ff037e24 */ /* 0x000fe6000f8e00ff */
[----:B------:R-:W-:Y:S01]  /*2bc0*/  IMAD.U32 R0, RZ, RZ, UR4 ;  /* 0x00000004ff007e24 */ /* 0x000fe2000f8e00ff */
[----:B--2---:R-:W-:Y:S04]  /*2bd0*/  LEA R2, P1, R2, R244, 0x7 ;  /* 0x000000f402027211 */ /* 0x004fe800078238ff */
[----:B------:R-:W-:Y:S02]  /*2be0*/  LEA.HI.X R3, R3, R245, R0, 0x7, P1 ;  /* 0x000000f503037211 */ /* 0x000fe400008f3c00 */
[----:B------:R-:W-:Y:S01]  /*2bf0*/  IADD3 R40, P2, P1, R40, 0x80, R2 ;  /* 0x0000008028287810 */ /* 0x000fe2000795e002 */
[----:B------:R-:W2:Y:S03]  /*2c00*/  @!P3 S2R R0, SR_CTAID.Y ;  /* 0x000000000000b919 */ /* 0x000ea60000002600 */
[----:B------:R-:W-:Y:S02]  /*2c10*/  IADD3.X R41, RZ, UR14, R3, P2, P1 ;  /* 0x0000000eff297c10 */ /* 0x000fe400097e2403 */
[----:B------:R-:W-:Y:S02]  /*2c20*/  ISETP.NE.AND P2, PT, R252, RZ, PT ;  /* 0x000000fffc00720c */ /* 0x000fe40003f45270 */
        /* <DEDUP_REMOVED lines=34> */
.L_x_1104:
        /* <DEDUP_REMOVED lines=451> */
[----:B------:R-:W4:Y:S01]  /*4a80*/  LDL R207, [R1+0x20] ;  /* 0x0000200001cf7983 */ /* 0x000f220000100800 */
[----:B------:R-:W-:Y:S01]  /*4a90*/  UIMAD UR4, UR21, UR7, UR4 ;  /* 0x00000007150472a4 */ /* 0x000fe2000f8e0204 */
[C---:B------:R-:W-:Y:S01]  /*4aa0*/  IMAD.SHL.U32 R10, R11.reuse, 0x40, RZ ;  /* 0x000000400b0a7824 */ /* 0x040fe200078e00ff */
[----:B------:R-:W-:Y:S01]  /*4ab0*/  SHF.L.U64.HI R11, R11, R7, c[0x0][0x20c] ;  /* 0x000083000b0b7619 */ /* 0x000fe20000010207 */
[----:B------:R-:W1:Y:S01]  /*4ac0*/  S2R R8, SR_CTAID.Y ;  /* 0x0000000000087919 */ /* 0x000e620000002600 */
[----:B------:R-:W-:Y:S01]  /*4ad0*/  UIADD3 UR4, UR25, UR4, URZ ;  /* 0x0000000419047290 */ /* 0x000fe2000fffe03f */
[----:B------:R-:W-:Y:S01]  /*4ae0*/  IMAD.U32 R4, RZ, RZ, UR24 ;  /* 0x00000018ff047e24 */ /* 0x000fe2000f8e00ff */
[----:B------:R-:W-:Y:S01]  /*4af0*/  USHF.L.U32 UR21, UR21, 0x6, URZ ;  /* 0x0000000615157899 */ /* 0x000fe2000800063f */
[----:B------:R-:W-:Y:S02]  /*4b00*/  IMAD.U32 R6, RZ, RZ, UR24 ;  /* 0x00000018ff067e24 */ /* 0x000fe4000f8e00ff */
[----:B------:R-:W-:Y:S02]  /*4b10*/  IMAD.MOV.U32 R7, RZ, RZ, R251 ;  /* 0x000000ffff077224 */ /* 0x000fe400078e00fb */
        /* <DEDUP_REMOVED lines=24> */
[----:B----4-:R-:W-:Y:S11]  /*4ca0*/  LEA R6, R6, R207, 0xe ;  /* 0x000000cf06067211 */ /* 0x010ff600078e70ff */
        /* <DEDUP_REMOVED lines=17> */
.L_x_1105:
[-C--:B-12-4-:R-:W-:Y:S01]  /*4dc0*/  HMMA.16816.F32 R4, R36, R16.reuse, RZ ;  /* 0x000000102404723c */ /* 0x096fe200000018ff */
[----:B------:R-:W-:Y:S01]  /*4dd0*/  LDSM.16.MT88.4 R56, [R0+0x1080] ;  /* 0x001080000038783b */ /* 0x000fe20000004200 */
[----:B------:R-:W-:Y:S02]  /*4de0*/  ULDC.64 UR6, c[0x0][0x240] ;  /* 0x0000900000067ab9 */ /* 0x000fe40000000a00 */
[----:B------:R-:W-:Y:S01]  /*4df0*/  IMAD.IADD R210, R3, 0x1, R225 ;  /* 0x0000000103d27824 */ /* 0x000fe200078e02e1 */
[----:B------:R-:W-:Y:S01]  /*4e00*/  USHF.L.U32 UR21, UR19, 0xd, URZ ;  /* 0x0000000d13157899 */ /* 0x000fe2000800063f */
[----:B------:R-:W2:Y:S01]  /*4e10*/  LDL.64 R212, [R1+0x18] ;  /* 0x0000180001d47983 */ /* 0x000ea20000100a00 */
[----:B------:R-:W-:Y:S01]  /*4e20*/  UIMAD UR6, UR8, UR6, URZ ;  /* 0x00000006080672a4 */ /* 0x000fe2000f8e023f */
[C---:B------:R-:W-:Y:S01]  /*4e30*/  HMMA.16816.F32 R8, R28.reuse, R16, RZ ;  /* 0x000000101c08723c */ /* 0x040fe200000018ff */
[----:B------:R-:W-:Y:S02]  /*4e40*/  USHF.R.S32.HI UR4, URZ, 0x1f, UR21 ;  /* 0x0000001f3f047899 */ /* 0x000fe40008011415 */
[----:B------:R-:W1:Y:S01]  /*4e50*/  LDSM.16.M88.4 R52, [R210+0x24480] ;  /* 0x02448000d234783b */ /* 0x000e620000000200 */
[----:B------:R-:W-:Y:S01]  /*4e60*/  IMAD.IADD R204, R209, 0x1, R210 ;  /* 0x00000001d1cc7824 */ /* 0x000fe200078e02d2 */
[----:B------:R-:W-:Y:S02]  /*4e70*/  UIMAD UR6, UR17, UR7, UR6 ;  /* 0x00000007110672a4 */ /* 0x000fe4000f8e0206 */
[----:B------:R-:W-:Y:S01]  /*4e80*/  UIADD3 UR19, UR19, 0x1, URZ ;  /* 0x0000000113137890 */ /* 0x000fe2000fffe03f */
[-C--:B------:R-:W-:Y:S01]  /*4e90*/  HMMA.16816.F32 R12, R28, R18.reuse, RZ ;  /* 0x000000121c0c723c */ /* 0x080fe200000018ff */
[----:B------:R-:W3:Y:S01]  /*4ea0*/  LDSM.16.M88.4 R60, [R210+0x25480] ;  /* 0x02548000d23c783b */ /* 0x000ee20000000200 */
[----:B------:R-:W-:Y:S02]  /*4eb0*/  UIADD3 UR7, UR5, 0x1, URZ ;  /* 0x0000000105077890 */ /* 0x000fe4000fffe03f */
[----:B------:R-:W-:Y:S02]  /*4ec0*/  UISETP.GE.AND UP0, UPT, UR19, UR16, UPT ;  /* 0x000000101300728c */ /* 0x000fe4000bf06270 */
[----:B------:R-:W-:Y:S01]  /*4ed0*/  LDSM.16.MT88.4 R64, [R0+0x1880] ;  /* 0x001880000040783b */ /* 0x000fe20000004200 */
[----:B------:R-:W-:Y:S01]  /*4ee0*/  UISETP.GE.AND UP3, UPT, UR5, 0x1, UPT ;  /* 0x000000010500788c */ /* 0x000fe2000bf66270 */
[C---:B------:R-:W-:Y:S01]  /*4ef0*/  HMMA.16816.F32 R16, R36.reuse, R18, RZ ;  /* 0x000000122410723c */ /* 0x040fe200000018ff */
[----:B------:R-:W-:Y:S02]  /*4f00*/  UISETP.GE.AND UP2, UPT, UR20, 0x1, UPT ;  /* 0x000000011400788c */ /* 0x000fe4000bf46270 */
[----:B------:R-:W0:Y:S01]  /*4f10*/  LDGDEPBAR ;  /* 0x00000000000079af */ /* 0x000e220000000000 */
[----:B------:R-:W-:Y:S02]  /*4f20*/  UISETP.GE.AND UP1, UPT, UR18, 0x1, UPT ;  /* 0x000000011200788c */ /* 0x000fe4000bf26270 */
[----:B------:R-:W-:Y:S02]  /*4f30*/  USEL UR5, UR7, URZ, !UP3 ;  /* 0x0000003f07057287 */ /* 0x000fe4000d800000 */
[-C--:B------:R-:W-:Y:S08]  /*4f40*/  HMMA.16816.F32 R20, R36, R40.reuse, RZ ;  /* 0x000000282414723c */ /* 0x080ff000000018ff */
        /* <DEDUP_REMOVED lines=17> */
[----:B------:R4:W5:Y:S02]  /*5060*/  LDSM.16.M88.4 R200, [R3+0x27480] ;  /* 0x0274800003c8783b */ /* 0x0009640000000200 */
[-C--:B-1----:R-:W-:Y:S08]  /*5070*/  HMMA.16816.F32 R4, R52, R56.reuse, R4 ;  /* 0x000000383404723c */ /* 0x082ff00000001804 */
[C---:B---3--:R-:W-:Y:S08]  /*5080*/  HMMA.16816.F32 R8, R60.reuse, R56, R8 ;  /* 0x000000383c08723c */ /* 0x048ff00000001808 */
[-C--:B------:R-:W-:Y:S04]  /*5090*/  HMMA.16816.F32 R12, R60, R58.reuse, R12 ;  /* 0x0000003a3c0c723c */ /* 0x080fe8000000180c */
[----:B----4-:R-:W-:Y:S04]  /*50a0*/  IADD3 R3, R225, R3, R209 ;  /* 0x00000003e1037210 */ /* 0x010fe80007ffe0d1 */
[C---:B------:R-:W-:Y:S01]  /*50b0*/  HMMA.16816.F32 R16, R52.reuse, R58, R16 ;  /* 0x0000003a3410723c */ /* 0x040fe20000001810 */
[----:B------:R-:W-:Y:S07]  /*50c0*/  LDSM.16.MT88.4 R56, [R0+0x2880] ;  /* 0x002880000038783b */ /* 0x000fee0000004200 */
[-C--:B------:R-:W-:Y:S08]  /*50d0*/  HMMA.16816.F32 R20, R52, R36.reuse, R20 ;  /* 0x000000243414723c */ /* 0x080ff00000001814 */
        /* <DEDUP_REMOVED lines=20> */
[C---:B------:R-:W-:Y:S01]  /*5220*/  HMMA.16816.F32 R16, R48.reuse, R198, R16 ;  /* 0x000000c63010723c */ /* 0x040fe20000001810 */
[----:B------:R-:W-:Y:S07]  /*5230*/  LDSM.16.MT88.4 R196, [R0+0x3880] ;  /* 0x0038800000c4783b */ /* 0x000fee0000004200 */
[-C--:B-1----:R-:W-:Y:S08]  /*5240*/  HMMA.16816.F32 R20, R48, R36.reuse, R20 ;  /* 0x000000243014723c */ /* 0x082ff00000001814 */
[C---:B------:R-:W-:Y:S08]  /*5250*/  HMMA.16816.F32 R24, R200.reuse, R36, R24 ;  /* 0x00000024c818723c */ /* 0x040ff00000001818 */
[-C--:B------:R-:W-:Y:S01]  /*5260*/  HMMA.16816.F32 R28, R200, R38.reuse, R28 ;  /* 0x00000026c81c723c */ /* 0x080fe2000000181c */
[----:B------:R-:W1:Y:S07]  /*5270*/  S2R R200, SR_CTAID.Y ;  /* 0x0000000000c87919 */ /* 0x000e6e0000002600 */
[----:B------:R-:W-:Y:S01]  /*5280*/  HMMA.16816.F32 R32, R48, R38, R32 ;  /* 0x000000263020723c */ /* 0x000fe20000001820 */
[----:B------:R-:W5:Y:S05]  /*5290*/  LDSM.16.M88.4 R36, [R210+0x26480] ;  /* 0x02648000d224783b */ /* 0x000f6a0000000200 */
[----:B------:R-:W1:Y:S02]  /*52a0*/  LDSM.16.M88.4 R48, [R210+0x27480] ;  /* 0x02748000d230783b */ /* 0x000e640000000200 */
[-C--:B---3--:R-:W-:Y:S08]  /*52b0*/  HMMA.16816.F32 R4, R52, R56.reuse, R4 ;  /* 0x000000383404723c */ /* 0x088ff00000001804 */
[C---:B------:R-:W-:Y:S08]  /*52c0*/  HMMA.16816.F32 R8, R60.reuse, R56, R8 ;  /* 0x000000383c08723c */ /* 0x040ff00000001808 */
[-C--:B------:R-:W-:Y:S08]  /*52d0*/  HMMA.16816.F32 R12, R60, R58.reuse, R12 ;  /* 0x0000003a3c0c723c */ /* 0x080ff0000000180c */
[C---:B------:R-:W-:Y:S01]  /*52e0*/  HMMA.16816.F32 R16, R52.reuse, R58, R16 ;  /* 0x0000003a3410723c */ /* 0x040fe20000001810 */
[----:B------:R-:W3:Y:S07]  /*52f0*/  LDSM.16.MT88.4 R56, [R0+0x7080] ;  /* 0x007080000038783b */ /* 0x000eee0000004200 */
[-C--:B----4-:R-:W-:Y:S08]  /*5300*/  HMMA.16816.F32 R20, R52, R40.reuse, R20 ;  /* 0x000000283414723c */ /* 0x090ff00000001814 */
[C---:B------:R-:W-:Y:S08]  /*5310*/  HMMA.16816.F32 R24, R60.reuse, R40, R24 ;  /* 0x000000283c18723c */ /* 0x040ff00000001818 */
[-C--:B------:R-:W-:Y:S01]  /*5320*/  HMMA.16816.F32 R28, R60, R42.reuse, R28 ;  /* 0x0000002a3c1c723c */ /* 0x080fe2000000181c */
[----:B------:R4:W2:Y:S07]  /*5330*/  LDSM.16.M88.4 R60, [R3+0x27480] ;  /* 0x02748000033c783b */ /* 0x0008ae0000000200 */
[----:B------:R-:W-:Y:S01]  /*5340*/  HMMA.16816.F32 R32, R52, R42, R32 ;  /* 0x0000002a3420723c */ /* 0x000fe20000001820 */
[----:B------:R2:W2:Y:S05]  /*5350*/  LDSM.16.MT88.4 R40, [R0+0x7880] ;  /* 0x007880000028783b */ /* 0x0004aa0000004200 */
[----:B------:R-:W-:Y:S02]  /*5360*/  LDSM.16.MT88.4 R52, [R216+0x27c80] ;  /* 0x027c8000d834783b */ /* 0x000fe40000004200 */
[-C--:B-----5:R-:W-:Y:S08]  /*5370*/  HMMA.16816.F32 R4, R36, R44.reuse, R4 ;  /* 0x0000002c2404723c */ /* 0x0a0ff00000001804 */
[C---:B-1----:R-:W-:Y:S01]  /*5380*/  HMMA.16816.F32 R8, R48.reuse, R44, R8 ;  /* 0x0000002c3008723c */ /* 0x042fe20000001808 */
[----:B----4-:R-:W-:Y:S01]  /*5390*/  MOV R3, UR4 ;  /* 0x0000000400037c02 */ /* 0x010fe20008000f00 */
[----:B------:R-:W-:Y:S04]  /*53a0*/  UIADD3 UR4, UR18, 0x1, URZ ;  /* 0x0000000112047890 */ /* 0x000fe8000fffe03f */
[----:B------:R-:W-:Y:S02]  /*53b0*/  USEL UR18, UR4, URZ, !UP1 ;  /* 0x0000003f04127287 */ /* 0x000fe4000c800000 */
[-C--:B------:R-:W-:Y:S08]  /*53c0*/  HMMA.16816.F32 R12, R48, R46.reuse, R12 ;  /* 0x0000002e300c723c */ /* 0x080ff0000000180c */
[C---:B------:R-:W-:Y:S08]  /*53d0*/  HMMA.16816.F32 R16, R36.reuse, R46, R16 ;  /* 0x0000002e2410723c */ /* 0x040ff00000001810 */
[-C--:B---3--:R-:W-:Y:S08]  /*53e0*/  HMMA.16816.F32 R20, R36, R56.reuse, R20 ;  /* 0x000000382414723c */ /* 0x088ff00000001814 */
[C---:B------:R-:W-:Y:S07]  /*53f0*/  HMMA.16816.F32 R24, R48.reuse, R56, R24 ;  /* 0x000000383018723c */ /* 0x040fee0000001818 */
[----:B------:R-:W-:Y:S01]  /*5400*/  SHF.R.S32.HI R56, RZ, 0x1f, R200 ;  /* 0x0000001fff387819 */ /* 0x000fe200000114c8 */
[-C--:B------:R-:W-:Y:S01]  /*5410*/  HMMA.16816.F32 R28, R48, R58.reuse, R28 ;  /* 0x0000003a301c723c */ /* 0x080fe2000000181c */
[----:B------:R-:W-:Y:S03]  /*5420*/  LDSM.16.MT88.4 R48, [R217+0x27c80] ;  /* 0x027c8000d930783b */ /* 0x000fe60000004200 */
[----:B--2---:R-:W-:Y:S04]  /*5430*/  IMAD R0, R56, c[0x0][0x238], RZ ;  /* 0x00008e0038007a24 */ /* 0x004fe800078e02ff */
[----:B------:R-:W-:Y:S04]  /*5440*/  HMMA.16816.F32 R32, R36, R58, R32 ;  /* 0x0000003a2420723c */ /* 0x000fe80000001820 */
[C---:B------:R-:W-:Y:S03]  /*5450*/  IMAD R0, R200.reuse, c[0x0][0x23c], R0 ;  /* 0x00008f00c8007a24 */ /* 0x040fe600078e0200 */
[----:B------:R-:W-:Y:S01]  /*5460*/  IMAD.WIDE.U32 R36, R200, c[0x0][0x238], R212 ;  /* 0x00008e00c8247a25 */ /* 0x000fe200078e00d4 */
[-C--:B------:R-:W-:Y:S05]  /*5470*/  HMMA.16816.F32 R4, R64, R196.reuse, R4 ;  /* 0x000000c44004723c */ /* 0x080fea0000001804 */
[----:B------:R-:W-:Y:S01]  /*5480*/  IADD3 R37, R37, R0, RZ ;  /* 0x0000000025257210 */ /* 0x000fe20007ffe0ff */
[----:B------:R-:W-:Y:S02]  /*5490*/  IMAD.U32 R0, RZ, RZ, UR17 ;  /* 0x00000011ff007e24 */ /* 0x000fe4000f8e00ff */
[C---:B------:R-:W-:Y:S04]  /*54a0*/  HMMA.16816.F32 R8, R60.reuse, R196, R8 ;  /* 0x000000c43c08723c */ /* 0x040fe80000001808 */
[----:B------:R-:W-:Y:S04]  /*54b0*/  IMAD.WIDE.U32 R36, R0, c[0x0][0x240], R36 ;  /* 0x0000900000247a25 */ /* 0x000fe800078e0024 */
[-C--:B------:R-:W-:Y:S04]  /*54c0*/  HMMA.16816.F32 R12, R60, R198.reuse, R12 ;  /* 0x000000c63c0c723c */ /* 0x080fe8000000180c */
[----:B------:R-:W-:Y:S04]  /*54d0*/  IADD3 R0, P1, R36, UR21, RZ ;  /* 0x0000001524007c10 */ /* 0x000fe8000ff3e0ff */
[C---:B------:R-:W-:Y:S04]  /*54e0*/  HMMA.16816.F32 R16, R64.reuse, R198, R16 ;  /* 0x000000c64010723c */ /* 0x040fe80000001810 */
[----:B------:R-:W-:Y:S01]  /*54f0*/  IADD3.X R36, R3, UR6, R37, P1, !PT ;  /* 0x0000000603247c10 */ /* 0x000fe20008ffe425 */
[----:B------:R-:W-:Y:S01]  /*5500*/  UIADD3 UR6, UR20, 0x1, URZ ;  /* 0x0000000114067890 */ /* 0x000fe2000fffe03f */
[C---:B------:R-:W-:Y:S02]  /*5510*/  LEA R44, P1, R0.reuse, c[0x0][0x220], 0x2 ;  /* 0x00008800002c7a11 */ /* 0x040fe400078210ff */
[-C--:B------:R-:W-:Y:S01]  /*5520*/  HMMA.16816.F32 R20, R64, R40.reuse, R20 ;  /* 0x000000284014723c */ /* 0x080fe20000001814 */
[----:B------:R-:W-:Y:S03]  /*5530*/  USEL UR20, UR6, URZ, !UP2 ;  /* 0x0000003f06147287 */ /* 0x000fe6000d000000 */
[----:B------:R-:W-:Y:S02]  /*5540*/  LEA.HI.X R45, R0, c[0x0][0x224], R36, 0x2, P1 ;  /* 0x00008900002d7a11 */ /* 0x000fe400008f1424 */
[----:B------:R-:W-:Y:S01]  /*5550*/  LDSM.16.MT88.4 R36, [R2+0x10880] ;  /* 0x010880000224783b */ /* 0x000fe20000004200 */
[----:B------:R-:W-:Y:S01]  /*5560*/  PLOP3.LUT P1, PT, PT, PT, UP0, 0x80, 0x0 ;  /* 0x000000000000781c */ /* 0x000fe20003f2f008 */
[C---:B------:R-:W-:Y:S03]  /*5570*/  HMMA.16816.F32 R24, R60.reuse, R40, R24 ;  /* 0x000000283c18723c */ /* 0x040fe60000001818 */
[----:B------:R-:W-:Y:S05]  /*5580*/  RED.E.ADD.F32.FTZ.RN.STRONG.GPU [R44.64], R4 ;  /* 0x000000042c00798e */ /* 0x000fea000c10e796 */
        /* <DEDUP_REMOVED lines=31> */
[----:B------:R-:W-:Y:S01]  /*5780*/  RED.E.ADD.F32.FTZ.RN.STRONG.GPU [R44.64+0x5800], R26 ;  /* 0x0058001a2c00798e */ /* 0x000fe2000c10e796 */
[-C--:B---3--:R-:W-:Y:S04]  /*5790*/  HMMA.16816.F32 R140, R16, R8.reuse, R140 ;  /* 0x00000008108c723c */ /* 0x088fe8000000188c */
[----:B------:R-:W-:Y:S05]  /*57a0*/  RED.E.ADD.F32.FTZ.RN.STRONG.GPU [R44.64+0x5c00], R27 ;  /* 0x005c001b2c00798e */ /* 0x000fea000c10e796 */
[----:B------:R-:W2:Y:S05]  /*57b0*/  LDSM.16.MT88.4 R24, [R2+0x12080] ;  /* 0x012080000218783b */ /* 0x000eaa0000004200 */
[----:B------:R-:W-:Y:S01]  /*57c0*/  RED.E.ADD.F32.FTZ.RN.STRONG.GPU [R44.64+0x6000], R32 ;  /* 0x006000202c00798e */ /* 0x000fe2000c10e796 */
[C---:B-1----:R-:W-:Y:S04]  /*57d0*/  HMMA.16816.F32 R144, R20.reuse, R8, R144 ;  /* 0x000000081490723c */ /* 0x042fe80000001890 */
[----:B------:R-:W-:Y:S05]  /*57e0*/  RED.E.ADD.F32.FTZ.RN.STRONG.GPU [R44.64+0x6400], R33 ;  /* 0x006400212c00798e */ /* 0x000fea000c10e796 */
[----:B------:R-:W-:Y:S01]  /*57f0*/  RED.E.ADD.F32.FTZ.RN.STRONG.GPU [R44.64+0x6800], R34 ;  /* 0x006800222c00798e */ /* 0x000fe2000c10e796 */
[-C--:B------:R-:W-:Y:S04]  /*5800*/  HMMA.16816.F32 R148, R20, R10.reuse, R148 ;  /* 0x0000000a1494723c */ /* 0x080fe80000001894 */
[----:B------:R-:W-:Y:S04]  /*5810*/  RED.E.ADD.F32.FTZ.RN.STRONG.GPU [R44.64+0x6c00], R35 ;  /* 0x006c00232c00798e */ /* 0x000fe8000c10e796 */
[-C--:B------:R-:W-:Y:S01]  /*5820*/  HMMA.16816.F32 R152, R16, R10.reuse, R152 ;  /* 0x0000000a1098723c */ /* 0x080fe20000001898 */
[----:B------:R-:W1:Y:S05]  /*5830*/  LDSM.16.MT88.4 R32, [R217+0x24c80] ;  /* 0x024c8000d920783b */ /* 0x000e6a0000004200 */
[----:B------:R-:W-:Y:S02]  /*5840*/  RED.E.ADD.F32.FTZ.RN.STRONG.GPU [R44.64+0x7000], R28 ;  /* 0x0070001c2c00798e */ /* 0x000fe4000c10e796 */
        /* <DEDUP_REMOVED lines=8> */
[----:B------:R-:W2:Y:S05]  /*58d0*/  LDSM.16.MT88.4 R28, [R217+0x26c80] ;  /* 0x026c8000d91c783b */ /* 0x000eaa0000004200 */
[----:B------:R-:W3:Y:S02]  /*58e0*/  LDSM.16.MT88.4 R44, [R216+0x26c80] ;  /* 0x026c8000d82c783b */ /* 0x000ee40000004200 */
[-C--:B------:R-:W-:Y:S08]  /*58f0*/  HMMA.16816.F32 R172, R16, R24.reuse, R172 ;  /* 0x0000001810ac723c */ /* 0x080ff000000018ac */
        /* <DEDUP_REMOVED lines=8> */
[----:B------:R-:W4:Y:S05]  /*5980*/  LDSM.16.MT88.4 R4, [R217+0x25480] ;  /* 0x02548000d904783b */ /* 0x000f2a0000004200 */
[----:B------:R-:W5:Y:S02]  /*5990*/  LDSM.16.MT88.4 R24, [R216+0x27480] ;  /* 0x02748000d818783b */ /* 0x000f640000004200 */
[-C--:B-1----:R-:W-:Y:S08]  /*59a0*/  HMMA.16816.F32 R132, R32, R36.reuse, R132 ;  /* 0x000000242084723c */ /* 0x082ff00000001884 */
[-C--:B------:R-:W-:Y:S08]  /*59b0*/  HMMA.16816.F32 R136, R40, R36.reuse, R136 ;  /* 0x000000242888723c */ /* 0x080ff00000001888 */
[-C--:B--2---:R-:W-:Y:S08]  /*59c0*/  HMMA.16816.F32 R140, R28, R36.reuse, R140 ;  /* 0x000000241c8c723c */ /* 0x084ff0000000188c */
[C---:B---3--:R-:W-:Y:S08]  /*59d0*/  HMMA.16816.F32 R144, R44.reuse, R36, R144 ;  /* 0x000000242c90723c */ /* 0x048ff00000001890 */
        /* <DEDUP_REMOVED lines=16> */
[----:B------:R-:W3:Y:S07]  /*5ae0*/  LDSM.16.MT88.4 R8, [R2+0x13880] ;  /* 0x013880000208783b */ /* 0x000eee0000004200 */
[-C--:B----4-:R-:W-:Y:S08]  /*5af0*/  HMMA.16816.F32 R132, R4, R12.reuse, R132 ;  /* 0x0000000c0484723c */ /* 0x090ff00000001884 */
[-C--:B------:R-:W-:Y:S08]  /*5b00*/  HMMA.16816.F32 R136, R16, R12.reuse, R136 ;  /* 0x0000000c1088723c */ /* 0x080ff00000001888 */
[-C--:B------:R-:W-:Y:S08]  /*5b10*/  HMMA.16816.F32 R140, R20, R12.reuse, R140 ;  /* 0x0000000c148c723c */ /* 0x080ff0000000188c */
[C---:B-----5:R-:W-:Y:S08]  /*5b20*/  HMMA.16816.F32 R144, R24.reuse, R12, R144 ;  /* 0x0000000c1890723c */ /* 0x060ff00000001890 */
        /* <DEDUP_REMOVED lines=29> */
.L_x_1103:
[----:B-1----:R-:W3:Y:S01]  /*5d00*/  LDL.64 R6, [R1+0x18] ;  /* 0x0000180001067983 */ /* 0x002ee20000100a00 */
[----:B--2---:R-:W-:Y:S01]  /*5d10*/  MOV R0, c[0x0][0x338] ;  /* 0x0000ce0000007a02 */ /* 0x004fe20000000f00 */
[----:B------:R-:W1:Y:S01]  /*5d20*/  S2UR UR4, SR_CTAID.X ;  /* 0x00000000000479c3 */ /* 0x000e620000002500 */
[----:B------:R-:W-:Y:S01]  /*5d30*/  ULDC UR5, c[0x0][0x358] ;  /* 0x0000d60000057ab9 */ /* 0x000fe20000000800 */
[----:B------:R-:W2:Y:S01]  /*5d40*/  S2R R16, SR_CTAID.Z ;  /* 0x0000000000107919 */ /* 0x000ea20000002700 */
[----:B------:R-:W-:Y:S01]  /*5d50*/  ISETP.NE.AND P0, PT, R0, 0x1, PT ;  /* 0x000000010000780c */ /* 0x000fe20003f05270 */
[----:B------:R-:W-:Y:S01]  /*5d60*/  ULDC UR6, c[0x0][0x2f4] ;  /* 0x0000bd0000067ab9 */ /* 0x000fe20000000800 */
[----:B------:R-:W-:Y:S01]  /*5d70*/  MOV R0, R200 ;  /* 0x000000c800007202 */ /* 0x000fe20000000f00 */
[----:B------:R-:W-:Y:S01]  /*5d80*/  BSSY B0, `(.L_x_1107) ;  /* 0x000005d000007945 */ /* 0x000fe20003800000 */
[----:B------:R-:W-:Y:S01]  /*5d90*/  MOV R9, R56 ;  /* 0x0000003800097202 */ /* 0x000fe20000000f00 */
[----:B------:R-:W-:Y:S01]  /*5da0*/  FMUL.FTZ R132, R132, c[0x0][0x298] ;  /* 0x0000a60084847a20 */ /* 0x000fe20000410000 */
[----:B------:R-:W-:Y:S01]  /*5db0*/  MOV R8, R200 ;  /* 0x000000c800087202 */ /* 0x000fe20000000f00 */
[----:B------:R-:W-:-:S02]  /*5dc0*/  FMUL.FTZ R133, R133, c[0x0][0x298] ;  /* 0x0000a60085857a20 */ /* 0x000fc40000410000 */
[----:B------:R-:W-:Y:S02]  /*5dd0*/  FMUL.FTZ R134, R134, c[0x0][0x298] ;  /* 0x0000a60086867a20 */ /* 0x000fe40000410000 */
[----:B------:R-:W-:Y:S02]  /*5de0*/  FMUL.FTZ R135, R135, c[0x0][0x298] ;  /* 0x0000a60087877a20 */ /* 0x000fe40000410000 */
[----:B------:R-:W-:-:S04]  /*5df0*/  @P0 IMAD.HI.U32 R2, R200, c[0x0][0x33c], RZ ;  /* 0x0000cf00c8020a27 */ /* 0x000fc800078e00ff */
[----:B------:R-:W-:Y:S01]  /*5e00*/  FMUL.FTZ R136, R136, c[0x0][0x298] ;  /* 0x0000a60088887a20 */ /* 0x000fe20000410000 */
[----:B------:R-:W-:Y:S01]  /*5e10*/  @P0 SHF.R.U32.HI R0, RZ, c[0x0][0x340], R2 ;  /* 0x0000d000ff000a19 */ /* 0x000fe20000011602 */
[----:B------:R-:W-:Y:S01]  /*5e20*/  FMUL.FTZ R137, R137, c[0x0][0x298] ;  /* 0x0000a60089897a20 */ /* 0x000fe20000410000 */
[----:B-1----:R-:W-:Y:S02]  /*5e30*/  UIMAD UR5, UR4, UR5, URZ ;  /* 0x00000005040572a4 */ /* 0x002fe4000f8e023f */
[----:B------:R-:W-:Y:S01]  /*5e40*/  @P0 SHF.R.S32.HI R2, RZ, 0x1f, R0 ;  /* 0x0000001fff020819 */ /* 0x000fe20000011400 */
[----:B------:R-:W-:Y:S01]  /*5e50*/  FMUL.FTZ R138, R138, c[0x0][0x298] ;  /* 0x0000a6008a8a7a20 */ /* 0x000fe20000410000 */
[----:B------:R-:W-:Y:S01]  /*5e60*/  @P0 MOV R8, R0 ;  /* 0x0000000000080202 */ /* 0x000fe20000000f00 */
[----:B------:R-:W-:Y:S01]  /*5e70*/  UIMAD UR6, UR5, UR6, URZ ;  /* 0x00000006050672a4 */ /* 0x000fe2000f8e023f */
[----:B------:R-:W-:Y:S01]  /*5e80*/  @P0 MOV R9, R2 ;  /* 0x0000000200090202 */ /* 0x000fe20000000f00 */
[----:B--2---:R-:W-:-:S02]  /*5e90*/  IMAD R2, R16, c[0x0][0x2f4], RZ ;  /* 0x0000bd0010027a24 */ /* 0x004fc400078e02ff */
[----:B------:R-:W-:Y:S01]  /*5ea0*/  USHF.R.S32.HI UR5, URZ, 0x1f, UR6 ;  /* 0x0000001f3f057899 */ /* 0x000fe20008011406 */
[----:B------:R-:W-:Y:S02]  /*5eb0*/  FMUL.FTZ R139, R139, c[0x0][0x298] ;  /* 0x0000a6008b8b7a20 */ /* 0x000fe40000410000 */
[--C-:B------:R-:W-:Y:S01]  /*5ec0*/  SHF.R.S32.HI R15, RZ, 0x1f, R2.reuse ;  /* 0x0000001fff0f7819 */ /* 0x100fe20000011402 */
[----:B------:R-:W-:Y:S01]  /*5ed0*/  FMUL.FTZ R140, R140, c[0x0][0x298] ;  /* 0x0000a6008c8c7a20 */ /* 0x000fe20000410000 */
[----:B------:R-:W-:Y:S01]  /*5ee0*/  IADD3 R2, P1, P0, R8, UR6, R2 ;  /* 0x0000000608027c10 */ /* 0x000fe2000f83e002 */
[----:B------:R-:W-:Y:S02]  /*5ef0*/  FMUL.FTZ R141, R141, c[0x0][0x298] ;  /* 0x0000a6008d8d7a20 */ /* 0x000fe40000410000 */
[----:B------:R-:W-:Y:S01]  /*5f00*/  FMUL.FTZ R142, R142, c[0x0][0x298] ;  /* 0x0000a6008e8e7a20 */ /* 0x000fe20000410000 */
[----:B------:R-:W-:Y:S01]  /*5f10*/  IADD3.X R15, R9, UR5, R15, P1, P0 ;  /* 0x00000005090f7c10 */ /* 0x000fe20008fe040f */
        /* <DEDUP_REMOVED lines=56> */
[----:B------:R-:W-:Y:S01]  /*62a0*/  FMUL.FTZ R183, R183, c[0x0][0x298] ;  /* 0x0000a600b7b77a20 */ /* 0x000fe20000410000 */
[----:B------:R-:W-:Y:S01]  /*62b0*/  BAR.SYNC.DEFER_BLOCKING 0x1, 0x100 ;  /* 0x0044000000007b1d */ /* 0x000fe20000010000 */
[----:B---3--:R-:W-:Y:S02]  /*62c0*/  ISETP.NE.AND P1, PT, R6, RZ, PT ;  /* 0x000000ff0600720c */ /* 0x008fe40003f25270 */
[----:B------:R-:W-:-:S05]  /*62d0*/  IADD3 R6, -R0, RZ, RZ ;  /* 0x000000ff00067210 */ /* 0x000fca0007ffe1ff */
[----:B------:R-:W-:-:S06]  /*62e0*/  IMAD R6, R6, c[0x0][0x338], R200 ;  /* 0x0000ce0006067a24 */ /* 0x000fcc00078e02c8 */
[----:B------:R-:W-:Y:S05]  /*62f0*/  @P1 BRA `(.L_x_1108) ;  /* 0x0000005000001947 */ /* 0x000fea0003800000 */
.L_x_1109:
[----:B------:R-:W2:Y:S01]  /*6300*/  LDG.E.STRONG.GPU R0, [R4.64] ;  /* 0x0000001604007981 */ /* 0x000ea2000c1ef900 */
[----:B------:R-:W-:Y:S01]  /*6310*/  YIELD ;  /* 0x0000000000007946 */ /* 0x000fe20003800000 */
[----:B--2---:R-:W-:Y:S01]  /*6320*/  ISETP.NE.AND P0, PT, R0, R6, PT ;  /* 0x000000060000720c */ /* 0x004fe20003f05270 */
[----:B------:R-:W-:-:S12]  /*6330*/  CCTL.IVALL ;  /* 0x00000000ff00798f */ /* 0x000fd80002000000 */
[----:B------:R-:W-:Y:S05]  /*6340*/  @P0 BRA `(.L_x_1109) ;  /* 0xffffffb000000947 */ /* 0x000fea000383ffff */
.L_x_1108:
[----:B------:R-:W-:Y:S05]  /*6350*/  BSYNC B0 ;  /* 0x0000000000007941 */ /* 0x000fea0003800000 */
.L_x_1107:
[----:B------:R-:W-:Y:S01]  /*6360*/  MOV R17, 0xffffffff ;  /* 0xffffffff00117802 */ /* 0x000fe20000000f00 */
[----:B------:R-:W-:Y:S05]  /*6370*/  BRA.CONV ~URZ, `(.L_x_1110) ;  /* 0x000000237f007947 */ /* 0x000fea000b800000 */
[----:B------:R-:W-:Y:S02]  /*6380*/  MOV R2, 0x63a0 ;  /* 0x000063a000027802 */ /* 0x000fe40000000f00 */
[----:B------:R-:W-:Y:S05]  /*6390*/  CALL.REL.NOINC `($__internal_6_$__cuda_sm70_warpsync) ;  /* 0x00000cb000007944 */ /* 0x000fea0003c00000 */
.L_x_1110:
[----:B------:R-:W2:Y:S01]  /*63a0*/  LDL.LU.64 R2, [R1+0x18] ;  /* 0x0000180001027983 */ /* 0x000ea20000300a00 */
[----:B------:R-:W-:Y:S01]  /*63b0*/  USHF.L.U32 UR6, UR4, 0xe, URZ ;  /* 0x0000000e04067899 */ /* 0x000fe2000800063f */
[----:B------:R-:W-:Y:S01]  /*63c0*/  IMAD R0, R9, c[0x0][0x328], RZ ;  /* 0x0000ca0009007a24 */ /* 0x000fe200078e02ff */
[----:B------:R-:W-:Y:S02]  /*63d0*/  MOV R7, UR17 ;  /* 0x0000001100077c02 */ /* 0x000fe40008000f00 */
[----:B------:R-:W-:Y:S01]  /*63e0*/  USHF.R.S32.HI UR5, URZ, 0x1f, UR6 ;  /* 0x0000001f3f057899 */ /* 0x000fe20008011406 */
[----:B------:R-:W-:Y:S01]  /*63f0*/  IMAD R0, R8, c[0x0][0x32c], R0 ;  /* 0x0000cb0008007a24 */ /* 0x000fe200078e0200 */
[----:B------:R-:W-:-:S05]  /*6400*/  SHF.R.S32.HI R7, RZ, 0x1f, R7 ;  /* 0x0000001fff077819 */ /* 0x000fca0000011407 */
[----:B------:R-:W-:Y:S01]  /*6410*/  IMAD R12, R7, c[0x0][0x330], RZ ;  /* 0x0000cc00070c7a24 */ /* 0x000fe200078e02ff */
[----:B------:R-:W-:-:S06]  /*6420*/  NOP ;  /* 0x0000000000007918 */ /* 0x000fcc0000000000 */
[----:B--2---:R-:W-:-:S04]  /*6430*/  IADD3 R10, P0, R2, UR6, RZ ;  /* 0x00000006020a7c10 */ /* 0x004fc8000ff1e0ff */
        /* <DEDUP_REMOVED lines=74> */
[----:B------:R-:W-:Y:S05]  /*68e0*/  CALL.REL.NOINC `($__internal_6_$__cuda_sm70_warpsync) ;  /* 0x0000076000007944 */ /* 0x000fea0003c00000 */
.L_x_1111:
        /* <DEDUP_REMOVED lines=12> */
.L_x_1113:
[----:B------:R-:W-:Y:S05]  /*69b0*/  BSYNC B0 ;  /* 0x0000000000007941 */ /* 0x000fea0003800000 */
.L_x_1112:
[----:B--2---:R-:W-:Y:S01]  /*69c0*/  IADD3 R4, P0, R14, c[0x0][0x348], RZ ;  /* 0x0000d2000e047a10 */ /* 0x004fe20007f1e0ff */
[----:B------:R-:W-:Y:S03]  /*69d0*/  BSSY B0, `(.L_x_1114) ;  /* 0x0000008000007945 */ /* 0x000fe60003800000 */
[----:B------:R-:W-:Y:S01]  /*69e0*/  IADD3.X R5, R15, c[0x0][0x34c], RZ, P0, !PT ;  /* 0x0000d3000f057a10 */ /* 0x000fe200007fe4ff */
[----:B------:R-:W-:Y:S05]  /*69f0*/  @P1 BRA `(.L_x_1115) ;  /* 0x0000005000001947 */ /* 0x000fea0003800000 */
.L_x_1116:
[----:B------:R-:W2:Y:S01]  /*6a00*/  LDG.E.STRONG.GPU R0, [R4.64] ;  /* 0x0000001604007981 */ /* 0x000ea2000c1ef900 */
[----:B------:R-:W-:Y:S01]  /*6a10*/  YIELD ;  /* 0x0000000000007946 */ /* 0x000fe20003800000 */
[----:B--2---:R-:W-:Y:S01]  /*6a20*/  ISETP.NE.AND P0, PT, R0, R6, PT ;  /* 0x000000060000720c */ /* 0x004fe20003f05270 */
[----:B------:R-:W-:-:S12]  /*6a30*/  CCTL.IVALL ;  /* 0x00000000ff00798f */ /* 0x000fd80002000000 */
[----:B------:R-:W-:Y:S05]  /*6a40*/  @P0 BRA `(.L_x_1116) ;  /* 0xffffffb000000947 */ /* 0x000fea000383ffff */
.L_x_1115:
[----:B------:R-:W-:Y:S05]  /*6a50*/  BSYNC B0 ;  /* 0x0000000000007941 */ /* 0x000fea0003800000 */
.L_x_1114:
[----:B------:R-:W-:Y:S05]  /*6a60*/  BRA.CONV ~URZ, `(.L_x_1117) ;  /* 0x000000237f007947 */ /* 0x000fea000b800000 */
[----:B-1----:R-:W-:Y:S02]  /*6a70*/  MOV R2, 0x6a90 ;  /* 0x00006a9000027802 */ /* 0x002fe40000000f00 */
[----:B------:R-:W-:Y:S05]  /*6a80*/  CALL.REL.NOINC `($__internal_6_$__cuda_sm70_warpsync) ;  /* 0x000005c000007944 */ /* 0x000fea0003c00000 */
.L_x_1117:
        /* <DEDUP_REMOVED lines=80> */
.L_x_1118:
        /* <DEDUP_REMOVED lines=12> */
        .weak           $__internal_6_$__cuda_sm70_warpsync
        .type           $__internal_6_$__cuda_sm70_warpsync,@function
        .size           $__internal_6_$__cuda_sm70_warpsync,(.L_x_2319 - $__internal_6_$__cuda_sm70_warpsync)
$__internal_6_$__cuda_sm70_warpsync:
[----:B------:R-:W-:Y:S01]  /*7050*/  MOV R3, 0x0 ;  /* 0x0000000000037802 */ /* 0x000fe20000000f00 */
[----:B------:R-:W-:Y:S04]  /*7060*/  WARPSYNC R17 ;  /* 0x0000001100007348 */ /* 0x000fe80003800000 */
[----:B------:R-:W-:Y:S05]  /*7070*/  RET.REL.NODEC R2 `(_ZN7cutlass13device_kernelIN5flash19enable_sm80_to_sm89INS1_16FlashAttnBwdSm80INS1_25CollectiveMainloopBwdSm80ILi2ELi2EN4cute5tupleIJNS5_1CILi64EEENS7_ILi128EEES9_EEENS_6half_tEfNS_4arch4Sm80ELb0ELb0ELb0ELb0ELb1ELb0ELb0ELb0ELi2ELi2ELi2ELi2ELb0EEENS1_24CollectiveEpilogueBwdGQAISA_fSD_Li256ELb0ELb1EEENS1_19SingleTileSchedulerILb0ELb0ELb0ELi128EEEEEEEEEvNT_6ParamsE) ;  /* 0xffff8f8002007950 */ /* 0x000fea0003c3ffff */
.L_x_1119:
        /* <DEDUP_REMOVED lines=16> */
.L_x_2319:


//--------------------- .text._ZN7cutlass13device_kernelIN5flash19enable_sm80_to_sm89INS1_16FlashAttnBwdSm80INS1_25CollectiveMainloopBwdSm80ILi2ELi2EN4cute5tupleIJNS5_1CILi64EEENS7_ILi128EEES9_EEENS_6half_tEfNS_4arch4Sm80ELb0ELb0ELb0ELb1ELb0ELb0ELb0ELb0ELi2ELi2ELi2ELi2ELb0EEENS1_21CollectiveEpilogueBwdISA_SB_SD_Li256ELb1ELb0ELi4EEENS1_19SingleTileSchedulerILb1ELb0ELb0ELi128EEEEEEEEEvNT_6ParamsE --------------------------
	.section	.text._ZN7cutlass13device_kernelIN5flash19enable_sm80_to_sm89INS1_16FlashAttnBwdSm80INS1_25CollectiveMainloopBwdSm80ILi2ELi2EN4cute5tupleIJNS5_1CILi64EEENS7_ILi128EEES9_EEENS_6half_tEfNS_4arch4Sm80ELb0ELb0ELb0ELb1ELb0ELb0ELb0ELb0ELi2ELi2ELi2ELi2ELb0EEENS1_21CollectiveEpilogueBwdISA_SB_SD_Li256ELb1ELb0ELi4EEENS1_19SingleTileSchedulerILb1ELb0ELb0ELi128EEEEEEEEEvNT_6ParamsE,"ax",@progbits
	.sectioninfo	@"SHI_REGISTERS=255"
	.align	128
.text._ZN7cutlass13device_kernelIN5flash19enable_sm80_to_sm89INS1_16FlashAttnBwdSm80INS1_25CollectiveMainloopBwdSm80ILi2ELi2EN4cute5tupleIJNS5_1CILi64EEENS7_ILi128EEES9_EEENS_6half_tEfNS_4arch4Sm80ELb0ELb0ELb0ELb1ELb0ELb0ELb0ELb0ELi2ELi2ELi2ELi2ELb0EEENS1_21CollectiveEpilogueBwdISA_SB_SD_Li256ELb1ELb0ELi4EEENS1_19SingleTileSchedulerILb1ELb0ELb0ELi128EEEEEEEEEvNT_6ParamsE:
        .type           _ZN7cutlass13device_kernelIN5flash19enable_sm80_to_sm89INS1_16FlashAttnBwdSm80INS1_25CollectiveMainloopBwdSm80ILi2ELi2EN4cute5tupleIJNS5_1CILi64EEENS7_ILi128EEES9_EEENS_6half_tEfNS_4arch4Sm80ELb0ELb0ELb0ELb1ELb0ELb0ELb0ELb0ELi2ELi2ELi2ELi2ELb0EEENS1_21CollectiveEpilogueBwdISA_SB_SD_Li256ELb1ELb0ELi4EEENS1_19SingleTileSchedulerILb1ELb0ELb0ELi128EEEEEEEEEvNT_6ParamsE,@function
        .size           _ZN7cutlass13device_kernelIN5flash19enable_sm80_to_sm89INS1_16FlashAttnBwdSm80INS1_25CollectiveMainloopBwdSm80ILi2ELi2EN4cute5tupleIJNS5_1CILi64EEENS7_ILi128EEES9_EEENS_6half_tEfNS_4arch4Sm80ELb0ELb0ELb0ELb1ELb0ELb0ELb0ELb0ELi2ELi2ELi2ELi2ELb0EEENS1_21CollectiveEpilogueBwdISA_SB_SD_Li256ELb1ELb0ELi4EEENS1_19SingleTileSchedulerILb1ELb0ELb0ELi128EEEEEEEEEvNT_6ParamsE,(.L_x_2321 - _ZN7cutlass13device_kernelIN5flash19enable_sm80_to_sm89INS1_16FlashAttnBwdSm80INS1_25CollectiveMainloopBwdSm80ILi2ELi2EN4cute5tupleIJNS5_1CILi64EEENS7_ILi128EEES9_EEENS_6half_tEfNS_4arch4Sm80ELb0ELb0ELb0ELb1ELb0ELb0ELb0ELb0ELi2ELi2ELi2ELi2ELb0EEENS1_21CollectiveEpilogueBwdISA_SB_SD_Li256ELb1ELb0ELi4EEENS1_19SingleTileSchedulerILb1ELb0ELb0ELi128EEEEEEEEEvNT_6ParamsE)
        .other          _ZN7cutlass13device_kernelIN5flash19enable_sm80_to_sm89INS1_16FlashAttnBwdSm80INS1_25CollectiveMainloopBwdSm80ILi2ELi2EN4cute5tupleIJNS5_1CILi64EEENS7_ILi128EEES9_EEENS_6half_tEfNS_4arch4Sm80ELb0ELb0ELb0ELb1ELb0ELb0ELb0ELb0ELi2ELi2ELi2ELi2ELb0EEENS1_21CollectiveEpilogueBwdISA_SB_SD_Li256ELb1ELb0ELi4EEENS1_19SingleTileSchedulerILb1ELb0ELb0ELi128EEEEEEEEEvNT_6ParamsE,@"STO_CUDA_ENTRY STV_DEFAULT"
_ZN7cutlass13device_kernelIN5flash19enable_sm80_to_sm89INS1_16FlashAttnBwdSm80INS1_25CollectiveMainloopBwdSm80ILi2ELi2EN4cute5tupleIJNS5_1CILi64EEENS7_ILi128EEES9_EEENS_6half_tEfNS_4arch4Sm80ELb0ELb0ELb0ELb1ELb0ELb0ELb0ELb0ELi2ELi2ELi2ELi2ELb0EEENS1_21CollectiveEpilogueBwdISA_SB_SD_Li256ELb1ELb0ELi4EEENS1_19SingleTileSchedulerILb1ELb0ELb0ELi128EEEEEEEEEvNT_6ParamsE:
        /* <DEDUP_REMOVED lines=18> */
.L_x_1121:
        /* <DEDUP_REMOVED lines=8> */
.L_x_1123:
[----:B------:R-:W-:Y:S02]  /*01a0*/  MOV R0, c[0x0][0x3a4] ;  /* 0x0000e90000007a02 */ /* 0x000fe40000000f00 */
.L_x_1122:
[----:B-1----:R-:W-:-:S05]  /*01b0*/  IMAD.SHL.U32 R2, R37, 0x80, RZ ;  /* 0x0000008025027824 */ /* 0x002fca00078e00ff */
[----:B-----5:R-:W-:-:S04]  /*01c0*/  ISETP.GE.AND P0, PT, R2, R0, PT ;  /* 0x000000000200720c */ /* 0x020fc80003f06270 */
[----:B------:R-:W-:-:S05]  /*01d0*/  SEL R0, R5, 0xffffffff, !P0 ;  /* 0xffffffff05007807 */ /* 0x000fca0004000000 */
[----:B------:R1:W-:Y:S01]  /*01e0*/  STL [R1+0x44], R0 ;  /* 0x0000440001007387 */ /* 0x0003e20000100800 */
[----:B------:R-:W-:Y:S05]  /*01f0*/  BRA `(.L_x_1124) ;  /* 0x0000012000007947 */ /* 0x000fea0003800000 */
.L_x_1120:
[----:B---34-:R-:W-:-:S04]  /*0200*/  ISETP.NE.U32.AND P0, PT, RZ, c[0x0][0x3c0], PT ;  /* 0x0000f000ff007a0c */ /* 0x018fc80003f05070 */
[----:B------:R-:W-:-:S13]  /*0210*/  ISETP.NE.AND.EX P0, PT, RZ, c[0x0][0x3c4], PT, P0 ;  /* 0x0000f100ff007a0c */ /* 0x000fda0003f05300 */
[----:B------:R-:W-:Y:S05]  /*0220*/  @!P0 BRA `(.L_x_1125) ;  /* 0x0000002000008947 */ /* 0x000fea0003800000 */
[----:B------:R1:W5:Y:S01]  /*0230*/  LDG.E R0, [R2.64] ;  /* 0x0000001002007981 */ /* 0x000362000c1e1900 */
[----:B------:R-:W-:Y:S05]  /*0240*/  BRA `(.L_x_1126) ;  /* 0x0000009000007947 */ /* 0x000fea0003800000 */
.L_x_1125:
        /* <DEDUP_REMOVED lines=8> */
.L_x_1127:
[----:B------:R-:W-:Y:S02]  /*02d0*/  MOV R0, c[0x0][0x3a4] ;  /* 0x0000e90000007a02 */ /* 0x000fe40000000f00 */
.L_x_1126:
[----:B-1----:R-:W-:-:S05]  /*02e0*/  IMAD.SHL.U32 R2, R37, 0x80, RZ ;  /* 0x0000008025027824 */ /* 0x002fca00078e00ff */
[----:B-----5:R-:W-:-:S04]  /*02f0*/  ISETP.GE.AND P0, PT, R2, R0, PT ;  /* 0x000000000200720c */ /* 0x020fc80003f06270 */
[----:B------:R-:W-:-:S05]  /*0300*/  SEL R0, R5, 0xffffffff, !P0 ;  /* 0xffffffff05007807 */ /* 0x000fca0004000000 */
[----:B------:R1:W-:Y:S04]  /*0310*/  STL [R1+0x44], R0 ;  /* 0x0000440001007387 */ /* 0x0003e80000100800 */
.L_x_1124:
[----:B------:R-:W2:Y:S02]  /*0320*/  LDL R39, [R1+0x44] ;  /* 0x0000440001277983 */ /* 0x000ea40000100800 */
[----:B--2---:R-:W-:-:S13]  /*0330*/  ISETP.GE.AND P0, PT, R39, RZ, PT ;  /* 0x000000ff2700720c */ /* 0x004fda0003f06270 */
[----:B------:R-:W-:Y:S05]  /*0340*/  @!P0 EXIT ;  /* 0x000000000000894d */ /* 0x000fea0003800000 */
[----:B------:R-:W-:Y:S01]  /*0350*/  ISETP.NE.U32.AND P0, PT, RZ, c[0x0][0x2d8], PT ;  /* 0x0000b600ff007a0c */ /* 0x000fe20003f05070 */
[----:B------:R-:W-:Y:S01]  /*0360*/  IMAD.WIDE R6, R39, R9, c[0x0][0x2c8] ;  /* 0x0000b20027067625 */ /* 0x000fe200078e0209 */
[----:B------:R-:W-:Y:S02]  /*0370*/  ISETP.NE.U32.AND P2, PT, RZ, c[0x0][0x2c8], PT ;  /* 0x0000b200ff007a0c */ /* 0x000fe40003f45070 */
[----:B------:R-:W-:Y:S02]  /*0380*/  ISETP.NE.AND.EX P0, PT, RZ, c[0x0][0x2dc], PT, P0 ;  /* 0x0000b700ff007a0c */ /* 0x000fe40003f05300 */
[----:B------:R-:W-:Y:S02]  /*0390*/  ISETP.NE.AND.EX P2, PT, RZ, c[0x0][0x2cc], PT, P2 ;  /* 0x0000b300ff007a0c */ /* 0x000fe40003f45320 */
[----:B------:R-:W-:-:S09]  /*03a0*/  ISETP.NE.U32.AND P4, PT, RZ, c[0x0][0x2d0], PT ;  /* 0x0000b400ff007a0c */ /* 0x000fd20003f85070 */
[----:B------:R-:W-:Y:S02]  /*03b0*/  @P0 IMAD.WIDE R2, R39, R9, c[0x0][0x2d8] ;  /* 0x0000b60027020625 */ /* 0x000fe400078e0209 */
[----:B-1----:R-:W2:Y:S01]  /*03c0*/  @P2 LDG.E R0, [R6.64] ;  /* 0x0000001006002981 */ /* 0x002ea2000c1e1900 */
[----:B------:R-:W-:-:S03]  /*03d0*/  ISETP.NE.AND.EX P4, PT, RZ, c[0x0][0x2d4], PT, P4 ;  /* 0x0000b500ff007a0c */ /* 0x000fc60003f85340 */
[----:B------:R-:W3:Y:S01]  /*03e0*/  @P0 LDG.E R2, [R2.64] ;  /* 0x0000001002020981 */ /* 0x000ee2000c1e1900 */
[----:B------:R-:W-:Y:S01]  /*03f0*/  CS2R R14, SRZ ;  /* 0x00000000000e7805 */ /* 0x000fe2000001ff00 */
[----:B------:R-:W-:-:S05]  /*0400*/  IMAD.WIDE R4, R39, R9, c[0x0][0x2d0] ;  /* 0x0000b40027047625 */ /* 0x000fca00078e0209 */
[----:B------:R1:W5:Y:S04]  /*0410*/  @P2 LDG.E R14, [R6.64] ;  /* 0x00000010060e2981 */ /* 0x000368000c1e1900 */
[----:B------:R1:W5:Y:S01]  /*0420*/  @P4 LDG.E R15, [R4.64] ;  /* 0x00000010040f4981 */ /* 0x000362000c1e1900 */
[----:B------:R-:W-:Y:S01]  /*0430*/  ULDC UR14, c[0x0][0x168] ;  /* 0x00005a00000e7ab9 */ /* 0x000fe20000000800 */
[----:B------:R-:W-:Y:S02]  /*0440*/  IMAD.MOV.U32 R8, RZ, RZ, RZ ;  /* 0x000000ffff087224 */ /* 0x000fe400078e00ff */
[----:B------:R-:W-:Y:S02]  /*0450*/  IMAD.MOV.U32 R13, RZ, RZ, c[0x0][0x198] ;  /* 0x00006600ff0d7624 */ /* 0x000fe400078e00ff */
[----:B--2---:R-:W-:Y:S01]  /*0460*/  @P2 IMAD R0, R39, 0x40, R0 ;  /* 0x0000004027002824 */ /* 0x004fe200078e0200 */
[----:B---3--:R2:W3:Y:S04]  /*0470*/  @P0 R2UR UR14, R2 ;  /* 0x00000000020e03c2 */ /* 0x0084e800000e0000 */
[----:B--2---:R-:W-:-:S04]  /*0480*/  @P2 SHF.R.S32.HI R2, RZ, 0x1f, R0 ;  /* 0x0000001fff022819 */ /* 0x004fc80000011400 */
[----:B------:R-:W-:-:S04]  /*0490*/  @P2 LEA.HI R0, R2, R0, RZ, 0x6 ;  /* 0x0000000002002211 */ /* 0x000fc800078f30ff */
[----:B------:R-:W-:Y:S01]  /*04a0*/  @P2 LOP3.LUT R8, R0, 0xffffffc0, RZ, 0xc0, !PT ;  /* 0xffffffc000082812 */ /* 0x000fe200078ec0ff */
[----:B------:R-:W-:Y:S05]  /*04b0*/  @P0 BRA `(.L_x_1128) ;  /* 0x0000006000000947 */ /* 0x000fea0003800000 */
[----:B-1-3--:R-:W-:Y:S05]  /*04c0*/  @!P2 BRA `(.L_x_1128) ;  /* 0x000000500000a947 */ /* 0x00afea0003800000 */
[----:B------:R-:W2:Y:S04]  /*04d0*/  LDG.E R2, [R6.64] ;  /* 0x0000001006027981 */ /* 0x000ea8000c1e1900 */
[----:B------:R-:W3:Y:S01]  /*04e0*/  LDG.E R0, [R6.64+0x4] ;  /* 0x0000041006007981 */ /* 0x000ee2000c1e1900 */
[----:B--2---:R-:W1:Y:S08]  /*04f0*/  R2UR UR14, R2 ;  /* 0x00000000020e73c2 */ /* 0x004e7000000e0000 */
[----:B---3--:R-:W1:Y:S02]  /*0500*/  R2UR UR4, R0 ;  /* 0x00000000000473c2 */ /* 0x008e6400000e0000 */
[----:B-1----:R-:W-:-:S06]  /*0510*/  UIADD3 UR14, -UR14, UR4, URZ ;  /* 0x000000040e0e7290 */ /* 0x002fcc000fffe13f */
.L_x_1128:
[----:B-1-3--:R-:W-:-:S04]  /*0520*/  ISETP.NE.U32.AND P0, PT, RZ, c[0x0][0x2e0], PT ;  /* 0x0000b800ff007a0c */ /* 0x00afc80003f05070 */
[----:B------:R-:W-:-:S13]  /*0530*/  ISETP.NE.AND.EX P0, PT, RZ, c[0x0][0x2e4], PT, P0 ;  /* 0x0000b900ff007a0c */ /* 0x000fda0003f05300 */
[----:B------:R-:W-:Y:S05]  /*0540*/  @!P0 BRA `(.L_x_1129) ;  /* 0x0000003000008947 */ /* 0x000fea0003800000 */
[----:B------:R-:W-:-:S05]  /*0550*/  IMAD.WIDE R2, R39, R9, c[0x0][0x2e0] ;  /* 0x0000b80027027625 */ /* 0x000fca00078e0209 */
[----:B------:R1:W5:Y:S01]  /*0560*/  LDG.E R13, [R2.64] ;  /* 0x00000010020d7981 */ /* 0x000362000c1e1900 */
[----:B------:R-:W-:Y:S05]  /*0570*/  BRA `(.L_x_1130) ;  /* 0x0000004000007947 */ /* 0x000fea0003800000 */
.L_x_1129:
[----:B------:R-:W-:Y:S05]  /*0580*/  @!P4 BRA `(.L_x_1130) ;  /* 0x000000300000c947 */ /* 0x000fea0003800000 */
[----:B------:R-:W2:Y:S04]  /*0590*/  LDG.E R0, [R4.64] ;  /* 0x0000001004007981 */ /* 0x000ea8000c1e1900 */
[----:B------:R-:W2:Y:S02]  /*05a0*/  LDG.E R2, [R4.64+0x4] ;  /* 0x0000041004027981 */ /* 0x000ea4000c1e1900 */
[----:B--2---:R-:W-:Y:S02]  /*05b0*/  IADD3 R13, -R0, R2, RZ ;  /* 0x00000002000d7210 */ /* 0x004fe40007ffe1ff */
.L_x_1130:
[----:B------:R-:W-:Y:S01]  /*05c0*/  UISETP.GE.AND UP0, UPT, UR14, 0x1, UPT ;  /* 0x000000010e00788c */ /* 0x000fe2000bf06270 */
[----:B------:R-:W-:Y:S01]  /*05d0*/  PLOP3.LUT P0, PT, PT, PT, PT, 0x80, 0x0 ;  /* 0x000000000000781c */ /* 0x000fe20003f0f070 */
[----:B------:R-:W-:Y:S01]  /*05e0*/  CS2R R10, SRZ ;  /* 0x00000000000a7805 */ /* 0x000fe2000001ff00 */
[----:B------:R-:W-:Y:S01]  /*05f0*/  IMAD.MOV.U32 R154, RZ, RZ, RZ ;  /* 0x000000ffff9a7224 */ /* 0x000fe200078e00ff */
[----:B------:R-:W-:Y:S01]  /*0600*/  CS2R R158, SRZ ;  /* 0x00000000009e7805 */ /* 0x000fe2000001ff00 */
[----:B------:R-:W-:Y:S01]  /*0610*/  IMAD.MOV.U32 R152, RZ, RZ, RZ ;  /* 0x000000ffff987224 */ /* 0x000fe200078e00ff */
[----:B------:R-:W-:Y:S01]  /*0620*/  PLOP3.LUT P1, PT, PT, PT, UP0, 0x80, 0x0 ;  /* 0x000000000000781c */ /* 0x000fe20003f2f008 */
[----:B------:R-:W-:Y:S01]  /*0630*/  CS2R R156, SRZ ;  /* 0x00000000009c7805 */ /* 0x000fe2000001ff00 */
        /* <DEDUP_REMOVED lines=76> */
[--C-:B------:R-:W-:Y:S01]  /*0b00*/  SHF.R.S32.HI R34, RZ, 0x1f, R36.reuse ;  /* 0x0000001fff227819 */ /* 0x100fe20000011424 */
[----:B------:R-:W-:Y:S01]  /*0b10*/  IMAD.SHL.U32 R5, R35, 0x4, RZ ;  /* 0x0000000423057824 */ /* 0x000fe200078e00ff */
[-C--:B------:R-:W-:Y:S01]  /*0b20*/  IADD3 R28, P0, R0, R35.reuse, RZ ;  /* 0x00000023001c7210 */ /* 0x080fe20007f1e0ff */
[----:B------:R-:W-:Y:S01]  /*0b30*/  IMAD.MOV.U32 R12, RZ, RZ, R36 ;  /* 0x000000ffff0c7224 */ /* 0x000fe200078e0024 */
[----:B------:R-:W-:Y:S01]  /*0b40*/  ISETP.NE.AND P3, PT, R3, 0x1, PT ;  /* 0x000000010300780c */ /* 0x000fe20003f65270 */
[----:B------:R-:W-:Y:S01]  /*0b50*/  IMAD R4, R34, c[0x0][0x270], RZ ;  /* 0x00009c0022047a24 */ /* 0x000fe200078e02ff */
[----:B------:R-:W-:Y:S01]  /*0b60*/  LEA.HI.X.SX32 R29, R0, R2, 0x1, P0 ;  /* 0x00000002001d7211 */ /* 0x000fe200000f0eff */
[----:B------:R-:W-:Y:S01]  /*0b70*/  IMAD R7, R34, c[0x0][0x288], RZ ;  /* 0x0000a20022077a24 */ /* 0x000fe200078e02ff */
[----:B------:R-:W-:Y:S01]  /*0b80*/  SHF.R.S32.HI R0, RZ, 0x1f, R8 ;  /* 0x0000001fff007819 */ /* 0x000fe20000011408 */
[----:B-----5:R-:W-:Y:S01]  /*0b90*/  IMAD R32, R37, -0x80, R13 ;  /* 0xffffff8025207824 */ /* 0x020fe200078e020d */
[C---:B------:R-:W-:Y:S01]  /*0ba0*/  IADD3 R2, P0, R5.reuse, R8, RZ ;  /* 0x0000000805027210 */ /* 0x040fe20007f1e0ff */
[C---:B------:R-:W-:Y:S01]  /*0bb0*/  IMAD R7, R36.reuse, c[0x0][0x28c], R7 ;  /* 0x0000a30024077a24 */ /* 0x040fe200078e0207 */
[----:B------:R-:W-:Y:S01]  /*0bc0*/  SHF.R.S32.HI R33, RZ, 0x1f, R35 ;  /* 0x0000001fff217819 */ /* 0x000fe20000011423 */
[----:B------:R-:W-:Y:S01]  /*0bd0*/  ULDC.64 UR4, c[0x0][0x1d8] ;  /* 0x0000760000047ab9 */ /* 0x000fe20000000a00 */
[----:B------:R-:W-:Y:S01]  /*0be0*/  LEA.HI.X.SX32 R3, R5, R0, 0x1, P0 ;  /* 0x0000000005037211 */ /* 0x000fe200000f0eff */
[C---:B------:R-:W-:Y:S01]  /*0bf0*/  IMAD R0, R36.reuse, c[0x0][0x274], R4 ;  /* 0x00009d0024007a24 */ /* 0x040fe200078e0204 */
[----:B------:R-:W-:Y:S01]  /*0c00*/  LEA.HI R9, R33, R35, RZ, 0x3 ;  /* 0x0000002321097211 */ /* 0x000fe200078f18ff */
[----:B------:R-:W-:Y:S01]  /*0c10*/  @P3 IMAD.HI.U32 R10, R36, c[0x0][0x24c], RZ ;  /* 0x00009300240a3a27 */ /* 0x000fe200078e00ff */
[----:B------:R-:W-:-:S02]  /*0c20*/  SHF.R.S32.HI R23, RZ, 0x1f, R39 ;  /* 0x0000001fff177819 */ /* 0x000fc40000011427 */
[----:B------:R-:W-:Y:S01]  /*0c30*/  SHF.R.S32.HI R38, RZ, 0x3, R9 ;  /* 0x00000003ff267819 */ /* 0x000fe20000011409 */
[C---:B------:R-:W-:Y:S01]  /*0c40*/  IMAD.WIDE.U32 R4, R36.reuse, c[0x0][0x270], R2 ;  /* 0x00009c0024047a25 */ /* 0x040fe200078e0002 */
[----:B------:R-:W-:Y:S02]  /*0c50*/  @P3 SHF.R.U32.HI R12, RZ, c[0x0][0x250], R10 ;  /* 0x00009400ff0c3a19 */ /* 0x000fe4000001160a */
[----:B------:R-:W-:Y:S01]  /*0c60*/  SHF.R.S32.HI R11, RZ, 0x1f, R38 ;  /* 0x0000001fff0b7819 */ /* 0x000fe20000011426 */
[----:B------:R-:W-:Y:S01]  /*0c70*/  IMAD.WIDE.U32 R2, R36, c[0x0][0x288], R2 ;  /* 0x0000a20024027a25 */ /* 0x000fe200078e0002 */
[C---:B------:R-:W-:Y:S01]  /*0c80*/  IADD3 R8, P1, R38.reuse, R14, RZ ;  /* 0x0000000e26087210 */ /* 0x040fe20007f3e0ff */
[----:B------:R-:W-:Y:S01]  /*0c90*/  STL [R1], R38 ;  /* 0x0000002601007387 */ /* 0x000fe20000100800 */
[----:B------:R-:W-:Y:S01]  /*0ca0*/  IADD3 R6, P0, R38, R15, RZ ;  /* 0x0000000f26067210 */ /* 0x000fe20007f1e0ff */
[----:B------:R-:W-:Y:S01]  /*0cb0*/  IMAD.IADD R5, R5, 0x1, R0 ;  /* 0x0000000105057824 */ /* 0x000fe200078e0200 */
[----:B------:R-:W-:Y:S01]  /*0cc0*/  LOP3.LUT R0, R9, 0xfffffff8, RZ, 0xc0, !PT ;  /* 0xfffffff809007812 */ /* 0x000fe200078ec0ff */
[----:B------:R-:W-:Y:S01]  /*0cd0*/  IMAD.IADD R3, R3, 0x1, R7 ;  /* 0x0000000103037824 */ /* 0x000fe200078e0207 */
[----:B------:R-:W-:-:S02]  /*0ce0*/  LEA.HI.X.SX32 R10, R14, R11, 0x1, P1 ;  /* 0x0000000b0e0a7211 */ /* 0x000fc400008f0eff */
[----:B------:R-:W-:Y:S01]  /*0cf0*/  LEA.HI.X.SX32 R7, R15, R11, 0x1, P0 ;  /* 0x0000000b0f077211 */ /* 0x000fe200000f0eff */
[----:B------:R-:W-:Y:S01]  /*0d00*/  IMAD.SHL.U32 R11, R38, 0x40, RZ ;  /* 0x00000040260b7824 */ /* 0x000fe200078e00ff */
[----:B------:R-:W-:Y:S01]  /*0d10*/  LEA.HI R9, R33, R35, RZ, 0x6 ;  /* 0x0000002321097211 */ /* 0x000fe200078f30ff */
[----:B------:R-:W-:Y:S01]  /*0d20*/  IMAD.IADD R27, R35, 0x1, -R0 ;  /* 0x00000001231b7824 */ /* 0x000fe200078e0a00 */
[----:B------:R-:W-:Y:S01]  /*0d30*/  SEL R25, R23, RZ, !P2 ;  /* 0x000000ff17197207 */ /* 0x000fe20005000000 */
[----:B------:R-:W-:Y:S01]  /*0d40*/  IMAD.WIDE R14, R37, 0x80, R6 ;  /* 0x00000080250e7825 */ /* 0x000fe200078e0206 */
[----:B------:R-:W-:Y:S02]  /*0d50*/  SHF.R.S32.HI R26, RZ, 0x6, R9 ;  /* 0x00000006ff1a7819 */ /* 0x000fe40000011409 */
[----:B------:R-:W-:Y:S01]  /*0d60*/  LOP3.LUT R0, R11, 0x1c0, RZ, 0xc0, !PT ;  /* 0x000001c00b007812 */ /* 0x000fe200078ec0ff */
[----:B------:R-:W-:Y:S01]  /*0d70*/  IMAD.SHL.U32 R16, R27, 0x8, RZ ;  /* 0x000000081b107824 */ /* 0x000fe200078e00ff */
[----:B------:R-:W-:Y:S01]  /*0d80*/  SEL R30, R39, RZ, !P2 ;  /* 0x000000ff271e7207 */ /* 0x000fe20005000000 */
[----:B------:R-:W-:-:S02]  /*0d90*/  IMAD.SHL.U32 R218, R26, 0x200, RZ ;  /* 0x000002001ada7824 */ /* 0x000fc400078e00ff */
[C---:B------:R-:W-:Y:S01]  /*0da0*/  IMAD R7, R25.reuse, c[0x0][0x278], RZ ;  /* 0x00009e0019077a24 */ /* 0x040fe200078e02ff */
[----:B------:R-:W-:Y:S01]  /*0db0*/  LOP3.LUT R9, R0, 0x38, R16, 0xf8, !PT ;  /* 0x0000003800097812 */ /* 0x000fe200078ef810 */
[----:B------:R-:W-:Y:S01]  /*0dc0*/  IMAD R6, R25, c[0x0][0x290], RZ ;  /* 0x0000a40019067a24 */ /* 0x000fe200078e02ff */
[----:B------:R-:W-:Y:S01]  /*0dd0*/  SHF.R.U32.HI R0, RZ, 0x3, R0 ;  /* 0x00000003ff007819 */ /* 0x000fe20000011600 */
[C---:B------:R-:W-:Y:S01]  /*0de0*/  IMAD R22, R30.reuse, c[0x0][0x27c], R7 ;  /* 0x00009f001e167a24 */ /* 0x040fe200078e0207 */
[----:B------:R-:W-:Y:S01]  /*0df0*/  SHF.R.S32.HI R17, RZ, 0x1f, R16 ;  /* 0x0000001fff117819 */ /* 0x000fe20000011410 */
[----:B------:R-:W-:Y:S01]  /*0e00*/  IMAD R18, R30, c[0x0][0x294], R6 ;  /* 0x0000a5001e127a24 */ /* 0x000fe200078e0206 */
[----:B------:R-:W-:Y:S01]  /*0e10*/  LOP3.LUT R31, R218, R9, R0, 0xf6, !PT ;  /* 0x00000009da1f7212 */ /* 0x000fe200078ef600 */
[----:B------:R-:W-:Y:S01]  /*0e20*/  IMAD R7, R10, c[0x0][0x208], RZ ;  /* 0x000082000a077a24 */ /* 0x000fe200078e02ff */
[----:B------:R-:W-:Y:S01]  /*0e30*/  SHF.R.S32.HI R0, RZ, 0x1f, R12 ;  /* 0x0000001fff007819 */ /* 0x000fe2000001140c */
[----:B------:R-:W-:-:S04]  /*0e40*/  IMAD.WIDE.U32 R2, R30, c[0x0][0x290], R2 ;  /* 0x0000a4001e027a25 */ /* 0x000fc800078e0002 */
[----:B------:R-:W-:Y:S01]  /*0e50*/  IMAD R6, R0, c[0x0][0x1e0], RZ ;  /* 0x0000780000067a24 */ /* 0x000fe200078e02ff */
[----:B------:R-:W-:Y:S01]  /*0e60*/  LEA R40, P0, R2, c[0x0][0x280], 0x2 ;  /* 0x0000a00002287a11 */ /* 0x000fe200078010ff */
[----:B------:R-:W-:Y:S02]  /*0e70*/  IMAD R0, R0, c[0x0][0x1b0], RZ ;  /* 0x00006c0000007a24 */ /* 0x000fe400078e02ff */
[----:B------:R-:W-:Y:S02]  /*0e80*/  IMAD R20, R8, c[0x0][0x20c], R7 ;  /* 0x0000830008147a24 */ /* 0x000fe400078e0207 */
[----:B------:R-:W-:Y:S02]  /*0e90*/  IMAD R21, R12, c[0x0][0x1e4], R6 ;  /* 0x000079000c157a24 */ /* 0x000fe400078e0206 */
[----:B------:R-:W-:-:S04]  /*0ea0*/  IMAD.WIDE.U32 R6, R30, c[0x0][0x278], R4 ;  /* 0x00009e001e067a25 */ /* 0x000fc800078e0004 */
[----:B------:R-:W-:Y:S01]  /*0eb0*/  IMAD R24, R12, c[0x0][0x1b4], R0 ;  /* 0x00006d000c187a24 */ /* 0x000fe200078e0200 */
[----:B------:R-:W-:Y:S01]  /*0ec0*/  LEA R42, P1, R6, c[0x0][0x258], 0x2 ;  /* 0x00009600062a7a11 */ /* 0x000fe200078210ff */
[----:B------:R-:W-:Y:S02]  /*0ed0*/  IMAD.IADD R0, R7, 0x1, R22 ;  /* 0x0000000107007824 */ /* 0x000fe400078e0216 */
[----:B------:R-:W-:Y:S02]  /*0ee0*/  IMAD.IADD R18, R3, 0x1, R18 ;  /* 0x0000000103127824 */ /* 0x000fe400078e0212 */
[----:B------:R-:W-:Y:S01]  /*0ef0*/  IMAD R9, R10, c[0x0][0x178], RZ ;  /* 0x00005e000a097a24 */ /* 0x000fe200078e02ff */
[----:B------:R-:W-:Y:S01]  /*0f00*/  LEA.HI.X R43, R6, c[0x0][0x25c], R0, 0x2, P1 ;  /* 0x00009700062b7a11 */ /* 0x000fe200008f1400 */
[----:B------:R-:W-:Y:S01]  /*0f10*/  IMAD.WIDE.U32 R4, R8, c[0x0][0x178], R16 ;  /* 0x00005e0008047a25 */ /* 0x000fe200078e0010 */
[----:B------:R-:W-:Y:S02]  /*0f20*/  LEA.HI.X R41, R2, c[0x0][0x284], R18, 0x2, P0 ;  /* 0x0000a10002297a11 */ /* 0x000fe400000f1412 */
[----:B------:R-:W-:Y:S01]  /*0f30*/  SEL R0, R23, RZ, !P4 ;  /* 0x000000ff17007207 */ /* 0x000fe20006000000 */
[----:B------:R-:W-:Y:S01]  /*0f40*/  IMAD R19, R8, c[0x0][0x17c], R9 ;  /* 0x00005f0008137a24 */ /* 0x000fe200078e0209 */
[----:B------:R-:W-:Y:S01]  /*0f50*/  STL.64 [R1+0x28], R42 ;  /* 0x0000282a01007387 */ /* 0x000fe20000100a00 */
[----:B------:R-:W-:-:S03]  /*0f60*/  IMAD.WIDE.U32 R10, R12, c[0x0][0x1e0], R16 ;  /* 0x000078000c0a7a25 */ /* 0x000fc600078e0010 */
[----:B------:R-:W-:Y:S01]  /*0f70*/  STL.64 [R1+0x20], R40 ;  /* 0x0000202801007387 */ /* 0x000fe20000100a00 */
[----:B------:R-:W-:Y:S02]  /*0f80*/  IMAD.IADD R7, R5, 0x1, R19 ;  /* 0x0000000105077824 */ /* 0x000fe400078e0213 */
[--C-:B------:R-:W-:Y:S01]  /*0f90*/  IMAD.WIDE.U32 R8, R8, c[0x0][0x208], R16.reuse ;  /* 0x0000820008087a25 */ /* 0x100fe200078e0010 */
[----:B------:R-:W2:Y:S03]  /*0fa0*/  LDL.LU R19, [R1+0x18] ;  /* 0x0000180001137983 */ /* 0x000ea60000300800 */
[----:B------:R-:W-:-:S04]  /*0fb0*/  IMAD.WIDE.U32 R12, R12, c[0x0][0x1b0], R16 ;  /* 0x00006c000c0c7a25 */ /* 0x000fc800078e0010 */
[----:B------:R-:W-:Y:S02]  /*0fc0*/  IMAD.IADD R3, R11, 0x1, R21 ;  /* 0x000000010b037824 */ /* 0x000fe400078e0215 */
[----:B------:R-:W-:Y:S02]  /*0fd0*/  IMAD R11, R34, c[0x0][0x180], RZ ;  /* 0x00006000220b7a24 */ /* 0x000fe400078e02ff */
[----:B------:R-:W-:Y:S02]  /*0fe0*/  IMAD.MOV.U32 R6, RZ, RZ, R4 ;  /* 0x000000ffff067224 */ /* 0x000fe400078e0004 */
[----:B------:R-:W-:Y:S02]  /*0ff0*/  IMAD.MOV.U32 R4, RZ, RZ, R8 ;  /* 0x000000ffff047224 */ /* 0x000fe400078e0008 */
[----:B------:R-:W-:Y:S02]  /*1000*/  IMAD.MOV.U32 R8, RZ, RZ, R12 ;  /* 0x000000ffff087224 */ /* 0x000fe400078e000c */
[----:B------:R-:W-:Y:S01]  /*1010*/  IMAD.MOV.U32 R2, RZ, RZ, R10 ;  /* 0x000000ffff027224 */ /* 0x000fe200078e000a */
[----:B------:R-:W-:Y:S01]  /*1020*/  SEL R10, R39, RZ, !P4 ;  /* 0x000000ff270a7207 */ /* 0x000fe20006000000 */
[----:B------:R-:W-:-:S02]  /*1030*/  IMAD R12, R36, c[0x0][0x184], R11 ;  /* 0x00006100240c7a24 */ /* 0x000fc400078e020b */
[----:B------:R-:W-:Y:S02]  /*1040*/  IMAD.IADD R5, R9, 0x1, R20 ;  /* 0x0000000109057824 */ /* 0x000fe400078e0214 */
[C---:B------:R-:W-:Y:S02]  /*1050*/  IMAD R11, R0.reuse, c[0x0][0x1e8], RZ ;  /* 0x00007a00000b7a24 */ /* 0x040fe400078e02ff */
[----:B------:R-:W-:Y:S02]  /*1060*/  IMAD.IADD R9, R13, 0x1, R24 ;  /* 0x000000010d097824 */ /* 0x000fe400078e0218 */
[----:B------:R-:W-:Y:S02]  /*1070*/  IMAD R0, R0, c[0x0][0x1b8], RZ ;  /* 0x00006e0000007a24 */ /* 0x000fe400078e02ff */
[----:B------:R-:W-:-:S04]  /*1080*/  IMAD.WIDE.U32 R6, R36, c[0x0][0x180], R6 ;  /* 0x0000600024067a25 */ /* 0x000fc800078e0006 */
[C---:B------:R-:W-:Y:S02]  /*1090*/  IMAD R11, R10.reuse, c[0x0][0x1ec], R11 ;  /* 0x00007b000a0b7a24 */ /* 0x040fe400078e020b */
[----:B------:R-:W-:-:S04]  /*10a0*/  IMAD.WIDE.U32 R2, R10, c[0x0][0x1e8], R2 ;  /* 0x00007a000a027a25 */ /* 0x000fc800078e0002 */
[C---:B------:R-:W-:Y:S02]  /*10b0*/  IMAD R18, R10.reuse, c[0x0][0x1bc], R0 ;  /* 0x00006f000a127a24 */ /* 0x040fe400078e0200 */
[----:B------:R-:W-:-:S04]  /*10c0*/  IMAD.WIDE.U32 R8, R10, c[0x0][0x1b8], R8 ;  /* 0x00006e000a087a25 */ /* 0x000fc800078e0008 */
[----:B------:R-:W-:Y:S02]  /*10d0*/  IMAD R10, R25, c[0x0][0x188], RZ ;  /* 0x00006200190a7a24 */ /* 0x000fe400078e02ff */
[----:B------:R-:W-:Y:S02]  /*10e0*/  IMAD.IADD R7, R7, 0x1, R12 ;  /* 0x0000000107077824 */ /* 0x000fe400078e020c */
[----:B------:R-:W-:Y:S02]  /*10f0*/  IMAD R13, R34, c[0x0][0x210], RZ ;  /* 0x00008400220d7a24 */ /* 0x000fe400078e02ff */
[----:B------:R-:W-:Y:S02]  /*1100*/  IMAD R12, R30, c[0x0][0x18c], R10 ;  /* 0x000063001e0c7a24 */ /* 0x000fe400078e020a */
[----:B------:R-:W-:Y:S02]  /*1110*/  IMAD R10, R15, c[0x0][0x1d8], RZ ;  /* 0x000076000f0a7a24 */ /* 0x000fe400078e02ff */
[----:B------:R-:W-:-:S02]  /*1120*/  IMAD R13, R36, c[0x0][0x214], R13 ;  /* 0x00008500240d7a24 */ /* 0x000fc400078e020d */
[----:B------:R-:W-:-:S04]  /*1130*/  IMAD.WIDE.U32 R4, R36, c[0x0][0x210], R4 ;  /* 0x0000840024047a25 */ /* 0x000fc800078e0004 */
[----:B------:R-:W-:Y:S02]  /*1140*/  IMAD.IADD R9, R9, 0x1, R18 ;  /* 0x0000000109097824 */ /* 0x000fe400078e0212 */
[----:B------:R-:W-:Y:S02]  /*1150*/  IMAD.IADD R3, R3, 0x1, R11 ;  /* 0x0000000103037824 */ /* 0x000fe400078e020b */
[----:B------:R-:W-:Y:S02]  /*1160*/  IMAD R0, R25, c[0x0][0x218], RZ ;  /* 0x0000860019007a24 */ /* 0x000fe400078e02ff */
[----:B------:R-:W-:Y:S02]  /*1170*/  IMAD R18, R14, c[0x0][0x1dc], R10 ;  /* 0x000077000e127a24 */ /* 0x000fe400078e020a */
[----:B------:R-:W-:-:S04]  /*1180*/  IMAD.WIDE.U32 R10, R30, c[0x0][0x188], R6 ;  /* 0x000062001e0a7a25 */ /* 0x000fc800078e0006 */
[----:B------:R-:W-:Y:S02]  /*1190*/  IMAD.IADD R5, R5, 0x1, R13 ;  /* 0x0000000105057824 */ /* 0x000fe400078e020d */
[----:B------:R-:W-:Y:S02]  /*11a0*/  IMAD R13, R30, c[0x0][0x21c], R0 ;  /* 0x000087001e0d7a24 */ /* 0x000fe400078e0200 */
[----:B------:R-:W-:Y:S01]  /*11b0*/  IMAD.WIDE.U32 R6, R14, c[0x0][0x1d8], R2 ;  /* 0x000076000e067a25 */ /* 0x000fe200078e0002 */
[----:B------:R-:W-:-:S03]  /*11c0*/  LEA R22, P2, R10, c[0x0][0x160], 0x1 ;  /* 0x000058000a167a11 */ /* 0x000fc600078408ff */
[----:B------:R-:W-:Y:S02]  /*11d0*/  IMAD.IADD R0, R11, 0x1, R12 ;  /* 0x000000010b007824 */ /* 0x000fe400078e020c */
[----:B------:R-:W-:Y:S01]  /*11e0*/  IMAD.IADD R3, R7, 0x1, R18 ;  /* 0x0000000107037824 */ /* 0x000fe200078e0212 */
[----:B------:R-:W-:Y:S01]  /*11f0*/  IADD3 R18, R16, 0x40, RZ ;  /* 0x0000004010127810 */ /* 0x000fe20007ffe0ff */
[----:B------:R-:W-:Y:S01]  /*1200*/  IMAD.WIDE.U32 R4, R30, c[0x0][0x218], R4 ;  /* 0x000086001e047a25 */ /* 0x000fe200078e0004 */
[----:B------:R-:W-:Y:S02]  /*1210*/  LEA.HI.X R23, R10, c[0x0][0x164], R0, 0x1, P2 ;  /* 0x000059000a177a11 */ /* 0x000fe400010f0c00 */
[----:B------:R-:W-:Y:S01]  /*1220*/  ISETP.GE.AND P4, PT, R16, c[0x0][0x1cc], PT ;  /* 0x0000730010007a0c */ /* 0x000fe20003f86270 */
[----:B------:R-:W-:Y:S02]  /*1230*/  IMAD R15, R15, c[0x0][0x1a8], RZ ;  /* 0x00006a000f0f7a24 */ /* 0x000fe400078e02ff */
[----:B------:R-:W-:Y:S01]  /*1240*/  IMAD.IADD R0, R32, 0x1, -R38 ;  /* 0x0000000120007824 */ /* 0x000fe200078e0a26 */
[----:B------:R-:W-:Y:S01]  /*1250*/  ISETP.GE.AND P3, PT, R18, c[0x0][0x1cc], PT ;  /* 0x0000730012007a0c */ /* 0x000fe20003f66270 */
[----:B------:R-:W-:Y:S01]  /*1260*/  IMAD.IADD R5, R5, 0x1, R13 ;  /* 0x0000000105057824 */ /* 0x000fe200078e020d */
[----:B------:R-:W-:Y:S01]  /*1270*/  LEA R20, P1, R4, c[0x0][0x1f0], 0x1 ;  /* 0x00007c0004147a11 */ /* 0x000fe200078208ff */
[----:B------:R-:W-:Y:S01]  /*1280*/  IMAD R15, R14, c[0x0][0x1ac], R15 ;  /* 0x00006b000e0f7a24 */ /* 0x000fe200078e020f */
[----:B------:R-:W-:Y:S01]  /*1290*/  LEA R2, P0, R6, c[0x0][0x1c0], 0x1 ;  /* 0x0000700006027a11 */ /* 0x000fe200078008ff */
[----:B------:R-:W-:Y:S01]  /*12a0*/  IMAD.WIDE.U32 R12, R14, c[0x0][0x1a8], R8 ;  /* 0x00006a000e0c7a25 */ /* 0x000fe200078e0008 */
[----:B------:R-:W-:-:S02]  /*12b0*/  ISETP.LT.OR P2, PT, R0, 0x1, P4 ;  /* 0x000000010000780c */ /* 0x000fc40002741670 */
[----:B------:R-:W-:Y:S01]  /*12c0*/  ISETP.LT.OR P6, PT, R0, 0x1, P3 ;  /* 0x000000010000780c */ /* 0x000fe20001fc1670 */
[----:B------:R-:W-:Y:S01]  /*12d0*/  USHF.L.U32 UR7, UR4, 0x6, URZ ;  /* 0x0000000604077899 */ /* 0x000fe2000800063f */
[----:B------:R-:W-:Y:S01]  /*12e0*/  LEA.HI.X R21, R4, c[0x0][0x1f4], R5, 0x1, P1 ;  /* 0x00007d0004157a11 */ /* 0x000fe200008f0c05 */
[----:B------:R-:W-:Y:S01]  /*12f0*/  IMAD.IADD R5, R13, 0x1, R15 ;  /* 0x000000010d057824 */ /* 0x000fe200078e020f */
[----:B------:R-:W-:Y:S01]  /*1300*/  LEA.HI.X R3, R6, c[0x0][0x1c4], R3, 0x1, P0 ;  /* 0x0000710006037a11 */ /* 0x000fe200000f0c03 */
[----:B------:R-:W-:Y:S01]  /*1310*/  UMOV UR10, 0x6 ;  /* 0x00000006000a7882 */ /* 0x000fe20000000000 */
[----:B------:R-:W-:Y:S02]  /*1320*/  LEA R6, P0, R12, c[0x0][0x190], 0x1 ;  /* 0x000064000c067a11 */ /* 0x000fe400078008ff */
[----:B------:R-:W-:Y:S01]  /*1330*/  ISETP.LT.OR P5, PT, R0, 0x21, P4 ;  /* 0x000000210000780c */ /* 0x000fe200027a1670 */
[----:B------:R-:W-:Y:S01]  /*1340*/  USHF.L.U64.HI UR6, UR4, UR10, UR5 ;  /* 0x0000000a04067299 */ /* 0x000fe20008010205 */
[----:B------:R-:W-:Y:S01]  /*1350*/  IMAD.SHL.U32 R8, R31, 0x2, RZ ;  /* 0x000000021f087824 */ /* 0x000fe200078e00ff */
[----:B------:R-:W-:Y:S01]  /*1360*/  LEA.HI.X R7, R12, c[0x0][0x194], R5, 0x1, P0 ;  /* 0x000065000c077a11 */ /* 0x000fe200000f0c05 */
[----:B------:R-:W-:Y:S01]  /*1370*/  IMAD.U32 R12, RZ, RZ, UR7 ;  /* 0x00000007ff0c7e24 */ /* 0x000fe2000f8e00ff */
[----:B------:R-:W-:Y:S01]  /*1380*/  IADD3 R4, P1, R2, UR7, RZ ;  /* 0x0000000702047c10 */ /* 0x000fe2000ff3e0ff */
[----:B------:R-:W-:Y:S01]  /*1390*/  UIADD3 UR9, UP0, UR7, 0x80, URZ ;  /* 0x0000008007097890 */ /* 0x000fe2000ff1e03f */
[----:B------:R-:W-:Y:S01]  /*13a0*/  @!PT LDS RZ, [RZ] ;  /* 0x00000000fffff984 */ /* 0x000fe20000000800 */
[----:B------:R-:W-:Y:S01]  /*13b0*/  @!PT LDS RZ, [RZ] ;  /* 0x00000000fffff984 */ /* 0x000fe20000000800 */
[----:B------:R-:W-:Y:S01]  /*13c0*/  @!PT LDS RZ, [RZ] ;  /* 0x00000000fffff984 */ /* 0x000fe20000000800 */
[----:B------:R1:W-:Y:S01]  /*13d0*/  LDGSTS.E.BYPASS.LTC128B.128 [R8+0x8080], [R2.64], !P2 ;  /* 0x0808000002087fae */ /* 0x0003e2000d101d50 */
[----:B------:R-:W-:Y:S01]  /*13e0*/  ULDC.64 UR4, c[0x0][0x1a8] ;  /* 0x00006a0000047ab9 */ /* 0x000fe20000000a00 */
[----:B------:R-:W-:-:S02]  /*13f0*/  IADD3.X R5, R3, UR6, RZ, P1, !PT ;  /* 0x0000000603057c10 */ /* 0x000fc40008ffe4ff */
[----:B------:R-:W-:Y:S01]  /*1400*/  IADD3 R12, P2, P1, R12, 0x80, R2 ;  /* 0x000000800c0c7810 */ /* 0x000fe2000795e002 */
[----:B------:R1:W-:Y:S01]  /*1410*/  LDGSTS.E.BYPASS.LTC128B.128 [R8+0xc080], [R2.64+0x80], !P6 ;  /* 0x0c08008002087fae */ /* 0x0003e2000f101d50 */
[C---:B------:R-:W-:Y:S01]  /*1420*/  ISETP.LT.OR P6, PT, R0.reuse, 0x21, P3 ;  /* 0x000000210000780c */ /* 0x040fe20001fc1670 */
[----:B------:R-:W-:Y:S01]  /*1430*/  UIADD3.X UR8, URZ, UR6, URZ, UP0, !UPT ;  /* 0x000000063f087290 */ /* 0x000fe200087fe43f */
[----:B------:R-:W-:Y:S01]  /*1440*/  IADD3.X R13, RZ, UR6, R3, P2, P1 ;  /* 0x00000006ff0d7c10 */ /* 0x000fe200097e2403 */
[----:B------:R3:W-:Y:S01]  /*1450*/  LDGSTS.E.BYPASS.LTC128B.128 [R8+0x9080], [R4.64], !P5 ;  /* 0x0908000004087fae */ /* 0x0007e2000e901d50 */
[C---:B------:R-:W-:Y:S02]  /*1460*/  ISETP.LT.OR P5, PT, R0.reuse, 0x41, P4 ;  /* 0x000000410000780c */ /* 0x040fe400027a1670 */
[C---:B------:R-:W-:Y:S02]  /*1470*/  ISETP.LT.OR P2, PT, R0.reuse, 0x41, P3 ;  /* 0x000000410000780c */ /* 0x040fe40001f41670 */
[----:B------:R-:W-:-:S02]  /*1480*/  ISETP.LT.OR P1, PT, R0, 0x61, P4 ;  /* 0x000000610000780c */ /* 0x000fc40002721670 */
[----:B------:R-:W-:Y:S02]  /*1490*/  ISETP.LT.OR P4, PT, R0, 0x61, P3 ;  /* 0x000000610000780c */ /* 0x000fe40001f81670 */
[----:B------:R-:W-:Y:S01]  /*14a0*/  ISETP.GE.AND P3, PT, R16, c[0x0][0x19c], PT ;  /* 0x0000670010007a0c */ /* 0x000fe20003f66270 */
[----:B------:R4:W-:Y:S01]  /*14b0*/  LDGSTS.E.BYPASS.LTC128B.128 [R8+0xd080], [R12.64], !P6 ;  /* 0x0d0800000c087fae */ /* 0x0009e2000f101d50 */
[----:B-1----:R-:W-:-:S04]  /*14c0*/  IADD3 R2, P0, R4, UR7, RZ ;  /* 0x0000000704027c10 */ /* 0x002fc8000ff1e0ff */
[C---:B------:R-:W-:Y:S02]  /*14d0*/  IADD3.X R3, R5.reuse, UR6, RZ, P0, !PT ;  /* 0x0000000605037c10 */ /* 0x040fe400087fe4ff */
[----:B------:R-:W-:Y:S02]  /*14e0*/  IADD3 R10, P0, R4, UR9, RZ ;  /* 0x00000009040a7c10 */ /* 0x000fe4000ff1e0ff */
[----:B------:R-:W-:Y:S01]  /*14f0*/  ISETP.LT.OR P6, PT, R0, 0x1, P3 ;  /* 0x000000010000780c */ /* 0x000fe20001fc1670 */
[----:B------:R1:W-:Y:S01]  /*1500*/  LDGSTS.E.BYPASS.LTC128B.128 [R8+0xa080], [R2.64], !P5 ;  /* 0x0a08000002087fae */ /* 0x0003e2000e901d50 */
[----:B------:R-:W-:Y:S02]  /*1510*/  IADD3.X R11, R5, UR8, RZ, P0, !PT ;  /* 0x00000008050b7c10 */ /* 0x000fe400087fe4ff */
[----:B---3--:R-:W-:-:S03]  /*1520*/  IADD3 R4, P0, R2, UR7, RZ ;  /* 0x0000000702047c10 */ /* 0x008fc6000ff1e0ff */
[----:B------:R3:W-:Y:S01]  /*1530*/  LDGSTS.E.BYPASS.LTC128B.128 [R8+0xe080], [R10.64], !P2 ;  /* 0x0e0800000a087fae */ /* 0x0007e2000d101d50 */
[----:B------:R-:W-:Y:S01]  /*1540*/  IADD3.X R5, R3, UR6, RZ, P0, !PT ;  /* 0x0000000603057c10 */ /* 0x000fe200087fe4ff */
[----:B------:R-:W-:Y:S01]  /*1550*/  USHF.L.U32 UR6, UR4, 0x6, URZ ;  /* 0x0000000604067899 */ /* 0x000fe2000800063f */
[----:B------:R-:W-:Y:S01]  /*1560*/  ISETP.GE.AND P2, PT, R18, c[0x0][0x19c], PT ;  /* 0x0000670012007a0c */ /* 0x000fe20003f46270 */
[----:B------:R-:W-:Y:S02]  /*1570*/  USHF.L.U64.HI UR5, UR4, UR10, UR5 ;  /* 0x0000000a04057299 */ /* 0x000fe40008010205 */
[----:B------:R4:W-:Y:S01]  /*1580*/  LDGSTS.E.BYPASS.LTC128B.128 [R8+0xb080], [R4.64], !P1 ;  /* 0x0b08000004087fae */ /* 0x0009e2000c901d50 */
[----:B------:R-:W-:Y:S02]  /*1590*/  ISETP.LT.OR P5, PT, R0, 0x1, P2 ;  /* 0x000000010000780c */ /* 0x000fe400017a1670 */
[----:B-1----:R-:W-:-:S04]  /*15a0*/  IADD3 R2, P0, R2, UR9, RZ ;  /* 0x0000000902027c10 */ /* 0x002fc8000ff1e0ff */
[----:B------:R-:W-:Y:S01]  /*15b0*/  IADD3.X R3, R3, UR8, RZ, P0, !PT ;  /* 0x0000000803037c10 */ /* 0x000fe200087fe4ff */
[----:B---3--:R-:W-:-:S04]  /*15c0*/  IMAD.U32 R10, RZ, RZ, UR6 ;  /* 0x00000006ff0a7e24 */ /* 0x008fc8000f8e00ff */
[----:B------:R1:W-:Y:S01]  /*15d0*/  LDGSTS.E.BYPASS.LTC128B.128 [R8+0xf080], [R2.64], !P4 ;  /* 0x0f08000002087fae */ /* 0x0003e2000e101d50 */
[----:B------:R-:W-:-:S03]  /*15e0*/  IADD3 R10, P1, P0, R10, 0x80, R6 ;  /* 0x000000800a0a7810 */ /* 0x000fc6000783e006 */
[----:B------:R3:W-:Y:S01]  /*15f0*/  LDGSTS.E.BYPASS.LTC128B.128 [R8+0x80], [R6.64], !P6 ;  /* 0x0008000006087fae */ /* 0x0007e2000f101d50 */
[----:B------:R-:W-:Y:S02]  /*1600*/  ISETP.GE.AND P6, PT, R18, c[0x0][0x16c], PT ;  /* 0x00005b0012007a0c */ /* 0x000fe40003fc6270 */
[C---:B------:R-:W-:Y:S01]  /*1610*/  ISETP.LT.OR P4, PT, R0.reuse, 0x21, P3 ;  /* 0x000000210000780c */ /* 0x040fe20001f81670 */
[----:B------:R3:W-:Y:S01]  /*1620*/  LDGSTS.E.BYPASS.LTC128B.128 [R8+0x4080], [R6.64+0x80], !P5 ;  /* 0x0408008006087fae */ /* 0x0007e2000e901d50 */
[----:B------:R-:W-:Y:S02]  /*1630*/  IADD3.X R11, RZ, UR5, R7, P1, P0 ;  /* 0x00000005ff0b7c10 */ /* 0x000fe40008fe0407 */
[----:B------:R-:W-:Y:S02]  /*1640*/  ISETP.LT.OR P1, PT, R0, 0x21, P2 ;  /* 0x000000210000780c */ /* 0x000fe40001721670 */
[----:B----4-:R-:W-:-:S04]  /*1650*/  IADD3 R4, P0, R6, UR6, RZ ;  /* 0x0000000606047c10 */ /* 0x010fc8000ff1e0ff */
[----:B------:R-:W-:Y:S01]  /*1660*/  IADD3.X R5, R7, UR5, RZ, P0, !PT ;  /* 0x0000000507057c10 */ /* 0x000fe200087fe4ff */
[----:B------:R-:W-:Y:S01]  /*1670*/  UIADD3 UR4, UP0, UR6, 0x80, URZ ;  /* 0x0000008006047890 */ /* 0x000fe2000ff1e03f */
[----:B------:R-:W-:-:S03]  /*1680*/  ISETP.GE.AND P5, PT, R16, c[0x0][0x16c], PT ;  /* 0x00005b0010007a0c */ /* 0x000fc60003fa6270 */
[----:B------:R4:W-:Y:S04]  /*1690*/  LDGSTS.E.BYPASS.LTC128B.128 [R8+0x1080], [R4.64], !P4 ;  /* 0x0108000004087fae */ /* 0x0009e8000e101d50 */
[----:B------:R3:W-:Y:S01]  /*16a0*/  LDGSTS.E.BYPASS.LTC128B.128 [R8+0x5080], [R10.64], !P1 ;  /* 0x050800000a087fae */ /* 0x0007e2000c901d50 */
[----:B-1----:R-:W-:Y:S02]  /*16b0*/  IADD3 R2, P0, R4, UR6, RZ ;  /* 0x0000000604027c10 */ /* 0x002fe4000ff1e0ff */
[C---:B------:R-:W-:Y:S01]  /*16c0*/  ISETP.LT.OR P1, PT, R0.reuse, 0x41, P2 ;  /* 0x000000410000780c */ /* 0x040fe20001721670 */
[----:B------:R-:W-:Y:S01]  /*16d0*/  UIADD3.X UR7, URZ, UR5, URZ, UP0, !UPT ;  /* 0x000000053f077290 */ /* 0x000fe200087fe43f */
[C---:B------:R-:W-:Y:S02]  /*16e0*/  ISETP.LT.OR P4, PT, R0.reuse, 0x41, P3 ;  /* 0x000000410000780c */ /* 0x040fe40001f81670 */
[----:B------:R-:W-:-:S02]  /*16f0*/  ISETP.LT.OR P3, PT, R0, 0x61, P3 ;  /* 0x000000610000780c */ /* 0x000fc40001f61670 */
[----:B------:R-:W-:Y:S02]  /*1700*/  IADD3.X R3, R5, UR5, RZ, P0, !PT ;  /* 0x0000000505037c10 */ /* 0x000fe400087fe4ff */
[----:B------:R-:W-:-:S07]  /*1710*/  IADD3 R9, -R38, UR14, RZ ;  /* 0x0000000e26097c10 */ /* 0x000fce000fffe1ff */
[----:B------:R1:W-:Y:S01]  /*1720*/  LDGSTS.E.BYPASS.LTC128B.128 [R8+0x2080], [R2.64], !P4 ;  /* 0x0208000002087fae */ /* 0x0003e2000e101d50 */
[----:B----4-:R-:W-:-:S04]  /*1730*/  IADD3 R4, P0, R4, UR4, RZ ;  /* 0x0000000404047c10 */ /* 0x010fc8000ff1e0ff */
[----:B------:R-:W-:Y:S02]  /*1740*/  IADD3.X R5, R5, UR7, RZ, P0, !PT ;  /* 0x0000000705057c10 */ /* 0x000fe400087fe4ff */
[----:B---3--:R-:W-:Y:S02]  /*1750*/  IADD3 R6, P0, R2, UR6, RZ ;  /* 0x0000000602067c10 */ /* 0x008fe4000ff1e0ff */
[----:B------:R-:W-:Y:S01]  /*1760*/  P2R R10, PR, RZ, 0x20 ;  /* 0x00000020ff0a7803 */ /* 0x000fe20000000000 */
[----:B------:R3:W-:Y:S01]  /*1770*/  LDGSTS.E.BYPASS.LTC128B.128 [R8+0x6080], [R4.64], !P1 ;  /* 0x0608000004087fae */ /* 0x0007e2000c901d50 */
[----:B------:R-:W-:Y:S02]  /*1780*/  ISETP.GE.AND P4, PT, R16, c[0x0][0x1fc], PT ;  /* 0x00007f0010007a0c */ /* 0x000fe40003f86270 */
[----:B-1----:R-:W-:Y:S02]  /*1790*/  IADD3 R2, P1, R2, UR4, RZ ;  /* 0x0000000402027c10 */ /* 0x002fe4000ff3e0ff */
[----:B--2---:R-:W-:-:S04]  /*17a0*/  LOP3.LUT R19, R19, 0xfffffffe, RZ, 0xc0, !PT ;  /* 0xfffffffe13137812 */ /* 0x004fc800078ec0ff */
[----:B------:R-:W-:Y:S02]  /*17b0*/  @P6 LOP3.LUT R19, R19, 0x1, RZ, 0xfc, !PT ;  /* 0x0000000113136812 */ /* 0x000fe400078efcff */
[----:B------:R-:W-:Y:S02]  /*17c0*/  ISETP.LT.OR P6, PT, R0, 0x61, P2 ;  /* 0x000000610000780c */ /* 0x000fe400017c1670 */
[----:B------:R-:W-:Y:S02]  /*17d0*/  LOP3.LUT P2, RZ, R19, 0x1, RZ, 0xc0, !PT ;  /* 0x0000000113ff7812 */ /* 0x000fe4000784c0ff */
[----:B------:R-:W-:Y:S02]  /*17e0*/  SEL R0, RZ, 0x1, P5 ;  /* 0x00000001ff007807 */ /* 0x000fe40002800000 */
[----:B------:R-:W-:-:S05]  /*17f0*/  SEL R7, RZ, 0x2, P2 ;  /* 0x00000002ff077807 */ /* 0x000fca0001000000 */
[----:B------:R-:W-:Y:S01]  /*1800*/  IMAD.IADD R0, R7, 0x1, R0 ;  /* 0x0000000107007824 */ /* 0x000fe200078e0200 */
[----:B------:R-:W-:Y:S01]  /*1810*/  IADD3.X R7, R3, UR5, RZ, P0, !PT ;  /* 0x0000000503077c10 */ /* 0x000fe200087fe4ff */
[----:B------:R-:W-:-:S03]  /*1820*/  ULDC.64 UR4, c[0x0][0x178] ;  /* 0x00005e0000047ab9 */ /* 0x000fc60000000a00 */
[C---:B------:R-:W-:Y:S01]  /*1830*/  LOP3.LUT P0, RZ, R0.reuse, 0x1, RZ, 0xc0, !PT ;  /* 0x0000000100ff7812 */ /* 0x040fe2000780c0ff */
[----:B------:R1:W-:Y:S01]  /*1840*/  LDGSTS.E.BYPASS.LTC128B.128 [R8+0x3080], [R6.64], !P3 ;  /* 0x0308000006087fae */ /* 0x0003e2000d901d50 */
[----:B------:R-:W-:Y:S02]  /*1850*/  LOP3.LUT P5, RZ, R0, 0x2, RZ, 0xc0, !PT ;  /* 0x0000000200ff7812 */ /* 0x000fe400078ac0ff */
[C---:B------:R-:W-:Y:S02]  /*1860*/  ISETP.LT.OR P2, PT, R9.reuse, 0x1, !P0 ;  /* 0x000000010900780c */ /* 0x040fe40004741670 */
[----:B------:R-:W-:Y:S01]  /*1870*/  ISETP.LT.OR P3, PT, R9, 0x1, !P5 ;  /* 0x000000010900780c */ /* 0x000fe20006f61670 */
[----:B------:R-:W-:Y:S01]  /*1880*/  USHF.L.U32 UR11, UR4, 0x6, URZ ;  /* 0x00000006040b7899 */ /* 0x000fe2000800063f */
[----:B------:R-:W-:Y:S01]  /*1890*/  IADD3.X R3, R3, UR7, RZ, P1, !PT ;  /* 0x0000000703037c10 */ /* 0x000fe20008ffe4ff */
[----:B------:R-:W-:Y:S01]  /*18a0*/  USHF.L.U64.HI UR10, UR4, UR10, UR5 ;  /* 0x0000000a040a7299 */ /* 0x000fe20008010205 */
[----:B------:R-:W-:-:S02]  /*18b0*/  ISETP.LT.OR P5, PT, R9, 0x21, !P0 ;  /* 0x000000210900780c */ /* 0x000fc400047a1670 */
[----:B------:R-:W-:Y:S01]  /*18c0*/  LEA.HI R11, R33, R35, RZ, 0x4 ;  /* 0x00000023210b7211 */ /* 0x000fe200078f20ff */
[----:B------:R2:W-:Y:S01]  /*18d0*/  LDGSTS.E.BYPASS.LTC128B.128 [R8+0x7080], [R2.64], !P6 ;  /* 0x0708000002087fae */ /* 0x0005e2000f101d50 */
[----:B------:R-:W-:Y:S01]  /*18e0*/  ISETP.GE.AND P6, PT, R18, c[0x0][0x1fc], PT ;  /* 0x00007f0012007a0c */ /* 0x000fe20003fc6270 */
[----:B------:R-:W-:Y:S02]  /*18f0*/  ULDC.64 UR4, c[0x0][0x208] ;  /* 0x0000820000047ab9 */ /* 0x000fe40000000a00 */
[----:B------:R-:W0:Y:S04]  /*1900*/  LDGDEPBAR ;  /* 0x00000000000079af */ /* 0x000e280000000000 */
[----:B------:R4:W-:Y:S04]  /*1910*/  LDGSTS.E.BYPASS.LTC128B.128 [R8+0x10080], [R22.64], !P2 ;  /* 0x1008000016087fae */ /* 0x0009e8000d101d50 */
[----:B------:R4:W-:Y:S01]  /*1920*/  LDGSTS.E.BYPASS.LTC128B.128 [R8+0x12080], [R22.64+0x80], !P3 ;  /* 0x1208008016087fae */ /* 0x0009e2000d901d50 */
[----:B------:R-:W-:-:S02]  /*1930*/  LOP3.LUT P3, RZ, R0, 0x2, RZ, 0xc0, !PT ;  /* 0x0000000200ff7812 */ /* 0x000fc4000786c0ff */
[----:B------:R-:W-:Y:S02]  /*1940*/  SEL R0, RZ, 0x1, P4 ;  /* 0x00000001ff007807 */ /* 0x000fe40002000000 */
[----:B-1----:R-:W-:Y:S01]  /*1950*/  SEL R6, RZ, 0x2, P6 ;  /* 0x00000002ff067807 */ /* 0x002fe20003000000 */
[----:B--2---:R-:W-:-:S05]  /*1960*/  IMAD.U32 R2, RZ, RZ, UR11 ;  /* 0x0000000bff027e24 */ /* 0x004fca000f8e00ff */
[----:B------:R-:W-:Y:S01]  /*1970*/  IADD3 R2, P2, P1, R2, 0x80, R22 ;  /* 0x0000008002027810 */ /* 0x000fe2000795e016 */
[----:B------:R-:W-:-:S03]  /*1980*/  IMAD.IADD R0, R6, 0x1, R0 ;  /* 0x0000000106007824 */ /* 0x000fc600078e0200 */
[----:B------:R-:W-:Y:S02]  /*1990*/  IADD3.X R3, RZ, UR10, R23, P2, P1 ;  /* 0x0000000aff037c10 */ /* 0x000fe400097e2417 */
[----:B------:R-:W-:Y:S02]  /*19a0*/  ISETP.LT.OR P2, PT, R9, 0x21, !P3 ;  /* 0x000000210900780c */ /* 0x000fe40005f41670 */
[----:B------:R-:W-:Y:S02]  /*19b0*/  ISETP.GT.AND P3, PT, R35, 0xf, PT ;  /* 0x0000000f2300780c */ /* 0x000fe40003f64270 */
[----:B---3--:R-:W-:Y:S02]  /*19c0*/  IADD3 R4, P0, R22, UR11, RZ ;  /* 0x0000000b16047c10 */ /* 0x008fe4000ff1e0ff */
[----:B------:R-:W-:Y:S02]  /*19d0*/  LOP3.LUT P1, RZ, R0, 0x1, RZ, 0xc0, !PT ;  /* 0x0000000100ff7812 */ /* 0x000fe4000782c0ff */
[----:B------:R-:W-:-:S02]  /*19e0*/  IADD3.X R5, R23, UR10, RZ, P0, !PT ;  /* 0x0000000a17057c10 */ /* 0x000fc400087fe4ff */
[----:B------:R-:W-:-:S03]  /*19f0*/  ISETP.LT.OR P0, PT, R9, 0x1, !P1 ;  /* 0x000000010900780c */ /* 0x000fc60004f01670 */
[----:B------:R1:W-:Y:S04]  /*1a00*/  LDGSTS.E.BYPASS.LTC128B.128 [R8+0x11080], [R4.64], !P5 ;  /* 0x1108000004087fae */ /* 0x0003e8000e901d50 */
[----:B------:R2:W-:Y:S01]  /*1a10*/  LDGSTS.E.BYPASS.LTC128B.128 [R8+0x13080], [R2.64], !P2 ;  /* 0x1308000002087fae */ /* 0x0005e2000d101d50 */
[----:B------:R-:W-:Y:S01]  /*1a20*/  ISETP.NE.AND P5, PT, R10, RZ, PT ;  /* 0x000000ff0a00720c */ /* 0x000fe20003fa5270 */
[----:B------:R-:W-:Y:S01]  /*1a30*/  IMAD R10, R34, c[0x0][0x238], RZ ;  /* 0x00008e00220a7a24 */ /* 0x000fe200078e02ff */
[----:B------:R-:W-:Y:S01]  /*1a40*/  USHF.L.U32 UR7, UR4, 0x5, URZ ;  /* 0x0000000504077899 */ /* 0x000fe2000800063f */
[----:B------:R-:W-:Y:S01]  /*1a50*/  ISETP.LT.OR P1, PT, R9, 0x21, !P1 ;  /* 0x000000210900780c */ /* 0x000fe20004f21670 */
[----:B------:R-:W-:Y:S01]  /*1a60*/  UMOV UR6, 0x5 ;  /* 0x0000000500067882 */ /* 0x000fe20000000000 */
[----:B------:R-:W-:Y:S01]  /*1a70*/  IMAD R10, R36, c[0x0][0x23c], R10 ;  /* 0x00008f00240a7a24 */ /* 0x000fe200078e020a */
[----:B------:R-:W-:Y:S01]  /*1a80*/  USHF.L.U64.HI UR5, UR4, UR6, UR5 ;  /* 0x0000000604057299 */ /* 0x000fe20008010205 */
[----:B--2---:R-:W-:Y:S01]  /*1a90*/  @!P3 IMAD.SHL.U32 R2, R35, 0x10, RZ ;  /* 0x000000102302b824 */ /* 0x004fe200078e00ff */
[----:B-1----:R-:W-:-:S04]  /*1aa0*/  LOP3.LUT R5, R11, 0xfffffff0, RZ, 0xc0, !PT ;  /* 0xfffffff00b057812 */ /* 0x002fc800078ec0ff */
[----:B------:R1:W-:Y:S04]  /*1ab0*/  @!P3 LDGSTS.E.BYPASS.LTC128B.128 [R2+0x20080], [R42.64] ;  /* 0x200800002a02bfae */ /* 0x0003e8000b901d50 */
[----:B------:R-:W0:Y:S04]  /*1ac0*/  LDGDEPBAR ;  /* 0x00000000000079af */ /* 0x000e280000000000 */
[----:B------:R2:W-:Y:S01]  /*1ad0*/  LDGSTS.E.BYPASS.LTC128B.128 [R8+0x18080], [R20.64], !P0 ;  /* 0x1808000014087fae */ /* 0x0005e2000c101d50 */
[----:B------:R-:W-:Y:S01]  /*1ae0*/  LOP3.LUT P0, RZ, R0, 0x2, RZ, 0xc0, !PT ;  /* 0x0000000200ff7812 */ /* 0x000fe2000780c0ff */
[----:B------:R-:W-:Y:S01]  /*1af0*/  IMAD.IADD R5, R35, 0x1, -R5 ;  /* 0x0000000123057824 */ /* 0x000fe200078e0a05 */
[----:B------:R-:W-:-:S02]  /*1b00*/  SHF.R.S32.HI R0, RZ, 0x4, R11 ;  /* 0x00000004ff007819 */ /* 0x000fc4000001140b */
[----:B------:R-:W-:Y:S02]  /*1b10*/  ISETP.LT.OR P2, PT, R9, 0x1, !P0 ;  /* 0x000000010900780c */ /* 0x000fe40004741670 */
[----:B------:R-:W-:Y:S02]  /*1b20*/  LEA.HI R11, R11, R0, RZ, 0x1 ;  /* 0x000000000b0b7211 */ /* 0x000fe400078f08ff */
[----:B------:R-:W-:Y:S02]  /*1b30*/  ISETP.LT.OR P0, PT, R9, 0x21, !P0 ;  /* 0x000000210900780c */ /* 0x000fe40004701670 */
[----:B------:R-:W-:Y:S01]  /*1b40*/  SHF.R.S32.HI R9, RZ, 0x1f, R5 ;  /* 0x0000001fff097819 */ /* 0x000fe20000011405 */
[----:B------:R-:W-:Y:S01]  /*1b50*/  USHF.L.U32 UR4, UR7, 0x1, URZ ;  /* 0x0000000107047899 */ /* 0x000fe2000800063f */
[----:B------:R-:W-:Y:S01]  /*1b60*/  LOP3.LUT R11, R11, 0xfffffffe, RZ, 0xc0, !PT ;  /* 0xfffffffe0b0b7812 */ /* 0x000fe200078ec0ff */
[----:B------:R-:W-:Y:S01]  /*1b70*/  USHF.L.U64.HI UR5, UR7, 0x1, UR5 ;  /* 0x0000000107057899 */ /* 0x000fe20008010205 */
[----:B------:R-:W-:-:S03]  /*1b80*/  LEA.HI R15, R33, R35, RZ, 0x5 ;  /* 0x00000023210f7211 */ /* 0x000fc600078f28ff */
[----:B------:R2:W-:Y:S01]  /*1b90*/  LDGSTS.E.BYPASS.LTC128B.128 [R8+0x1a080], [R20.64+0x80], !P2 ;  /* 0x1a08008014087fae */ /* 0x0005e2000d101d50 */
[----:B-1----:R-:W-:-:S04]  /*1ba0*/  IMAD.WIDE.U32 R2, R36, c[0x0][0x238], R28 ;  /* 0x00008e0024027a25 */ /* 0x002fc800078e001c */
[----:B------:R-:W-:Y:S01]  /*1bb0*/  IMAD.IADD R3, R3, 0x1, R10 ;  /* 0x0000000103037824 */ /* 0x000fe200078e020a */
[----:B------:R-:W-:Y:S01]  /*1bc0*/  LEA.HI R10, R9, R5, RZ, 0x3 ;  /* 0x00000005090a7211 */ /* 0x000fe200078f18ff */
[----:B------:R-:W-:Y:S01]  /*1bd0*/  IMAD.IADD R212, R0, 0x1, -R11 ;  /* 0x0000000100d47824 */ /* 0x000fe200078e0a0b */
[----:B------:R-:W-:Y:S02]  /*1be0*/  IADD3 R6, P2, R20, UR4, RZ ;  /* 0x0000000414067c10 */ /* 0x000fe4000ff5e0ff */
[----:B------:R-:W-:Y:S02]  /*1bf0*/  LOP3.LUT R0, R10, 0xfffffff8, RZ, 0xc0, !PT ;  /* 0xfffffff80a007812 */ /* 0x000fe400078ec0ff */
[----:B------:R-:W-:Y:S02]  /*1c00*/  IADD3.X R7, R21, UR5, RZ, P2, !PT ;  /* 0x0000000515077c10 */ /* 0x000fe400097fe4ff */
[----:B------:R-:W-:Y:S01]  /*1c10*/  SHF.R.S32.HI R4, RZ, 0x5, R15 ;  /* 0x00000005ff047819 */ /* 0x000fe2000001140f */
[----:B------:R-:W-:-:S02]  /*1c20*/  IMAD.IADD R5, R5, 0x1, -R0 ;  /* 0x0000000105057824 */ /* 0x000fc400078e0a00 */
[----:B------:R-:W-:Y:S01]  /*1c30*/  @!P3 IMAD.SHL.U32 R0, R35, 0x10, RZ ;  /* 0x000000102300b824 */ /* 0x000fe200078e00ff */
[----:B------:R4:W-:Y:S01]  /*1c40*/  LDGSTS.E.BYPASS.LTC128B.128 [R8+0x19080], [R6.64], !P1 ;  /* 0x1908000006087fae */ /* 0x0009e2000c901d50 */
[----:B------:R-:W-:-:S03]  /*1c50*/  LEA.HI R12, R15, R4, RZ, 0x1 ;  /* 0x000000040f0c7211 */ /* 0x000fc600078f08ff */
[----:B------:R-:W-:Y:S04]  /*1c60*/  STL.64 [R1+0x8], R22 ;  /* 0x0000081601007387 */ /* 0x000fe80000100a00 */
[----:B------:R4:W-:Y:S01]  /*1c70*/  LDGSTS.E.BYPASS.LTC128B.128 [R8+0x1b080], [R6.64+0x80], !P0 ;  /* 0x1b08008006087fae */ /* 0x0009e2000c101d50 */
[----:B------:R-:W-:-:S03]  /*1c80*/  LOP3.LUT R12, R12, 0xfffffffe, RZ, 0xc0, !PT ;  /* 0xfffffffe0c0c7812 */ /* 0x000fc600078ec0ff */
[----:B------:R2:W-:Y:S04]  /*1c90*/  STL.64 [R1+0x10], R20 ;  /* 0x0000101401007387 */ /* 0x0005e80000100a00 */
[----:B------:R1:W-:Y:S01]  /*1ca0*/  @!P3 LDGSTS.E.BYPASS.LTC128B.128 [R0+0x20280], [R40.64] ;  /* 0x202800002800bfae */ /* 0x0003e2000b901d50 */
[----:B------:R-:W-:Y:S02]  /*1cb0*/  IMAD R9, R25, c[0x0][0x240], RZ ;  /* 0x0000900019097a24 */ /* 0x000fe400078e02ff */
[----:B------:R-:W-:Y:S02]  /*1cc0*/  IMAD.IADD R13, R4, 0x1, -R12 ;  /* 0x00000001040d7824 */ /* 0x000fe400078e0a0c */
[----:B--2---:R-:W-:Y:S01]  /*1cd0*/  IMAD.WIDE.U32 R20, R30, c[0x0][0x240], R2 ;  /* 0x000090001e147a25 */ /* 0x004fe200078e0002 */
[----:B------:R4:W-:Y:S03]  /*1ce0*/  STL [R1+0x18], R19 ;  /* 0x0000181301007387 */ /* 0x0009e60000100800 */
[----:B-1----:R-:W-:Y:S01]  /*1cf0*/  IMAD.SHL.U32 R0, R26, 0x8, RZ ;  /* 0x000000081a007824 */ /* 0x002fe200078e00ff */
[----:B------:R-:W-:Y:S01]  /*1d00*/  UISETP.GE.AND UP0, UPT, UR14, 0x41, UPT ;  /* 0x000000410e00788c */ /* 0x000fe2000bf06270 */
[----:B------:R-:W-:Y:S01]  /*1d10*/  IMAD.SHL.U32 R3, R5, 0x40, RZ ;  /* 0x0000004005037824 */ /* 0x000fe200078e00ff */
[----:B------:R-:W0:Y:S01]  /*1d20*/  LDGDEPBAR ;  /* 0x00000000000079af */ /* 0x000e220000000000 */
[----:B------:R-:W-:Y:S01]  /*1d30*/  IMAD.SHL.U32 R2, R212, 0x8, RZ ;  /* 0x00000008d4027824 */ /* 0x000fe200078e00ff */
[----:B------:R-:W-:Y:S01]  /*1d40*/  LOP3.LUT R14, R0, 0x18, RZ, 0xc0, !PT ;  /* 0x00000018000e7812 */ /* 0x000fe200078ec0ff */
[----:B------:R-:W-:Y:S01]  /*1d50*/  IMAD.SHL.U32 R0, R212, 0x20, RZ ;  /* 0x00000020d4007824 */ /* 0x000fe200078e00ff */
[----:B------:R-:W-:Y:S01]  /*1d60*/  LOP3.LUT R3, R3, 0x1c0, RZ, 0xc0, !PT ;  /* 0x000001c003037812 */ /* 0x000fe200078ec0ff */
[----:B------:R-:W-:-:S02]  /*1d70*/  IMAD.SHL.U32 R4, R10, 0x40, RZ ;  /* 0x000000400a047824 */ /* 0x000fc400078e00ff */
[----:B------:R-:W-:Y:S01]  /*1d80*/  IMAD R12, R30, c[0x0][0x244], R9 ;  /* 0x000091001e0c7a24 */ /* 0x000fe200078e0209 */
[----:B------:R-:W-:Y:S01]  /*1d90*/  LOP3.LUT R11, R3, 0x8, R2, 0xf8, !PT ;  /* 0x00000008030b7812 */ /* 0x000fe200078ef802 */
[----:B------:R4:W-:Y:S01]  /*1da0*/  STL.64 [R1+0x30], R20 ;  /* 0x0000301401007387 */ /* 0x0009e20000100a00 */
[--C-:B------:R-:W-:Y:S02]  /*1db0*/  SHF.R.U32.HI R9, RZ, 0x3, R3.reuse ;  /* 0x00000003ff097819 */ /* 0x100fe40000011603 */
[----:B------:R-:W-:Y:S01]  /*1dc0*/  LOP3.LUT R10, R14, 0x20, R0, 0xf8, !PT ;  /* 0x000000200e0a7812 */ /* 0x000fe200078ef800 */
[----:B------:R-:W-:Y:S01]  /*1dd0*/  IMAD.SHL.U32 R0, R13, 0x400, RZ ;  /* 0x000004000d007824 */ /* 0x000fe200078e00ff */
[----:B------:R-:W-:Y:S01]  /*1de0*/  LOP3.LUT R2, R4, 0xfffffe00, RZ, 0xc0, !PT ;  /* 0xfffffe0004027812 */ /* 0x000fe200078ec0ff */
[----:B------:R-:W0:Y:S01]  /*1df0*/  LDGDEPBAR ;  /* 0x00000000000079af */ /* 0x000e220000000000 */
[----:B------:R-:W-:Y:S02]  /*1e00*/  LOP3.LUT R4, R11, R9, RZ, 0x3c, !PT ;  /* 0x000000090b047212 */ /* 0x000fe400078e3cff */
[----:B------:R-:W-:-:S02]  /*1e10*/  LOP3.LUT R3, R9, R10, R3, 0x1e, !PT ;  /* 0x0000000a09037212 */ /* 0x000fc400078e1e03 */
[-C--:B------:R-:W-:Y:S01]  /*1e20*/  IADD3 R215, R4, R2.reuse, R0 ;  /* 0x0000000204d77210 */ /* 0x080fe20007ffe000 */
[----:B------:R-:W-:Y:S01]  /*1e30*/  IMAD.IADD R4, R21, 0x1, R12 ;  /* 0x0000000115047824 */ /* 0x000fe200078e020c */
[----:B------:R-:W-:Y:S02]  /*1e40*/  LOP3.LUT R222, R3, R2, RZ, 0xfc, !PT ;  /* 0x0000000203de7212 */ /* 0x000fe400078efcff */
[C---:B------:R-:W-:Y:S02]  /*1e50*/  IADD3 R2, R8.reuse, 0x18080, RZ ;  /* 0x0001808008027810 */ /* 0x040fe40007ffe0ff */
[----:B------:R-:W-:Y:S01]  /*1e60*/  IADD3 R3, R8, 0x10080, RZ ;  /* 0x0001008008037810 */ /* 0x000fe20007ffe0ff */
[----:B------:R4:W-:Y:S04]  /*1e70*/  STL [R1+0x38], R4 ;  /* 0x0000380401007387 */ /* 0x0009e80000100800 */
[----:B------:R4:W-:Y:S04]  /*1e80*/  STL [R1+0x3c], R2 ;  /* 0x00003c0201007387 */ /* 0x0009e80000100800 */
[----:B------:R4:W-:Y:S01]  /*1e90*/  STL [R1+0x40], R3 ;  /* 0x0000400301007387 */ /* 0x0009e20000100800 */
[----:B------:R-:W-:-:S13]  /*1ea0*/  PLOP3.LUT P0, PT, PT, PT, UP0, 0x80, 0x0 ;  /* 0x000000000000781c */ /* 0x000fda0003f0f008 */
[----:B------:R-:W-:Y:S05]  /*1eb0*/  @!P0 BRA `(.L_x_1132) ;  /* 0x0000015000008947 */ /* 0x000fea0003800000 */
[----:B----4-:R-:W-:Y:S01]  /*1ec0*/  IADD3 R2, P0, R6, UR4, RZ ;  /* 0x0000000406027c10 */ /* 0x010fe2000ff1e0ff */
[----:B------:R-:W-:Y:S01]  /*1ed0*/  IMAD.U32 R4, RZ, RZ, UR14 ;  /* 0x0000000eff047e24 */ /* 0x000fe2000f8e00ff */
[----:B------:R-:W-:Y:S01]  /*1ee0*/  ISETP.GE.AND P1, PT, R16, c[0x0][0x1fc], PT ;  /* 0x00007f0010007a0c */ /* 0x000fe20003f26270 */
[----:B------:R-:W-:Y:S01]  /*1ef0*/  BSSY B0, `(.L_x_1132) ;  /* 0x0000011000007945 */ /* 0x000fe20003800000 */
[----:B------:R-:W-:Y:S02]  /*1f00*/  IADD3.X R3, R7, UR5, RZ, P0, !PT ;  /* 0x0000000507037c10 */ /* 0x000fe400087fe4ff */
[----:B------:R-:W-:Y:S02]  /*1f10*/  IADD3 R6, P0, R2, UR4, RZ ;  /* 0x0000000402067c10 */ /* 0x000fe4000ff1e0ff */
[----:B------:R-:W-:Y:S02]  /*1f20*/  IADD3 R4, R4, -0x40, -R38 ;  /* 0xffffffc004047810 */ /* 0x000fe40007ffe826 */
[----:B------:R-:W-:-:S02]  /*1f30*/  IADD3.X R7, R3, UR5, RZ, P0, !PT ;  /* 0x0000000503077c10 */ /* 0x000fc400087fe4ff */
        /* <DEDUP_REMOVED lines=10> */
[----:B-1----:R-:W-:-:S05]  /*1fe0*/  SHF.L.U32 R2, R35, 0x4, RZ ;  /* 0x0000000423027819 */ /* 0x002fca00000006ff */
[----:B------:R1:W-:Y:S02]  /*1ff0*/  LDGSTS.E.BYPASS.LTC128B.128 [R2+0x20380], [R40.64+0x100] ;  /* 0x2038010028027fae */ /* 0x0003e4000b901d50 */
.L_x_1133:
[----:B------:R-:W-:Y:S05]  /*2000*/  BSYNC B0 ;  /* 0x0000000000007941 */ /* 0x000fea0003800000 */
.L_x_1132:
[----:B-1--4-:R-:W-:Y:S01]  /*2010*/  LEA.HI R7, R33, R35, RZ, 0x2 ;  /* 0x0000002321077211 */ /* 0x012fe200078f10ff */
[----:B------:R-:W-:Y:S01]  /*2020*/  IMAD.SHL.U32 R3, R38, 0x8, RZ ;  /* 0x0000000826037824 */ /* 0x000fe200078e00ff */
[----:B------:R-:W-:Y:S01]  /*2030*/  LOP3.LUT R6, R15, 0xffffffe0, RZ, 0xc0, !PT ;  /* 0xffffffe00f067812 */ /* 0x000fe200078ec0ff */
[----:B------:R-:W-:Y:S01]  /*2040*/  IMAD.SHL.U32 R13, R13, 0x10, RZ ;  /* 0x000000100d0d7824 */ /* 0x000fe200078e00ff */
[----:B------:R-:W-:Y:S01]  /*2050*/  LOP3.LUT R2, R7, 0x3ffffffc, RZ, 0xc0, !PT ;  /* 0x3ffffffc07027812 */ /* 0x000fe200078ec0ff */
[----:B------:R-:W-:Y:S01]  /*2060*/  IMAD.MOV.U32 R216, RZ, RZ, 0x20 ;  /* 0x00000020ffd87424 */ /* 0x000fe200078e00ff */
[--C-:B------:R-:W-:Y:S01]  /*2070*/  SHF.R.S32.HI R4, RZ, 0x2, R7.reuse ;  /* 0x00000002ff047819 */ /* 0x100fe20000011407 */
[C---:B------:R-:W-:Y:S01]  /*2080*/  IMAD.IADD R6, R35.reuse, 0x1, -R6 ;  /* 0x0000000123067824 */ /* 0x040fe200078e0a06 */
[----:B------:R-:W-:Y:S01]  /*2090*/  SHF.R.S32.HI R7, RZ, 0x1f, R7 ;  /* 0x0000001fff077819 */ /* 0x000fe20000011407 */
[----:B------:R-:W-:Y:S01]  /*20a0*/  IMAD.IADD R11, R35, 0x1, -R2 ;  /* 0x00000001230b7824 */ /* 0x000fe200078e0a02 */
[----:B------:R-:W-:Y:S01]  /*20b0*/  LOP3.LUT R3, R3, 0x8, RZ, 0xc0, !PT ;  /* 0x0000000803037812 */ /* 0x000fe200078ec0ff */
[----:B------:R-:W-:Y:S01]  /*20c0*/  IMAD.SHL.U32 R2, R27, 0x40, RZ ;  /* 0x000000401b027824 */ /* 0x000fe200078e00ff */
[----:B------:R-:W-:Y:S01]  /*20d0*/  LEA.HI R7, R7, R4, RZ, 0x3 ;  /* 0x0000000407077211 */ /* 0x000fe200078f18ff */
[----:B------:R-:W-:Y:S01]  /*20e0*/  IMAD R11, R11, 0x2, R0 ;  /* 0x000000020b0b7824 */ /* 0x000fe200078e0200 */
[----:B------:R-:W-:Y:S01]  /*20f0*/  SHF.R.S32.HI R9, RZ, 0x1f, R26 ;  /* 0x0000001fff097819 */ /* 0x000fe2000001141a */
[----:B------:R-:W0:Y:S01]  /*2100*/  LDGDEPBAR ;  /* 0x00000000000079af */ /* 0x000e220000000000 */
[----:B------:R-:W-:Y:S01]  /*2110*/  LOP3.LUT R2, R2, 0x1c0, RZ, 0xc0, !PT ;  /* 0x000001c002027812 */ /* 0x000fe200078ec0ff */
[----:B------:R-:W-:Y:S01]  /*2120*/  IMAD.MOV.U32 R217, RZ, RZ, 0x40 ;  /* 0x00000040ffd97424 */ /* 0x000fe200078e00ff */
[----:B------:R-:W-:Y:S01]  /*2130*/  LEA.HI R9, R9, R26, RZ, 0x2 ;  /* 0x0000001a09097211 */ /* 0x000fe200078f10ff */
[----:B------:R-:W-:Y:S01]  /*2140*/  IMAD.MOV.U32 R227, RZ, RZ, 0x20 ;  /* 0x00000020ffe37424 */ /* 0x000fe200078e00ff */
[----:B------:R-:W-:Y:S01]  /*2150*/  SHF.R.U32.HI R8, RZ, 0x3, R2 ;  /* 0x00000003ff087819 */ /* 0x000fe20000011602 */
[----:B------:R-:W-:Y:S01]  /*2160*/  IMAD R218, R212, 0x800, R218 ;  /* 0x00000800d4da7824 */ /* 0x000fe200078e02da */
[----:B------:R-:W-:Y:S01]  /*2170*/  LOP3.LUT R10, R2, 0x10, R13, 0xf8, !PT ;  /* 0x00000010020a7812 */ /* 0x000fe200078ef80d */
[----:B------:R-:W-:Y:S01]  /*2180*/  IMAD.MOV.U32 R223, RZ, RZ, 0x10 ;  /* 0x00000010ffdf7424 */ /* 0x000fe200078e00ff */
[----:B------:R-:W-:Y:S01]  /*2190*/  LOP3.LUT R12, R8, R3, R2, 0x1e, !PT ;  /* 0x00000003080c7212 */ /* 0x000fe200078e1e02 */
[----:B------:R-:W-:Y:S01]  /*21a0*/  UIADD3 UR6, UR14, 0x3f, URZ ;  /* 0x0000003f0e067890 */ /* 0x000fe2000fffe03f */
[----:B------:R-:W-:Y:S01]  /*21b0*/  LOP3.LUT R2, R7, 0xfffffff8, RZ, 0xc0, !PT ;  /* 0xfffffff807027812 */ /* 0x000fe200078ec0ff */
[----:B------:R-:W-:Y:S01]  /*21c0*/  IMAD.MOV.U32 R221, RZ, RZ, 0x40 ;  /* 0x00000040ffdd7424 */ /* 0x000fe200078e00ff */
[----:B------:R-:W-:Y:S01]  /*21d0*/  LOP3.LUT R0, R9, 0xfffffffc, RZ, 0xc0, !PT ;  /* 0xfffffffc09007812 */ /* 0x000fe200078ec0ff */
[----:B------:R-:W-:Y:S01]  /*21e0*/  IMAD.IADD R218, R12, 0x1, R218 ;  /* 0x000000010cda7824 */ /* 0x000fe200078e02da */
[----:B------:R-:W-:Y:S01]  /*21f0*/  SHF.R.S32.HI R7, RZ, 0x1f, R6 ;  /* 0x0000001fff077819 */ /* 0x000fe20000011406 */
[----:B------:R-:W-:Y:S01]  /*2200*/  IMAD.IADD R4, R4, 0x1, -R2 ;  /* 0x0000000104047824 */ /* 0x000fe200078e0a02 */
[----:B------:R-:W-:Y:S01]  /*2210*/  LOP3.LUT R10, R8, R10, R3, 0x1e, !PT ;  /* 0x0000000a080a7212 */ /* 0x000fe200078e1e03 */
[----:B------:R-:W-:Y:S01]  /*2220*/  IMAD.IADD R3, R26, 0x1, -R0 ;  /* 0x000000011a037824 */ /* 0x000fe200078e0a00 */
[----:B------:R-:W-:Y:S01]  /*2230*/  LEA.HI R0, R7, R6, RZ, 0x2 ;  /* 0x0000000607007211 */ /* 0x000fe200078f10ff */
[----:B------:R-:W-:Y:S01]  /*2240*/  IMAD.SHL.U32 R2, R4, 0x40, RZ ;  /* 0x0000004004027824 */ /* 0x000fe200078e00ff */
[----:B------:R-:W-:Y:S01]  /*2250*/  LOP3.LUT P0, RZ, R27, 0x2, RZ, 0xc0, !PT ;  /* 0x000000021bff7812 */ /* 0x000fe2000780c0ff */
[----:B------:R-:W-:Y:S01]  /*2260*/  IMAD R7, R3, -0x8, R32 ;  /* 0xfffffff803077824 */ /* 0x000fe200078e0220 */
[----:B------:R-:W-:Y:S01]  /*2270*/  LOP3.LUT R3, R0, 0xfffffffc, RZ, 0xc0, !PT ;  /* 0xfffffffc00037812 */ /* 0x000fe200078ec0ff */
[----:B------:R-:W-:Y:S01]  /*2280*/  IMAD R212, R212, 0x200, R10 ;  /* 0x00000200d4d47824 */ /* 0x000fe200078e020a */
[----:B------:R-:W-:Y:S01]  /*2290*/  LOP3.LUT R2, R2, 0x1c0, RZ, 0xc0, !PT ;  /* 0x000001c002027812 */ /* 0x000fe200078ec0ff */
[----:B------:R-:W-:Y:S01]  /*22a0*/  USHF.R.S32.HI UR4, URZ, 0x1f, UR6 ;  /* 0x0000001f3f047899 */ /* 0x000fe20008011406 */
[----:B------:R-:W-:Y:S01]  /*22b0*/  LEA.HI.SX32 R8, R0, R13, 0x1e ;  /* 0x0000000d00087211 */ /* 0x000fe200078ff2ff */
[----:B------:R-:W-:Y:S01]  /*22c0*/  IMAD.IADD R6, R6, 0x1, -R3 ;  /* 0x0000000106067824 */ /* 0x000fe200078e0a03 */
[----:B------:R-:W-:Y:S01]  /*22d0*/  SHF.R.U32.HI R0, RZ, 0x3, R2 ;  /* 0x00000003ff007819 */ /* 0x000fe20000011602 */
[----:B------:R-:W-:Y:S01]  /*22e0*/  IMAD.SHL.U32 R219, R218, 0x2, RZ ;  /* 0x00000002dadb7824 */ /* 0x000fe200078e00ff */
[----:B------:R-:W-:Y:S01]  /*22f0*/  SEL R216, R216, 0xffffffe0, !P0 ;  /* 0xffffffe0d8d87807 */ /* 0x000fe20004000000 */
[----:B------:R1:W-:Y:S01]  /*2300*/  STL [R1+0x1c], R8 ;  /* 0x00001c0801007387 */ /* 0x0003e20000100800 */
[----:B------:R-:W-:Y:S01]  /*2310*/  LOP3.LUT R2, R0, R2, R14, 0x1e, !PT ;  /* 0x0000000200027212 */ /* 0x000fe200078e1e0e */
[----:B------:R-:W-:Y:S01]  /*2320*/  IMAD.SHL.U32 R213, R212, 0x2, RZ ;  /* 0x00000002d4d57824 */ /* 0x000fe200078e00ff */
[----:B------:R-:W-:Y:S01]  /*2330*/  LOP3.LUT P0, RZ, R4, 0x4, RZ, 0xc0, !PT ;  /* 0x0000000404ff7812 */ /* 0x000fe2000780c0ff */
[----:B------:R-:W-:Y:S01]  /*2340*/  IMAD R216, R218, 0x2, R216 ;  /* 0x00000002dad87824 */ /* 0x000fe200078e02d8 */
[----:B------:R-:W-:Y:S01]  /*2350*/  LOP3.LUT P1, RZ, R27, 0x4, RZ, 0xc0, !PT ;  /* 0x000000041bff7812 */ /* 0x000fe2000782c0ff */
[----:B------:R-:W-:Y:S01]  /*2360*/  IMAD.IADD R2, R2, 0x1, R11 ;  /* 0x0000000102027824 */ /* 0x000fe200078e020b */
[----:B------:R-:W-:Y:S01]  /*2370*/  ULEA.HI UR4, UR4, UR6, URZ, 0x6 ;  /* 0x0000000604047291 */ /* 0x000fe2000f8f303f */
[----:B------:R-:W-:Y:S01]  /*2380*/  IMAD R234, R6, -0x2, R7 ;  /* 0xfffffffe06ea7824 */ /* 0x000fe200078e0207 */
[----:B------:R-:W-:Y:S01]  /*2390*/  SEL R217, R217, 0xffffffc0, !P1 ;  /* 0xffffffc0d9d97807 */ /* 0x000fe20004800000 */
[----:B------:R-:W-:Y:S01]  /*23a0*/  CS2R R166, SRZ ;  /* 0x0000000000a67805 */ /* 0x000fe2000001ff00 */
[----:B------:R-:W-:Y:S01]  /*23b0*/  LEA R232, R2, 0x20480, 0x1 ;  /* 0x0002048002e87811 */ /* 0x000fe200078e08ff */
[----:B------:R-:W-:Y:S01]  /*23c0*/  CS2R R164, SRZ ;  /* 0x0000000000a47805 */ /* 0x000fe2000001ff00 */
[C---:B------:R-:W-:Y:S01]  /*23d0*/  LOP3.LUT P1, RZ, R5.reuse, 0x4, RZ, 0xc0, !PT ;  /* 0x0000000405ff7812 */ /* 0x040fe2000782c0ff */
[--C-:B------:R-:W-:Y:S01]  /*23e0*/  IMAD R218, R218, 0x2, R217.reuse ;  /* 0x00000002dada7824 */ /* 0x100fe200078e02d9 */
[----:B------:R-:W-:Y:S01]  /*23f0*/  IADD3 R233, R232, 0x40, RZ ;  /* 0x00000040e8e97810 */ /* 0x000fe20007ffe0ff */
[----:B------:R-:W-:Y:S01]  /*2400*/  IMAD R212, R212, 0x2, R217 ;  /* 0x00000002d4d47824 */ /* 0x000fe200078e02d9 */
[----:B------:R-:W-:Y:S01]  /*2410*/  @P0 IADD3 R233, R232, -0x40, RZ ;  /* 0xffffffc0e8e90810 */ /* 0x000fe20007ffe0ff */
[----:B------:R-:W-:Y:S01]  /*2420*/  CS2R R162, SRZ ;  /* 0x0000000000a27805 */ /* 0x000fe2000001ff00 */
[----:B------:R-:W-:Y:S01]  /*2430*/  LOP3.LUT P0, RZ, R5, 0x2, RZ, 0xc0, !PT ;  /* 0x0000000205ff7812 */ /* 0x000fe2000780c0ff */
[----:B------:R-:W-:Y:S01]  /*2440*/  CS2R R160, SRZ ;  /* 0x0000000000a07805 */ /* 0x000fe2000001ff00 */
[----:B------:R-:W-:Y:S01]  /*2450*/  SEL R220, R227, 0xffffffe0, !P1 ;  /* 0xffffffe0e3dc7807 */ /* 0x000fe20004800000 */
[----:B------:R-:W-:Y:S01]  /*2460*/  CS2R R158, SRZ ;  /* 0x00000000009e7805 */ /* 0x000fe2000001ff00 */
[----:B------:R-:W-:Y:S01]  /*2470*/  SEL R223, R223, 0xfffffff0, !P0 ;  /* 0xfffffff0dfdf7807 */ /* 0x000fe20004000000 */
[----:B------:R-:W-:Y:S01]  /*2480*/  CS2R R156, SRZ ;  /* 0x00000000009c7805 */ /* 0x000fe2000001ff00 */
[----:B------:R-:W-:Y:S01]  /*2490*/  CS2R R154, SRZ ;  /* 0x00000000009a7805 */ /* 0x000fe2000001ff00 */
        /* <DEDUP_REMOVED lines=61> */
[----:B------:R-:W-:Y:S01]  /*2870*/  UMOV UR5, URZ ;  /* 0x0000003f00057c82 */ /* 0x000fe20008000000 */
[----:B------:R-:W-:Y:S01]  /*2880*/  IMAD.IADD R226, R223, 0x1, R224 ;  /* 0x00000001dfe27824 */ /* 0x000fe200078e02e0 */
[----:B------:R-:W-:-:S02]  /*2890*/  UMOV UR13, 0x1 ;  /* 0x00000001000d7882 */ /* 0x000fc40000000000 */
[----:B------:R-:W-:Y:S02]  /*28a0*/  UMOV UR8, URZ ;  /* 0x0000003f00087c82 */ /* 0x000fe40008000000 */
[----:B------:R-:W-:Y:S02]  /*28b0*/  USHF.R.S32.HI UR9, URZ, 0x6, UR4 ;  /* 0x000000063f097899 */ /* 0x000fe40008011404 */
[----:B-1----:R-:W-:Y:S02]  /*28c0*/  UMOV UR12, URZ ;  /* 0x0000003f000c7c82 */ /* 0x002fe40008000000 */
.L_x_1136:
        /* <DEDUP_REMOVED lines=8> */
[----:B------:R-:W-:Y:S01]  /*2950*/  LEA R3, R2, R223, 0xd ;  /* 0x000000df02037211 */ /* 0x000fe200078e68ff */
[----:B------:R-:W-:Y:S01]  /*2960*/  IMAD.U32 R231, RZ, RZ, UR5 ;  /* 0x00000005ffe77e24 */ /* 0x000fe2000f8e00ff */
[----:B------:R-:W-:Y:S02]  /*2970*/  SHF.L.U32 R0, R0, 0x1, RZ ;  /* 0x0000000100007819 */ /* 0x000fe400000006ff */
[----:B------:R-:W-:Y:S01]  /*2980*/  LEA R12, R12, R220, 0xd ;  /* 0x000000dc0c0c7211 */ /* 0x000fe200078e68ff */
[C---:B------:R-:W-:Y:S01]  /*2990*/  IMAD.IADD R2, R215.reuse, 0x1, R3 ;  /* 0x00000001d7027824 */ /* 0x040fe200078e0203 */
[----:B------:R-:W-:Y:S02]  /*29a0*/  IADD3 R3, R215, R3, R220 ;  /* 0x00000003d7037210 */ /* 0x000fe40007ffe0dc */
[----:B------:R-:W-:Y:S02]  /*29b0*/  PLOP3.LUT P1, PT, PT, PT, UP0, 0x80, 0x0 ;  /* 0x000000000000781c */ /* 0x000fe40003f2f008 */
[----:B------:R-:W-:Y:S01]  /*29c0*/  SHF.L.U32 R205, R2, 0x1, RZ ;  /* 0x0000000102cd7819 */ /* 0x000fe200000006ff */
[----:B------:R-:W-:Y:S01]  /*29d0*/  IMAD.U32 R2, RZ, RZ, UR5 ;  /* 0x00000005ff027e24 */ /* 0x000fe2000f8e00ff */
[----:B------:R-:W-:Y:S03]  /*29e0*/  SHF.L.U32 R3, R3, 0x1, RZ ;  /* 0x0000000103037819 */ /* 0x000fe600000006ff */
[----:B------:R-:W-:Y:S01]  /*29f0*/  IMAD R2, R2, 0x2000, R224 ;  /* 0x0000200002027824 */ /* 0x000fe200078e02e0 */
[----:B------:R-:W-:Y:S03]  /*2a00*/  LDSM.16.M88.4 R16, [R219+0x80] ;  /* 0x00008000db10783b */ /* 0x000fe60000000200 */
[----:B------:R-:W-:Y:S01]  /*2a10*/  IMAD.SHL.U32 R204, R2, 0x2, RZ ;  /* 0x0000000202cc7824 */ /* 0x000fe200078e00ff */
[----:B------:R-:W-:Y:S01]  /*2a20*/  MOV R2, UR5 ;  /* 0x0000000500027c02 */ /* 0x000fe20008000f00 */
[----:B------:R-:W1:Y:S04]  /*2a30*/  LDSM.16.M88.4 R32, [R0+0x10080] ;  /* 0x010080000020783b */ /* 0x000e680000000200 */
[----:B------:R-:W-:Y:S01]  /*2a40*/  IMAD R2, R2, 0x2000, R226 ;  /* 0x0000200002027824 */ /* 0x000fe200078e02e2 */
[----:B------:R-:W2:Y:S03]  /*2a50*/  LDSM.16.M88.4 R28, [R0+0x11080] ;  /* 0x01108000001c783b */ /* 0x000ea60000000200 */
[----:B------:R-:W-:Y:S02]  /*2a60*/  IMAD.SHL.U32 R2, R2, 0x2, RZ ;  /* 0x0000000202027824 */ /* 0x000fe400078e00ff */
[----:B------:R-:W3:Y:S05]  /*2a70*/  LDSM.16.M88.4 R36, [R219+0x2080] ;  /* 0x00208000db24783b */ /* 0x000eea0000000200 */
[----:B------:R-:W-:Y:S05]  /*2a80*/  LDSM.16.M88.4 R172, [R216+0x80] ;  /* 0x00008000d8ac783b */ /* 0x000fea0000000200 */
[----:B------:R-:W4:Y:S05]  /*2a90*/  LDSM.16.M88.4 R168, [R205+0x10080] ;  /* 0x01008000cda8783b */ /* 0x000f2a0000000200 */
[----:B------:R-:W3:Y:S05]  /*2aa0*/  LDSM.16.M88.4 R176, [R205+0x11080] ;  /* 0x01108000cdb0783b */ /* 0x000eea0000000200 */
[----:B------:R-:W3:Y:S05]  /*2ab0*/  LDSM.16.M88.4 R180, [R216+0x2080] ;  /* 0x00208000d8b4783b */ /* 0x000eea0000000200 */
[----:B------:R-:W-:Y:S01]  /*2ac0*/  LDSM.16.M88.4 R188, [R218+0x80] ;  /* 0x00008000dabc783b */ /* 0x000fe20000000200 */
[-C--:B-1----:R-:W-:Y:S04]  /*2ad0*/  HMMA.16816.F32 R4, R32, R16.reuse, RZ ;  /* 0x000000102004723c */ /* 0x082fe800000018ff */
[----:B------:R-:W-:Y:S05]  /*2ae0*/  LDSM.16.M88.4 R192, [R204+0x11080] ;  /* 0x01108000ccc0783b */ /* 0x000fea0000000200 */
[----:B------:R-:W5:Y:S01]  /*2af0*/  LDL R206, [R1+0x1c] ;  /* 0x00001c0001ce7983 */ /* 0x000f620000100800 */
[C---:B--2---:R-:W-:Y:S04]  /*2b00*/  HMMA.16816.F32 R8, R28.reuse, R16, RZ ;  /* 0x000000101c08723c */ /* 0x044fe800000018ff */
[----:B------:R-:W-:Y:S03]  /*2b10*/  LDSM.16.M88.4 R196, [R217+0x80] ;  /* 0x00008000d9c4783b */ /* 0x000fe60000000200 */
[----:B------:R-:W-:Y:S02]  /*2b20*/  IADD3 R16, R215, R12, RZ ;  /* 0x0000000cd7107210 */ /* 0x000fe40007ffe0ff */
[----:B------:R-:W-:Y:S01]  /*2b30*/  LDSM.16.M88.4 R200, [R2+0x11080] ;  /* 0x0110800002c8783b */ /* 0x000fe20000000200 */
[-C--:B------:R-:W-:Y:S02]  /*2b40*/  HMMA.16816.F32 R12, R28, R18.reuse, RZ ;  /* 0x000000121c0c723c */ /* 0x080fe400000018ff */
[----:B------:R-:W-:Y:S06]  /*2b50*/  SHF.L.U32 R214, R16, 0x1, RZ ;  /* 0x0000000110d67819 */ /* 0x000fec00000006ff */
[C---:B------:R-:W-:Y:S01]  /*2b60*/  HMMA.16816.F32 R16, R32.reuse, R18, RZ ;  /* 0x000000122010723c */ /* 0x040fe200000018ff */
[----:B------:R-:W1:Y:S07]  /*2b70*/  LDSM.16.M88.4 R184, [R214+0x10080] ;  /* 0x01008000d6b8783b */ /* 0x000e6e0000000200 */
[-C--:B---3--:R-:W-:Y:S08]  /*2b80*/  HMMA.16816.F32 R20, R32, R36.reuse, RZ ;  /* 0x000000242014723c */ /* 0x088ff000000018ff */
[C---:B------:R-:W-:Y:S08]  /*2b90*/  HMMA.16816.F32 R24, R28.reuse, R36, RZ ;  /* 0x000000241c18723c */ /* 0x040ff000000018ff */
[-C--:B------:R-:W-:Y:S08]  /*2ba0*/  HMMA.16816.F32 R28, R28, R38.reuse, RZ ;  /* 0x000000261c1c723c */ /* 0x080ff000000018ff */
[----:B------:R-:W-:Y:S01]  /*2bb0*/  HMMA.16816.F32 R32, R32, R38, RZ ;  /* 0x000000262020723c */ /* 0x000fe200000018ff */
[----:B------:R-:W2:Y:S07]  /*2bc0*/  LDSM.16.M88.4 R36, [R218+0x2080] ;  /* 0x00208000da24783b */ /* 0x000eae0000000200 */
[-C--:B----4-:R-:W-:Y:S08]  /*2bd0*/  HMMA.16816.F32 R4, R168, R172.reuse, R4 ;  /* 0x000000aca804723c */ /* 0x090ff00000001804 */
[C---:B------:R-:W-:Y:S08]  /*2be0*/  HMMA.16816.F32 R8, R176.reuse, R172, R8 ;  /* 0x000000acb008723c */ /* 0x040ff00000001808 */
[-C--:B------:R-:W-:Y:S08]  /*2bf0*/  HMMA.16816.F32 R12, R176, R174.reuse, R12 ;  /* 0x000000aeb00c723c */ /* 0x080ff0000000180c */
[C---:B------:R-:W-:Y:S01]  /*2c00*/  HMMA.16816.F32 R16, R168.reuse, R174, R16 ;  /* 0x000000aea810723c */ /* 0x040fe20000001810 */
[----:B------:R-:W3:Y:S07]  /*2c10*/  LDSM.16.M88.4 R172, [R3+0x10080] ;  /* 0x0100800003ac783b */ /* 0x000eee0000000200 */
[-C--:B------:R-:W-:Y:S08]  /*2c20*/  HMMA.16816.F32 R20, R168, R180.reuse, R20 ;  /* 0x000000b4a814723c */ /* 0x080ff00000001814 */
[C---:B------:R-:W-:Y:S08]  /*2c30*/  HMMA.16816.F32 R24, R176.reuse, R180, R24 ;  /* 0x000000b4b018723c */ /* 0x040ff00000001818 */
[-C--:B------:R-:W-:Y:S01]  /*2c40*/  HMMA.16816.F32 R28, R176, R182.reuse, R28 ;  /* 0x000000b6b01c723c */ /* 0x080fe2000000181c */
[----:B------:R-:W-:Y:S07]  /*2c50*/  LDSM.16.M88.4 R176, [R219+0x4080] ;  /* 0x00408000dbb0783b */ /* 0x000fee0000000200 */
[----:B------:R-:W-:Y:S01]  /*2c60*/  HMMA.16816.F32 R32, R168, R182, R32 ;  /* 0x000000b6a820723c */ /* 0x000fe20000001820 */
[----:B------:R-:W4:Y:S05]  /*2c70*/  LDSM.16.M88.4 R168, [R217+0x2080] ;  /* 0x00208000d9a8783b */ /* 0x000f2a0000000200 */
[----:B------:R-:W-:Y:S02]  /*2c80*/  LDSM.16.M88.4 R180, [R0+0x13080] ;  /* 0x0130800000b4783b */ /* 0x000fe40000000200 */
[-C--:B-1----:R-:W-:Y:S08]  /*2c90*/  HMMA.16816.F32 R4, R184, R188.reuse, R4 ;  /* 0x000000bcb804723c */ /* 0x082ff00000001804 */
[C---:B------:R-:W-:Y:S08]  /*2ca0*/  HMMA.16816.F32 R8, R192.reuse, R188, R8 ;  /* 0x000000bcc008723c */ /* 0x040ff00000001808 */
[-C--:B------:R-:W-:Y:S08]  /*2cb0*/  HMMA.16816.F32 R12, R192, R190.reuse, R12 ;  /* 0x000000bec00c723c */ /* 0x080ff0000000180c */
[C---:B------:R-:W-:Y:S08]  /*2cc0*/  HMMA.16816.F32 R16, R184.reuse, R190, R16 ;  /* 0x000000beb810723c */ /* 0x040ff00000001810 */
[-C--:B--2---:R-:W-:Y:S08]  /*2cd0*/  HMMA.16816.F32 R20, R184, R36.reuse, R20 ;  /* 0x00000024b814723c */ /* 0x084ff00000001814 */
[C---:B------:R-:W-:Y:S08]  /*2ce0*/  HMMA.16816.F32 R24, R192.reuse, R36, R24 ;  /* 0x00000024c018723c */ /* 0x040ff00000001818 */
[-C--:B------:R-:W-:Y:S01]  /*2cf0*/  HMMA.16816.F32 R28, R192, R38.reuse, R28 ;  /* 0x00000026c01c723c */ /* 0x080fe2000000181c */
[----:B------:R-:W-:Y:S07]  /*2d00*/  LDSM.16.M88.4 R192, [R216+0x4080] ;  /* 0x00408000d8c0783b */ /* 0x000fee0000000200 */
[----:B------:R-:W-:Y:S01]  /*2d10*/  HMMA.16816.F32 R32, R184, R38, R32 ;  /* 0x00000026b820723c */ /* 0x000fe20000001820 */
[----:B------:R-:W1:Y:S05]  /*2d20*/  LDSM.16.M88.4 R36, [R0+0x12080] ;  /* 0x012080000024783b */ /* 0x000e6a0000000200 */
[----:B------:R-:W2:Y:S02]  /*2d30*/  LDSM.16.M88.4 R184, [R219+0x6080] ;  /* 0x00608000dbb8783b */ /* 0x000ea40000000200 */
[-C--:B---3--:R-:W-:Y:S08]  /*2d40*/  HMMA.16816.F32 R4, R172, R196.reuse, R4 ;  /* 0x000000c4ac04723c */ /* 0x088ff00000001804 */
[C---:B------:R-:W-:Y:S07]  /*2d50*/  HMMA.16816.F32 R8, R200.reuse, R196, R8 ;  /* 0x000000c4c808723c */ /* 0x040fee0000001808 */
[----:B------:R-:W-:Y:S01]  /*2d60*/  MOV R196, UR5 ;  /* 0x0000000500c47c02 */ /* 0x000fe20008000f00 */
[-C--:B------:R-:W-:Y:S04]  /*2d70*/  HMMA.16816.F32 R12, R200, R198.reuse, R12 ;  /* 0x000000c6c80c723c */ /* 0x080fe8000000180c */
[----:B------:R-:W-:Y:S04]  /*2d80*/  IMAD R196, R196, 0x2000, R225 ;  /* 0x00002000c4c47824 */ /* 0x000fe800078e02e1 */
[C---:B------:R-:W-:Y:S04]  /*2d90*/  HMMA.16816.F32 R16, R172.reuse, R198, R16 ;  /* 0x000000c6ac10723c */ /* 0x040fe80000001810 */
[----:B------:R-:W-:Y:S04]  /*2da0*/  SHF.L.U32 R196, R196, 0x1, RZ ;  /* 0x00000001c4c47819 */ /* 0x000fe800000006ff */
[-C--:B----4-:R-:W-:Y:S01]  /*2db0*/  HMMA.16816.F32 R20, R172, R168.reuse, R20 ;  /* 0x000000a8ac14723c */ /* 0x090fe20000001814 */
[----:B------:R-:W3:Y:S05]  /*2dc0*/  LDSM.16.M88.4 R188, [R196+0x12080] ;  /* 0x01208000c4bc783b */ /* 0x000eea0000000200 */
[----:B------:R-:W4:Y:S02]  /*2dd0*/  LDSM.16.M88.4 R196, [R196+0x13080] ;  /* 0x01308000c4c4783b */ /* 0x000f240000000200 */
[C---:B------:R-:W-:Y:S08]  /*2de0*/  HMMA.16816.F32 R24, R200.reuse, R168, R24 ;  /* 0x000000a8c818723c */ /* 0x040ff00000001818 */
[-C--:B------:R-:W-:Y:S01]  /*2df0*/  HMMA.16816.F32 R28, R200, R170.reuse, R28 ;  /* 0x000000aac81c723c */ /* 0x080fe2000000181c */
[----:B------:R-:W2:Y:S07]  /*2e00*/  LDSM.16.M88.4 R200, [R216+0x6080] ;  /* 0x00608000d8c8783b */ /* 0x000eae0000000200 */
[----:B------:R-:W-:Y:S01]  /*2e10*/  HMMA.16816.F32 R32, R172, R170, R32 ;  /* 0x000000aaac20723c */ /* 0x000fe20000001820 */
[----:B------:R-:W-:Y:S05]  /*2e20*/  LDSM.16.M88.4 R172, [R218+0x4080] ;  /* 0x00408000daac783b */ /* 0x000fea0000000200 */
[----:B------:R-:W3:Y:S02]  /*2e30*/  LDSM.16.M88.4 R168, [R204+0x12080] ;  /* 0x01208000cca8783b */ /* 0x000ee40000000200 */
        /* <DEDUP_REMOVED lines=8> */
[----:B------:R-:W2:Y:S03]  /*2ec0*/  LDSM.16.M88.4 R180, [R218+0x6080] ;  /* 0x00608000dab4783b */ /* 0x000ea60000000200 */
[----:B-----5:R-:W-:Y:S04]  /*2ed0*/  LEA R231, R231, R206, 0x6 ;  /* 0x000000cee7e77211 */ /* 0x020fe800078e30ff */
[----:B------:R-:W-:Y:S01]  /*2ee0*/  HMMA.16816.F32 R32, R36, R186, R32 ;  /* 0x000000ba2420723c */ /* 0x000fe20000001820 */
[----:B------:R-:W-:Y:S03]  /*2ef0*/  LDSM.16.M88.4 R184, [R217+0x4080] ;  /* 0x00408000d9b8783b */ /* 0x000fe60000000200 */
[----:B------:R-:W-:Y:S02]  /*2f00*/  IMAD.SHL.U32 R231, R231, 0x4, RZ ;  /* 0x00000004e7e77824 */ /* 0x000fe400078e00ff */
[----:B------:R-:W5:Y:S02]  /*2f10*/  LDSM.16.M88.4 R36, [R2+0x12080] ;  /* 0x012080000224783b */ /* 0x000f640000000200 */
[-C--:B---3--:R-:W-:Y:S03]  /*2f20*/  HMMA.16816.F32 R4, R188, R192.reuse, R4 ;  /* 0x000000c0bc04723c */ /* 0x088fe60000001804 */
[----:B------:R-:W-:Y:S05]  /*2f30*/  LDS R228, [R231+0x200a0] ;  /* 0x0200a000e7e47984 */ /* 0x000fea0000000800 */
[C---:B----4-:R-:W-:Y:S01]  /*2f40*/  HMMA.16816.F32 R8, R196.reuse, R192, R8 ;  /* 0x000000c0c408723c */ /* 0x050fe20000001808 */
[----:B------:R-:W-:Y:S05]  /*2f50*/  LDS R229, [R231+0x20100] ;  /* 0x02010000e7e57984 */ /* 0x000fea0000000800 */
[----:B------:R-:W-:Y:S02]  /*2f60*/  LDS R230, [R231+0x20120] ;  /* 0x02012000e7e67984 */ /* 0x000fe40000000800 */
[-C--:B------:R-:W-:Y:S08]  /*2f70*/  HMMA.16816.F32 R12, R196, R194.reuse, R12 ;  /* 0x000000c2c40c723c */ /* 0x080ff0000000180c */
[C---:B------:R-:W-:Y:S08]  /*2f80*/  HMMA.16816.F32 R16, R188.reuse, R194, R16 ;  /* 0x000000c2bc10723c */ /* 0x040ff00000001810 */
[-C--:B------:R-:W-:Y:S08]  /*2f90*/  HMMA.16816.F32 R20, R188, R200.reuse, R20 ;  /* 0x000000c8bc14723c */ /* 0x080ff00000001814 */
[C---:B------:R-:W-:Y:S08]  /*2fa0*/  HMMA.16816.F32 R24, R196.reuse, R200, R24 ;  /* 0x000000c8c418723c */ /* 0x040ff00000001818 */
[-C--:B------:R-:W-:Y:S08]  /*2fb0*/  HMMA.16816.F32 R28, R196, R202.reuse, R28 ;  /* 0x000000cac41c723c */ /* 0x080ff0000000181c */
[----:B------:R-:W-:Y:S01]  /*2fc0*/  HMMA.16816.F32 R32, R188, R202, R32 ;  /* 0x000000cabc20723c */ /* 0x000fe20000001820 */
[----:B------:R-:W3:Y:S05]  /*2fd0*/  LDSM.16.M88.4 R188, [R2+0x13080] ;  /* 0x0130800002bc783b */ /* 0x000eea0000000200 */
[----:B------:R-:W-:Y:S02]  /*2fe0*/  LDS R2, [R231+0x20080] ;  /* 0x02008000e7027984 */ /* 0x000fe40000000800 */
[-C--:B------:R-:W-:Y:S08]  /*2ff0*/  HMMA.16816.F32 R4, R168, R172.reuse, R4 ;  /* 0x000000aca804723c */ /* 0x080ff00000001804 */
[C---:B-1----:R-:W-:Y:S08]  /*3000*/  HMMA.16816.F32 R8, R176.reuse, R172, R8 ;  /* 0x000000acb008723c */ /* 0x042ff00000001808 */
[-C--:B------:R-:W-:Y:S08]  /*3010*/  HMMA.16816.F32 R12, R176, R174.reuse, R12 ;  /* 0x000000aeb00c723c */ /* 0x080ff0000000180c */
[C---:B------:R-:W-:Y:S01]  /*3020*/  HMMA.16816.F32 R16, R168.reuse, R174, R16 ;  /* 0x000000aea810723c */ /* 0x040fe20000001810 */
[----:B------:R-:W1:Y:S01]  /*3030*/  LDSM.16.M88.4 R172, [R217+0x6080] ;  /* 0x00608000d9ac783b */ /* 0x000e620000000200 */
[----:B------:R-:W-:Y:S04]  /*3040*/  DEPBAR.LE SB0, 0x1 ;  /* 0x000080400000791a */ /* 0x000fe80000000000 */
[----:B------:R-:W-:Y:S02]  /*3050*/  BAR.SYNC.DEFER_BLOCKING 0x0 ;  /* 0x0000000000007b1d */ /* 0x000fe40000010000 */
[-C--:B--2---:R-:W-:Y:S08]  /*3060*/  HMMA.16816.F32 R20, R168, R180.reuse, R20 ;  /* 0x000000b4a814723c */ /* 0x084ff00000001814 */
[C---:B------:R-:W-:Y:S08]  /*3070*/  HMMA.16816.F32 R24, R176.reuse, R180, R24 ;  /* 0x000000b4b018723c */ /* 0x040ff00000001818 */
[-C--:B------:R-:W-:Y:S01]  /*3080*/  HMMA.16816.F32 R28, R176, R182.reuse, R28 ;  /* 0x000000b6b01c723c */ /* 0x080fe2000000181c */
[----:B------:R2:W4:Y:S07]  /*3090*/  LDSM.16.M88.4 R196, [R205+0x18080] ;  /* 0x01808000cdc4783b */ /* 0x00052e0000000200 */
[----:B------:R-:W-:Y:S01]  /*30a0*/  HMMA.16816.F32 R32, R168, R182, R32 ;  /* 0x000000b6a820723c */ /* 0x000fe20000001820 */
[----:B------:R2:W2:Y:S07]  /*30b0*/  LDSM.16.M88.4 R168, [R0+0x18080] ;  /* 0x0180800000a8783b */ /* 0x0004ae0000000200 */
[-C--:B-----5:R-:W-:Y:S01]  /*30c0*/  HMMA.16816.F32 R4, R36, R184.reuse, R4 ;  /* 0x000000b82404723c */ /* 0x0a0fe20000001804 */
[----:B------:R1:W2:Y:S05]  /*30d0*/  LDSM.16.M88.4 R180, [R0+0x19080] ;  /* 0x0190800000b4783b */ /* 0x0002aa0000000200 */
[----:B------:R-:W2:Y:S02]  /*30e0*/  LDSM.16.M88.4 R204, [R205+0x19080] ;  /* 0x01908000cdcc783b */ /* 0x000ea40000000200 */
[C---:B---3--:R-:W-:Y:S03]  /*30f0*/  HMMA.16816.F32 R8, R188.reuse, R184, R8 ;  /* 0x000000b8bc08723c */ /* 0x048fe60000001808 */
[----:B------:R3:W2:Y:S05]  /*3100*/  LDSM.16.M88.4 R176, [R219+0x8080] ;  /* 0x00808000dbb0783b */ /* 0x0006aa0000000200 */
[-C--:B------:R-:W-:Y:S01]  /*3110*/  HMMA.16816.F32 R12, R188, R186.reuse, R12 ;  /* 0x000000babc0c723c */ /* 0x080fe2000000180c */
[----:B------:R3:W2:Y:S05]  /*3120*/  LDSM.16.M88.4 R192, [R219+0xa080] ;  /* 0x00a08000dbc0783b */ /* 0x0006aa0000000200 */
[----:B------:R3:W2:Y:S02]  /*3130*/  LDSM.16.M88.4 R200, [R216+0x8080] ;  /* 0x00808000d8c8783b */ /* 0x0006a40000000200 */
[C---:B------:R-:W-:Y:S03]  /*3140*/  HMMA.16816.F32 R16, R36.reuse, R186, R16 ;  /* 0x000000ba2410723c */ /* 0x040fe60000001810 */
[----:B------:R3:W2:Y:S05]  /*3150*/  LDSM.16.M88.4 R208, [R216+0xa080] ;  /* 0x00a08000d8d0783b */ /* 0x0006aa0000000200 */
[-C--:B-1----:R-:W-:Y:S08]  /*3160*/  HMMA.16816.F32 R20, R36, R172.reuse, R20 ;  /* 0x000000ac2414723c */ /* 0x082ff00000001814 */
[C---:B------:R-:W-:Y:S08]  /*3170*/  HMMA.16816.F32 R24, R188.reuse, R172, R24 ;  /* 0x000000acbc18723c */ /* 0x040ff00000001818 */
[-C--:B------:R-:W-:Y:S08]  /*3180*/  HMMA.16816.F32 R28, R188, R174.reuse, R28 ;  /* 0x000000aebc1c723c */ /* 0x080ff0000000181c */
[----:B------:R-:W-:Y:S01]  /*3190*/  HMMA.16816.F32 R32, R36, R174, R32 ;  /* 0x000000ae2420723c */ /* 0x000fe20000001820 */
[----:B------:R-:W-:-:S07]  /*31a0*/  @P1 BRA `(.L_x_1134) ;  /* 0x0000036000001947 */ /* 0x000fce0003800000 */
[----:B---34-:R-:W3:Y:S01]  /*31b0*/  LDL.64 R238, [R1+0x8] ;  /* 0x0000080001ee7983 */ /* 0x018ee20000100a00 */
[----:B------:R-:W-:Y:S01]  /*31c0*/  ULDC.64 UR6, c[0x0][0x178] ;  /* 0x00005e0000067ab9 */ /* 0x000fe20000000a00 */
[----:B------:R-:W-:Y:S01]  /*31d0*/  IMAD.U32 R172, RZ, RZ, UR11 ;  /* 0x0000000bffac7e24 */ /* 0x000fe2000f8e00ff */
[----:B------:R-:W-:Y:S01]  /*31e0*/  UIMAD.WIDE.U32 UR18, UR15, UR6, URZ ;  /* 0x000000060f1272a5 */ /* 0x000fe2000f8e003f */
[----:B------:R-:W4:Y:S01]  /*31f0*/  LDL R235, [R1+0x40] ;  /* 0x0000400001eb7983 */ /* 0x000f220000100800 */
[----:B------:R-:W-:Y:S03]  /*3200*/  USHF.R.S32.HI UR4, URZ, 0x1f, UR15 ;  /* 0x0000001f3f047899 */ /* 0x000fe6000801140f */
[----:B------:R-:W5:Y:S01]  /*3210*/  LDL R240, [R1+0x18] ;  /* 0x0000180001f07983 */ /* 0x000f620000100800 */
[----:B------:R-:W-:Y:S01]  /*3220*/  IMAD.U32 R36, RZ, RZ, UR18 ;  /* 0x00000012ff247e24 */ /* 0x000fe2000f8e00ff */
[----:B------:R-:W-:Y:S01]  /*3230*/  UIMAD UR4, UR4, UR6, URZ ;  /* 0x00000006040472a4 */ /* 0x000fe2000f8e023f */
[----:B------:R-:W-:Y:S01]  /*3240*/  IMAD.U32 R37, RZ, RZ, UR18 ;  /* 0x00000012ff257e24 */ /* 0x000fe2000f8e00ff */
[----:B--2---:R-:W2:Y:S02]  /*3250*/  LDL.64 R236, [R1+0x28] ;  /* 0x0000280001ec7983 */ /* 0x004ea40000100a00 */
[----:B------:R-:W-:Y:S02]  /*3260*/  UIMAD UR4, UR15, UR7, UR4 ;  /* 0x000000070f0472a4 */ /* 0x000fe4000f8e0204 */
[----:B------:R-:W-:Y:S02]  /*3270*/  UIMAD UR15, UR15, -0x40, UR14 ;  /* 0xffffffc00f0f78a4 */ /* 0x000fe4000f8e020e */
[----:B------:R-:W-:Y:S06]  /*3280*/  UIADD3 UR4, UR19, UR4, URZ ;  /* 0x0000000413047290 */ /* 0x000fec000fffe03f */
[----:B------:R-:W-:Y:S01]  /*3290*/  IMAD.U32 R0, RZ, RZ, UR4 ;  /* 0x00000004ff007e24 */ /* 0x000fe2000f8e00ff */
[----:B---3--:R-:W-:Y:S02]  /*32a0*/  LEA R36, P1, R36, R238, 0x7 ;  /* 0x000000ee24247211 */ /* 0x008fe400078238ff */
[----:B------:R-:W1:Y:S02]  /*32b0*/  S2R R238, SR_TID.X ;  /* 0x0000000000ee7919 */ /* 0x000e640000002100 */
[----:B------:R-:W-:Y:S01]  /*32c0*/  LEA.HI.X R37, R37, R239, R0, 0x7, P1 ;  /* 0x000000ef25257211 */ /* 0x000fe200008f3c00 */
[----:B------:R-:W-:Y:S01]  /*32d0*/  IMAD.U32 R0, RZ, RZ, UR13 ;  /* 0x0000000dff007e24 */ /* 0x000fe2000f8e00ff */
[----:B------:R-:W3:Y:S01]  /*32e0*/  S2R R239, SR_TID.X ;  /* 0x0000000000ef7919 */ /* 0x000ee20000002100 */
[----:B------:R-:W-:Y:S02]  /*32f0*/  IADD3 R172, P2, P1, R172, 0x80, R36 ;  /* 0x00000080acac7810 */ /* 0x000fe4000795e024 */
[----:B----4-:R-:W-:Y:S02]  /*3300*/  IMAD R0, R0, 0x4000, R235 ;  /* 0x0000400000007824 */ /* 0x010fe400078e02eb */
[----:B------:R-:W-:Y:S01]  /*3310*/  IADD3.X R173, RZ, UR10, R37, P2, P1 ;  /* 0x0000000affad7c10 */ /* 0x000fe200097e2425 */
[----:B------:R-:W4:Y:S01]  /*3320*/  S2R R235, SR_TID.X ;  /* 0x0000000000eb7919 */ /* 0x000f220000002100 */
[----:B------:R-:W-:Y:S02]  /*3330*/  IADD3 R174, P1, R36, UR11, RZ ;  /* 0x0000000b24ae7c10 */ /* 0x000fe4000ff3e0ff */
[----:B-----5:R-:W-:Y:S02]  /*3340*/  LOP3.LUT P2, RZ, R240, 0x1, RZ, 0xc0, !PT ;  /* 0x00000001f0ff7812 */ /* 0x020fe4000784c0ff */
[----:B------:R-:W-:Y:S02]  /*3350*/  IADD3.X R175, R37, UR10, RZ, P1, !PT ;  /* 0x0000000a25af7c10 */ /* 0x000fe40008ffe4ff */
[----:B-1----:R-:W-:Y:S04]  /*3360*/  SHF.R.S32.HI R238, RZ, 0x1f, R238 ;  /* 0x0000001fffee7819 */ /* 0x002fe800000114ee */
[----:B---3--:R-:W-:Y:S04]  /*3370*/  LEA.HI R238, R238, R239, RZ, 0x3 ;  /* 0x000000efeeee7211 */ /* 0x008fe800078f18ff */
[----:B------:R-:W-:Y:S01]  /*3380*/  SHF.R.S32.HI R238, RZ, 0x3, R238 ;  /* 0x00000003ffee7819 */ /* 0x000fe200000114ee */
[----:B----4-:R-:W-:Y:S03]  /*3390*/  IMAD.SHL.U32 R235, R235, 0x4, RZ ;  /* 0x00000004ebeb7824 */ /* 0x010fe600078e00ff */
[----:B------:R-:W-:Y:S04]  /*33a0*/  IADD3 R38, -R238, UR15, RZ ;  /* 0x0000000fee267c10 */ /* 0x000fe8000fffe1ff */
[C---:B------:R-:W-:Y:S11]  /*33b0*/  ISETP.LT.OR P1, PT, R38.reuse, 0x1, P5 ;  /* 0x000000012600780c */ /* 0x040ff60002f21670 */
[----:B------:R-:W-:Y:S02]  /*33c0*/  @!UPT UIADD3 URZ, URZ, URZ, URZ ;  /* 0x0000003f3f3ff290 */ /* 0x000fe4000fffe03f */
        /* <DEDUP_REMOVED lines=14> */
[----:B------:R-:W-:Y:S04]  /*34b0*/  IMAD.U32 R36, RZ, RZ, UR13 ;  /* 0x0000000dff247e24 */ /* 0x000fe8000f8e00ff */
[----:B------:R-:W-:Y:S01]  /*34c0*/  @!P3 IMAD R38, R36, 0x40, R235 ;  /* 0x000000402426b824 */ /* 0x000fe200078e02eb */
[----:B------:R-:W-:Y:S03]  /*34d0*/  @!P3 LEA R36, R37, 0x40, 0x6 ;  /* 0x000000402524b811 */ /* 0x000fe600078e30ff */
[----:B------:R-:W-:Y:S02]  /*34e0*/  @!P3 IMAD.SHL.U32 R38, R38, 0x4, RZ ;  /* 0x000000042626b824 */ /* 0x000fe400078e00ff */
[----:B--2---:R-:W-:Y:S05]  /*34f0*/  @!P3 IMAD.WIDE R36, R36, 0x4, R236 ;  /* 0x000000042424b825 */ /* 0x004fea00078e02ec */
[----:B------:R3:W-:Y:S02]  /*3500*/  @!P3 LDGSTS.E.BYPASS.LTC128B.128 [R38+0x20080], [R36.64] ;  /* 0x200800002426bfae */ /* 0x0007e4000b901d50 */
.L_x_1134:
[----:B---34-:R-:W-:Y:S01]  /*3510*/  ISETP.GT.AND P1, PT, R234, RZ, PT ;  /* 0x000000ffea00720c */ /* 0x018fe20003f24270 */
[----:B------:R-:W-:Y:S01]  /*3520*/  USHF.L.U32 UR4, UR5, 0xd, URZ ;  /* 0x0000000d05047899 */ /* 0x000fe2000800063f */
[----:B------:R-:W0:Y:S01]  /*3530*/  LDGDEPBAR ;  /* 0x00000000000079af */ /* 0x000e220000000000 */
[----:B------:R-:W-:Y:S01]  /*3540*/  UIADD3 UR15, UR8, 0x2, URZ ;  /* 0x00000002080f7890 */ /* 0x000fe2000fffe03f */
[----:B------:R-:W-:Y:S01]  /*3550*/  FSEL R173, R6, -INF , P1 ;  /* 0xff80000006ad7808 */ /* 0x000fe20000800000 */
[----:B------:R-:W-:Y:S01]  /*3560*/  UIADD3 UR6, UR4, 0x10, URZ ;  /* 0x0000001004067890 */ /* 0x000fe2000fffe03f */
[----:B------:R-:W-:Y:S01]  /*3570*/  FSEL R175, R8, -INF , P1 ;  /* 0xff80000008af7808 */ /* 0x000fe20000800000 */
[----:B------:R-:W-:Y:S01]  /*3580*/  UISETP.GE.AND UP0, UPT, UR15, UR9, UPT ;  /* 0x000000090f00728c */ /* 0x000fe2000bf06270 */
[----:B------:R-:W-:Y:S01]  /*3590*/  FSEL R184, R10, -INF , P1 ;  /* 0xff8000000ab87808 */ /* 0x000fe20000800000 */
[----:B------:R-:W-:Y:S01]  /*35a0*/  FFMA.FTZ R244, R173, c[0x0][0x29c], -R228 ;  /* 0x0000a700adf47a23 */ /* 0x000fe200000108e4 */
[----:B------:R-:W-:Y:S01]  /*35b0*/  FSEL R39, R4, -INF , P1 ;  /* 0xff80000004277808 */ /* 0x000fe20000800000 */
[--C-:B------:R-:W-:Y:S01]  /*35c0*/  FFMA.FTZ R238, R175, c[0x0][0x29c], -R229.reuse ;  /* 0x0000a700afee7a23 */ /* 0x100fe200000108e5 */
[----:B------:R-:W-:Y:S04]  /*35d0*/  ISETP.GT.AND P1, PT, R234, 0x1, PT ;  /* 0x00000001ea00780c */ /* 0x000fe80003f24270 */
[----:B------:R-:W-:Y:S02]  /*35e0*/  FSEL R36, R5, -INF , P1 ;  /* 0xff80000005247808 */ /* 0x000fe40000800000 */
[----:B------:R-:W-:Y:S02]  /*35f0*/  FSEL R38, R7, -INF , P1 ;  /* 0xff80000007267808 */ /* 0x000fe40000800000 */
[-C--:B--2---:R-:W-:Y:S03]  /*3600*/  HMMA.16816.F32 R4, R168, R176.reuse, RZ ;  /* 0x000000b0a804723c */ /* 0x084fe600000018ff */
[----:B------:R-:W-:Y:S01]  /*3610*/  FSEL R174, R9, -INF , P1 ;  /* 0xff80000009ae7808 */ /* 0x000fe20000800000 */
[----:B------:R-:W-:Y:S01]  /*3620*/  FFMA.FTZ R189, R36, c[0x0][0x29c], -R2 ;  /* 0x0000a70024bd7a23 */ /* 0x000fe20000010802 */
[----:B------:R-:W-:Y:S01]  /*3630*/  FSEL R185, R11, -INF , P1 ;  /* 0xff8000000bb97808 */ /* 0x000fe20000800000 */
[----:B------:R-:W-:Y:S01]  /*3640*/  FFMA.FTZ R243, R38, c[0x0][0x29c], -R228 ;  /* 0x0000a70026f37a23 */ /* 0x000fe200000108e4 */
[----:B------:R-:W-:Y:S01]  /*3650*/  ISETP.GT.AND P1, PT, R234, 0x20, PT ;  /* 0x00000020ea00780c */ /* 0x000fe20003f24270 */
[C---:B------:R-:W-:Y:S02]  /*3660*/  HMMA.16816.F32 R8, R180.reuse, R176, RZ ;  /* 0x000000b0b408723c */ /* 0x040fe400000018ff */
[----:B------:R-:W-:Y:S02]  /*3670*/  MUFU.EX2 R189, R189 ;  /* 0x000000bd00bd7308 */ /* 0x000fe40000000800 */
[----:B------:R-:W-:Y:S01]  /*3680*/  FSEL R172, R12, -INF , P1 ;  /* 0xff8000000cac7808 */ /* 0x000fe20000800000 */
[--C-:B------:R-:W-:Y:S01]  /*3690*/  FFMA.FTZ R237, R174, c[0x0][0x29c], -R229.reuse ;  /* 0x0000a700aeed7a23 */ /* 0x100fe200000108e5 */
[----:B------:R-:W-:Y:S02]  /*36a0*/  FSEL R186, R14, -INF , P1 ;  /* 0xff8000000eba7808 */ /* 0x000fe40000800000 */
[----:B------:R-:W-:Y:S01]  /*36b0*/  FSEL R16, R16, -INF , P1 ;  /* 0xff80000010107808 */ /* 0x000fe20000800000 */
[--C-:B------:R-:W-:Y:S02]  /*36c0*/  FFMA.FTZ R236, R172, c[0x0][0x29c], -R229.reuse ;  /* 0x0000a700acec7a23 */ /* 0x100fe400000108e5 */
[----:B------:R-:W-:Y:S01]  /*36d0*/  LDSM.16.M88.4 R172, [R218+0x8080] ;  /* 0x00808000daac783b */ /* 0x000fe20000000200 */
[----:B------:R-:W-:Y:S01]  /*36e0*/  FSEL R18, R18, -INF , P1 ;  /* 0xff80000012127808 */ /* 0x000fe20000800000 */
[----:B------:R-:W-:Y:S01]  /*36f0*/  FFMA.FTZ R190, R16, c[0x0][0x29c], -R2 ;  /* 0x0000a70010be7a23 */ /* 0x000fe20000010802 */
[----:B------:R-:W-:Y:S03]  /*3700*/  ISETP.GT.AND P1, PT, R234, 0x21, PT ;  /* 0x00000021ea00780c */ /* 0x000fe60003f24270 */
[----:B------:R-:W-:Y:S01]  /*3710*/  FFMA.FTZ R191, R18, c[0x0][0x29c], -R228 ;  /* 0x0000a70012bf7a23 */ /* 0x000fe200000108e4 */
[----:B------:R-:W-:Y:S01]  /*3720*/  FSEL R187, R15, -INF , P1 ;  /* 0xff8000000fbb7808 */ /* 0x000fe20000800000 */
[----:B------:R-:W-:Y:S01]  /*3730*/  MUFU.EX2 R190, R190 ;  /* 0x000000be00be7308 */ /* 0x000fe20000000800 */
[----:B------:R-:W-:Y:S02]  /*3740*/  FSEL R37, R13, -INF , P1 ;  /* 0xff8000000d257808 */ /* 0x000fe40000800000 */
[-C--:B------:R-:W-:Y:S01]  /*3750*/  HMMA.16816.F32 R12, R180, R178.reuse, RZ ;  /* 0x000000b2b40c723c */ /* 0x080fe200000018ff */
[----:B------:R-:W-:Y:S02]  /*3760*/  FSEL R17, R17, -INF , P1 ;  /* 0xff80000011117808 */ /* 0x000fe40000800000 */
[----:B------:R-:W-:Y:S01]  /*3770*/  FSEL R0, R19, -INF , P1 ;  /* 0xff80000013007808 */ /* 0x000fe20000800000 */
[--C-:B------:R-:W-:Y:S01]  /*3780*/  FFMA.FTZ R235, R37, c[0x0][0x29c], -R229.reuse ;  /* 0x0000a70025eb7a23 */ /* 0x100fe200000108e5 */
[----:B------:R-:W-:Y:S01]  /*3790*/  ISETP.GT.AND P1, PT, R234, 0x40, PT ;  /* 0x00000040ea00780c */ /* 0x000fe20003f24270 */
[----:B------:R-:W-:Y:S01]  /*37a0*/  FFMA.FTZ R188, R17, c[0x0][0x29c], -R2 ;  /* 0x0000a70011bc7a23 */ /* 0x000fe20000010802 */
[----:B------:R-:W-:Y:S01]  /*37b0*/  MUFU.EX2 R191, R191 ;  /* 0x000000bf00bf7308 */ /* 0x000fe20000000800 */
[C---:B------:R-:W-:Y:S04]  /*37c0*/  HMMA.16816.F32 R16, R168.reuse, R178, RZ ;  /* 0x000000b2a810723c */ /* 0x040fe800000018ff */
[----:B------:R-:W-:Y:S01]  /*37d0*/  FSEL R20, R20, -INF , P1 ;  /* 0xff80000014147808 */ /* 0x000fe20000800000 */
[----:B------:R-:W-:Y:S01]  /*37e0*/  FFMA.FTZ R241, R0, c[0x0][0x29c], -R228 ;  /* 0x0000a70000f17a23 */ /* 0x000fe200000108e4 */
[----:B------:R-:W-:Y:S02]  /*37f0*/  FSEL R22, R22, -INF , P1 ;  /* 0xff80000016167808 */ /* 0x000fe40000800000 */
[----:B------:R-:W-:Y:S01]  /*3800*/  FSEL R24, R24, -INF , P1 ;  /* 0xff80000018187808 */ /* 0x000fe20000800000 */
[----:B------:R-:W-:Y:S03]  /*3810*/  FFMA.FTZ R247, R20, c[0x0][0x29c], -R2 ;  /* 0x0000a70014f77a23 */ /* 0x000fe60000010802 */
[----:B------:R-:W-:Y:S01]  /*3820*/  FSEL R26, R26, -INF , P1 ;  /* 0xff8000001a1a7808 */ /* 0x000fe20000800000 */
[----:B------:R-:W-:Y:S01]  /*3830*/  FFMA.FTZ R240, R22, c[0x0][0x29c], -R228 ;  /* 0x0000a70016f07a23 */ /* 0x000fe200000108e4 */
[----:B------:R-:W-:Y:S01]  /*3840*/  ISETP.GT.AND P1, PT, R234, 0x41, PT ;  /* 0x00000041ea00780c */ /* 0x000fe20003f24270 */
[--C-:B------:R-:W-:Y:S01]  /*3850*/  FFMA.FTZ R248, R24, c[0x0][0x29c], -R229.reuse ;  /* 0x0000a70018f87a23 */ /* 0x100fe200000108e5 */
[----:B------:R-:W-:Y:S02]  /*3860*/  MOV R177, R26 ;  /* 0x0000001a00b17202 */ /* 0x000fe40000000f00 */
[----:B------:R-:W-:Y:S02]  /*3870*/  FSEL R21, R21, -INF , P1 ;  /* 0xff80000015157808 */ /* 0x000fe40000800000 */
[----:B------:R-:W-:Y:S02]  /*3880*/  FSEL R23, R23, -INF , P1 ;  /* 0xff80000017177808 */ /* 0x000fe40000800000 */
[----:B------:R-:W-:Y:S01]  /*3890*/  FSEL R25, R25, -INF , P1 ;  /* 0xff80000019197808 */ /* 0x000fe20000800000 */
[----:B------:R-:W-:Y:S01]  /*38a0*/  FFMA.FTZ R246, R21, c[0x0][0x29c], -R2 ;  /* 0x0000a70015f67a23 */ /* 0x000fe20000010802 */
[----:B------:R-:W-:Y:S01]  /*38b0*/  FSEL R252, R27, -INF , P1 ;  /* 0xff8000001bfc7808 */ /* 0x000fe20000800000 */
[----:B------:R-:W-:Y:S01]  /*38c0*/  FFMA.FTZ R239, R23, c[0x0][0x29c], -R228 ;  /* 0x0000a70017ef7a23 */ /* 0x000fe200000108e4 */
[----:B------:R-:W-:Y:S01]  /*38d0*/  IADD3 R0, R215, UR4, RZ ;  /* 0x00000004d7007c10 */ /* 0x000fe2000fffe0ff */
[-C--:B------:R-:W-:Y:S01]  /*38e0*/  HMMA.16816.F32 R20, R168, R192.reuse, RZ ;  /* 0x000000c0a814723c */ /* 0x080fe200000018ff */
[----:B------:R-:W-:Y:S01]  /*38f0*/  ISETP.GT.AND P1, PT, R234, 0x60, PT ;  /* 0x00000060ea00780c */ /* 0x000fe20003f24270 */
[--C-:B------:R-:W-:Y:S01]  /*3900*/  FFMA.FTZ R249, R25, c[0x0][0x29c], -R229.reuse ;  /* 0x0000a70019f97a23 */ /* 0x100fe200000108e5 */
[----:B------:R-:W-:Y:S02]  /*3910*/  SHF.L.U32 R0, R0, 0x1, RZ ;  /* 0x0000000100007819 */ /* 0x000fe400000006ff */
[----:B------:R-:W-:Y:S02]  /*3920*/  FSEL R32, R32, -INF , P1 ;  /* 0xff80000020207808 */ /* 0x000fe40000800000 */
[----:B------:R-:W-:Y:S01]  /*3930*/  FSEL R34, R34, -INF , P1 ;  /* 0xff80000022227808 */ /* 0x000fe20000800000 */
[C---:B------:R-:W-:Y:S01]  /*3940*/  HMMA.16816.F32 R24, R180.reuse, R192, RZ ;  /* 0x000000c0b418723c */ /* 0x040fe200000018ff */
[----:B------:R-:W-:Y:S03]  /*3950*/  MUFU.EX2 R193, R240 ;  /* 0x000000f000c17308 */ /* 0x000fe60000000800 */
[----:B------:R-:W-:Y:S01]  /*3960*/  FSEL R251, R30, -INF , P1 ;  /* 0xff8000001efb7808 */ /* 0x000fe20000800000 */
[--C-:B------:R-:W-:Y:S01]  /*3970*/  FFMA.FTZ R30, R39, c[0x0][0x29c], -R2.reuse ;  /* 0x0000a700271e7a23 */ /* 0x100fe20000010802 */
[----:B------:R-:W-:Y:S01]  /*3980*/  FSEL R28, R28, -INF , P1 ;  /* 0xff8000001c1c7808 */ /* 0x000fe20000800000 */
[----:B------:R-:W-:Y:S01]  /*3990*/  FFMA.FTZ R245, R32, c[0x0][0x29c], -R2 ;  /* 0x0000a70020f57a23 */ /* 0x000fe20000010802 */
[----:B------:R-:W-:Y:S01]  /*39a0*/  ISETP.GT.AND P1, PT, R234, 0x61, PT ;  /* 0x00000061ea00780c */ /* 0x000fe20003f24270 */
[----:B------:R-:W-:Y:S02]  /*39b0*/  FFMA.FTZ R242, R34, c[0x0][0x29c], -R228 ;  /* 0x0000a70022f27a23 */ /* 0x000fe400000108e4 */
[----:B------:R-:W-:Y:S01]  /*39c0*/  MUFU.EX2 R192, R241 ;  /* 0x000000f100c07308 */ /* 0x000fe20000000800 */
[----:B------:R-:W-:Y:S01]  /*39d0*/  FSEL R33, R33, -INF , P1 ;  /* 0xff80000021217808 */ /* 0x000fe20000800000 */
[--C-:B------:R-:W-:Y:S01]  /*39e0*/  FFMA.FTZ R250, R28, c[0x0][0x29c], -R229.reuse ;  /* 0x0000a7001cfa7a23 */ /* 0x100fe200000108e5 */
[----:B------:R-:W-:Y:S02]  /*39f0*/  FSEL R35, R35, -INF , P1 ;  /* 0xff80000023237808 */ /* 0x000fe40000800000 */
[----:B------:R-:W-:Y:S01]  /*3a00*/  MOV R28, UR4 ;  /* 0x00000004001c7c02 */ /* 0x000fe20008000f00 */
[----:B------:R-:W-:Y:S01]  /*3a10*/  FFMA.FTZ R2, R33, c[0x0][0x29c], -R2 ;  /* 0x0000a70021027a23 */ /* 0x000fe20000010802 */
[----:B------:R-:W-:Y:S01]  /*3a20*/  FSEL R31, R31, -INF , P1 ;  /* 0xff8000001f1f7808 */ /* 0x000fe20000800000 */
[----:B------:R-:W-:Y:S01]  /*3a30*/  FFMA.FTZ R228, R35, c[0x0][0x29c], -R228 ;  /* 0x0000a70023e47a23 */ /* 0x000fe200000108e4 */
[----:B------:R-:W-:Y:S01]  /*3a40*/  FSEL R29, R29, -INF , P1 ;  /* 0xff8000001d1d7808 */ /* 0x000fe20000800000 */
[-C--:B------:R-:W-:Y:S01]  /*3a50*/  HMMA.16816.F32 R32, R180, R194.reuse, RZ ;  /* 0x000000c2b420723c */ /* 0x080fe200000018ff */
[----:B------:R-:W-:Y:S01]  /*3a60*/  LDSM.16.M88.4 R180, [R218+0xa080] ;  /* 0x00a08000dab4783b */ /* 0x000fe20000000200 */
[----:B------:R-:W-:Y:S02]  /*3a70*/  PLOP3.LUT P1, PT, PT, PT, UP0, 0x80, 0x0 ;  /* 0x000000000000781c */ /* 0x000fe40003f2f008 */
[----:B------:R-:W-:Y:S01]  /*3a80*/  MUFU.EX2 R228, R228 ;  /* 0x000000e400e47308 */ /* 0x000fe20000000800 */
[----:B------:R-:W-:Y:S03]  /*3a90*/  FFMA.FTZ R229, R29, c[0x0][0x29c], -R229 ;  /* 0x0000a7001de57a23 */ /* 0x000fe600000108e5 */
[----:B------:R-:W-:Y:S01]  /*3aa0*/  HMMA.16816.F32 R36, R168, R194, RZ ;  /* 0x000000c2a824723c */ /* 0x000fe200000018ff */
[----:B------:R-:W1:Y:S05]  /*3ab0*/  LDSM.16.M88.4 R168, [R214+0x18080] ;  /* 0x01808000d6a8783b */ /* 0x000e6a0000000200 */
[----:B------:R-:W-:Y:S02]  /*3ac0*/  MUFU.EX2 R195, R30 ;  /* 0x0000001e00c37308 */ /* 0x000fe40000000800 */
[-C--:B------:R-:W-:Y:S08]  /*3ad0*/  HMMA.16816.F32 R4, R196, R200.reuse, R4 ;  /* 0x000000c8c404723c */ /* 0x080ff00000001804 */
[C---:B------:R-:W-:Y:S01]  /*3ae0*/  HMMA.16816.F32 R8, R204.reuse, R200, R8 ;  /* 0x000000c8cc08723c */ /* 0x040fe20000001808 */
[----:B------:R-:W-:Y:S07]  /*3af0*/  MUFU.EX2 R194, R239 ;  /* 0x000000ef00c27308 */ /* 0x000fee0000000800 */
[-C--:B------:R-:W-:Y:S03]  /*3b00*/  HMMA.16816.F32 R12, R204, R202.reuse, R12 ;  /* 0x000000cacc0c723c */ /* 0x080fe6000000180c */
[----:B------:R-:W-:Y:S05]  /*3b10*/  MUFU.EX2 R200, R237 ;  /* 0x000000ed00c87308 */ /* 0x000fea0000000800 */
[C---:B------:R-:W-:Y:S05]  /*3b20*/  HMMA.16816.F32 R16, R196.reuse, R202, R16 ;  /* 0x000000cac410723c */ /* 0x040fea0000001810 */
[----:B------:R-:W-:Y:S02]  /*3b30*/  MUFU.EX2 R201, R236 ;  /* 0x000000ec00c97308 */ /* 0x000fe40000000800 */
[----:B------:R-:W-:Y:S01]  /*3b40*/  MOV R203, R177 ;  /* 0x000000b100cb7202 */ /* 0x000fe20000000f00 */
[-C--:B------:R-:W-:Y:S01]  /*3b50*/  HMMA.16816.F32 R20, R196, R208.reuse, R20 ;  /* 0x000000d0c414723c */ /* 0x080fe20000001814 */
[----:B------:R-:W2:Y:S06]  /*3b60*/  LDSM.16.M88.4 R176, [R214+0x19080] ;  /* 0x01908000d6b0783b */ /* 0x000eac0000000200 */
[----:B------:R-:W-:Y:S01]  /*3b70*/  MUFU.EX2 R202, R235 ;  /* 0x000000eb00ca7308 */ /* 0x000fe20000000800 */
[C---:B------:R-:W-:Y:S07]  /*3b80*/  HMMA.16816.F32 R24, R204.reuse, R208, R24 ;  /* 0x000000d0cc18723c */ /* 0x040fee0000001818 */
[----:B------:R-:W-:Y:S01]  /*3b90*/  MOV R209, R187 ;  /* 0x000000bb00d17202 */ /* 0x000fe20000000f00 */
[-C--:B------:R-:W-:Y:S01]  /*3ba0*/  HMMA.16816.F32 R32, R204, R210.reuse, R32 ;  /* 0x000000d2cc20723c */ /* 0x080fe20000001820 */
[----:B------:R-:W-:Y:S03]  /*3bb0*/  MUFU.EX2 R29, R188 ;  /* 0x000000bc001d7308 */ /* 0x000fe60000000800 */
[----:B------:R-:W-:Y:S03]  /*3bc0*/  MOV R208, R186 ;  /* 0x000000ba00d07202 */ /* 0x000fe60000000f00 */
[----:B------:R-:W-:Y:S01]  /*3bd0*/  MOV R207, R185 ;  /* 0x000000b900cf7202 */ /* 0x000fe20000000f00 */
[----:B------:R-:W-:Y:S03]  /*3be0*/  HMMA.16816.F32 R36, R196, R210, R36 ;  /* 0x000000d2c424723c */ /* 0x000fe60000001824 */
[----:B------:R-:W-:Y:S01]  /*3bf0*/  MUFU.EX2 R188, R243 ;  /* 0x000000f300bc7308 */ /* 0x000fe20000000800 */
[----:B------:R-:W-:Y:S02]  /*3c00*/  MOV R206, R184 ;  /* 0x000000b800ce7202 */ /* 0x000fe40000000f00 */
[----:B------:R-:W-:Y:S01]  /*3c10*/  LDSM.16.M88.4 R184, [R3+0x19080] ;  /* 0x0190800003b8783b */ /* 0x000fe20000000200 */
[----:B------:R-:W-:Y:S01]  /*3c20*/  SHF.L.U32 R204, R215, 0x1, RZ ;  /* 0x00000001d7cc7819 */ /* 0x000fe200000006ff */
[-C--:B-1----:R-:W-:Y:S05]  /*3c30*/  HMMA.16816.F32 R4, R168, R172.reuse, R4 ;  /* 0x000000aca804723c */ /* 0x082fea0000001804 */
[----:B------:R-:W-:Y:S03]  /*3c40*/  MUFU.EX2 R198, R238 ;  /* 0x000000ee00c67308 */ /* 0x000fe60000000800 */
[C---:B--2---:R-:W-:Y:S07]  /*3c50*/  HMMA.16816.F32 R8, R176.reuse, R172, R8 ;  /* 0x000000acb008723c */ /* 0x044fee0000001808 */
[----:B------:R-:W-:Y:S01]  /*3c60*/  MUFU.EX2 R196, R242 ;  /* 0x000000f200c47308 */ /* 0x000fe20000000800 */
[-C--:B------:R-:W-:Y:S08]  /*3c70*/  HMMA.16816.F32 R12, R176, R174.reuse, R12 ;  /* 0x000000aeb00c723c */ /* 0x080ff0000000180c */
[C---:B------:R-:W-:Y:S01]  /*3c80*/  HMMA.16816.F32 R16, R168.reuse, R174, R16 ;  /* 0x000000aea810723c */ /* 0x040fe20000001810 */
[----:B------:R-:W-:Y:S01]  /*3c90*/  LDSM.16.M88.4 R172, [R3+0x18080] ;  /* 0x0180800003ac783b */ /* 0x000fe20000000200 */
[----:B------:R-:W-:Y:S06]  /*3ca0*/  MUFU.EX2 R199, R248 ;  /* 0x000000f800c77308 */ /* 0x000fec0000000800 */
[-C--:B------:R-:W-:Y:S04]  /*3cb0*/  HMMA.16816.F32 R20, R168, R180.reuse, R20 ;  /* 0x000000b4a814723c */ /* 0x080fe80000001814 */
[----:B------:R-:W-:Y:S04]  /*3cc0*/  MUFU.EX2 R197, R249 ;  /* 0x000000f900c57308 */ /* 0x000fe80000000800 */
[C---:B------:R-:W-:Y:S06]  /*3cd0*/  HMMA.16816.F32 R24, R176.reuse, R180, R24 ;  /* 0x000000b4b018723c */ /* 0x040fec0000001818 */
[----:B------:R-:W-:Y:S02]  /*3ce0*/  MUFU.EX2 R30, R246 ;  /* 0x000000f6001e7308 */ /* 0x000fe40000000800 */
[-C--:B------:R-:W-:Y:S01]  /*3cf0*/  HMMA.16816.F32 R32, R176, R182.reuse, R32 ;  /* 0x000000b6b020723c */ /* 0x080fe20000001820 */
[----:B------:R-:W1:Y:S07]  /*3d00*/  LDSM.16.M88.4 R176, [R217+0x8080] ;  /* 0x00808000d9b0783b */ /* 0x000e6e0000000200 */
[----:B------:R-:W-:Y:S01]  /*3d10*/  HMMA.16816.F32 R36, R168, R182, R36 ;  /* 0x000000b6a824723c */ /* 0x000fe20000001824 */
[----:B------:R-:W2:Y:S01]  /*3d20*/  LDSM.16.M88.4 R168, [R217+0xa080] ;  /* 0x00a08000d9a8783b */ /* 0x000ea20000000200 */
[----:B------:R-:W-:Y:S07]  /*3d30*/  MUFU.EX2 R229, R229 ;  /* 0x000000e500e57308 */ /* 0x000fee0000000800 */
[----:B------:R-:W-:Y:S01]  /*3d40*/  LDSM.16.M88.4 R180, [R219+0xc080] ;  /* 0x00c08000dbb4783b */ /* 0x000fe20000000200 */
        /* <DEDUP_REMOVED lines=8> */
[----:B------:R2:W3:Y:S07]  /*3dd0*/  LDSM.16.M88.4 R184, [R0+0x1b080] ;  /* 0x01b0800000b8783b */ /* 0x0004ee0000000200 */
[----:B------:R-:W-:Y:S01]  /*3de0*/  HMMA.16816.F32 R36, R172, R170, R36 ;  /* 0x000000aaac24723c */ /* 0x000fe20000001824 */
[----:B------:R-:W4:Y:S07]  /*3df0*/  LDSM.16.M88.4 R168, [R219+0xe080] ;  /* 0x00e08000dba8783b */ /* 0x000f2e0000000200 */
[-C--:B-1----:R-:W-:Y:S01]  /*3e00*/  HMMA.16816.F32 R4, R176, R180.reuse, R4 ;  /* 0x000000b4b004723c */ /* 0x082fe20000001804 */
[----:B--2---:R-:W-:Y:S04]  /*3e10*/  MOV R0, UR6 ;  /* 0x0000000600007c02 */ /* 0x004fe80008000f00 */
[----:B------:R-:W-:Y:S01]  /*3e20*/  @P0 IADD3 R0, R28, -0x10, RZ ;  /* 0xfffffff01c000810 */ /* 0x000fe20007ffe0ff */
[--C-:B------:R-:W-:Y:S03]  /*3e30*/  FFMA.FTZ R28, R207, c[0x0][0x29c], -R230.reuse ;  /* 0x0000a700cf1c7a23 */ /* 0x100fe600000108e6 */
[----:B------:R-:W-:Y:S01]  /*3e40*/  IADD3 R0, R215, R0, RZ ;  /* 0x00000000d7007210 */ /* 0x000fe20007ffe0ff */
[C---:B---3--:R-:W-:Y:S08]  /*3e50*/  HMMA.16816.F32 R8, R184.reuse, R180, R8 ;  /* 0x000000b4b808723c */ /* 0x048ff00000001808 */
[-C--:B------:R-:W-:Y:S08]  /*3e60*/  HMMA.16816.F32 R12, R184, R182.reuse, R12 ;  /* 0x000000b6b80c723c */ /* 0x080ff0000000180c */
[C---:B------:R-:W-:Y:S01]  /*3e70*/  HMMA.16816.F32 R16, R176.reuse, R182, R16 ;  /* 0x000000b6b010723c */ /* 0x040fe20000001810 */
[----:B------:R-:W-:Y:S07]  /*3e80*/  LDSM.16.M88.4 R180, [R216+0xc080] ;  /* 0x00c08000d8b4783b */ /* 0x000fee0000000200 */
[-C--:B----4-:R-:W-:Y:S08]  /*3e90*/  HMMA.16816.F32 R20, R176, R168.reuse, R20 ;  /* 0x000000a8b014723c */ /* 0x090ff00000001814 */
[C---:B------:R-:W-:Y:S08]  /*3ea0*/  HMMA.16816.F32 R24, R184.reuse, R168, R24 ;  /* 0x000000a8b818723c */ /* 0x040ff00000001818 */
[-C--:B------:R-:W-:Y:S07]  /*3eb0*/  HMMA.16816.F32 R32, R184, R170.reuse, R32 ;  /* 0x000000aab820723c */ /* 0x080fee0000001820 */
[----:B------:R-:W-:Y:S01]  /*3ec0*/  SHF.L.U32 R184, R0, 0x1, RZ ;  /* 0x0000000100b87819 */ /* 0x000fe200000006ff */
[----:B------:R-:W-:Y:S01]  /*3ed0*/  HMMA.16816.F32 R36, R176, R170, R36 ;  /* 0x000000aab024723c */ /* 0x000fe20000001824 */
[----:B------:R-:W-:Y:S08]  /*3ee0*/  LDSM.16.M88.4 R168, [R216+0xe080] ;  /* 0x00e08000d8a8783b */ /* 0x000ff00000000200 */
[----:B------:R-:W1:Y:S08]  /*3ef0*/  LDSM.16.M88.4 R172, [R184+0x1a080] ;  /* 0x01a08000b8ac783b */ /* 0x000e700000000200 */
[----:B------:R-:W2:Y:S08]  /*3f00*/  LDSM.16.M88.4 R184, [R184+0x1b080] ;  /* 0x01b08000b8b8783b */ /* 0x000eb00000000200 */
[----:B------:R-:W-:Y:S08]  /*3f10*/  LDSM.16.M88.4 R176, [R214+0x1a080] ;  /* 0x01a08000d6b0783b */ /* 0x000ff00000000200 */
[----:B------:R-:W-:Y:S01]  /*3f20*/  LDS R0, [R231+0x202a0] ;  /* 0x0202a000e7007984 */ /* 0x000fe20000000800 */
[-C--:B-1----:R-:W-:Y:S08]  /*3f30*/  HMMA.16816.F32 R4, R172, R180.reuse, R4 ;  /* 0x000000b4ac04723c */ /* 0x082ff00000001804 */
[C---:B--2---:R-:W-:Y:S08]  /*3f40*/  HMMA.16816.F32 R8, R184.reuse, R180, R8 ;  /* 0x000000b4b808723c */ /* 0x044ff00000001808 */
        /* <DEDUP_REMOVED lines=20> */
[----:B------:R-:W-:Y:S01]  /*4090*/  LDSM.16.M88.4 R168, [R217+0xe080] ;  /* 0x00e08000d9a8783b */ /* 0x000fe20000000200 */
[----:B------:R3:W-:Y:S06]  /*40a0*/  MUFU.EX2 R178, R2 ;  /* 0x0000000200b27308 */ /* 0x0007ec0000000800 */
[-C--:B-1----:R-:W-:Y:S01]  /*40b0*/  HMMA.16816.F32 R4, R172, R180.reuse, R4 ;  /* 0x000000b4ac04723c */ /* 0x082fe20000001804 */
[----:B------:R-:W1:Y:S03]  /*40c0*/  LDS R3, [R231+0x20280] ;  /* 0x02028000e7037984 */ /* 0x000e660000000800 */
[----:B------:R-:W4:Y:S10]  /*40d0*/  MUFU.EX2 R179, R244 ;  /* 0x000000f400b37308 */ /* 0x000f340000000800 */
[----:B------:R-:W-:Y:S01]  /*40e0*/  MUFU.EX2 R176, R247 ;  /* 0x000000f700b07308 */ /* 0x000fe20000000800 */
[----:B---3--:R-:W-:Y:S01]  /*40f0*/  FFMA.FTZ R2, R206, c[0x0][0x29c], -R230 ;  /* 0x0000a700ce027a23 */ /* 0x008fe200000108e6 */
[----:B------:R-:W-:Y:S08]  /*4100*/  SEL R206, R227, 0xffffffe0, !P0 ;  /* 0xffffffe0e3ce7807 */ /* 0x000ff00004000000 */
[----:B------:R-:W3:Y:S01]  /*4110*/  MUFU.EX2 R177, R245 ;  /* 0x000000f500b17308 */ /* 0x000ee20000000800 */
[C---:B--2---:R-:W-:Y:S04]  /*4120*/  HMMA.16816.F32 R8, R184.reuse, R180, R8 ;  /* 0x000000b4b808723c */ /* 0x044fe80000001808 */
[--C-:B------:R-:W-:Y:S02]  /*4130*/  FADD.FTZ R6, R6, -R0.reuse ;  /* 0x8000000006067221 */ /* 0x100fe40000010000 */
[----:B------:R-:W-:Y:S02]  /*4140*/  FADD.FTZ R7, R7, -R0 ;  /* 0x8000000007077221 */ /* 0x000fe40000010000 */
[-C--:B------:R-:W-:Y:S01]  /*4150*/  HMMA.16816.F32 R12, R184, R182.reuse, R12 ;  /* 0x000000b6b80c723c */ /* 0x080fe2000000180c */
[----:B------:R2:W-:Y:S03]  /*4160*/  MUFU.EX2 R181, R2 ;  /* 0x0000000200b57308 */ /* 0x0005e60000000800 */
[----:B----4-:R-:W-:Y:S02]  /*4170*/  FMUL.FTZ R6, R179, R6 ;  /* 0x00000006b3067220 */ /* 0x010fe40000410000 */
[----:B------:R-:W-:Y:S02]  /*4180*/  FMUL.FTZ R7, R188, R7 ;  /* 0x00000007bc077220 */ /* 0x000fe40000410000 */
[C---:B------:R-:W-:Y:S03]  /*4190*/  HMMA.16816.F32 R16, R172.reuse, R182, R16 ;  /* 0x000000b6ac10723c */ /* 0x040fe60000001810 */
[----:B------:R3:W4:Y:S01]  /*41a0*/  MUFU.EX2 R180, R28 ;  /* 0x0000001c00b47308 */ /* 0x0007220000000800 */
[--C-:B-1----:R-:W-:Y:S02]  /*41b0*/  FADD.FTZ R4, R4, -R3.reuse ;  /* 0x8000000304047221 */ /* 0x102fe40000010000 */
[--C-:B------:R-:W-:Y:S02]  /*41c0*/  FADD.FTZ R5, R5, -R3.reuse ;  /* 0x8000000305057221 */ /* 0x100fe40000010000 */
[-C--:B------:R-:W-:Y:S04]  /*41d0*/  HMMA.16816.F32 R20, R172, R168.reuse, R20 ;  /* 0x000000a8ac14723c */ /* 0x080fe80000001814 */
[----:B------:R-:W-:Y:S01]  /*41e0*/  FMUL.FTZ R4, R195, R4 ;  /* 0x00000004c3047220 */ /* 0x000fe20000410000 */
[----:B------:R-:W-:Y:S01]  /*41f0*/  MUFU.EX2 R183, R250 ;  /* 0x000000fa00b77308 */ /* 0x000fe20000000800 */
[----:B------:R-:W-:Y:S02]  /*4200*/  FMUL.FTZ R5, R189, R5 ;  /* 0x00000005bd057220 */ /* 0x000fe40000410000 */
[C---:B------:R-:W-:Y:S01]  /*4210*/  HMMA.16816.F32 R24, R184.reuse, R168, R24 ;  /* 0x000000a8b818723c */ /* 0x040fe20000001818 */
[----:B--2---:R-:W1:Y:S03]  /*4220*/  LDS R2, [R231+0x20300] ;  /* 0x02030000e7027984 */ /* 0x004e660000000800 */
[----:B------:R-:W-:Y:S03]  /*4230*/  FFMA.FTZ R182, R251, c[0x0][0x29c], -R230 ;  /* 0x0000a700fbb67a23 */ /* 0x000fe600000108e6 */
[----:B------:R-:W-:Y:S01]  /*4240*/  F2FP.PACK_AB R168, R5, R4 ;  /* 0x0000000405a8723e */ /* 0x000fe200000000ff */
[-C--:B------:R-:W-:Y:S04]  /*4250*/  HMMA.16816.F32 R32, R184, R170.reuse, R32 ;  /* 0x000000aab820723c */ /* 0x080fe80000001820 */
[--C-:B------:R-:W-:Y:S01]  /*4260*/  FADD.FTZ R18, R18, -R0.reuse ;  /* 0x8000000012127221 */ /* 0x100fe20000010000 */
[----:B---3--:R-:W-:Y:S01]  /*4270*/  F2FP.PACK_AB R28, R178, R177 ;  /* 0x000000b1b21c723e */ /* 0x008fe200000000ff */
[--C-:B------:R-:W-:Y:S02]  /*4280*/  FADD.FTZ R19, R19, -R0.reuse ;  /* 0x8000000013137221 */ /* 0x100fe40000010000 */
[----:B------:R-:W-:Y:S04]  /*4290*/  HMMA.16816.F32 R36, R172, R170, R36 ;  /* 0x000000aaac24723c */ /* 0x000fe80000001824 */
[--C-:B------:R-:W-:Y:S02]  /*42a0*/  FADD.FTZ R22, R22, -R0.reuse ;  /* 0x8000000016167221 */ /* 0x100fe40000010000 */
[----:B------:R-:W-:Y:S02]  /*42b0*/  FADD.FTZ R23, R23, -R0 ;  /* 0x8000000017177221 */ /* 0x000fe40000010000 */
[--C-:B------:R-:W-:Y:S04]  /*42c0*/  FADD.FTZ R16, R16, -R3.reuse ;  /* 0x8000000310107221 */ /* 0x100fe80000010000 */
[--C-:B------:R-:W-:Y:S02]  /*42d0*/  FADD.FTZ R17, R17, -R3.reuse ;  /* 0x8000000311117221 */ /* 0x100fe40000010000 */
[--C-:B------:R-:W-:Y:S02]  /*42e0*/  FADD.FTZ R20, R20, -R3.reuse ;  /* 0x8000000314147221 */ /* 0x100fe40000010000 */
[--C-:B------:R-:W-:Y:S02]  /*42f0*/  FADD.FTZ R21, R21, -R3.reuse ;  /* 0x8000000315157221 */ /* 0x100fe40000010000 */
[--C-:B------:R-:W-:Y:S02]  /*4300*/  FFMA.FTZ R172, R209, c[0x0][0x29c], -R230.reuse ;  /* 0x0000a700d1ac7a23 */ /* 0x100fe400000108e6 */
[----:B------:R-:W-:Y:S02]  /*4310*/  FFMA.FTZ R171, R208, c[0x0][0x29c], -R230 ;  /* 0x0000a700d0ab7a23 */ /* 0x000fe400000108e6 */
[----:B------:R-:W-:Y:S02]  /*4320*/  FMUL.FTZ R20, R176, R20 ;  /* 0x00000014b0147220 */ /* 0x000fe40000410000 */
[--C-:B------:R-:W-:Y:S01]  /*4330*/  FADD.FTZ R38, R38, -R0.reuse ;  /* 0x8000000026267221 */ /* 0x100fe20000010000 */
[----:B------:R-:W-:Y:S01]  /*4340*/  MUFU.EX2 R173, R171 ;  /* 0x000000ab00ad7308 */ /* 0x000fe20000000800 */
[----:B------:R-:W-:Y:S02]  /*4350*/  FADD.FTZ R39, R39, -R0 ;  /* 0x8000000027277221 */ /* 0x000fe40000010000 */
[--C-:B------:R-:W-:Y:S01]  /*4360*/  FADD.FTZ R36, R36, -R3.reuse ;  /* 0x8000000324247221 */ /* 0x100fe20000010000 */
[----:B------:R-:W2:Y:S01]  /*4370*/  LDS R0, [R231+0x20320] ;  /* 0x02032000e7007984 */ /* 0x000ea20000000800 */
[----:B------:R-:W-:Y:S01]  /*4380*/  FADD.FTZ R37, R37, -R3 ;  /* 0x8000000325257221 */ /* 0x000fe20000010000 */
[----:B------:R-:W-:Y:S01]  /*4390*/  F2FP.PACK_AB R3, R188, R179 ;  /* 0x000000b3bc03723e */ /* 0x000fe200000000ff */
[C---:B------:R-:W-:Y:S01]  /*43a0*/  FMUL.FTZ R21, R30.reuse, R21 ;  /* 0x000000151e157220 */ /* 0x040fe20000410000 */
[----:B------:R-:W-:Y:S01]  /*43b0*/  F2FP.PACK_AB R30, R30, R176 ;  /* 0x000000b01e1e723e */ /* 0x000fe200000000ff */
[--C-:B------:R-:W-:Y:S01]  /*43c0*/  FFMA.FTZ R174, R203, c[0x0][0x29c], -R230.reuse ;  /* 0x0000a700cbae7a23 */ /* 0x100fe200000108e6 */
[----:B------:R-:W3:Y:S01]  /*43d0*/  MUFU.EX2 R172, R172 ;  /* 0x000000ac00ac7308 */ /* 0x000ee20000000800 */
[----:B------:R4:W-:Y:S01]  /*43e0*/  STS [R232+0x400], R3 ;  /* 0x00040003e8007388 */ /* 0x0009e20000000800 */
[--C-:B------:R-:W-:Y:S01]  /*43f0*/  FFMA.FTZ R175, R252, c[0x0][0x29c], -R230.reuse ;  /* 0x0000a700fcaf7a23 */ /* 0x100fe200000108e6 */
[----:B------:R-:W-:Y:S01]  /*4400*/  F2FP.PACK_AB R170, R21, R20 ;  /* 0x0000001415aa723e */ /* 0x000fe200000000ff */
[----:B------:R-:W-:Y:S01]  /*4410*/  FFMA.FTZ R230, R31, c[0x0][0x29c], -R230 ;  /* 0x0000a7001fe67a23 */ /* 0x000fe200000108e6 */
[----:B------:R-:W-:Y:S01]  /*4420*/  F2FP.PACK_AB R31, R189, R195 ;  /* 0x000000c3bd1f723e */ /* 0x000fe200000000ff */
[----:B------:R-:W-:Y:S01]  /*4430*/  FMUL.FTZ R4, R193, R22 ;  /* 0x00000016c1047220 */ /* 0x000fe20000410000 */
[----:B------:R-:W-:Y:S01]  /*4440*/  F2FP.PACK_AB R20, R192, R191 ;  /* 0x000000bfc014723e */ /* 0x000fe200000000ff */
[----:B------:R-:W-:Y:S02]  /*4450*/  FMUL.FTZ R21, R194, R23 ;  /* 0x00000017c2157220 */ /* 0x000fe40000410000 */
[C---:B------:R-:W-:Y:S01]  /*4460*/  FMUL.FTZ R17, R29.reuse, R17 ;  /* 0x000000111d117220 */ /* 0x040fe20000410000 */
[----:B------:R-:W-:Y:S01]  /*4470*/  F2FP.PACK_AB R29, R29, R190 ;  /* 0x000000be1d1d723e */ /* 0x000fe200000000ff */
[----:B------:R-:W-:Y:S01]  /*4480*/  STS [R232], R31 ;  /* 0x0000001fe8007388 */ /* 0x000fe20000000800 */
[----:B------:R-:W-:Y:S01]  /*4490*/  F2FP.PACK_AB R21, R21, R4 ;  /* 0x000000041515723e */ /* 0x000fe200000000ff */
[--C-:B-1----:R-:W-:Y:S01]  /*44a0*/  FADD.FTZ R4, R9, -R2.reuse ;  /* 0x8000000209047221 */ /* 0x102fe20000010000 */
[----:B------:R-:W-:Y:S01]  /*44b0*/  F2FP.PACK_AB R9, R200, R198 ;  /* 0x000000c6c809723e */ /* 0x000fe200000000ff */
[----:B------:R-:W-:Y:S01]  /*44c0*/  STS [R233], R29 ;  /* 0x0000001de9007388 */ /* 0x000fe20000000800 */
[----:B------:R-:W-:Y:S01]  /*44d0*/  FMUL.FTZ R36, R177, R36 ;  /* 0x00000024b1247220 */ /* 0x000fe20000410000 */
[----:B------:R-:W-:Y:S01]  /*44e0*/  MUFU.EX2 R171, R174 ;  /* 0x000000ae00ab7308 */ /* 0x000fe20000000800 */
[----:B------:R-:W-:Y:S01]  /*44f0*/  FMUL.FTZ R37, R178, R37 ;  /* 0x00000025b2257220 */ /* 0x000fe20000410000 */
[----:B------:R-:W-:Y:S01]  /*4500*/  STS [R233+0x400], R20 ;  /* 0x00040014e9007388 */ /* 0x000fe20000000800 */
[--C-:B------:R-:W-:Y:S02]  /*4510*/  FADD.FTZ R25, R25, -R2.reuse ;  /* 0x8000000219197221 */ /* 0x100fe40000010000 */
[--C-:B------:R-:W-:Y:S01]  /*4520*/  FADD.FTZ R33, R33, -R2.reuse ;  /* 0x8000000221217221 */ /* 0x100fe20000010000 */
[----:B------:R-:W-:Y:S01]  /*4530*/  STS [R232+0x1000], R9 ;  /* 0x00100009e8007388 */ /* 0x000fe20000000800 */
[--C-:B------:R-:W-:Y:S01]  /*4540*/  FADD.FTZ R8, R8, -R2.reuse ;  /* 0x8000000208087221 */ /* 0x100fe20000010000 */
[----:B----4-:R-:W-:Y:S01]  /*4550*/  F2FP.PACK_AB R3, R180, R181 ;  /* 0x000000b5b403723e */ /* 0x010fe200000000ff */
[--C-:B------:R-:W-:Y:S01]  /*4560*/  FADD.FTZ R12, R12, -R2.reuse ;  /* 0x800000020c0c7221 */ /* 0x100fe20000010000 */
[----:B------:R-:W-:Y:S01]  /*4570*/  F2FP.PACK_AB R23, R37, R36 ;  /* 0x000000242517723e */ /* 0x000fe200000000ff */
[--C-:B------:R-:W-:Y:S01]  /*4580*/  FADD.FTZ R13, R13, -R2.reuse ;  /* 0x800000020d0d7221 */ /* 0x100fe20000010000 */
[----:B------:R-:W1:Y:S01]  /*4590*/  MUFU.EX2 R37, R175 ;  /* 0x000000af00257308 */ /* 0x000e620000000800 */
[--C-:B------:R-:W-:Y:S01]  /*45a0*/  FADD.FTZ R24, R24, -R2.reuse ;  /* 0x8000000218187221 */ /* 0x100fe20000010000 */
[----:B------:R-:W-:Y:S01]  /*45b0*/  STS [R232+0x1400], R3 ;  /* 0x00140003e8007388 */ /* 0x000fe20000000800 */
[----:B------:R-:W-:Y:S01]  /*45c0*/  FADD.FTZ R32, R32, -R2 ;  /* 0x8000000220207221 */ /* 0x000fe20000010000 */
[----:B---3--:R-:W-:Y:S01]  /*45d0*/  F2FP.PACK_AB R2, R172, R173 ;  /* 0x000000adac02723e */ /* 0x008fe200000000ff */
[----:B------:R-:W-:Y:S02]  /*45e0*/  FMUL.FTZ R16, R190, R16 ;  /* 0x00000010be107220 */ /* 0x000fe40000410000 */
[----:B------:R-:W-:Y:S01]  /*45f0*/  FMUL.FTZ R5, R191, R18 ;  /* 0x00000012bf057220 */ /* 0x000fe20000410000 */
[----:B------:R-:W-:Y:S01]  /*4600*/  F2FP.PACK_AB R18, R194, R193 ;  /* 0x000000c1c212723e */ /* 0x000fe200000000ff */
[----:B------:R1:W-:Y:S01]  /*4610*/  STS [R233+0x1400], R2 ;  /* 0x00140002e9007388 */ /* 0x0003e20000000800 */
[----:B------:R-:W-:Y:S01]  /*4620*/  F2FP.PACK_AB R169, R17, R16 ;  /* 0x0000001011a9723e */ /* 0x000fe200000000ff */
[----:B------:R-:W-:Y:S01]  /*4630*/  MUFU.EX2 R36, R182 ;  /* 0x000000b600247308 */ /* 0x000fe20000000800 */
[----:B------:R-:W-:Y:S01]  /*4640*/  F2FP.PACK_AB R17, R7, R6 ;  /* 0x000000060711723e */ /* 0x000fe200000000ff */
[----:B------:R-:W-:Y:S01]  /*4650*/  FMUL.FTZ R19, R192, R19 ;  /* 0x00000013c0137220 */ /* 0x000fe20000410000 */
[----:B------:R-:W-:Y:S01]  /*4660*/  F2FP.PACK_AB R7, R202, R201 ;  /* 0x000000c9ca07723e */ /* 0x000fe200000000ff */
[----:B------:R-:W-:Y:S01]  /*4670*/  FMUL.FTZ R6, R200, R4 ;  /* 0x00000004c8067220 */ /* 0x000fe20000410000 */
[----:B------:R-:W-:Y:S01]  /*4680*/  F2FP.PACK_AB R16, R228, R196 ;  /* 0x000000c4e410723e */ /* 0x000fe200000000ff */
[--C-:B--2---:R-:W-:Y:S01]  /*4690*/  FADD.FTZ R10, R10, -R0.reuse ;  /* 0x800000000a0a7221 */ /* 0x104fe20000010000 */
[----:B------:R-:W-:Y:S01]  /*46a0*/  F2FP.PACK_AB R4, R197, R199 ;  /* 0x000000c7c504723e */ /* 0x000fe200000000ff */
[----:B------:R-:W-:Y:S01]  /*46b0*/  STS [R233+0x1000], R7 ;  /* 0x00100007e9007388 */ /* 0x000fe20000000800 */
[----:B------:R-:W-:Y:S01]  /*46c0*/  F2FP.PACK_AB R19, R19, R5 ;  /* 0x000000051313723e */ /* 0x000fe200000000ff */
[----:B------:R-:W2:Y:S01]  /*46d0*/  MUFU.EX2 R230, R230 ;  /* 0x000000e600e67308 */ /* 0x000ea20000000800 */
[----:B------:R-:W-:Y:S01]  /*46e0*/  F2FP.PACK_AB R5, R229, R183 ;  /* 0x000000b7e505723e */ /* 0x000fe200000000ff */
[----:B------:R-:W-:Y:S01]  /*46f0*/  STS [R232+0x2000], R30 ;  /* 0x0020001ee8007388 */ /* 0x000fe20000000800 */
[--C-:B------:R-:W-:Y:S02]  /*4700*/  FADD.FTZ R11, R11, -R0.reuse ;  /* 0x800000000b0b7221 */ /* 0x100fe40000010000 */
[----:B------:R-:W-:Y:S01]  /*4710*/  FMUL.FTZ R10, R181, R10 ;  /* 0x0000000ab50a7220 */ /* 0x000fe20000410000 */
[----:B------:R-:W-:Y:S01]  /*4720*/  STS [R232+0x2400], R18 ;  /* 0x00240012e8007388 */ /* 0x000fe20000000800 */
[----:B------:R-:W-:Y:S02]  /*4730*/  FMUL.FTZ R11, R180, R11 ;  /* 0x0000000bb40b7220 */ /* 0x000fe40000410000 */
[----:B------:R-:W-:Y:S01]  /*4740*/  FMUL.FTZ R38, R196, R38 ;  /* 0x00000026c4267220 */ /* 0x000fe20000410000 */
[----:B------:R-:W-:Y:S01]  /*4750*/  STS [R233+0x2000], R28 ;  /* 0x0020001ce9007388 */ /* 0x000fe20000000800 */
[----:B------:R-:W-:Y:S01]  /*4760*/  FMUL.FTZ R22, R228, R39 ;  /* 0x00000027e4167220 */ /* 0x000fe20000410000 */
[----:B-1----:R-:W-:Y:S02]  /*4770*/  F2FP.PACK_AB R2, R37, R171 ;  /* 0x000000ab2502723e */ /* 0x002fe400000000ff */
[----:B------:R-:W-:Y:S01]  /*4780*/  STS [R233+0x2400], R16 ;  /* 0x00240010e9007388 */ /* 0x000fe20000000800 */
[----:B------:R-:W-:Y:S01]  /*4790*/  FMUL.FTZ R39, R198, R8 ;  /* 0x00000008c6277220 */ /* 0x000fe20000410000 */
[----:B------:R-:W-:Y:S01]  /*47a0*/  F2FP.PACK_AB R22, R22, R38 ;  /* 0x000000261616723e */ /* 0x000fe200000000ff */
[--C-:B------:R-:W-:Y:S01]  /*47b0*/  FADD.FTZ R15, R15, -R0.reuse ;  /* 0x800000000f0f7221 */ /* 0x100fe20000010000 */
[----:B------:R2:W-:Y:S01]  /*47c0*/  STS [R232+0x3400], R2 ;  /* 0x00340002e8007388 */ /* 0x0005e20000000800 */
[--C-:B------:R-:W-:Y:S01]  /*47d0*/  FADD.FTZ R14, R14, -R0.reuse ;  /* 0x800000000e0e7221 */ /* 0x100fe20000010000 */
[----:B------:R-:W-:Y:S01]  /*47e0*/  F2FP.PACK_AB R6, R6, R39 ;  /* 0x000000270606723e */ /* 0x000fe200000000ff */
[----:B------:R-:W-:Y:S01]  /*47f0*/  FMUL.FTZ R38, R201, R12 ;  /* 0x0000000cc9267220 */ /* 0x000fe20000410000 */
[----:B------:R1:W-:Y:S01]  /*4800*/  STS [R232+0x3000], R4 ;  /* 0x00300004e8007388 */ /* 0x0003e20000000800 */
[----:B------:R-:W-:Y:S02]  /*4810*/  FMUL.FTZ R8, R202, R13 ;  /* 0x0000000dca087220 */ /* 0x000fe40000410000 */
[----:B------:R-:W-:Y:S01]  /*4820*/  FMUL.FTZ R14, R173, R14 ;  /* 0x0000000ead0e7220 */ /* 0x000fe20000410000 */
[----:B------:R-:W-:Y:S01]  /*4830*/  STS [R233+0x3000], R5 ;  /* 0x00300005e9007388 */ /* 0x000fe20000000800 */
[--C-:B------:R-:W-:Y:S01]  /*4840*/  FADD.FTZ R27, R27, -R0.reuse ;  /* 0x800000001b1b7221 */ /* 0x100fe20000010000 */
[----:B------:R-:W-:Y:S01]  /*4850*/  F2FP.PACK_AB R8, R8, R38 ;  /* 0x000000260808723e */ /* 0x000fe200000000ff */
[--C-:B------:R-:W-:Y:S02]  /*4860*/  FADD.FTZ R26, R26, -R0.reuse ;  /* 0x800000001a1a7221 */ /* 0x100fe40000010000 */
[----:B------:R-:W-:Y:S02]  /*4870*/  FMUL.FTZ R24, R199, R24 ;  /* 0x00000018c7187220 */ /* 0x000fe40000410000 */
[----:B------:R-:W-:Y:S02]  /*4880*/  FMUL.FTZ R12, R197, R25 ;  /* 0x00000019c50c7220 */ /* 0x000fe40000410000 */
[--C-:B------:R-:W-:Y:S02]  /*4890*/  FADD.FTZ R35, R35, -R0.reuse ;  /* 0x8000000023237221 */ /* 0x100fe40000010000 */
[----:B------:R-:W-:Y:S01]  /*48a0*/  FMUL.FTZ R26, R171, R26 ;  /* 0x0000001aab1a7220 */ /* 0x000fe20000410000 */
[----:B------:R-:W-:Y:S01]  /*48b0*/  F2FP.PACK_AB R12, R12, R24 ;  /* 0x000000180c0c723e */ /* 0x000fe200000000ff */
[----:B------:R-:W-:Y:S02]  /*48c0*/  FMUL.FTZ R3, R37, R27 ;  /* 0x0000001b25037220 */ /* 0x000fe40000410000 */
[----:B------:R-:W-:Y:S01]  /*48d0*/  FADD.FTZ R34, R34, -R0 ;  /* 0x8000000022227221 */ /* 0x000fe20000010000 */
[----:B--2---:R-:W-:Y:S01]  /*48e0*/  F2FP.PACK_AB R2, R230, R36 ;  /* 0x00000024e602723e */ /* 0x004fe200000000ff */
[----:B------:R-:W-:Y:S01]  /*48f0*/  FMUL.FTZ R32, R183, R32 ;  /* 0x00000020b7207220 */ /* 0x000fe20000410000 */
[----:B------:R-:W-:Y:S01]  /*4900*/  F2FP.PACK_AB R3, R3, R26 ;  /* 0x0000001a0303723e */ /* 0x000fe200000000ff */
[----:B------:R-:W-:Y:S02]  /*4910*/  FMUL.FTZ R13, R229, R33 ;  /* 0x00000021e50d7220 */ /* 0x000fe40000410000 */
[----:B------:R2:W-:Y:S01]  /*4920*/  STS [R233+0x3400], R2 ;  /* 0x00340002e9007388 */ /* 0x0005e20000000800 */
[----:B-1----:R-:W-:Y:S02]  /*4930*/  FMUL.FTZ R4, R172, R15 ;  /* 0x0000000fac047220 */ /* 0x002fe40000410000 */
[----:B------:R-:W-:Y:S01]  /*4940*/  FMUL.FTZ R34, R36, R34 ;  /* 0x0000002224227220 */ /* 0x000fe20000410000 */
[----:B------:R-:W-:Y:S01]  /*4950*/  BAR.SYNC.DEFER_BLOCKING 0x0 ;  /* 0x0000000000007b1d */ /* 0x000fe20000010000 */
[----:B------:R-:W-:Y:S01]  /*4960*/  FMUL.FTZ R0, R230, R35 ;  /* 0x00000023e6007220 */ /* 0x000fe20000410000 */
[----:B------:R-:W-:Y:S02]  /*4970*/  F2FP.PACK_AB R4, R4, R14 ;  /* 0x0000000e0404723e */ /* 0x000fe400000000ff */
[----:B------:R-:W-:Y:S02]  /*4980*/  F2FP.PACK_AB R13, R13, R32 ;  /* 0x000000200d0d723e */ /* 0x000fe400000000ff */
[----:B------:R-:W-:Y:S02]  /*4990*/  F2FP.PACK_AB R0, R0, R34 ;  /* 0x000000220000723e */ /* 0x000fe400000000ff */
[----:B--2---:R-:W-:Y:S01]  /*49a0*/  F2FP.PACK_AB R2, R11, R10 ;  /* 0x0000000a0b02723e */ /* 0x004fe200000000ff */
        /* <DEDUP_REMOVED lines=11> */
[----:B-1----:R-:W-:Y:S03]  /*4a60*/  IADD3 R2, R222, UR4, RZ ;  /* 0x00000004de027c10 */ /* 0x002fe6000fffe0ff */
        /* <DEDUP_REMOVED lines=8> */
[----:B-1----:R-:W-:Y:S07]  /*4af0*/  SHF.L.U32 R3, R215, 0x1, RZ ;  /* 0x00000001d7037819 */ /* 0x002fee00000006ff */
[----:B------:R-:W1:Y:S01]  /*4b00*/  LDSM.16.MT88.4 R12, [R212+0x20480] ;  /* 0x02048000d40c783b */ /* 0x000e620000004200 */
[----:B------:R-:W-:Y:S02]  /*4b10*/  IADD3 R205, R3, R206, RZ ;  /* 0x000000ce03cd7210 */ /* 0x000fe40007ffe0ff */
[----:B--2---:R-:W-:Y:S05]  /*4b20*/  SHF.L.U32 R0, R222, 0x1, RZ ;  /* 0x00000001de007819 */ /* 0x004fea00000006ff */
        /* <DEDUP_REMOVED lines=95> */
[----:B-12-4-:R-:W2:Y:S01]  /*5120*/  LDL R209, [R1] ;  /* 0x0000000001d17983 */ /* 0x016ea20000100800 */
[----:B------:R-:W-:Y:S01]  /*5130*/  ULDC.64 UR6, c[0x0][0x208] ;  /* 0x0000820000067ab9 */ /* 0x000fe20000000a00 */
[----:B------:R-:W-:Y:S01]  /*5140*/  IMAD.MOV.U32 R7, RZ, RZ, c[0x0][0x208] ;  /* 0x00008200ff077624 */ /* 0x000fe200078e00ff */
[----:B------:R-:W-:Y:S01]  /*5150*/  UIMAD.WIDE.U32 UR18, UR15, UR6, URZ ;  /* 0x000000060f1272a5 */ /* 0x000fe2000f8e003f */
[----:B------:R-:W3:Y:S01]  /*5160*/  LDL.64 R236, [R1+0x10] ;  /* 0x0000100001ec7983 */ /* 0x000ee20000100a00 */
[----:B------:R-:W-:Y:S01]  /*5170*/  IMAD.MOV.U32 R6, RZ, RZ, 0x6 ;  /* 0x00000006ff067424 */ /* 0x000fe200078e00ff */
[----:B------:R-:W-:Y:S01]  /*5180*/  USHF.R.S32.HI UR4, URZ, 0x1f, UR15 ;  /* 0x0000001f3f047899 */ /* 0x000fe2000801140f */
[C---:B------:R-:W-:Y:S01]  /*5190*/  IMAD.SHL.U32 R10, R7.reuse, 0x40, RZ ;  /* 0x00000040070a7824 */ /* 0x040fe200078e00ff */
[----:B------:R-:W4:Y:S01]  /*51a0*/  LDL R207, [R1+0x3c] ;  /* 0x00003c0001cf7983 */ /* 0x000f220000100800 */
[----:B------:R-:W-:Y:S01]  /*51b0*/  MOV R5, UR18 ;  /* 0x0000001200057c02 */ /* 0x000fe20008000f00 */
[----:B------:R-:W-:Y:S01]  /*51c0*/  UIMAD UR4, UR4, UR6, URZ ;  /* 0x00000006040472a4 */ /* 0x000fe2000f8e023f */
[----:B------:R-:W-:Y:S01]  /*51d0*/  IMAD.U32 R4, RZ, RZ, UR18 ;  /* 0x00000012ff047e24 */ /* 0x000fe2000f8e00ff */
[----:B------:R-:W-:Y:S02]  /*51e0*/  SHF.L.U64.HI R7, R7, R6, c[0x0][0x20c] ;  /* 0x0000830007077619 */ /* 0x000fe40000010206 */
[----:B------:R-:W-:Y:S02]  /*51f0*/  UIMAD UR4, UR15, UR7, UR4 ;  /* 0x000000070f0472a4 */ /* 0x000fe4000f8e0204 */
[----:B------:R-:W-:Y:S02]  /*5200*/  USHF.L.U32 UR15, UR15, 0x6, URZ ;  /* 0x000000060f0f7899 */ /* 0x000fe4000800063f */
[----:B------:R-:W-:Y:S04]  /*5210*/  UIADD3 UR4, UR19, UR4, URZ ;  /* 0x0000000413047290 */ /* 0x000fe8000fffe03f */
[----:B------:R-:W-:Y:S02]  /*5220*/  IMAD.U32 R6, RZ, RZ, UR15 ;  /* 0x0000000fff067e24 */ /* 0x000fe4000f8e00ff */
[----:B------:R-:W-:Y:S02]  /*5230*/  IMAD.U32 R3, RZ, RZ, UR4 ;  /* 0x00000004ff037e24 */ /* 0x000fe4000f8e00ff */
[----:B--2---:R-:W-:Y:S02]  /*5240*/  IMAD.MOV.U32 R211, RZ, RZ, R209 ;  /* 0x000000ffffd37224 */ /* 0x004fe400078e00d1 */
[----:B------:R-:W2:Y:S01]  /*5250*/  LDL.64 R208, [R1+0x20] ;  /* 0x0000200001d07983 */ /* 0x000ea20000100a00 */
[----:B---3--:R-:W-:Y:S02]  /*5260*/  LEA R4, P1, R4, R236, 0x7 ;  /* 0x000000ec04047211 */ /* 0x008fe400078238ff */
[----:B------:R-:W-:Y:S02]  /*5270*/  IADD3 R6, -R211, UR14, -R6 ;  /* 0x0000000ed3067c10 */ /* 0x000fe4000fffe906 */
[----:B------:R-:W-:Y:S01]  /*5280*/  LEA.HI.X R5, R5, R237, R3, 0x7, P1 ;  /* 0x000000ed05057211 */ /* 0x000fe200008f3c03 */
[----:B------:R-:W-:Y:S01]  /*5290*/  IMAD.U32 R3, RZ, RZ, UR12 ;  /* 0x0000000cff037e24 */ /* 0x000fe2000f8e00ff */
[C---:B------:R-:W-:Y:S03]  /*52a0*/  IADD3 R8, P2, P1, R10.reuse, 0x80, R4 ;  /* 0x000000800a087810 */ /* 0x040fe6000795e004 */
[----:B----4-:R-:W-:Y:S01]  /*52b0*/  IMAD R3, R3, 0x4000, R207 ;  /* 0x0000400003037824 */ /* 0x010fe200078e02cf */
[C---:B------:R-:W-:Y:S01]  /*52c0*/  IADD3.X R9, R7.reuse, RZ, R5, P2, P1 ;  /* 0x000000ff07097210 */ /* 0x040fe200017e2405 */
[----:B------:R-:W1:Y:S01]  /*52d0*/  S2R R207, SR_TID.X ;  /* 0x0000000000cf7919 */ /* 0x000e620000002100 */
[----:B------:R-:W-:Y:S04]  /*52e0*/  IADD3 R10, P1, R10, R4, RZ ;  /* 0x000000040a0a7210 */ /* 0x000fe80007f3e0ff */
[----:B------:R-:W-:Y:S02]  /*52f0*/  IADD3.X R11, R7, R5, RZ, P1, !PT ;  /* 0x00000005070b7210 */ /* 0x000fe40000ffe4ff */
[C---:B------:R-:W-:Y:S11]  /*5300*/  ISETP.LT.OR P1, PT, R6.reuse, 0x1, P4 ;  /* 0x000000010600780c */ /* 0x040ff60002721670 */
[----:B------:R-:W-:Y:S02]  /*5310*/  @!UPT UIADD3 URZ, URZ, URZ, URZ ;  /* 0x0000003f3f3ff290 */ /* 0x000fe4000fffe03f */
[----:B------:R-:W-:Y:S01]  /*5320*/  @!PT LDS RZ, [RZ] ;  /* 0x00000000fffff984 */ /* 0x000fe20000000800 */
[----:B------:R-:W-:Y:S01]  /*5330*/  @!PT LDS RZ, [RZ] ;  /* 0x00000000fffff984 */ /* 0x000fe20000000800 */
[----:B------:R-:W-:Y:S01]  /*5340*/  @!PT LDS RZ, [RZ] ;  /* 0x00000000fffff984 */ /* 0x000fe20000000800 */
[----:B------:R3:W-:Y:S01]  /*5350*/  LDGSTS.E.BYPASS.LTC128B.128 [R3], [R4.64], !P1 ;  /* 0x0000000004037fae */ /* 0x0007e2000c901d50 */
[C---:B------:R-:W-:Y:S02]  /*5360*/  ISETP.LT.OR P1, PT, R6.reuse, 0x1, P6 ;  /* 0x000000010600780c */ /* 0x040fe40003721670 */
[----:B-1----:R-:W-:Y:S11]  /*5370*/  SHF.L.U32 R207, R207, 0x2, RZ ;  /* 0x00000002cfcf7819 */ /* 0x002ff600000006ff */
[----:B------:R3:W-:Y:S01]  /*5380*/  LDGSTS.E.BYPASS.LTC128B.128 [R3+0x2000], [R4.64+0x80], !P1 ;  /* 0x0200008004037fae */ /* 0x0007e2000c901d50 */
[C---:B------:R-:W-:Y:S11]  /*5390*/  ISETP.LT.OR P1, PT, R6.reuse, 0x21, P4 ;  /* 0x000000210600780c */ /* 0x040ff60002721670 */
[----:B------:R-:W-:Y:S02]  /*53a0*/  @!UPT UIADD3 URZ, URZ, URZ, URZ ;  /* 0x0000003f3f3ff290 */ /* 0x000fe4000fffe03f */
[----:B------:R1:W-:Y:S01]  /*53b0*/  LDGSTS.E.BYPASS.LTC128B.128 [R3+0x1000], [R10.64], !P1 ;  /* 0x010000000a037fae */ /* 0x0003e2000c901d50 */
[----:B------:R-:W-:Y:S01]  /*53c0*/  ISETP.LT.OR P1, PT, R6, 0x21, P6 ;  /* 0x000000210600780c */ /* 0x000fe20003721670 */
[----:B---3--:R-:W-:Y:S11]  /*53d0*/  IMAD.U32 R4, RZ, RZ, UR12 ;  /* 0x0000000cff047e24 */ /* 0x008ff6000f8e00ff */
[----:B------:R-:W-:Y:S01]  /*53e0*/  @!UPT UIADD3 URZ, URZ, URZ, URZ ;  /* 0x0000003f3f3ff290 */ /* 0x000fe2000fffe03f */
[----:B------:R1:W-:Y:S01]  /*53f0*/  LDGSTS.E.BYPASS.LTC128B.128 [R3+0x3000], [R8.64], !P1 ;  /* 0x0300000008037fae */ /* 0x0003e2000c901d50 */
[----:B------:R-:W-:Y:S01]  /*5400*/  MOV R5, UR15 ;  /* 0x0000000f00057c02 */ /* 0x000fe20008000f00 */
[----:B------:R-:W-:Y:S04]  /*5410*/  @!P3 IMAD R4, R4, 0x40, R207 ;  /* 0x000000400404b824 */ /* 0x000fe800078e02cf */
[----:B------:R-:W-:Y:S02]  /*5420*/  @!P3 IMAD.SHL.U32 R6, R4, 0x4, RZ ;  /* 0x000000040406b824 */ /* 0x000fe400078e00ff */
[----:B--2---:R-:W-:Y:S05]  /*5430*/  @!P3 IMAD.WIDE R4, R5, 0x4, R208 ;  /* 0x000000040504b825 */ /* 0x004fea00078e02d0 */
[----:B------:R1:W-:Y:S02]  /*5440*/  @!P3 LDGSTS.E.BYPASS.LTC128B.128 [R6+0x20280], [R4.64] ;  /* 0x202800000406bfae */ /* 0x0003e4000b901d50 */
.L_x_1135:
[-C--:B-12-4-:R-:W-:Y:S01]  /*5450*/  HMMA.16816.F32 R4, R36, R16.reuse, RZ ;  /* 0x000000102404723c */ /* 0x096fe200000018ff */
[----:B------:R-:W-:Y:S01]  /*5460*/  LDSM.16.MT88.4 R184, [R0+0x1080] ;  /* 0x0010800000b8783b */ /* 0x000fe20000004200 */
[----:B------:R-:W-:Y:S02]  /*5470*/  USHF.L.U32 UR4, UR8, 0xd, URZ ;  /* 0x0000000d08047899 */ /* 0x000fe4000800063f */
[----:B------:R-:W-:Y:S01]  /*5480*/  IMAD.IADD R3, R204, 0x1, R221 ;  /* 0x00000001cc037824 */ /* 0x000fe200078e02dd */
[----:B------:R-:W-:Y:S01]  /*5490*/  UIADD3 UR8, UR8, 0x1, URZ ;  /* 0x0000000108087890 */ /* 0x000fe2000fffe03f */
[----:B------:R-:W-:Y:S01]  /*54a0*/  LDSM.16.MT88.4 R192, [R0+0x5080] ;  /* 0x0050800000c0783b */ /* 0x000fe20000004200 */
[----:B------:R-:W-:Y:S01]  /*54b0*/  UIADD3 UR7, UR5, 0x1, URZ ;  /* 0x0000000105077890 */ /* 0x000fe2000fffe03f */
[C---:B------:R-:W-:Y:S01]  /*54c0*/  HMMA.16816.F32 R8, R28.reuse, R16, RZ ;  /* 0x000000101c08723c */ /* 0x040fe200000018ff */
[----:B------:R-:W-:Y:S02]  /*54d0*/  UISETP.GE.AND UP0, UPT, UR8, UR9, UPT ;  /* 0x000000090800728c */ /* 0x000fe4000bf06270 */
[----:B------:R-:W1:Y:S01]  /*54e0*/  LDSM.16.M88.4 R180, [R3+0x24480] ;  /* 0x0244800003b4783b */ /* 0x000e620000000200 */
[----:B------:R-:W-:Y:S02]  /*54f0*/  UISETP.GE.AND UP3, UPT, UR5, 0x1, UPT ;  /* 0x000000010500788c */ /* 0x000fe4000bf66270 */
[----:B------:R-:W-:Y:S02]  /*5500*/  UIADD3 UR6, UR13, 0x1, URZ ;  /* 0x000000010d067890 */ /* 0x000fe4000fffe03f */
[-C--:B------:R-:W-:Y:S01]  /*5510*/  HMMA.16816.F32 R12, R28, R18.reuse, RZ ;  /* 0x000000121c0c723c */ /* 0x080fe200000018ff */
[----:B------:R-:W2:Y:S01]  /*5520*/  LDSM.16.M88.4 R188, [R3+0x25480] ;  /* 0x0254800003bc783b */ /* 0x000ea20000000200 */
[----:B------:R-:W-:Y:S02]  /*5530*/  UISETP.GE.AND UP2, UPT, UR13, 0x1, UPT ;  /* 0x000000010d00788c */ /* 0x000fe4000bf46270 */
[----:B------:R-:W-:Y:S02]  /*5540*/  UISETP.GE.AND UP1, UPT, UR12, 0x1, UPT ;  /* 0x000000010c00788c */ /* 0x000fe4000bf26270 */
[----:B------:R-:W3:Y:S01]  /*5550*/  LDL.64 R208, [R1+0x30] ;  /* 0x0000300001d07983 */ /* 0x000ee20000100a00 */
[----:B------:R-:W-:Y:S01]  /*5560*/  USEL UR5, UR7, URZ, !UP3 ;  /* 0x0000003f07057287 */ /* 0x000fe2000d800000 */
[C---:B------:R-:W-:Y:S01]  /*5570*/  HMMA.16816.F32 R16, R36.reuse, R18, RZ ;  /* 0x000000122410723c */ /* 0x040fe200000018ff */
[----:B------:R-:W-:Y:S02]  /*5580*/  USEL UR13, UR6, URZ, !UP2 ;  /* 0x0000003f060d7287 */ /* 0x000fe4000d000000 */
[----:B------:R-:W4:Y:S05]  /*5590*/  LDL R207, [R1+0x38] ;  /* 0x0000380001cf7983 */ /* 0x000f2a0000100800 */
[-C--:B------:R-:W-:Y:S01]  /*55a0*/  HMMA.16816.F32 R20, R36, R168.reuse, RZ ;  /* 0x000000a82414723c */ /* 0x080fe200000018ff */
[----:B------:R-:W0:Y:S07]  /*55b0*/  LDGDEPBAR ;  /* 0x00000000000079af */ /* 0x000e2e0000000000 */
[C---:B------:R-:W-:Y:S08]  /*55c0*/  HMMA.16816.F32 R24, R28.reuse, R168, RZ ;  /* 0x000000a81c18723c */ /* 0x040ff000000018ff */
[-C--:B------:R-:W-:Y:S08]  /*55d0*/  HMMA.16816.F32 R28, R28, R170.reuse, RZ ;  /* 0x000000aa1c1c723c */ /* 0x080ff000000018ff */
[----:B------:R-:W-:Y:S01]  /*55e0*/  HMMA.16816.F32 R32, R36, R170, RZ ;  /* 0x000000aa2420723c */ /* 0x000fe200000018ff */
[----:B------:R-:W-:Y:S07]  /*55f0*/  LDSM.16.MT88.4 R168, [R0+0x1880] ;  /* 0x0018800000a8783b */ /* 0x000fee0000004200 */
[-C--:B------:R-:W-:Y:S08]  /*5600*/  HMMA.16816.F32 R4, R172, R176.reuse, R4 ;  /* 0x000000b0ac04723c */ /* 0x080ff00000001804 */
[C---:B------:R-:W-:Y:S07]  /*5610*/  HMMA.16816.F32 R8, R196.reuse, R176, R8 ;  /* 0x000000b0c408723c */ /* 0x040fee0000001808 */
[----:B------:R-:W-:Y:S01]  /*5620*/  IMAD.IADD R176, R206, 0x1, R3 ;  /* 0x00000001ceb07824 */ /* 0x000fe200078e0203 */
[-C--:B------:R-:W-:Y:S04]  /*5630*/  HMMA.16816.F32 R12, R196, R178.reuse, R12 ;  /* 0x000000b2c40c723c */ /* 0x080fe8000000180c */
[----:B------:R-:W5:Y:S04]  /*5640*/  LDSM.16.M88.4 R36, [R176+0x24480] ;  /* 0x02448000b024783b */ /* 0x000f680000000200 */
[C---:B------:R-:W-:Y:S01]  /*5650*/  HMMA.16816.F32 R16, R172.reuse, R178, R16 ;  /* 0x000000b2ac10723c */ /* 0x040fe20000001810 */
[----:B------:R-:W2:Y:S07]  /*5660*/  LDSM.16.M88.4 R176, [R176+0x25480] ;  /* 0x02548000b0b0783b */ /* 0x000eae0000000200 */
[-C--:B------:R-:W-:Y:S08]  /*5670*/  HMMA.16816.F32 R20, R172, R200.reuse, R20 ;  /* 0x000000c8ac14723c */ /* 0x080ff00000001814 */
[C---:B------:R-:W-:Y:S08]  /*5680*/  HMMA.16816.F32 R24, R196.reuse, R200, R24 ;  /* 0x000000c8c418723c */ /* 0x040ff00000001818 */
[-C--:B------:R-:W-:Y:S01]  /*5690*/  HMMA.16816.F32 R28, R196, R202.reuse, R28 ;  /* 0x000000cac41c723c */ /* 0x080fe2000000181c */
[----:B------:R-:W5:Y:S07]  /*56a0*/  LDSM.16.MT88.4 R196, [R0+0x5880] ;  /* 0x0058800000c4783b */ /* 0x000f6e0000004200 */
[----:B------:R-:W-:Y:S01]  /*56b0*/  HMMA.16816.F32 R32, R172, R202, R32 ;  /* 0x000000caac20723c */ /* 0x000fe20000001820 */
[----:B------:R-:W-:Y:S05]  /*56c0*/  LDSM.16.M88.4 R172, [R204+0x26480] ;  /* 0x02648000ccac783b */ /* 0x000fea0000000200 */
[----:B------:R-:W-:Y:S02]  /*56d0*/  LDSM.16.M88.4 R200, [R3+0x27480] ;  /* 0x0274800003c8783b */ /* 0x000fe40000000200 */
[-C--:B-1----:R-:W-:Y:S08]  /*56e0*/  HMMA.16816.F32 R4, R180, R184.reuse, R4 ;  /* 0x000000b8b404723c */ /* 0x082ff00000001804 */
[C---:B--2---:R-:W-:Y:S08]  /*56f0*/  HMMA.16816.F32 R8, R188.reuse, R184, R8 ;  /* 0x000000b8bc08723c */ /* 0x044ff00000001808 */
[-C--:B------:R-:W-:Y:S08]  /*5700*/  HMMA.16816.F32 R12, R188, R186.reuse, R12 ;  /* 0x000000babc0c723c */ /* 0x080ff0000000180c */
[C---:B------:R-:W-:Y:S01]  /*5710*/  HMMA.16816.F32 R16, R180.reuse, R186, R16 ;  /* 0x000000bab410723c */ /* 0x040fe20000001810 */
[----:B------:R-:W1:Y:S07]  /*5720*/  LDSM.16.MT88.4 R184, [R0+0x2080] ;  /* 0x0020800000b8783b */ /* 0x000e6e0000004200 */
[-C--:B------:R-:W-:Y:S08]  /*5730*/  HMMA.16816.F32 R20, R180, R192.reuse, R20 ;  /* 0x000000c0b414723c */ /* 0x080ff00000001814 */
[C---:B------:R-:W-:Y:S08]  /*5740*/  HMMA.16816.F32 R24, R188.reuse, R192, R24 ;  /* 0x000000c0bc18723c */ /* 0x040ff00000001818 */
[-C--:B------:R-:W-:Y:S01]  /*5750*/  HMMA.16816.F32 R28, R188, R194.reuse, R28 ;  /* 0x000000c2bc1c723c */ /* 0x080fe2000000181c */
[----:B------:R-:W2:Y:S07]  /*5760*/  LDSM.16.M88.4 R188, [R204+0x27480] ;  /* 0x02748000ccbc783b */ /* 0x000eae0000000200 */
[----:B------:R-:W-:Y:S01]  /*5770*/  HMMA.16816.F32 R32, R180, R194, R32 ;  /* 0x000000c2b420723c */ /* 0x000fe20000001820 */
[----:B------:R-:W1:Y:S05]  /*5780*/  LDSM.16.MT88.4 R180, [R0+0x6080] ;  /* 0x0060800000b4783b */ /* 0x000e6a0000004200 */
[----:B------:R-:W-:Y:S02]  /*5790*/  LDSM.16.M88.4 R192, [R205+0x27480] ;  /* 0x02748000cdc0783b */ /* 0x000fe40000000200 */
[-C--:B-----5:R-:W-:Y:S08]  /*57a0*/  HMMA.16816.F32 R4, R36, R168.reuse, R4 ;  /* 0x000000a82404723c */ /* 0x0a0ff00000001804 */
[C---:B------:R-:W-:Y:S08]  /*57b0*/  HMMA.16816.F32 R8, R176.reuse, R168, R8 ;  /* 0x000000a8b008723c */ /* 0x040ff00000001808 */
[-C--:B------:R-:W-:Y:S08]  /*57c0*/  HMMA.16816.F32 R12, R176, R170.reuse, R12 ;  /* 0x000000aab00c723c */ /* 0x080ff0000000180c */
[C---:B------:R-:W-:Y:S01]  /*57d0*/  HMMA.16816.F32 R16, R36.reuse, R170, R16 ;  /* 0x000000aa2410723c */ /* 0x040fe20000001810 */
[----:B------:R-:W-:Y:S07]  /*57e0*/  LDSM.16.M88.4 R168, [R205+0x26480] ;  /* 0x02648000cda8783b */ /* 0x000fee0000000200 */
[-C--:B------:R-:W-:Y:S08]  /*57f0*/  HMMA.16816.F32 R20, R36, R196.reuse, R20 ;  /* 0x000000c42414723c */ /* 0x080ff00000001814 */
[C---:B------:R-:W-:Y:S08]  /*5800*/  HMMA.16816.F32 R24, R176.reuse, R196, R24 ;  /* 0x000000c4b018723c */ /* 0x040ff00000001818 */
[-C--:B------:R-:W-:Y:S01]  /*5810*/  HMMA.16816.F32 R28, R176, R198.reuse, R28 ;  /* 0x000000c6b01c723c */ /* 0x080fe2000000181c */
[----:B------:R-:W5:Y:S07]  /*5820*/  LDSM.16.MT88.4 R176, [R0+0x2880] ;  /* 0x0028800000b0783b */ /* 0x000f6e0000004200 */
[----:B------:R-:W-:Y:S01]  /*5830*/  HMMA.16816.F32 R32, R36, R198, R32 ;  /* 0x000000c62420723c */ /* 0x000fe20000001820 */
[----:B------:R-:W3:Y:S05]  /*5840*/  LDSM.16.MT88.4 R36, [R0+0x6880] ;  /* 0x006880000024783b */ /* 0x000eea0000004200 */
[----:B------:R-:W-:Y:S02]  /*5850*/  LDSM.16.MT88.4 R196, [R0+0x3080] ;  /* 0x0030800000c4783b */ /* 0x000fe40000004200 */
[-C--:B-1----:R-:W-:Y:S08]  /*5860*/  HMMA.16816.F32 R4, R172, R184.reuse, R4 ;  /* 0x000000b8ac04723c */ /* 0x082ff00000001804 */
[C---:B--2---:R-:W-:Y:S08]  /*5870*/  HMMA.16816.F32 R8, R188.reuse, R184, R8 ;  /* 0x000000b8bc08723c */ /* 0x044ff00000001808 */
[-C--:B------:R-:W-:Y:S08]  /*5880*/  HMMA.16816.F32 R12, R188, R186.reuse, R12 ;  /* 0x000000babc0c723c */ /* 0x080ff0000000180c */
[C---:B------:R-:W-:Y:S01]  /*5890*/  HMMA.16816.F32 R16, R172.reuse, R186, R16 ;  /* 0x000000baac10723c */ /* 0x040fe20000001810 */
[----:B------:R1:W2:Y:S07]  /*58a0*/  LDSM.16.M88.4 R184, [R3+0x26480] ;  /* 0x0264800003b8783b */ /* 0x0002ae0000000200 */
[-C--:B------:R-:W-:Y:S08]  /*58b0*/  HMMA.16816.F32 R20, R172, R180.reuse, R20 ;  /* 0x000000b4ac14723c */ /* 0x080ff00000001814 */
[C---:B------:R-:W-:Y:S08]  /*58c0*/  HMMA.16816.F32 R24, R188.reuse, R180, R24 ;  /* 0x000000b4bc18723c */ /* 0x040ff00000001818 */
[-C--:B------:R-:W-:Y:S01]  /*58d0*/  HMMA.16816.F32 R28, R188, R182.reuse, R28 ;  /* 0x000000b6bc1c723c */ /* 0x080fe2000000181c */
[----:B-1----:R-:W-:Y:S06]  /*58e0*/  IMAD.U32 R3, RZ, RZ, UR4 ;  /* 0x00000004ff037e24 */ /* 0x002fec000f8e00ff */
[----:B------:R-:W-:Y:S01]  /*58f0*/  IADD3 R188, R221, R204, R206 ;  /* 0x000000ccddbc7210 */ /* 0x000fe20007ffe0ce */
[----:B------:R-:W-:Y:S01]  /*5900*/  HMMA.16816.F32 R32, R172, R182, R32 ;  /* 0x000000b6ac20723c */ /* 0x000fe20000001820 */
[----:B------:R-:W1:Y:S05]  /*5910*/  LDSM.16.MT88.4 R172, [R0+0x7080] ;  /* 0x0070800000ac783b */ /* 0x000e6a0000004200 */
[----:B------:R-:W-:Y:S02]  /*5920*/  LDSM.16.MT88.4 R180, [R0+0x3880] ;  /* 0x0038800000b4783b */ /* 0x000fe40000004200 */
[-C--:B-----5:R-:W-:Y:S08]  /*5930*/  HMMA.16816.F32 R4, R168, R176.reuse, R4 ;  /* 0x000000b0a804723c */ /* 0x0a0ff00000001804 */
[C---:B------:R-:W-:Y:S08]  /*5940*/  HMMA.16816.F32 R8, R192.reuse, R176, R8 ;  /* 0x000000b0c008723c */ /* 0x040ff00000001808 */
[-C--:B------:R-:W-:Y:S08]  /*5950*/  HMMA.16816.F32 R12, R192, R178.reuse, R12 ;  /* 0x000000b2c00c723c */ /* 0x080ff0000000180c */
[C---:B------:R-:W-:Y:S01]  /*5960*/  HMMA.16816.F32 R16, R168.reuse, R178, R16 ;  /* 0x000000b2a810723c */ /* 0x040fe20000001810 */
[----:B------:R-:W5:Y:S05]  /*5970*/  LDSM.16.M88.4 R176, [R188+0x26480] ;  /* 0x02648000bcb0783b */ /* 0x000f6a0000000200 */
[----:B------:R-:W1:Y:S02]  /*5980*/  LDSM.16.M88.4 R188, [R188+0x27480] ;  /* 0x02748000bcbc783b */ /* 0x000e640000000200 */
[-C--:B---3--:R-:W-:Y:S08]  /*5990*/  HMMA.16816.F32 R20, R168, R36.reuse, R20 ;  /* 0x00000024a814723c */ /* 0x088ff00000001814 */
[C---:B------:R-:W-:Y:S08]  /*59a0*/  HMMA.16816.F32 R24, R192.reuse, R36, R24 ;  /* 0x00000024c018723c */ /* 0x040ff00000001818 */
[-C--:B------:R-:W-:Y:S08]  /*59b0*/  HMMA.16816.F32 R28, R192, R38.reuse, R28 ;  /* 0x00000026c01c723c */ /* 0x080ff0000000181c */
[----:B------:R-:W-:Y:S01]  /*59c0*/  HMMA.16816.F32 R32, R168, R38, R32 ;  /* 0x00000026a820723c */ /* 0x000fe20000001820 */
[----:B------:R3:W5:Y:S07]  /*59d0*/  LDSM.16.MT88.4 R36, [R0+0x7880] ;  /* 0x007880000024783b */ /* 0x00076e0000004200 */
[-C--:B--2---:R-:W-:Y:S08]  /*59e0*/  HMMA.16816.F32 R4, R184, R196.reuse, R4 ;  /* 0x000000c4b804723c */ /* 0x084ff00000001804 */
[C---:B------:R-:W-:Y:S08]  /*59f0*/  HMMA.16816.F32 R8, R200.reuse, R196, R8 ;  /* 0x000000c4c808723c */ /* 0x040ff00000001808 */
[-C--:B------:R-:W-:Y:S04]  /*5a00*/  HMMA.16816.F32 R12, R200, R198.reuse, R12 ;  /* 0x000000c6c80c723c */ /* 0x080fe8000000180c */
[----:B---3--:R-:W-:Y:S01]  /*5a10*/  IADD3 R0, P1, R208, UR4, RZ ;  /* 0x00000004d0007c10 */ /* 0x008fe2000ff3e0ff */
[----:B------:R-:W-:Y:S03]  /*5a20*/  UIADD3 UR4, UR12, 0x1, URZ ;  /* 0x000000010c047890 */ /* 0x000fe6000fffe03f */
[C---:B------:R-:W-:Y:S01]  /*5a30*/  HMMA.16816.F32 R16, R184.reuse, R198, R16 ;  /* 0x000000c6b810723c */ /* 0x040fe20000001810 */
[----:B------:R-:W-:Y:S03]  /*5a40*/  USEL UR12, UR4, URZ, !UP1 ;  /* 0x0000003f040c7287 */ /* 0x000fe6000c800000 */
[----:B----4-:R-:W-:Y:S02]  /*5a50*/  LEA.HI.X.SX32 R3, R3, R207, 0x1, P1 ;  /* 0x000000cf03037211 */ /* 0x010fe400008f0eff */
[C---:B------:R-:W-:Y:S02]  /*5a60*/  LEA R168, P1, R0.reuse, c[0x0][0x220], 0x2 ;  /* 0x0000880000a87a11 */ /* 0x040fe400078210ff */
[-C--:B-1----:R-:W-:Y:S04]  /*5a70*/  HMMA.16816.F32 R20, R184, R172.reuse, R20 ;  /* 0x000000acb814723c */ /* 0x082fe80000001814 */
[----:B------:R-:W-:Y:S02]  /*5a80*/  LEA.HI.X R169, R0, c[0x0][0x224], R3, 0x2, P1 ;  /* 0x0000890000a97a11 */ /* 0x000fe400008f1403 */
[----:B------:R-:W-:Y:S02]  /*5a90*/  PLOP3.LUT P1, PT, PT, PT, UP0, 0x80, 0x0 ;  /* 0x000000000000781c */ /* 0x000fe40003f2f008 */
[C---:B------:R-:W-:Y:S08]  /*5aa0*/  HMMA.16816.F32 R24, R200.reuse, R172, R24 ;  /* 0x000000acc818723c */ /* 0x040ff00000001818 */
[-C--:B------:R-:W-:Y:S08]  /*5ab0*/  HMMA.16816.F32 R28, R200, R174.reuse, R28 ;  /* 0x000000aec81c723c */ /* 0x080ff0000000181c */
[----:B------:R-:W-:Y:S01]  /*5ac0*/  HMMA.16816.F32 R32, R184, R174, R32 ;  /* 0x000000aeb820723c */ /* 0x000fe20000001820 */
[----:B------:R-:W-:Y:S07]  /*5ad0*/  LDSM.16.MT88.4 R172, [R212+0x26c80] ;  /* 0x026c8000d4ac783b */ /* 0x000fee0000004200 */
[-C--:B-----5:R-:W-:Y:S08]  /*5ae0*/  HMMA.16816.F32 R4, R176, R180.reuse, R4 ;  /* 0x000000b4b004723c */ /* 0x0a0ff00000001804 */
[C---:B------:R-:W-:Y:S08]  /*5af0*/  HMMA.16816.F32 R8, R188.reuse, R180, R8 ;  /* 0x000000b4bc08723c */ /* 0x040ff00000001808 */
[-C--:B------:R-:W-:Y:S07]  /*5b00*/  HMMA.16816.F32 R12, R188, R182.reuse, R12 ;  /* 0x000000b6bc0c723c */ /* 0x080fee000000180c */
[----:B------:R-:W-:Y:S01]  /*5b10*/  RED.E.ADD.F32.FTZ.RN.STRONG.GPU [R168.64], R4 ;  /* 0x00000004a800798e */ /* 0x000fe2000c10e790 */
[C---:B------:R-:W-:Y:S04]  /*5b20*/  HMMA.16816.F32 R16, R176.reuse, R182, R16 ;  /* 0x000000b6b010723c */ /* 0x040fe80000001810 */
[----:B------:R-:W-:Y:S04]  /*5b30*/  RED.E.ADD.F32.FTZ.RN.STRONG.GPU [R168.64+0x400], R5 ;  /* 0x00040005a800798e */ /* 0x000fe8000c10e790 */
[-C--:B------:R-:W-:Y:S01]  /*5b40*/  HMMA.16816.F32 R20, R176, R36.reuse, R20 ;  /* 0x00000024b014723c */ /* 0x080fe20000001814 */
        /* <DEDUP_REMOVED lines=34> */
[----:B------:R-:W-:Y:S05]  /*5d70*/  LDSM.16.MT88.4 R180, [R212+0x27c80] ;  /* 0x027c8000d4b4783b */ /* 0x000fea0000004200 */
[----:B------:R-:W-:Y:S01]  /*5d80*/  RED.E.ADD.F32.FTZ.RN.STRONG.GPU [R168.64+0x5c00], R27 ;  /* 0x005c001ba800798e */ /* 0x000fe2000c10e790 */
[C---:B-1----:R-:W-:Y:S04]  /*5d90*/  HMMA.16816.F32 R116, R20.reuse, R8, R116 ;  /* 0x000000081474723c */ /* 0x042fe80000001874 */
[----:B------:R-:W1:Y:S05]  /*5da0*/  LDSM.16.MT88.4 R24, [R2+0x12080] ;  /* 0x012080000218783b */ /* 0x000e6a0000004200 */
[----:B------:R-:W-:Y:S01]  /*5db0*/  RED.E.ADD.F32.FTZ.RN.STRONG.GPU [R168.64+0x6000], R32 ;  /* 0x00600020a800798e */ /* 0x000fe2000c10e790 */
[-C--:B------:R-:W-:Y:S04]  /*5dc0*/  HMMA.16816.F32 R120, R20, R10.reuse, R120 ;  /* 0x0000000a1478723c */ /* 0x080fe80000001878 */
[----:B------:R-:W-:Y:S04]  /*5dd0*/  RED.E.ADD.F32.FTZ.RN.STRONG.GPU [R168.64+0x6400], R33 ;  /* 0x00640021a800798e */ /* 0x000fe8000c10e790 */
[-C--:B------:R-:W-:Y:S01]  /*5de0*/  HMMA.16816.F32 R124, R16, R10.reuse, R124 ;  /* 0x0000000a107c723c */ /* 0x080fe2000000187c */
[----:B------:R-:W-:Y:S05]  /*5df0*/  RED.E.ADD.F32.FTZ.RN.STRONG.GPU [R168.64+0x6800], R34 ;  /* 0x00680022a800798e */ /* 0x000fea000c10e790 */
[----:B------:R-:W-:Y:S02]  /*5e00*/  RED.E.ADD.F32.FTZ.RN.STRONG.GPU [R168.64+0x6c00], R35 ;  /* 0x006c0023a800798e */ /* 0x000fe4000c10e790 */
[-C--:B------:R-:W-:Y:S03]  /*5e10*/  HMMA.16816.F32 R128, R12, R10.reuse, R128 ;  /* 0x0000000a0c80723c */ /* 0x080fe60000001880 */
[----:B------:R-:W2:Y:S05]  /*5e20*/  LDSM.16.MT88.4 R32, [R213+0x24c80] ;  /* 0x024c8000d520783b */ /* 0x000eaa0000004200 */
[C---:B------:R-:W-:Y:S01]  /*5e30*/  HMMA.16816.F32 R132, R4.reuse, R10, R132 ;  /* 0x0000000a0484723c */ /* 0x040fe20000001884 */
[----:B------:R-:W-:Y:S05]  /*5e40*/  LDSM.16.MT88.4 R8, [R2+0x12880] ;  /* 0x012880000208783b */ /* 0x000fea0000004200 */
[----:B------:R-:W-:Y:S02]  /*5e50*/  RED.E.ADD.F32.FTZ.RN.STRONG.GPU [R168.64+0x7000], R28 ;  /* 0x0070001ca800798e */ /* 0x000fe4000c10e790 */
[-C--:B-1----:R-:W-:Y:S03]  /*5e60*/  HMMA.16816.F32 R136, R4, R24.reuse, R136 ;  /* 0x000000180488723c */ /* 0x082fe60000001888 */
[----:B------:R-:W-:Y:S05]  /*5e70*/  RED.E.ADD.F32.FTZ.RN.STRONG.GPU [R168.64+0x7400], R29 ;  /* 0x0074001da800798e */ /* 0x000fea000c10e790 */
[----:B------:R-:W-:Y:S01]  /*5e80*/  RED.E.ADD.F32.FTZ.RN.STRONG.GPU [R168.64+0x7800], R30 ;  /* 0x0078001ea800798e */ /* 0x000fe2000c10e790 */
[-C--:B------:R-:W-:Y:S04]  /*5e90*/  HMMA.16816.F32 R140, R12, R24.reuse, R140 ;  /* 0x000000180c8c723c */ /* 0x080fe8000000188c */
[----:B------:R-:W-:Y:S04]  /*5ea0*/  RED.E.ADD.F32.FTZ.RN.STRONG.GPU [R168.64+0x7c00], R31 ;  /* 0x007c001fa800798e */ /* 0x000fe8000c10e790 */
[-C--:B------:R-:W-:Y:S01]  /*5eb0*/  HMMA.16816.F32 R144, R16, R24.reuse, R144 ;  /* 0x000000181090723c */ /* 0x080fe20000001890 */
[----:B------:R-:W1:Y:S05]  /*5ec0*/  LDSM.16.MT88.4 R168, [R212+0x24c80] ;  /* 0x024c8000d4a8783b */ /* 0x000e6a0000004200 */
[----:B------:R-:W3:Y:S02]  /*5ed0*/  LDSM.16.MT88.4 R28, [R213+0x26c80] ;  /* 0x026c8000d51c783b */ /* 0x000ee40000004200 */
        /* <DEDUP_REMOVED lines=10> */
[-C--:B--2---:R-:W-:Y:S08]  /*5f80*/  HMMA.16816.F32 R104, R32, R36.reuse, R104 ;  /* 0x000000242068723c */ /* 0x084ff00000001868 */
[-C--:B-1----:R-:W-:Y:S08]  /*5f90*/  HMMA.16816.F32 R108, R168, R36.reuse, R108 ;  /* 0x00000024a86c723c */ /* 0x082ff0000000186c */
[-C--:B---3--:R-:W-:Y:S08]  /*5fa0*/  HMMA.16816.F32 R112, R28, R36.reuse, R112 ;  /* 0x000000241c70723c */ /* 0x088ff00000001870 */
        /* <DEDUP_REMOVED lines=116> */
.L_x_1131:
[----:B------:R-:W-:Y:S05]  /*66f0*/  @P0 BRA `(.L_x_1137) ;  /* 0x00001ec000000947 */ /* 0x000fea0003800000 */
[----:B------:R-:W2:Y:S01]  /*6700*/  LDL R105, [R1+0x44] ;  /* 0x0000440001697983 */ /* 0x000ea20000100800 */
[----:B------:R-:W-:Y:S02]  /*6710*/  F2FP.PACK_AB R40, R41, R40 ;  /* 0x000000282928723e */ /* 0x000fe400000000ff */
[----:B------:R-:W-:Y:S01]  /*6720*/  F2FP.PACK_AB R42, R43, R42 ;  /* 0x0000002a2b2a723e */ /* 0x000fe200000000ff */
[----:B------:R-:W3:Y:S01]  /*6730*/  S2R R36, SR_TID.X ;  /* 0x0000000000247919 */ /* 0x000ee20000002100 */
        /* <DEDUP_REMOVED lines=12> */
[----:B---3--:R-:W-:Y:S02]  /*6800*/  SHF.R.S32.HI R35, RZ, 0x1f, R36 ;  /* 0x0000001fff237819 */ /* 0x008fe40000011424 */
[----:B------:R-:W-:Y:S02]  /*6810*/  F2FP.PACK_AB R56, R57, R56 ;  /* 0x000000383938723e */ /* 0x000fe400000000ff */
[----:B------:R-:W-:-:S02]  /*6820*/  LEA.HI R5, R35, R36, RZ, 0x2 ;  /* 0x0000002423057211 */ /* 0x000fc400078f10ff */
[CC--:B-1----:R-:W-:Y:S02]  /*6830*/  LEA.HI R2, R35.reuse, R36.reuse, RZ, 0x5 ;  /* 0x0000002423027211 */ /* 0x0c2fe400078f28ff */
[--C-:B------:R-:W-:Y:S02]  /*6840*/  SHF.R.S32.HI R7, RZ, 0x2, R5.reuse ;  /* 0x00000002ff077819 */ /* 0x100fe40000011405 */
[----:B------:R-:W-:Y:S02]  /*6850*/  SHF.R.S32.HI R0, RZ, 0x1f, R5 ;  /* 0x0000001fff007819 */ /* 0x000fe40000011405 */
[----:B------:R-:W-:Y:S02]  /*6860*/  SHF.R.S32.HI R3, RZ, 0x5, R2 ;  /* 0x00000005ff037819 */ /* 0x000fe40000011402 */
[----:B------:R-:W-:Y:S02]  /*6870*/  LEA.HI R0, R0, R7, RZ, 0x3 ;  /* 0x0000000700007211 */ /* 0x000fe400078f18ff */
[----:B------:R-:W-:-:S02]  /*6880*/  LEA.HI R6, R35, R36, RZ, 0x6 ;  /* 0x0000002423067211 */ /* 0x000fc400078f30ff */
[----:B------:R-:W-:Y:S02]  /*6890*/  LOP3.LUT R0, R0, 0xfffffff8, RZ, 0xc0, !PT ;  /* 0xfffffff800007812 */ /* 0x000fe400078ec0ff */
[----:B------:R-:W-:Y:S02]  /*68a0*/  SHF.R.U32.HI R6, RZ, 0x3, R6 ;  /* 0x00000003ff067819 */ /* 0x000fe40000011606 */
[----:B------:R-:W-:Y:S01]  /*68b0*/  LOP3.LUT R5, R5, 0x3ffffffc, RZ, 0xc0, !PT ;  /* 0x3ffffffc05057812 */ /* 0x000fe200078ec0ff */
[----:B------:R-:W-:Y:S01]  /*68c0*/  IMAD.IADD R7, R7, 0x1, -R0 ;  /* 0x0000000107077824 */ /* 0x000fe200078e0a00 */
[----:B------:R-:W-:Y:S02]  /*68d0*/  LEA.HI R0, R2, R3, RZ, 0x1 ;  /* 0x0000000302007211 */ /* 0x000fe400078f08ff */
[----:B------:R-:W-:Y:S01]  /*68e0*/  F2FP.PACK_AB R58, R59, R58 ;  /* 0x0000003a3b3a723e */ /* 0x000fe200000000ff */
[----:B------:R-:W-:Y:S01]  /*68f0*/  IMAD.SHL.U32 R2, R7, 0x40, RZ ;  /* 0x0000004007027824 */ /* 0x000fe200078e00ff */
[----:B------:R-:W-:-:S02]  /*6900*/  LOP3.LUT R4, R0, 0x1ffffe, RZ, 0xc0, !PT ;  /* 0x001ffffe00047812 */ /* 0x000fc400078ec0ff */
[----:B------:R-:W-:Y:S02]  /*6910*/  LOP3.LUT P0, RZ, R7, 0x4, RZ, 0xc0, !PT ;  /* 0x0000000407ff7812 */ /* 0x000fe4000780c0ff */
[----:B------:R-:W-:Y:S01]  /*6920*/  LOP3.LUT R0, R2, 0x1c0, RZ, 0xc0, !PT ;  /* 0x000001c002007812 */ /* 0x000fe200078ec0ff */
[----:B------:R-:W-:Y:S01]  /*6930*/  IMAD.IADD R3, R3, 0x1, -R4 ;  /* 0x0000000103037824 */ /* 0x000fe200078e0a04 */
[----:B------:R-:W-:Y:S01]  /*6940*/  F2FP.PACK_AB R72, R73, R72 ;  /* 0x000000484948723e */ /* 0x000fe200000000ff */
[----:B------:R-:W-:Y:S01]  /*6950*/  IMAD.IADD R2, R36, 0x1, -R5 ;  /* 0x0000000124027824 */ /* 0x000fe200078e0a05 */
[----:B------:R-:W-:Y:S02]  /*6960*/  LOP3.LUT R4, R0, 0x18, R6, 0xf8, !PT ;  /* 0x0000001800047812 */ /* 0x000fe400078ef806 */
[----:B------:R-:W-:Y:S01]  /*6970*/  SHF.R.U32.HI R0, RZ, 0x3, R0 ;  /* 0x00000003ff007819 */ /* 0x000fe20000011600 */
[----:B------:R-:W-:Y:S01]  /*6980*/  IMAD R2, R3, 0x200, R2 ;  /* 0x0000020003027824 */ /* 0x000fe200078e0202 */
[----:B------:R-:W-:-:S02]  /*6990*/  F2FP.PACK_AB R74, R75, R74 ;  /* 0x0000004a4b4a723e */ /* 0x000fc400000000ff */
[----:B------:R-:W-:Y:S02]  /*69a0*/  LOP3.LUT R0, R4, R0, RZ, 0x3c, !PT ;  /* 0x0000000004007212 */ /* 0x000fe400078e3cff */
[----:B------:R-:W-:Y:S02]  /*69b0*/  F2FP.PACK_AB R100, R101, R100 ;  /* 0x000000646564723e */ /* 0x000fe400000000ff */
[----:B------:R-:W-:Y:S01]  /*69c0*/  F2FP.PACK_AB R102, R103, R102 ;  /* 0x000000666766723e */ /* 0x000fe200000000ff */
[----:B------:R-:W-:Y:S01]  /*69d0*/  IMAD.U32 R0, R2, 0x2, R0 ;  /* 0x0000000202007824 */ /* 0x000fe200078e0000 */
[----:B------:R-:W-:Y:S02]  /*69e0*/  F2FP.PACK_AB R76, R77, R76 ;  /* 0x0000004c4d4c723e */ /* 0x000fe400000000ff */
[----:B------:R-:W-:Y:S01]  /*69f0*/  F2FP.PACK_AB R78, R79, R78 ;  /* 0x0000004e4f4e723e */ /* 0x000fe200000000ff */
[----:B------:R-:W-:Y:S01]  /*6a00*/  IMAD.SHL.U32 R0, R0, 0x2, RZ ;  /* 0x0000000200007824 */ /* 0x000fe200078e00ff */
[----:B------:R-:W-:Y:S01]  /*6a10*/  BAR.SYNC.DEFER_BLOCKING 0x1, 0x100 ;  /* 0x0044000000007b1d */ /* 0x000fe20000010000 */
[----:B------:R-:W-:-:S02]  /*6a20*/  F2FP.PACK_AB R96, R97, R96 ;  /* 0x000000606160723e */ /* 0x000fc400000000ff */
[----:B------:R-:W-:Y:S02]  /*6a30*/  F2FP.PACK_AB R98, R99, R98 ;  /* 0x000000626362723e */ /* 0x000fe400000000ff */
[C---:B------:R-:W-:Y:S02]  /*6a40*/  IADD3 R2, R0.reuse, 0x40, RZ ;  /* 0x0000004000027810 */ /* 0x040fe40007ffe0ff */
[----:B------:R-:W-:Y:S02]  /*6a50*/  @P0 IADD3 R2, R0, -0x40, RZ ;  /* 0xffffffc000020810 */ /* 0x000fe40007ffe0ff */
[----:B------:R-:W-:Y:S02]  /*6a60*/  F2FP.PACK_AB R80, R81, R80 ;  /* 0x000000505150723e */ /* 0x000fe400000000ff */
[----:B------:R-:W-:Y:S02]  /*6a70*/  F2FP.PACK_AB R82, R83, R82 ;  /* 0x000000525352723e */ /* 0x000fe400000000ff */
[----:B------:R-:W-:-:S02]  /*6a80*/  F2FP.PACK_AB R92, R93, R92 ;  /* 0x0000005c5d5c723e */ /* 0x000fc400000000ff */
[----:B------:R-:W-:Y:S02]  /*6a90*/  F2FP.PACK_AB R94, R95, R94 ;  /* 0x0000005e5f5e723e */ /* 0x000fe400000000ff */
[----:B------:R-:W-:Y:S02]  /*6aa0*/  F2FP.PACK_AB R84, R85, R84 ;  /* 0x000000545554723e */ /* 0x000fe400000000ff */
[----:B------:R-:W-:Y:S02]  /*6ab0*/  F2FP.PACK_AB R86, R87, R86 ;  /* 0x000000565756723e */ /* 0x000fe400000000ff */
        /* <DEDUP_REMOVED lines=34> */
[----:B-----5:R-:W-:Y:S01]  /*6ce0*/  F2FP.PACK_AB R15, R143, R142 ;  /* 0x0000008e8f0f723e */ /* 0x020fe200000000ff */
        /* <DEDUP_REMOVED lines=16> */
[----:B------:R-:W-:-:S03]  /*6df0*/  ISETP.NE.U32.AND P0, PT, RZ, c[0x0][0x358], PT ;  /* 0x0000d600ff007a0c */ /* 0x000fc60003f05070 */
[----:B------:R-:W-:Y:S01]  /*6e00*/  STS [R0+0xc480], R74 ;  /* 0x00c4804a00007388 */ /* 0x000fe20000000800 */
[----:B------:R-:W-:Y:S02]  /*6e10*/  ISETP.NE.AND.EX P1, PT, RZ, c[0x0][0x35c], PT, P0 ;  /* 0x0000d700ff007a0c */ /* 0x000fe40003f25300 */
[----:B------:R-:W-:Y:S01]  /*6e20*/  ISETP.NE.U32.AND P0, PT, RZ, c[0x0][0x360], PT ;  /* 0x0000d800ff007a0c */ /* 0x000fe20003f05070 */
[----:B------:R-:W-:Y:S03]  /*6e30*/  STS [R2+0xc080], R100 ;  /* 0x00c0806402007388 */ /* 0x000fe60000000800 */
        /* <DEDUP_REMOVED lines=43> */
[----:B-1----:R-:W-:-:S03]  /*70f0*/  IMAD.MOV.U32 R6, RZ, RZ, 0x4 ;  /* 0x00000004ff067424 */ /* 0x002fc600078e00ff */
[----:B------:R-:W-:Y:S04]  /*7100*/  STS [R0+0x7480], R12 ;  /* 0x0074800c00007388 */ /* 0x000fe80000000800 */
[----:B------:R-:W-:Y:S04]  /*7110*/  STS [R2+0x7080], R11 ;  /* 0x0070800b02007388 */ /* 0x000fe80000000800 */
[----:B------:R1:W-:Y:S01]  /*7120*/  STS [R2+0x7480], R10 ;  /* 0x0074800a02007388 */ /* 0x0003e20000000800 */
[----:B------:R-:W-:Y:S02]  /*7130*/  IMAD.MOV.U32 R8, RZ, RZ, c[0x0][0x2f0] ;  /* 0x0000bc00ff087624 */ /* 0x000fe400078e00ff */
        /* <DEDUP_REMOVED lines=13> */
.L_x_1138:
[CC--:B-1----:R-:W-:Y:S01]  /*7210*/  LEA.HI R2, R35.reuse, R36.reuse, RZ, 0x4 ;  /* 0x0000002423027211 */ /* 0x0c2fe200078f20ff */
[----:B------:R-:W1:Y:S01]  /*7220*/  S2R R9, SR_CTAID.X ;  /* 0x0000000000097919 */ /* 0x000e620000002500 */
[----:B------:R-:W-:Y:S01]  /*7230*/  LEA.HI R4, R35, R36, RZ, 0x7 ;  /* 0x0000002423047211 */ /* 0x000fe200078f38ff */
[----:B------:R-:W-:Y:S01]  /*7240*/  BSSY B0, `(.L_x_1139) ;  /* 0x0000041000007945 */ /* 0x000fe20003800000 */
[----:B------:R-:W-:Y:S01]  /*7250*/  LOP3.LUT R0, R2, 0xfffffff0, RZ, 0xc0, !PT ;  /* 0xfffffff002007812 */ /* 0x000fe200078ec0ff */
[----:B------:R-:W2:Y:S01]  /*7260*/  S2R R31, SR_CTAID.Y ;  /* 0x00000000001f7919 */ /* 0x000ea20000002600 */
[----:B------:R-:W-:Y:S01]  /*7270*/  SHF.R.S32.HI R14, RZ, 0x4, R2 ;  /* 0x00000004ff0e7819 */ /* 0x000fe20000011402 */
[----:B------:R-:W-:Y:S01]  /*7280*/  IMAD.SHL.U32 R4, R4, 0x4, RZ ;  /* 0x0000000404047824 */ /* 0x000fe200078e00ff */
[----:B------:R-:W-:Y:S01]  /*7290*/  SEL R28, R105, RZ, !P1 ;  /* 0x000000ff691c7207 */ /* 0x000fe20004800000 */
[----:B------:R-:W-:Y:S01]  /*72a0*/  IMAD.IADD R0, R36, 0x1, -R0 ;  /* 0x0000000124007824 */ /* 0x000fe200078e0a00 */
[C---:B------:R-:W-:Y:S01]  /*72b0*/  IADD3 R6, P0, R14.reuse, R6, RZ ;  /* 0x000000060e067210 */ /* 0x040fe20007f1e0ff */
[----:B------:R-:W-:-:S02]  /*72c0*/  IMAD.SHL.U32 R2, R14, 0x40, RZ ;  /* 0x000000400e027824 */ /* 0x000fc400078e00ff */
[----:B------:R-:W-:Y:S01]  /*72d0*/  IMAD.SHL.U32 R12, R0, 0x8, RZ ;  /* 0x00000008000c7824 */ /* 0x000fe200078e00ff */
[----:B------:R-:W-:Y:S02]  /*72e0*/  SHF.R.S32.HI R3, RZ, 0x1f, R0 ;  /* 0x0000001fff037819 */ /* 0x000fe40000011400 */
[----:B------:R-:W-:Y:S02]  /*72f0*/  LOP3.LUT R2, R2, 0x1c0, RZ, 0xc0, !PT ;  /* 0x000001c002027812 */ /* 0x000fe400078ec0ff */
[----:B------:R-:W-:Y:S02]  /*7300*/  LEA.HI R3, R3, R0, RZ, 0x3 ;  /* 0x0000000003037211 */ /* 0x000fe400078f18ff */
[----:B------:R-:W-:Y:S02]  /*7310*/  LOP3.LUT R5, R2, 0x38, R12, 0xf8, !PT ;  /* 0x0000003802057812 */ /* 0x000fe400078ef80c */
[----:B------:R-:W-:Y:S01]  /*7320*/  SHF.R.U32.HI R0, RZ, 0x3, R2 ;  /* 0x00000003ff007819 */ /* 0x000fe20000011602 */
[----:B------:R-:W-:Y:S01]  /*7330*/  IMAD.SHL.U32 R2, R3, 0x400, RZ ;  /* 0x0000040003027824 */ /* 0x000fe200078e00ff */
[----:B------:R-:W-:-:S02]  /*7340*/  LOP3.LUT R3, R4, 0x7ffffe00, RZ, 0xc0, !PT ;  /* 0x7ffffe0004037812 */ /* 0x000fc400078ec0ff */
[----:B------:R-:W-:Y:S01]  /*7350*/  LOP3.LUT R0, R5, R0, RZ, 0x3c, !PT ;  /* 0x0000000005007212 */ /* 0x000fe200078e3cff */
[----:B-1---5:R-:W-:Y:S01]  /*7360*/  IMAD R5, R9, -0x80, R8 ;  /* 0xffffff8009057824 */ /* 0x022fe200078e0208 */
[----:B------:R-:W-:Y:S02]  /*7370*/  LOP3.LUT R2, R2, 0x7fffe000, RZ, 0xc0, !PT ;  /* 0x7fffe00002027812 */ /* 0x000fe400078ec0ff */
[----:B--2---:R-:W-:Y:S02]  /*7380*/  SHF.R.S32.HI R84, RZ, 0x1f, R31 ;  /* 0x0000001fff547819 */ /* 0x004fe4000001141f */
[----:B------:R-:W-:Y:S02]  /*7390*/  IADD3 R0, R0, R2, R3 ;  /* 0x0000000200007210 */ /* 0x000fe40007ffe003 */
[----:B------:R-:W-:Y:S01]  /*73a0*/  IMNMX R15, R5, 0x80, PT ;  /* 0x00000080050f7817 */ /* 0x000fe20003800200 */
[----:B------:R-:W-:Y:S01]  /*73b0*/  IMAD R2, R84, c[0x0][0x338], RZ ;  /* 0x0000ce0054027a24 */ /* 0x000fe200078e02ff */
[----:B------:R-:W-:Y:S01]  /*73c0*/  SHF.R.S32.HI R13, RZ, 0x1f, R12 ;  /* 0x0000001fff0d7819 */ /* 0x000fe2000001140c */
[----:B------:R-:W-:Y:S01]  /*73d0*/  IMAD.SHL.U32 R0, R0, 0x2, RZ ;  /* 0x0000000200007824 */ /* 0x000fe200078e00ff */
[C---:B------:R-:W-:Y:S01]  /*73e0*/  ISETP.GE.AND P2, PT, R14.reuse, R15, PT ;  /* 0x0000000f0e00720c */ /* 0x040fe20003f46270 */
[C---:B------:R-:W-:Y:S01]  /*73f0*/  IMAD R8, R31.reuse, c[0x0][0x33c], R2 ;  /* 0x0000cf001f087a24 */ /* 0x040fe200078e0202 */
[----:B------:R-:W-:Y:S01]  /*7400*/  SHF.R.S32.HI R4, RZ, 0x1f, R105 ;  /* 0x0000001fff047819 */ /* 0x000fe20000011469 */
[----:B------:R-:W-:Y:S01]  /*7410*/  IMAD.WIDE.U32 R2, R31, c[0x0][0x338], R12 ;  /* 0x0000ce001f027a25 */ /* 0x000fe200078e000c */
[----:B------:R1:W2:Y:S01]  /*7420*/  LDS.128 R20, [R0+0x8880] ;  /* 0x0088800000147984 */ /* 0x0002a20000000c00 */
[----:B------:R-:W-:-:S02]  /*7430*/  LEA.HI.X.SX32 R7, R14, R7, 0x1, P0 ;  /* 0x000000070e077211 */ /* 0x000fc400000f0eff */
[----:B------:R-:W-:Y:S01]  /*7440*/  ISETP.GE.OR P0, PT, R12, c[0x0][0x324], P2 ;  /* 0x0000c9000c007a0c */ /* 0x000fe20001706670 */
[----:B------:R1:W3:Y:S01]  /*7450*/  LDS.128 R24, [R0+0x9080] ;  /* 0x0090800000187984 */ /* 0x0002e20000000c00 */
[----:B------:R-:W-:Y:S01]  /*7460*/  SEL R29, R4, RZ, !P1 ;  /* 0x000000ff041d7207 */ /* 0x000fe20004800000 */
[----:B------:R-:W-:Y:S01]  /*7470*/  IMAD.IADD R3, R3, 0x1, R8 ;  /* 0x0000000103037824 */ /* 0x000fe200078e0208 */
[----:B------:R-:W-:Y:S01]  /*7480*/  P2R R30, PR, RZ, 0x4 ;  /* 0x00000004ff1e7803 */ /* 0x000fe20000000000 */
[----:B------:R1:W4:Y:S01]  /*7490*/  LDS.128 R32, [R0+0x9880] ;  /* 0x0098800000207984 */ /* 0x0003220000000c00 */
[----:B------:R-:W-:-:S03]  /*74a0*/  IMAD.WIDE R6, R9, 0x80, R6 ;  /* 0x0000008009067825 */ /* 0x000fc600078e0206 */
[----:B------:R1:W1:Y:S01]  /*74b0*/  LDS.128 R36, [R0+0xa080] ;  /* 0x00a0800000247984 */ /* 0x0002620000000c00 */
[----:B------:R-:W-:Y:S02]  /*74c0*/  IMAD R4, R29, c[0x0][0x340], RZ ;  /* 0x0000d0001d047a24 */ /* 0x000fe400078e02ff */
[C---:B------:R-:W-:Y:S01]  /*74d0*/  IMAD.WIDE.U32 R10, R28.reuse, c[0x0][0x340], R2 ;  /* 0x0000d0001c0a7a25 */ /* 0x040fe200078e0002 */
[----:B------:R1:W1:Y:S03]  /*74e0*/  LDS.128 R40, [R0+0xa880] ;  /* 0x00a8800000287984 */ /* 0x0002660000000c00 */
        /* <DEDUP_REMOVED lines=13> */
[----:B--234-:R2:W3:Y:S01]  /*75c0*/  LDS.128 R16, [R0+0x8080] ;  /* 0x0080800000107984 */ /* 0x01c4e20000000c00 */
[----:B------:R-:W-:-:S05]  /*75d0*/  MOV R8, R10 ;  /* 0x0000000a00087202 */ /* 0x000fca0000000f00 */
[----:B------:R-:W-:-:S05]  /*75e0*/  IMAD.WIDE.U32 R2, R6, c[0x0][0x330], R8 ;  /* 0x0000cc0006027a25 */ /* 0x000fca00078e0008 */
[----:B------:R-:W-:Y:S01]  /*75f0*/  LEA R4, P0, R2, c[0x0][0x318], 0x1 ;  /* 0x0000c60002047a11 */ /* 0x000fe200078008ff */
[----:B-12---:R-:W-:-:S04]  /*7600*/  IMAD R0, R7, c[0x0][0x330], RZ ;  /* 0x0000cc0007007a24 */ /* 0x006fc800078e02ff */
[----:B------:R-:W-:-:S05]  /*7610*/  IMAD R0, R6, c[0x0][0x334], R0 ;  /* 0x0000cd0006007a24 */ /* 0x000fca00078e0200 */
[----:B------:R-:W-:-:S04]  /*7620*/  IADD3 R0, R3, R0, RZ ;  /* 0x0000000003007210 */ /* 0x000fc80007ffe0ff */
[----:B------:R-:W-:-:S05]  /*7630*/  LEA.HI.X R5, R2, c[0x0][0x31c], R0, 0x1, P0 ;  /* 0x0000c70002057a11 */ /* 0x000fca00000f0c00 */
[----:B---3--:R1:W-:Y:S02]  /*7640*/  STG.E.128 [R4.64], R16 ;  /* 0x0000001004007986 */ /* 0x0083e4000c101d10 */
.L_x_1140:
[----:B--234-:R-:W-:Y:S05]  /*7650*/  BSYNC B0 ;  /* 0x0000000000007941 */ /* 0x01cfea0003800000 */
.L_x_1139:
[----:B-1----:R-:W-:Y:S01]  /*7660*/  IADD3 R0, R14, 0x10, RZ ;  /* 0x000000100e007810 */ /* 0x002fe20007ffe0ff */
[----:B------:R-:W-:Y:S03]  /*7670*/  BSSY B0, `(.L_x_1141) ;  /* 0x0000010000007945 */ /* 0x000fe60003800000 */
[----:B------:R-:W-:-:S04]  /*7680*/  ISETP.GE.AND P0, PT, R0, R15, PT ;  /* 0x0000000f0000720c */ /* 0x000fc80003f06270 */
[----:B------:R-:W-:Y:S02]  /*7690*/  P2R R16, PR, RZ, 0x1 ;  /* 0x00000001ff107803 */ /* 0x000fe40000000000 */
        /* <DEDUP_REMOVED lines=13> */
.L_x_1142:
[----:B------:R-:W-:Y:S05]  /*7770*/  BSYNC B0 ;  /* 0x0000000000007941 */ /* 0x000fea0003800000 */
.L_x_1141:
        /* <DEDUP_REMOVED lines=16> */
.L_x_1144:
[----:B------:R-:W-:Y:S05]  /*7880*/  BSYNC B0 ;  /* 0x0000000000007941 */ /* 0x000fea0003800000 */
.L_x_1143:
        /* <DEDUP_REMOVED lines=16> */
.L_x_1146:
[----:B------:R-:W-:Y:S05]  /*7990*/  BSYNC B0 ;  /* 0x0000000000007941 */ /* 0x000fea0003800000 */
.L_x_1145:
        /* <DEDUP_REMOVED lines=16> */
.L_x_1148:
[----:B------:R-:W-:Y:S05]  /*7aa0*/  BSYNC B0 ;  /* 0x0000000000007941 */ /* 0x000fea0003800000 */
.L_x_1147:
        /* <DEDUP_REMOVED lines=16> */
.L_x_1150:
[----:B------:R-:W-:Y:S05]  /*7bb0*/  BSYNC B0 ;  /* 0x0000000000007941 */ /* 0x000fea0003800000 */
.L_x_1149:
        /* <DEDUP_REMOVED lines=16> */
.L_x_1152:
[----:B------:R-:W-:Y:S05]  /*7cc0*/  BSYNC B0 ;  /* 0x0000000000007941 */ /* 0x000fea0003800000 */
.L_x_1151:
        /* <DEDUP_REMOVED lines=16> */
.L_x_1154:
[----:B------:R-:W-:Y:S05]  /*7dd0*/  BSYNC B0 ;  /* 0x0000000000007941 */ /* 0x000fea0003800000 */
.L_x_1153:
[----:B------:R-:W-:Y:S01]  /*7de0*/  ISETP.NE.AND P0, PT, R30, RZ, PT ;  /* 0x000000ff1e00720c */ /* 0x000fe20003f05270 */
[----:B------:R-:W-:Y:S01]  /*7df0*/  IMAD R0, R84, c[0x0][0x308], RZ ;  /* 0x0000c20054007a24 */ /* 0x000fe200078e02ff */
[----:B------:R-:W-:Y:S01]  /*7e00*/  BSSY B0, `(.L_x_1155) ;  /* 0x0000012000007945 */ /* 0x000fe20003800000 */
[----:B-1----:R-:W-:Y:S01]  /*7e10*/  IMAD.WIDE.U32 R2, R31, c[0x0][0x308], R12 ;  /* 0x0000c2001f027a25 */ /* 0x002fe200078e000c */
[----:B------:R-:W-:-:S03]  /*7e20*/  ISETP.GE.OR P0, PT, R12, c[0x0][0x2f4], P0 ;  /* 0x0000bd000c007a0c */ /* 0x000fc60000706670 */
        /* <DEDUP_REMOVED lines=15> */
.L_x_1156:
[----:B------:R-:W-:Y:S05]  /*7f20*/  BSYNC B0 ;  /* 0x0000000000007941 */ /* 0x000fea0003800000 */
.L_x_1155:
[----:B------:R-:W-:Y:S01]  /*7f30*/  ISETP.NE.AND P0, PT, R16, RZ, PT ;  /* 0x000000ff1000720c */ /* 0x000fe20003f05270 */
[----:B------:R-:W-:Y:S03]  /*7f40*/  BSSY B0, `(.L_x_1157) ;  /* 0x000000e000007945 */ /* 0x000fe60003800000 */
        /* <DEDUP_REMOVED lines=13> */
.L_x_1158:
[----:B------:R-:W-:Y:S05]  /*8020*/  BSYNC B0 ;  /* 0x0000000000007941 */ /* 0x000fea0003800000 */
.L_x_1157:
        /* <DEDUP_REMOVED lines=14> */
.L_x_1160:
[----:B------:R-:W-:Y:S05]  /*8110*/  BSYNC B0 ;  /* 0x0000000000007941 */ /* 0x000fea0003800000 */
.L_x_1159:
        /* <DEDUP_REMOVED lines=14> */
.L_x_1162:
[----:B------:R-:W-:Y:S05]  /*8200*/  BSYNC B0 ;  /* 0x0000000000007941 */ /* 0x000fea0003800000 */
.L_x_1161:
        /* <DEDUP_REMOVED lines=14> */
.L_x_1164:
[----:B------:R-:W-:Y:S05]  /*82f0*/  BSYNC B0 ;  /* 0x0000000000007941 */ /* 0x000fea0003800000 */
.L_x_1163:
        /* <DEDUP_REMOVED lines=14> */
.L_x_1166:
[----:B------:R-:W-:Y:S05]  /*83e0*/  BSYNC B0 ;  /* 0x0000000000007941 */ /* 0x000fea0003800000 */
.L_x_1165:
        /* <DEDUP_REMOVED lines=14> */
.L_x_1168:
[----:B------:R-:W-:Y:S05]  /*84d0*/  BSYNC B0 ;  /* 0x0000000000007941 */ /* 0x000fea0003800000 */
.L_x_1167:
        /* <DEDUP_REMOVED lines=14> */
.L_x_1137:
[----:B------:R-:W2:Y:S01]  /*85c0*/  LDL R8, [R1+0x44] ;  /* 0x0000440001087983 */ /* 0x000ea20000100800 */
[----:B------:R-:W-:Y:S01]  /*85d0*/  ISETP.NE.U32.AND P0, PT, RZ, c[0x0][0x358], PT ;  /* 0x0000d600ff007a0c */ /* 0x000fe20003f05070 */
[----:B-1----:R-:W-:-:S03]  /*85e0*/  IMAD.MOV.U32 R2, RZ, RZ, 0x4 ;  /* 0x00000004ff027424 */ /* 0x002fc600078e00ff */
[----:B------:R-:W-:Y:S02]  /*85f0*/  ISETP.NE.AND.EX P1, PT, RZ, c[0x0][0x35c], PT, P0 ;  /* 0x0000d700ff007a0c */ /* 0x000fe40003f25300 */
[----:B------:R-:W-:-:S04]  /*8600*/  ISETP.NE.U32.AND P0, PT, RZ, c[0x0][0x360], PT ;  /* 0x0000d800ff007a0c */ /* 0x000fc80003f05070 */
[----:B------:R-:W-:Y:S01]  /*8610*/  ISETP.NE.AND.EX P0, PT, RZ, c[0x0][0x364], PT, P0 ;  /* 0x0000d900ff007a0c */ /* 0x000fe20003f05300 */
[----:B--2---:R-:W-:-:S06]  /*8620*/  IMAD.WIDE R4, R8, R2, c[0x0][0x358] ;  /* 0x0000d60008047625 */ /* 0x004fcc00078e0202 */
[----:B------:R-:W2:Y:S01]  /*8630*/  @P1 LDG.E R0, [R4.64] ;  /* 0x0000001004001981 */ /* 0x000ea2000c1e1900 */
[----:B------:R-:W-:-:S05]  /*8640*/  IMAD.MOV.U32 R6, RZ, RZ, c[0x0][0x2f0] ;  /* 0x0000bc00ff067624 */ /* 0x000fca00078e00ff */
        /* <DEDUP_REMOVED lines=10> */
.L_x_1169:
        /* <DEDUP_REMOVED lines=18> */
[--C-:B------:R-:W-:Y:S01]  /*8810*/  SHF.R.S32.HI R13, RZ, 0x1f, R12.reuse ;  /* 0x0000001fff0d7819 */ /* 0x100fe2000001140c */
[----:B------:R-:W-:Y:S01]  /*8820*/  IMAD R7, R20, c[0x0][0x30c], R7 ;  /* 0x0000c30014077a24 */ /* 0x000fe200078e0207 */
[----:B------:R-:W-:Y:S02]  /*8830*/  ISETP.GE.OR P0, PT, R12, c[0x0][0x2f4], P2 ;  /* 0x0000bd000c007a0c */ /* 0x000fe40001706670 */
[----:B------:R-:W-:Y:S01]  /*8840*/  SEL R17, R0, RZ, !P1 ;  /* 0x000000ff00117207 */ /* 0x000fe20004800000 */
[----:B------:R-:W-:Y:S01]  /*8850*/  IMAD.WIDE.U32 R4, R20, c[0x0][0x308], R12 ;  /* 0x0000c20014047a25 */ /* 0x000fe200078e000c */
[----:B------:R-:W-:-:S03]  /*8860*/  P2R R18, PR, RZ, 0x4 ;  /* 0x00000004ff127803 */ /* 0x000fc60000000000 */
[----:B------:R-:W-:Y:S02]  /*8870*/  IMAD.IADD R5, R7, 0x1, R5 ;  /* 0x0000000107057824 */ /* 0x000fe400078e0205 */
[----:B------:R-:W-:Y:S02]  /*8880*/  IMAD R8, R17, c[0x0][0x310], RZ ;  /* 0x0000c40011087a24 */ /* 0x000fe400078e02ff */
[----:B------:R-:W-:-:S04]  /*8890*/  IMAD.WIDE.U32 R10, R16, c[0x0][0x310], R4 ;  /* 0x0000c400100a7a25 */ /* 0x000fc800078e0004 */
[----:B------:R-:W-:Y:S02]  /*88a0*/  IMAD R8, R16, c[0x0][0x314], R8 ;  /* 0x0000c50010087a24 */ /* 0x000fe400078e0208 */
        /* <DEDUP_REMOVED lines=11> */
.L_x_1171:
[----:B------:R-:W-:Y:S05]  /*8960*/  BSYNC B0 ;  /* 0x0000000000007941 */ /* 0x000fea0003800000 */
.L_x_1170:
[----:B------:R-:W-:Y:S01]  /*8970*/  IADD3 R0, R14, 0x10, RZ ;  /* 0x000000100e007810 */ /* 0x000fe20007ffe0ff */
        /* <DEDUP_REMOVED lines=16> */
.L_x_1173:
[----:B------:R-:W-:Y:S05]  /*8a80*/  BSYNC B0 ;  /* 0x0000000000007941 */ /* 0x000fea0003800000 */
.L_x_1172:
        /* <DEDUP_REMOVED lines=16> */
.L_x_1175:
[----:B------:R-:W-:Y:S05]  /*8b90*/  BSYNC B0 ;  /* 0x0000000000007941 */ /* 0x000fea0003800000 */
.L_x_1174:
        /* <DEDUP_REMOVED lines=16> */
.L_x_1177:
[----:B------:R-:W-:Y:S05]  /*8ca0*/  BSYNC B0 ;  /* 0x0000000000007941 */ /* 0x000fea0003800000 */
.L_x_1176:
        /* <DEDUP_REMOVED lines=16> */
.L_x_1179:
[----:B------:R-:W-:Y:S05]  /*8db0*/  BSYNC B0 ;  /* 0x0000000000007941 */ /* 0x000fea0003800000 */
.L_x_1178:
        /* <DEDUP_REMOVED lines=16> */
.L_x_1181:
[----:B------:R-:W-:Y:S05]  /*8ec0*/  BSYNC B0 ;  /* 0x0000000000007941 */ /* 0x000fea0003800000 */
.L_x_1180:
        /* <DEDUP_REMOVED lines=16> */
.L_x_1183:
[----:B------:R-:W-:Y:S05]  /*8fd0*/  BSYNC B0 ;  /* 0x0000000000007941 */ /* 0x000fea0003800000 */
.L_x_1182:
        /* <DEDUP_REMOVED lines=16> */
.L_x_1185:
[----:B------:R-:W-:Y:S05]  /*90e0*/  BSYNC B0 ;  /* 0x0000000000007941 */ /* 0x000fea0003800000 */
.L_x_1184:
        /* <DEDUP_REMOVED lines=20> */
.L_x_1187:
[----:B------:R-:W-:Y:S05]  /*9230*/  BSYNC B0 ;  /* 0x0000000000007941 */ /* 0x000fea0003800000 */
.L_x_1186:
        /* <DEDUP_REMOVED lines=15> */
.L_x_1189:
[----:B------:R-:W-:Y:S05]  /*9330*/  BSYNC B0 ;  /* 0x0000000000007941 */ /* 0x000fea0003800000 */
.L_x_1188:
        /* <DEDUP_REMOVED lines=14> */
.L_x_1191:
[----:B------:R-:W-:Y:S05]  /*9420*/  BSYNC B0 ;  /* 0x0000000000007941 */ /* 0x000fea0003800000 */
.L_x_1190:
        /* <DEDUP_REMOVED lines=14> */
.L_x_1193:
[----:B------:R-:W-:Y:S05]  /*9510*/  BSYNC B0 ;  /* 0x0000000000007941 */ /* 0x000fea0003800000 */
.L_x_1192:
        /* <DEDUP_REMOVED lines=14> */
.L_x_1195:
[----:B------:R-:W-:Y:S05]  /*9600*/  BSYNC B0 ;  /* 0x0000000000007941 */ /* 0x000fea0003800000 */
.L_x_1194:
        /* <DEDUP_REMOVED lines=14> */
.L_x_1197:
[----:B------:R-:W-:Y:S05]  /*96f0*/  BSYNC B0 ;  /* 0x0000000000007941 */ /* 0x000fea0003800000 */
.L_x_1196:
        /* <DEDUP_REMOVED lines=14> */
.L_x_1199:
[----:B------:R-:W-:Y:S05]  /*97e0*/  BSYNC B0 ;  /* 0x0000000000007941 */ /* 0x000fea0003800000 */
.L_x_1198:
        /* <DEDUP_REMOVED lines=14> */
.L_x_1200:
        /* <DEDUP_REMOVED lines=11> */
.L_x_2321:


//--------------------- .text._ZN7cutlass13device_kernelIN5flash19enable_sm80_to_sm89INS1_16FlashAttnBwdSm80INS1_25CollectiveMainloopBwdSm80ILi2ELi2EN4cute5tupleIJNS5_1CILi64EEENS7_ILi128EEES9_EEENS_6half_tEfNS_4arch4Sm80ELb0ELb0ELb0ELb1ELb1ELb0ELb0ELb0ELi2ELi2ELi2ELi2ELb0EEENS1_21CollectiveEpilogueBwdISA_SB_SD_Li256ELb1ELb0ELi4EEENS1_19SingleTileSchedulerILb1ELb0ELb0ELi128EEEEEEEEEvNT_6ParamsE --------------------------
	.section	.text._ZN7cutlass13device_kernelIN5flash19enable_sm80_to_sm89INS1_16FlashAttnBwdSm80INS1_25CollectiveMainloopBwdSm80ILi2ELi2EN4cute5tupleIJNS5_1CILi64EEENS7_ILi128EEES9_EEENS_6half_tEfNS_4arch4Sm80ELb0ELb0ELb0ELb1ELb1ELb0ELb0ELb0ELi2ELi2ELi2ELi2ELb0EEENS1_21CollectiveEpilogueBwdISA_SB_SD_Li256ELb1ELb0ELi4EEENS1_19SingleTileSchedulerILb1ELb0ELb0ELi128EEEEEEEEEvNT_6ParamsE,"ax",@progbits
	.sectioninfo	@"SHI_REGISTERS=255"
	.align	128
.text._ZN7cutlass13device_kernelIN5flash19enable_sm80_to_sm89INS1_16FlashAttnBwdSm80INS1_25CollectiveMainloopBwdSm80ILi2ELi2EN4cute5tupleIJNS5_1CILi64EEENS7_ILi128EEES9_EEENS_6half_tEfNS_4arch4Sm80ELb0ELb0ELb0ELb1ELb1ELb0ELb0ELb0ELi2ELi2ELi2ELi2ELb0EEENS1_21CollectiveEpilogueBwdISA_SB_SD_Li256ELb1ELb0ELi4EEENS1_19SingleTileSchedulerILb1ELb0ELb0ELi128EEEEEEEEEvNT_6ParamsE:
        .type           _ZN7cutlass13device_kernelIN5flash19enable_sm80_to_sm89INS1_16FlashAttnBwdSm80INS1_25CollectiveMainloopBwdSm80ILi2ELi2EN4cute5tupleIJNS5_1CILi64EEENS7_ILi128EEES9_EEENS_6half_tEfNS_4arch4Sm80ELb0ELb0ELb0ELb1ELb1ELb0ELb0ELb0ELi2ELi2ELi2ELi2ELb0EEENS1_21CollectiveEpilogueBwdISA_SB_SD_Li256ELb1ELb0ELi4EEENS1_19SingleTileSchedulerILb1ELb0ELb0ELi128EEEEEEEEEvNT_6ParamsE,@function
        .size           _ZN7cutlass13device_kernelIN5flash19enable_sm80_to_sm89INS1_16FlashAttnBwdSm80INS1_25CollectiveMainloopBwdSm80ILi2ELi2EN4cute5tupleIJNS5_1CILi64EEENS7_ILi128EEES9_EEENS_6half_tEfNS_4arch4Sm80ELb0ELb0ELb0ELb1ELb1ELb0ELb0ELb0ELi2ELi2ELi2ELi2ELb0EEENS1_21CollectiveEpilogueBwdISA_SB_SD_Li256ELb1ELb0ELi4EEENS1_19SingleTileSchedulerILb1ELb0ELb0ELi128EEEEEEEEEvNT_6ParamsE,(.L_x_2322 - _ZN7cutlass13device_kernelIN5flash19enable_sm80_to_sm89INS1_16FlashAttnBwdSm80INS1_25CollectiveMainloopBwdSm80ILi2ELi2EN4cute5tupleIJNS5_1CILi64EEENS7_ILi128EEES9_EEENS_6half_tEfNS_4arch4Sm80ELb0ELb0ELb0ELb1ELb1ELb0ELb0ELb0ELi2ELi2ELi2ELi2ELb0EEENS1_21CollectiveEpilogueBwdISA_SB_SD_Li256ELb1ELb0ELi4EEENS1_19SingleTileSchedulerILb1ELb0ELb0ELi128EEEEEEEEEvNT_6ParamsE)
        .other          _ZN7cutlass13device_kernelIN5flash19enable_sm80_to_sm89INS1_16FlashAttnBwdSm80INS1_25CollectiveMainloopBwdSm80ILi2ELi2EN4cute5tupleIJNS5_1CILi64EEENS7_ILi128EEES9_EEENS_6half_tEfNS_4arch4Sm80ELb0ELb0ELb0ELb1ELb1ELb0ELb0ELb0ELi2ELi2ELi2ELi2ELb0EEENS1_21CollectiveEpilogueBwdISA_SB_SD_Li256ELb1ELb0ELi4EEENS1_19SingleTileSchedulerILb1ELb0ELb0ELi128EEEEEEEEEvNT_6ParamsE,@"STO_CUDA_ENTRY STV_DEFAULT"
_ZN7cutlass13device_kernelIN5flash19enable_sm80_to_sm89INS1_16FlashAttnBwdSm80INS1_25CollectiveMainloopBwdSm80ILi2ELi2EN4cute5tupleIJNS5_1CILi64EEENS7_ILi128EEES9_EEENS_6half_tEfNS_4arch4Sm80ELb0ELb0ELb0ELb1ELb1ELb0ELb0ELb0ELi2ELi2ELi2ELi2ELb0EEENS1_21CollectiveEpilogueBwdISA_SB_SD_Li256ELb1ELb0ELi4EEENS1_19SingleTileSchedulerILb1ELb0ELb0ELi128EEEEEEEEEvNT_6ParamsE:
        /* <DEDUP_REMOVED lines=18> */
.L_x_1202:
        /* <DEDUP_REMOVED lines=8> */
.L_x_1204:
[----:B------:R-:W-:Y:S02]  /*01a0*/  MOV R0, c[0x0][0x3a4] ;  /* 0x0000e90000007a02 */ /* 0x000fe40000000f00 */
.L_x_1203:
[----:B-1----:R-:W-:-:S05]  /*01b0*/  IMAD.SHL.U32 R2, R37, 0x80, RZ ;  /* 0x0000008025027824 */ /* 0x002fca00078e00ff */
[----:B-----5:R-:W-:-:S04]  /*01c0*/  ISETP.GE.AND P0, PT, R2, R0, PT ;  /* 0x000000000200720c */ /* 0x020fc80003f06270 */
[----:B------:R-:W-:-:S05]  /*01d0*/  SEL R0, R5, 0xffffffff, !P0 ;  /* 0xffffffff05007807 */ /* 0x000fca0004000000 */
[----:B------:R1:W-:Y:S01]  /*01e0*/  STL [R1+0x44], R0 ;  /* 0x0000440001007387 */ /* 0x0003e20000100800 */
[----:B------:R-:W-:Y:S05]  /*01f0*/  BRA `(.L_x_1205) ;  /* 0x0000012000007947 */ /* 0x000fea0003800000 */
.L_x_1201:
[----:B---34-:R-:W-:-:S04]  /*0200*/  ISETP.NE.U32.AND P0, PT, RZ, c[0x0][0x3c0], PT ;  /* 0x0000f000ff007a0c */ /* 0x018fc80003f05070 */
[----:B------:R-:W-:-:S13]  /*0210*/  ISETP.NE.AND.EX P0, PT, RZ, c[0x0][0x3c4], PT, P0 ;  /* 0x0000f100ff007a0c */ /* 0x000fda0003f05300 */
[----:B------:R-:W-:Y:S05]  /*0220*/  @!P0 BRA `(.L_x_1206) ;  /* 0x0000002000008947 */ /* 0x000fea0003800000 */
[----:B------:R1:W5:Y:S01]  /*0230*/  LDG.E R0, [R2.64] ;  /* 0x0000001002007981 */ /* 0x000362000c1e1900 */
[----:B------:R-:W-:Y:S05]  /*0240*/  BRA `(.L_x_1207) ;  /* 0x0000009000007947 */ /* 0x000fea0003800000 */
.L_x_1206:
        /* <DEDUP_REMOVED lines=8> */
.L_x_1208:
[----:B------:R-:W-:Y:S02]  /*02d0*/  MOV R0, c[0x0][0x3a4] ;  /* 0x0000e90000007a02 */ /* 0x000fe40000000f00 */
.L_x_1207:
[----:B-1----:R-:W-:-:S05]  /*02e0*/  IMAD.SHL.U32 R2, R37, 0x80, RZ ;  /* 0x0000008025027824 */ /* 0x002fca00078e00ff */
[----:B-----5:R-:W-:-:S04]  /*02f0*/  ISETP.GE.AND P0, PT, R2, R0, PT ;  /* 0x000000000200720c */ /* 0x020fc80003f06270 */
[----:B------:R-:W-:-:S05]  /*0300*/  SEL R0, R5, 0xffffffff, !P0 ;  /* 0xffffffff05007807 */ /* 0x000fca0004000000 */
[----:B------:R1:W-:Y:S04]  /*0310*/  STL [R1+0x44], R0 ;  /* 0x0000440001007387 */ /* 0x0003e80000100800 */
.L_x_1205:
        /* <DEDUP_REMOVED lines=32> */
.L_x_1209:
[----:B-1-3--:R-:W-:-:S04]  /*0520*/  ISETP.NE.U32.AND P0, PT, RZ, c[0x0][0x2e0], PT ;  /* 0x0000b800ff007a0c */ /* 0x00afc80003f05070 */
[----:B------:R-:W-:-:S13]  /*0530*/  ISETP.NE.AND.EX P0, PT, RZ, c[0x0][0x2e4], PT, P0 ;  /* 0x0000b900ff007a0c */ /* 0x000fda0003f05300 */
[----:B------:R-:W-:Y:S05]  /*0540*/  @!P0 BRA `(.L_x_1210) ;  /* 0x0000003000008947 */ /* 0x000fea0003800000 */
[----:B------:R-:W-:-:S05]  /*0550*/  IMAD.WIDE R2, R39, R9, c[0x0][0x2e0] ;  /* 0x0000b80027027625 */ /* 0x000fca00078e0209 */
[----:B------:R1:W5:Y:S01]  /*0560*/  LDG.E R13, [R2.64] ;  /* 0x00000010020d7981 */ /* 0x000362000c1e1900 */
[----:B------:R-:W-:Y:S05]  /*0570*/  BRA `(.L_x_1211) ;  /* 0x0000004000007947 */ /* 0x000fea0003800000 */
.L_x_1210:
[----:B------:R-:W-:Y:S05]  /*0580*/  @!P4 BRA `(.L_x_1211) ;  /* 0x000000300000c947 */ /* 0x000fea0003800000 */
[----:B------:R-:W2:Y:S04]  /*0590*/  LDG.E R0, [R4.64] ;  /* 0x0000001004007981 */ /* 0x000ea8000c1e1900 */
[----:B------:R-:W2:Y:S02]  /*05a0*/  LDG.E R2, [R4.64+0x4] ;  /* 0x0000041004027981 */ /* 0x000ea4000c1e1900 */
[----:B--2---:R-:W-:Y:S02]  /*05b0*/  IADD3 R13, -R0, R2, RZ ;  /* 0x00000002000d7210 */ /* 0x004fe40007ffe1ff */
.L_x_1211:
        /* <DEDUP_REMOVED lines=420> */
.L_x_1214:
[----:B------:R-:W-:Y:S05]  /*2000*/  BSYNC B0 ;  /* 0x0000000000007941 */ /* 0x000fea0003800000 */
.L_x_1213:
        /* <DEDUP_REMOVED lines=140> */
.L_x_1217:
        /* <DEDUP_REMOVED lines=196> */
.L_x_1215:
        /* <DEDUP_REMOVED lines=500> */
.L_x_1216:
        /* <DEDUP_REMOVED lines=298> */
.L_x_1212:
        /* <DEDUP_REMOVED lines=178> */
.L_x_1219:
        /* <DEDUP_REMOVED lines=68> */
.L_x_1221:
[----:B--234-:R-:W-:Y:S05]  /*7650*/  BSYNC B0 ;  /* 0x0000000000007941 */ /* 0x01cfea0003800000 */
.L_x_1220:
        /* <DEDUP_REMOVED lines=17> */
.L_x_1223:
[----:B------:R-:W-:Y:S05]  /*7770*/  BSYNC B0 ;  /* 0x0000000000007941 */ /* 0x000fea0003800000 */
.L_x_1222:
        /* <DEDUP_REMOVED lines=16> */
.L_x_1225:
[----:B------:R-:W-:Y:S05]  /*7880*/  BSYNC B0 ;  /* 0x0000000000007941 */ /* 0x000fea0003800000 */
.L_x_1224:
        /* <DEDUP_REMOVED lines=16> */
.L_x_1227:
[----:B------:R-:W-:Y:S05]  /*7990*/  BSYNC B0 ;  /* 0x0000000000007941 */ /* 0x000fea0003800000 */
.L_x_1226:
        /* <DEDUP_REMOVED lines=16> */
.L_x_1229:
[----:B------:R-:W-:Y:S05]  /*7aa0*/  BSYNC B0 ;  /* 0x0000000000007941 */ /* 0x000fea0003800000 */
.L_x_1228:
        /* <DEDUP_REMOVED lines=16> */
.L_x_1231:
[----:B------:R-:W-:Y:S05]  /*7bb0*/  BSYNC B0 ;  /* 0x0000000000007941 */ /* 0x000fea0003800000 */
.L_x_1230:
        /* <DEDUP_REMOVED lines=16> */
.L_x_1233:
[----:B------:R-:W-:Y:S05]  /*7cc0*/  BSYNC B0 ;  /* 0x0000000000007941 */ /* 0x000fea0003800000 */
.L_x_1232:
        /* <DEDUP_REMOVED lines=16> */
.L_x_1235:
[----:B------:R-:W-:Y:S05]  /*7dd0*/  BSYNC B0 ;  /* 0x0000000000007941 */ /* 0x000fea0003800000 */
.L_x_1234:
        /* <DEDUP_REMOVED lines=20> */
.L_x_1237:
[----:B------:R-:W-:Y:S05]  /*7f20*/  BSYNC B0 ;  /* 0x0000000000007941 */ /* 0x000fea0003800000 */
.L_x_1236:
        /* <DEDUP_REMOVED lines=15> */
.L_x_1239:
[----:B------:R-:W-:Y:S05]  /*8020*/  BSYNC B0 ;  /* 0x0000000000007941 */ /* 0x000fea0003800000 */
.L_x_1238:
        /* <DEDUP_REMOVED lines=14> */
.L_x_1241:
[----:B------:R-:W-:Y:S05]  /*8110*/  BSYNC B0 ;  /* 0x0000000000007941 */ /* 0x000fea0003800000 */
.L_x_1240:
        /* <DEDUP_REMOVED lines=14> */
.L_x_1243:
[----:B------:R-:W-:Y:S05]  /*8200*/  BSYNC B0 ;  /* 0x0000000000007941 */ /* 0x000fea0003800000 */
.L_x_1242:
        /* <DEDUP_REMOVED lines=14> */
.L_x_1245:
[----:B------:R-:W-:Y:S05]  /*82f0*/  BSYNC B0 ;  /* 0x0000000000007941 */ /* 0x000fea0003800000 */
.L_x_1244:
        /* <DEDUP_REMOVED lines=14> */
.L_x_1247:
[----:B------:R-:W-:Y:S05]  /*83e0*/  BSYNC B0 ;  /* 0x0000000000007941 */ /* 0x000fea0003800000 */
.L_x_1246:
        /* <DEDUP_REMOVED lines=14> */
.L_x_1249:
[----:B------:R-:W-:Y:S05]  /*84d0*/  BSYNC B0 ;  /* 0x0000000000007941 */ /* 0x000fea0003800000 */
.L_x_1248:
        /* <DEDUP_REMOVED lines=14> */
.L_x_1218:
        /* <DEDUP_REMOVED lines=19> */
.L_x_1250:
        /* <DEDUP_REMOVED lines=39> */
.L_x_1252:
[----:B------:R-:W-:Y:S05]  /*8960*/  BSYNC B0 ;  /* 0x0000000000007941 */ /* 0x000fea0003800000 */
.L_x_1251:
        /* <DEDUP_REMOVED lines=17> */
.L_x_1254:
[----:B------:R-:W-:Y:S05]  /*8a80*/  BSYNC B0 ;  /* 0x0000000000007941 */ /* 0x000fea0003800000 */
.L_x_1253:
        /* <DEDUP_REMOVED lines=16> */
.L_x_1256:
[----:B------:R-:W-:Y:S05]  /*8b90*/  BSYNC B0 ;  /* 0x0000000000007941 */ /* 0x000fea0003800000 */
.L_x_1255:
        /* <DEDUP_REMOVED lines=16> */
.L_x_1258:
[----:B------:R-:W-:Y:S05]  /*8ca0*/  BSYNC B0 ;  /* 0x0000000000007941 */ /* 0x000fea0003800000 */
.L_x_1257:
        /* <DEDUP_REMOVED lines=16> */
.L_x_1260:
[----:B------:R-:W-:Y:S05]  /*8db0*/  BSYNC B0 ;  /* 0x0000000000007941 */ /* 0x000fea0003800000 */
.L_x_1259:
        /* <DEDUP_REMOVED lines=16> */
.L_x_1262:
[----:B------:R-:W-:Y:S05]  /*8ec0*/  BSYNC B0 ;  /* 0x0000000000007941 */ /* 0x000fea0003800000 */
.L_x_1261:
        /* <DEDUP_REMOVED lines=16> */
.L_x_1264:
[----:B------:R-:W-:Y:S05]  /*8fd0*/  BSYNC B0 ;  /* 0x0000000000007941 */ /* 0x000fea0003800000 */
.L_x_1263:
        /* <DEDUP_REMOVED lines=16> */
.L_x_1266:
[----:B------:R-:W-:Y:S05]  /*90e0*/  BSYNC B0 ;  /* 0x0000000000007941 */ /* 0x000fea0003800000 */
.L_x_1265:
        /* <DEDUP_REMOVED lines=20> */
.L_x_1268:
[----:B------:R-:W-:Y:S05]  /*9230*/  BSYNC B0 ;  /* 0x0000000000007941 */ /* 0x000fea0003800000 */
.L_x_1267:
        /* <DEDUP_REMOVED lines=15> */
.L_x_1270:
[----:B------:R-:W-:Y:S05]  /*9330*/  BSYNC B0 ;  /* 0x0000000000007941 */ /* 0x000fea0003800000 */
.L_x_1269:
        /* <DEDUP_REMOVED lines=14> */
.L_x_1272:
[----:B------:R-:W-:Y:S05]  /*9420*/  BSYNC B0 ;  /* 0x0000000000007941 */ /* 0x000fea0003800000 */
.L_x_1271:
        /* <DEDUP_REMOVED lines=14> */
.L_x_1274:
[----:B------:R-:W-:Y:S05]  /*9510*/  BSYNC B0 ;  /* 0x0000000000007941 */ /* 0x000fea0003800000 */
.L_x_1273:
        /* <DEDUP_REMOVED lines=14> */
.L_x_1276:
[----:B------:R-:W-:Y:S05]  /*9600*/  BSYNC B0 ;  /* 0x0000000000007941 */ /* 0x000fea0003800000 */
.L_x_1275:
        /* <DEDUP_REMOVED lines=14> */
.L_x_1278:
[----:B------:R-:W-:Y:S05]  /*96f0*/  BSYNC B0 ;  /* 0x0000000000007941 */ /* 0x000fea0003800000 */
.L_x_1277:
        /* <DEDUP_REMOVED lines=14> */
.L_x_1280:
[----:B------:R-:W-:Y:S05]  /*97e0*/  BSYNC B0 ;  /* 0x0000000000007941 */ /* 0x000fea0003800000 */
.L_x_1279:
        /* <DEDUP_REMOVED lines=14> */
.L_x_1281:
        /* <DEDUP_REMOVED lines=11> */
.L_x_2322:


//--------------------- .text._ZN7cutlass13device_kernelIN5flash19enable_sm80_to_sm89INS1_16FlashAttnBwdSm80INS1_25CollectiveMainloopBwdSm80ILi2ELi2EN4cute5tupleIJNS5_1CILi64EEENS7_ILi128EEES9_EEENS_6half_tEfNS_4arch4Sm80ELb0ELb0ELb0ELb1ELb0ELb0ELb0ELb0ELi2ELi2ELi2ELi2ELb0EEENS1_24CollectiveEpilogueBwdGQAISA_fSD_Li256ELb1ELb0EEENS1_19SingleTileSchedulerILb1ELb0ELb0ELi128EEEEEEEEEvNT_6ParamsE --------------------------
	.section	.text._ZN7cutlass13device_kernelIN5flash19enable_sm80_to_sm89INS1_16FlashAttnBwdSm80INS1_25CollectiveMainloopBwdSm80ILi2ELi2EN4cute5tupleIJNS5_1CILi64EEENS7_ILi128EEES9_EEENS_6half_tEfNS_4arch4Sm80ELb0ELb0ELb0ELb1ELb0ELb0ELb0ELb0ELi2ELi2ELi2ELi2ELb0EEENS1_24CollectiveEpilogueBwdGQAISA_fSD_Li256ELb1ELb0EEENS1_19SingleTileSchedulerILb1ELb0ELb0ELi128EEEEEEEEEvNT_6ParamsE,"ax",@progbits
	.sectioninfo	@"SHI_REGISTERS=255"
	.align	128
.text._ZN7cutlass13device_kernelIN5flash19enable_sm80_to_sm89INS1_16FlashAttnBwdSm80INS1_25CollectiveMainloopBwdSm80ILi2ELi2EN4cute5tupleIJNS5_1CILi64EEENS7_ILi128EEES9_EEENS_6half_tEfNS_4arch4Sm80ELb0ELb0ELb0ELb1ELb0ELb0ELb0ELb0ELi2ELi2ELi2ELi2ELb0EEENS1_24CollectiveEpilogueBwdGQAISA_fSD_Li256ELb1ELb0EEENS1_19SingleTileSchedulerILb1ELb0ELb0ELi128EEEEEEEEEvNT_6ParamsE:
        .type           _ZN7cutlass13device_kernelIN5flash19enable_sm80_to_sm89INS1_16FlashAttnBwdSm80INS1_25CollectiveMainloopBwdSm80ILi2ELi2EN4cute5tupleIJNS5_1CILi64EEENS7_ILi128EEES9_EEENS_6half_tEfNS_4arch4Sm80ELb0ELb0ELb0ELb1ELb0ELb0ELb0ELb0ELi2ELi2ELi2ELi2ELb0EEENS1_24CollectiveEpilogueBwdGQAISA_fSD_Li256ELb1ELb0EEENS1_19SingleTileSchedulerILb1ELb0ELb0ELi128EEEEEEEEEvNT_6ParamsE,@function
        .size           _ZN7cutlass13device_kernelIN5flash19enable_sm80_to_sm89INS1_16FlashAttnBwdSm80INS1_25CollectiveMainloopBwdSm80ILi2ELi2EN4cute5tupleIJNS5_1CILi64EEENS7_ILi128EEES9_EEENS_6half_tEfNS_4arch4Sm80ELb0ELb0ELb0ELb1ELb0ELb0ELb0ELb0ELi2ELi2ELi2ELi2ELb0EEENS1_24CollectiveEpilogueBwdGQAISA_fSD_Li256ELb1ELb0EEENS1_19SingleTileSchedulerILb1ELb0ELb0ELi128EEEEEEEEEvNT_6ParamsE,(.L_x_2323 - _ZN7cutlass13device_kernelIN5flash19enable_sm80_to_sm89INS1_16FlashAttnBwdSm80INS1_25CollectiveMainloopBwdSm80ILi2ELi2EN4cute5tupleIJNS5_1CILi64EEENS7_ILi128EEES9_EEENS_6half_tEfNS_4arch4Sm80ELb0ELb0ELb0ELb1ELb0ELb0ELb0ELb0ELi2ELi2ELi2ELi2ELb0EEENS1_24CollectiveEpilogueBwdGQAISA_fSD_Li256ELb1ELb0EEENS1_19SingleTileSchedulerILb1ELb0ELb0ELi128EEEEEEEEEvNT_6ParamsE)
        .other          _ZN7cutlass13device_kernelIN5flash19enable_sm80_to_sm89INS1_16FlashAttnBwdSm80INS1_25CollectiveMainloopBwdSm80ILi2ELi2EN4cute5tupleIJNS5_1CILi64EEENS7_ILi128EEES9_EEENS_6half_tEfNS_4arch4Sm80ELb0ELb0ELb0ELb1ELb0ELb0ELb0ELb0ELi2ELi2ELi2ELi2ELb0EEENS1_24CollectiveEpilogueBwdGQAISA_fSD_Li256ELb1ELb0EEENS1_19SingleTileSchedulerILb1ELb0ELb0ELi128EEEEEEEEEvNT_6ParamsE,@"STO_CUDA_ENTRY STV_DEFAULT"
_ZN7cutlass13device_kernelIN5flash19enable_sm80_to_sm89INS1_16FlashAttnBwdSm80INS1_25CollectiveMainloopBwdSm80ILi2ELi2EN4cute5tupleIJNS5_1CILi64EEENS7_ILi128EEES9_EEENS_6half_tEfNS_4arch4Sm80ELb0ELb0ELb0ELb1ELb0ELb0ELb0ELb0ELi2ELi2ELi2ELi2ELb0EEENS1_24CollectiveEpilogueBwdGQAISA_fSD_Li256ELb1ELb0EEENS1_19SingleTileSchedulerILb1ELb0ELb0ELi128EEEEEEEEEvNT_6ParamsE:
        /* <DEDUP_REMOVED lines=18> */
.L_x_1283:
        /* <DEDUP_REMOVED lines=8> */
.L_x_1285:
[----:B------:R-:W-:Y:S02]  /*01a0*/  MOV R0, c[0x0][0x3ac] ;  /* 0x0000eb0000007a02 */ /* 0x000fe40000000f00 */
.L_x_1284:
[----:B-1----:R-:W-:-:S05]  /*01b0*/  IMAD.SHL.U32 R2, R18, 0x80, RZ ;  /* 0x0000008012027824 */ /* 0x002fca00078e00ff */
[----:B-----5:R-:W-:-:S04]  /*01c0*/  ISETP.GE.AND P0, PT, R2, R0, PT ;  /* 0x000000000200720c */ /* 0x020fc80003f06270 */
[----:B------:R-:W-:-:S05]  /*01d0*/  SEL R0, R5, 0xffffffff, !P0 ;  /* 0xffffffff05007807 */ /* 0x000fca0004000000 */
[----:B------:R1:W-:Y:S01]  /*01e0*/  STL [R1+0x44], R0 ;  /* 0x0000440001007387 */ /* 0x0003e20000100800 */
[----:B------:R-:W-:Y:S05]  /*01f0*/  BRA `(.L_x_1286) ;  /* 0x0000012000007947 */ /* 0x000fea0003800000 */
.L_x_1282:
[----:B---34-:R-:W-:-:S04]  /*0200*/  ISETP.NE.U32.AND P0, PT, RZ, c[0x0][0x3c8], PT ;  /* 0x0000f200ff007a0c */ /* 0x018fc80003f05070 */
[----:B------:R-:W-:-:S13]  /*0210*/  ISETP.NE.AND.EX P0, PT, RZ, c[0x0][0x3cc], PT, P0 ;  /* 0x0000f300ff007a0c */ /* 0x000fda0003f05300 */
[----:B------:R-:W-:Y:S05]  /*0220*/  @!P0 BRA `(.L_x_1287) ;  /* 0x0000002000008947 */ /* 0x000fea0003800000 */
[----:B------:R1:W5:Y:S01]  /*0230*/  LDG.E R0, [R2.64] ;  /* 0x0000001002007981 */ /* 0x000362000c1e1900 */
[----:B------:R-:W-:Y:S05]  /*0240*/  BRA `(.L_x_1288) ;  /* 0x0000009000007947 */ /* 0x000fea0003800000 */
.L_x_1287:
        /* <DEDUP_REMOVED lines=8> */
.L_x_1289:
[----:B------:R-:W-:Y:S02]  /*02d0*/  MOV R0, c[0x0][0x3ac] ;  /* 0x0000eb0000007a02 */ /* 0x000fe40000000f00 */
.L_x_1288:
[----:B-1----:R-:W-:-:S05]  /*02e0*/  IMAD.SHL.U32 R2, R18, 0x80, RZ ;  /* 0x0000008012027824 */ /* 0x002fca00078e00ff */
[----:B-----5:R-:W-:-:S04]  /*02f0*/  ISETP.GE.AND P0, PT, R2, R0, PT ;  /* 0x000000000200720c */ /* 0x020fc80003f06270 */
[----:B------:R-:W-:-:S05]  /*0300*/  SEL R0, R5, 0xffffffff, !P0 ;  /* 0xffffffff05007807 */ /* 0x000fca0004000000 */
[----:B------:R1:W-:Y:S04]  /*0310*/  STL [R1+0x44], R0 ;  /* 0x0000440001007387 */ /* 0x0003e80000100800 */
.L_x_1286:
        /* <DEDUP_REMOVED lines=8> */
[----:B------:R-:W-:-:S04]  /*03a0*/  ISETP.NE.U32.AND P4, PT, RZ, c[0x0][0x2d0], PT ;  /* 0x0000b400ff007a0c */ /* 0x000fc80003f85070 */
[----:B------:R-:W-:-:S05]  /*03b0*/  ISETP.NE.AND.EX P4, PT, RZ, c[0x0][0x2d4], PT, P4 ;  /* 0x0000b500ff007a0c */ /* 0x000fca0003f85340 */
[CC--:B------:R-:W-:Y:S02]  /*03c0*/  @P0 IMAD.WIDE R2, R168.reuse, R9.reuse, c[0x0][0x2d8] ;  /* 0x0000b600a8020625 */ /* 0x0c0fe400078e0209 */
[----:B-1----:R-:W2:Y:S04]  /*03d0*/  @P2 LDG.E R0, [R4.64] ;  /* 0x0000001004002981 */ /* 0x002ea8000c1e1900 */
[----:B------:R1:W3:Y:S04]  /*03e0*/  @P0 LDG.E R8, [R2.64] ;  /* 0x0000001002080981 */ /* 0x0002e8000c1e1900 */
[----:B------:R-:W4:Y:S01]  /*03f0*/  @P2 LDG.E R7, [R4.64] ;  /* 0x0000001004072981 */ /* 0x000f22000c1e1900 */
[----:B-1----:R-:W-:-:S05]  /*0400*/  IMAD.WIDE R2, R168, R9, c[0x0][0x2d0] ;  /* 0x0000b400a8027625 */ /* 0x002fca00078e0209 */
[----:B------:R-:W5:Y:S01]  /*0410*/  @P4 LDG.E R6, [R2.64] ;  /* 0x0000001002064981 */ /* 0x000f62000c1e1900 */
[----:B------:R-:W-:Y:S01]  /*0420*/  ULDC UR14, c[0x0][0x168] ;  /* 0x00005a00000e7ab9 */ /* 0x000fe20000000800 */
[----:B------:R-:W-:Y:S01]  /*0430*/  CS2R R10, SRZ ;  /* 0x00000000000a7805 */ /* 0x000fe2000001ff00 */
[----:B------:R-:W-:Y:S01]  /*0440*/  CS2R R14, SRZ ;  /* 0x00000000000e7805 */ /* 0x000fe2000001ff00 */
[----:B------:R-:W-:Y:S02]  /*0450*/  IMAD.MOV.U32 R17, RZ, RZ, c[0x0][0x198] ;  /* 0x00006600ff117624 */ /* 0x000fe400078e00ff */
[----:B--2---:R-:W-:Y:S01]  /*0460*/  @P2 IMAD R0, R168, 0x40, R0 ;  /* 0x00000040a8002824 */ /* 0x004fe200078e0200 */
[----:B---3--:R1:W2:Y:S01]  /*0470*/  @P0 R2UR UR14, R8 ;  /* 0x00000000080e03c2 */ /* 0x0082a200000e0000 */
[--C-:B----4-:R-:W-:Y:S01]  /*0480*/  @P2 SHF.R.S32.HI R11, RZ, 0x1f, R7.reuse ;  /* 0x0000001fff0b2819 */ /* 0x110fe20000011407 */
[----:B------:R-:W-:Y:S02]  /*0490*/  @P2 IMAD.MOV.U32 R10, RZ, RZ, R7 ;  /* 0x000000ffff0a2224 */ /* 0x000fe400078e0007 */
[----:B-1----:R-:W-:-:S04]  /*04a0*/  @P2 SHF.R.S32.HI R8, RZ, 0x1f, R0 ;  /* 0x0000001fff082819 */ /* 0x002fc80000011400 */
[----:B------:R-:W-:Y:S01]  /*04b0*/  @P2 LEA.HI R0, R8, R0, RZ, 0x6 ;  /* 0x0000000008002211 */ /* 0x000fe200078f30ff */
[----:B------:R-:W-:Y:S01]  /*04c0*/  IMAD.MOV.U32 R8, RZ, RZ, RZ ;  /* 0x000000ffff087224 */ /* 0x000fe200078e00ff */
[--C-:B-----5:R-:W-:Y:S01]  /*04d0*/  @P4 SHF.R.S32.HI R15, RZ, 0x1f, R6.reuse ;  /* 0x0000001fff0f4819 */ /* 0x120fe20000011406 */
[----:B------:R-:W-:Y:S01]  /*04e0*/  @P4 IMAD.MOV.U32 R14, RZ, RZ, R6 ;  /* 0x000000ffff0e4224 */ /* 0x000fe200078e0006 */
[----:B------:R-:W-:Y:S01]  /*04f0*/  @P2 LOP3.LUT R8, R0, 0xffffffc0, RZ, 0xc0, !PT ;  /* 0xffffffc000082812 */ /* 0x000fe200078ec0ff */
[----:B------:R-:W-:Y:S05]  /*0500*/  @P0 BRA `(.L_x_1290) ;  /* 0x0000006000000947 */ /* 0x000fea0003800000 */
[----:B--2---:R-:W-:Y:S05]  /*0510*/  @!P2 BRA `(.L_x_1290) ;  /* 0x000000500000a947 */ /* 0x004fea0003800000 */
[----:B------:R1:W2:Y:S04]  /*0520*/  LDG.E R0, [R4.64] ;  /* 0x0000001004007981 */ /* 0x0002a8000c1e1900 */
[----:B-1----:R-:W3:Y:S01]  /*0530*/  LDG.E R4, [R4.64+0x4] ;  /* 0x0000041004047981 */ /* 0x002ee2000c1e1900 */
[----:B--2---:R-:W1:Y:S08]  /*0540*/  R2UR UR14, R0 ;  /* 0x00000000000e73c2 */ /* 0x004e7000000e0000 */
[----:B---3--:R-:W1:Y:S02]  /*0550*/  R2UR UR4, R4 ;  /* 0x00000000040473c2 */ /* 0x008e6400000e0000 */
[----:B-1----:R-:W-:-:S06]  /*0560*/  UIADD3 UR14, -UR14, UR4, URZ ;  /* 0x000000040e0e7290 */ /* 0x002fcc000fffe13f */
.L_x_1290:
[----:B--2---:R-:W-:-:S04]  /*0570*/  ISETP.NE.U32.AND P0, PT, RZ, c[0x0][0x2e0], PT ;  /* 0x0000b800ff007a0c */ /* 0x004fc80003f05070 */
[----:B------:R-:W-:-:S13]  /*0580*/  ISETP.NE.AND.EX P0, PT, RZ, c[0x0][0x2e4], PT, P0 ;  /* 0x0000b900ff007a0c */ /* 0x000fda0003f05300 */
[----:B------:R-:W-:Y:S05]  /*0590*/  @!P0 BRA `(.L_x_1291) ;  /* 0x0000003000008947 */ /* 0x000fea0003800000 */
[----:B------:R-:W-:-:S05]  /*05a0*/  IMAD.WIDE R2, R168, R9, c[0x0][0x2e0] ;  /* 0x0000b800a8027625 */ /* 0x000fca00078e0209 */
[----:B------:R1:W5:Y:S01]  /*05b0*/  LDG.E R17, [R2.64] ;  /* 0x0000001002117981 */ /* 0x000362000c1e1900 */
[----:B------:R-:W-:Y:S05]  /*05c0*/  BRA `(.L_x_1292) ;  /* 0x0000004000007947 */ /* 0x000fea0003800000 */
.L_x_1291:
[----:B------:R-:W-:Y:S05]  /*05d0*/  @!P4 BRA `(.L_x_1292) ;  /* 0x000000300000c947 */ /* 0x000fea0003800000 */
[----:B------:R1:W2:Y:S04]  /*05e0*/  LDG.E R0, [R2.64] ;  /* 0x0000001002007981 */ /* 0x0002a8000c1e1900 */
[----:B-1----:R-:W2:Y:S02]  /*05f0*/  LDG.E R2, [R2.64+0x4] ;  /* 0x0000041002027981 */ /* 0x002ea4000c1e1900 */
[----:B--2---:R-:W-:Y:S02]  /*0600*/  IADD3 R17, -R0, R2, RZ ;  /* 0x0000000200117210 */ /* 0x004fe40007ffe1ff */
.L_x_1292:
[----:B------:R-:W-:Y:S01]  /*0610*/  UISETP.GE.AND UP0, UPT, UR14, 0x1, UPT ;  /* 0x000000010e00788c */ /* 0x000fe2000bf06270 */
[----:B------:R-:W-:Y:S01]  /*0620*/  PLOP3.LUT P0, PT, PT, PT, PT, 0x80, 0x0 ;  /* 0x000000000000781c */ /* 0x000fe20003f0f070 */
        /* <DEDUP_REMOVED lines=67> */
[--C-:B-1----:R-:W-:Y:S01]  /*0a60*/  SHF.R.S32.HI R2, RZ, 0x1f, R33.reuse ;  /* 0x0000001fff027819 */ /* 0x102fe20000011421 */
[----:B------:R-:W-:Y:S01]  /*0a70*/  IMAD.SHL.U32 R5, R33, 0x4, RZ ;  /* 0x0000000421057824 */ /* 0x000fe200078e00ff */
[--C-:B------:R-:W-:Y:S01]  /*0a80*/  SHF.R.S32.HI R35, RZ, 0x1f, R36.reuse ;  /* 0x0000001fff237819 */ /* 0x100fe20000011424 */
[----:B------:R-:W-:Y:S01]  /*0a90*/  IMAD.MOV.U32 R3, RZ, RZ, c[0x0][0x248] ;  /* 0x00009200ff037624 */ /* 0x000fe200078e00ff */
[CC--:B------:R-:W-:Y:S01]  /*0aa0*/  IADD3 R28, P0, R0.reuse, R33.reuse, RZ ;  /* 0x00000021001c7210 */ /* 0x0c0fe20007f1e0ff */
[----:B------:R-:W-:Y:S01]  /*0ab0*/  IMAD.MOV.U32 R12, RZ, RZ, R36 ;  /* 0x000000ffff0c7224 */ /* 0x000fe200078e0024 */
[----:B------:R-:W-:Y:S01]  /*0ac0*/  SHF.R.S32.HI R34, RZ, 0x1f, R33 ;  /* 0x0000001fff227819 */ /* 0x000fe20000011421 */
[C---:B------:R-:W-:Y:S01]  /*0ad0*/  IMAD R4, R35.reuse, c[0x0][0x270], RZ ;  /* 0x00009c0023047a24 */ /* 0x040fe200078e02ff */
[----:B------:R-:W-:Y:S01]  /*0ae0*/  LEA.HI.X.SX32 R29, R0, R2, 0x1, P0 ;  /* 0x00000002001d7211 */ /* 0x000fe200000f0eff */
[----:B------:R-:W-:Y:S01]  /*0af0*/  IMAD R7, R35, c[0x0][0x288], RZ ;  /* 0x0000a20023077a24 */ /* 0x000fe200078e02ff */
[----:B------:R-:W-:Y:S01]  /*0b00*/  SHF.R.S32.HI R0, RZ, 0x1f, R8 ;  /* 0x0000001fff007819 */ /* 0x000fe20000011408 */
[----:B-----5:R-:W-:Y:S01]  /*0b10*/  IMAD R32, R18, -0x80, R17 ;  /* 0xffffff8012207824 */ /* 0x020fe200078e0211 */
[----:B------:R-:W-:Y:S01]  /*0b20*/  IADD3 R2, P0, R5, R8, RZ ;  /* 0x0000000805027210 */ /* 0x000fe20007f1e0ff */
[C---:B------:R-:W-:Y:S01]  /*0b30*/  IMAD R7, R36.reuse, c[0x0][0x28c], R7 ;  /* 0x0000a30024077a24 */ /* 0x040fe200078e0207 */
[----:B------:R-:W-:Y:S01]  /*0b40*/  ISETP.NE.AND P3, PT, R3, 0x1, PT ;  /* 0x000000010300780c */ /* 0x000fe20003f65270 */
[----:B------:R-:W-:Y:S01]  /*0b50*/  ULDC.64 UR4, c[0x0][0x1d8] ;  /* 0x0000760000047ab9 */ /* 0x000fe20000000a00 */
[----:B------:R-:W-:Y:S01]  /*0b60*/  LEA.HI.X.SX32 R3, R5, R0, 0x1, P0 ;  /* 0x0000000005037211 */ /* 0x000fe200000f0eff */
[----:B------:R-:W-:Y:S01]  /*0b70*/  IMAD R0, R36, c[0x0][0x274], R4 ;  /* 0x00009d0024007a24 */ /* 0x000fe200078e0204 */
[-C--:B------:R-:W-:Y:S01]  /*0b80*/  LEA.HI R9, R34, R33.reuse, RZ, 0x3 ;  /* 0x0000002122097211 */ /* 0x080fe200078f18ff */
[----:B------:R-:W-:Y:S01]  /*0b90*/  USHF.L.U32 UR7, UR4, 0x6, URZ ;  /* 0x0000000604077899 */ /* 0x000fe2000800063f */
[----:B------:R-:W-:Y:S01]  /*0ba0*/  SHF.R.S32.HI R23, RZ, 0x1f, R168 ;  /* 0x0000001fff177819 */ /* 0x000fe200000114a8 */
[C---:B------:R-:W-:Y:S01]  /*0bb0*/  IMAD.WIDE.U32 R4, R36.reuse, c[0x0][0x270], R2 ;  /* 0x00009c0024047a25 */ /* 0x040fe200078e0002 */
[----:B------:R-:W-:Y:S01]  /*0bc0*/  SHF.R.S32.HI R37, RZ, 0x3, R9 ;  /* 0x00000003ff257819 */ /* 0x000fe20000011409 */
[----:B------:R-:W-:Y:S01]  /*0bd0*/  UMOV UR10, 0x6 ;  /* 0x00000006000a7882 */ /* 0x000fe20000000000 */
[----:B------:R-:W-:Y:S01]  /*0be0*/  SEL R25, R23, RZ, !P2 ;  /* 0x000000ff17197207 */ /* 0x000fe20005000000 */
[----:B------:R-:W-:Y:S01]  /*0bf0*/  IMAD.IADD R5, R5, 0x1, R0 ;  /* 0x0000000105057824 */ /* 0x000fe200078e0200 */
[----:B------:R-:W-:Y:S01]  /*0c00*/  SHF.R.S32.HI R13, RZ, 0x1f, R37 ;  /* 0x0000001fff0d7819 */ /* 0x000fe20000011425 */
[C---:B------:R-:W-:Y:S01]  /*0c10*/  @P3 IMAD.HI.U32 R16, R36.reuse, c[0x0][0x24c], RZ ;  /* 0x0000930024103a27 */ /* 0x040fe200078e00ff */
[----:B------:R-:W-:Y:S01]  /*0c20*/  IADD3 R8, P1, R37, R10, RZ ;  /* 0x0000000a25087210 */ /* 0x000fe20007f3e0ff */
[----:B------:R-:W-:Y:S01]  /*0c30*/  USHF.L.U64.HI UR6, UR4, UR10, UR5 ;  /* 0x0000000a04067299 */ /* 0x000fe20008010205 */
[----:B------:R-:W-:Y:S01]  /*0c40*/  LOP3.LUT R0, R9, 0xfffffff8, RZ, 0xc0, !PT ;  /* 0xfffffff809007812 */ /* 0x000fe200078ec0ff */
[----:B------:R-:W-:Y:S01]  /*0c50*/  IMAD.WIDE.U32 R2, R36, c[0x0][0x288], R2 ;  /* 0x0000a20024027a25 */ /* 0x000fe200078e0002 */
[----:B------:R-:W-:Y:S01]  /*0c60*/  LEA.HI R9, R34, R33, RZ, 0x6 ;  /* 0x0000002122097211 */ /* 0x000fe200078f30ff */
[----:B------:R-:W-:Y:S01]  /*0c70*/  UIADD3 UR9, UP0, UR7, 0x80, URZ ;  /* 0x0000008007097890 */ /* 0x000fe2000ff1e03f */
[----:B------:R-:W-:Y:S01]  /*0c80*/  @P3 SHF.R.U32.HI R12, RZ, c[0x0][0x250], R16 ;  /* 0x00009400ff0c3a19 */ /* 0x000fe20000011610 */
[----:B------:R-:W-:Y:S01]  /*0c90*/  IMAD.X R10, R13, 0x1, R11, P1 ;  /* 0x000000010d0a7824 */ /* 0x000fe200008e060b */
[----:B------:R-:W-:Y:S01]  /*0ca0*/  SHF.R.S32.HI R26, RZ, 0x6, R9 ;  /* 0x00000006ff1a7819 */ /* 0x000fe20000011409 */
[C---:B------:R-:W-:Y:S01]  /*0cb0*/  IMAD.SHL.U32 R11, R37.reuse, 0x40, RZ ;  /* 0x00000040250b7824 */ /* 0x040fe200078e00ff */
[----:B------:R-:W-:Y:S01]  /*0cc0*/  IADD3 R6, P0, R37, R14, RZ ;  /* 0x0000000e25067210 */ /* 0x000fe20007f1e0ff */
[----:B------:R-:W-:Y:S01]  /*0cd0*/  IMAD.IADD R27, R33, 0x1, -R0 ;  /* 0x00000001211b7824 */ /* 0x000fe200078e0a00 */
[----:B------:R-:W-:Y:S01]  /*0ce0*/  SEL R30, R168, RZ, !P2 ;  /* 0x000000ffa81e7207 */ /* 0x000fe20005000000 */
[----:B------:R-:W-:Y:S01]  /*0cf0*/  IMAD.IADD R3, R3, 0x1, R7 ;  /* 0x0000000103037824 */ /* 0x000fe200078e0207 */
[----:B------:R-:W-:Y:S01]  /*0d00*/  LOP3.LUT R0, R11, 0x1c0, RZ, 0xc0, !PT ;  /* 0x000001c00b007812 */ /* 0x000fe200078ec0ff */
[----:B------:R-:W-:Y:S01]  /*0d10*/  IMAD.SHL.U32 R16, R27, 0x8, RZ ;  /* 0x000000081b107824 */ /* 0x000fe200078e00ff */
[----:B------:R-:W-:Y:S01]  /*0d20*/  UIADD3.X UR8, URZ, UR6, URZ, UP0, !UPT ;  /* 0x000000063f087290 */ /* 0x000fe200087fe43f */
[----:B------:R-:W-:Y:S01]  /*0d30*/  IMAD.SHL.U32 R218, R26, 0x200, RZ ;  /* 0x000002001ada7824 */ /* 0x000fe200078e00ff */
[----:B------:R-:W-:Y:S01]  /*0d40*/  ULDC.64 UR4, c[0x0][0x1a8] ;  /* 0x00006a0000047ab9 */ /* 0x000fe20000000a00 */
[----:B------:R-:W-:Y:S01]  /*0d50*/  IMAD.X R7, R13, 0x1, R15, P0 ;  /* 0x000000010d077824 */ /* 0x000fe200000e060f */
[----:B------:R-:W-:Y:S01]  /*0d60*/  LOP3.LUT R9, R0, 0x38, R16, 0xf8, !PT ;  /* 0x0000003800097812 */ /* 0x000fe200078ef810 */
[----:B------:R-:W-:Y:S01]  /*0d70*/  IMAD.WIDE.U32 R2, R30, c[0x0][0x290], R2 ;  /* 0x0000a4001e027a25 */ /* 0x000fe200078e0002 */
[----:B------:R-:W-:Y:S01]  /*0d80*/  SHF.R.U32.HI R0, RZ, 0x3, R0 ;  /* 0x00000003ff007819 */ /* 0x000fe20000011600 */
[----:B------:R-:W-:Y:S01]  /*0d90*/  USHF.L.U64.HI UR5, UR4, UR10, UR5 ;  /* 0x0000000a04057299 */ /* 0x000fe20008010205 */
[----:B------:R-:W-:Y:S01]  /*0da0*/  SHF.R.S32.HI R17, RZ, 0x1f, R16 ;  /* 0x0000001fff117819 */ /* 0x000fe20000011410 */
[----:B------:R-:W-:Y:S01]  /*0db0*/  IMAD.WIDE R14, R18, 0x80, R6 ;  /* 0x00000080120e7825 */ /* 0x000fe200078e0206 */
[----:B------:R-:W-:Y:S01]  /*0dc0*/  LOP3.LUT R31, R218, R9, R0, 0xf6, !PT ;  /* 0x00000009da1f7212 */ /* 0x000fe200078ef600 */
[----:B------:R-:W-:Y:S01]  /*0dd0*/  STL [R1], R37 ;  /* 0x0000002501007387 */ /* 0x000fe20000100800 */
[----:B------:R-:W-:Y:S01]  /*0de0*/  SHF.R.S32.HI R0, RZ, 0x1f, R12 ;  /* 0x0000001fff007819 */ /* 0x000fe2000001140c */
[C---:B------:R-:W-:Y:S01]  /*0df0*/  IMAD R7, R25.reuse, c[0x0][0x278], RZ ;  /* 0x00009e0019077a24 */ /* 0x040fe200078e02ff */
[----:B------:R-:W-:Y:S01]  /*0e00*/  LEA R38, P0, R2, c[0x0][0x280], 0x2 ;  /* 0x0000a00002267a11 */ /* 0x000fe200078010ff */
[----:B------:R-:W-:-:S02]  /*0e10*/  IMAD R6, R25, c[0x0][0x290], RZ ;  /* 0x0000a40019067a24 */ /* 0x000fc400078e02ff */
[C---:B------:R-:W-:Y:S02]  /*0e20*/  IMAD R22, R30.reuse, c[0x0][0x27c], R7 ;  /* 0x00009f001e167a24 */ /* 0x040fe400078e0207 */
[----:B------:R-:W-:Y:S02]  /*0e30*/  IMAD R18, R30, c[0x0][0x294], R6 ;  /* 0x0000a5001e127a24 */ /* 0x000fe400078e0206 */
[----:B------:R-:W-:Y:S02]  /*0e40*/  IMAD R7, R10, c[0x0][0x208], RZ ;  /* 0x000082000a077a24 */ /* 0x000fe400078e02ff */
[C---:B------:R-:W-:Y:S02]  /*0e50*/  IMAD R6, R0.reuse, c[0x0][0x1e0], RZ ;  /* 0x0000780000067a24 */ /* 0x040fe400078e02ff */
[----:B------:R-:W-:Y:S02]  /*0e60*/  IMAD R0, R0, c[0x0][0x1b0], RZ ;  /* 0x00006c0000007a24 */ /* 0x000fe400078e02ff */
[----:B------:R-:W-:-:S02]  /*0e70*/  IMAD R20, R8, c[0x0][0x20c], R7 ;  /* 0x0000830008147a24 */ /* 0x000fc400078e0207 */
[----:B------:R-:W-:Y:S02]  /*0e80*/  IMAD R21, R12, c[0x0][0x1e4], R6 ;  /* 0x000079000c157a24 */ /* 0x000fe400078e0206 */
[----:B------:R-:W-:-:S04]  /*0e90*/  IMAD.WIDE.U32 R6, R30, c[0x0][0x278], R4 ;  /* 0x00009e001e067a25 */ /* 0x000fc800078e0004 */
[----:B------:R-:W-:Y:S01]  /*0ea0*/  IMAD R9, R10, c[0x0][0x178], RZ ;  /* 0x00005e000a097a24 */ /* 0x000fe200078e02ff */
[----:B------:R-:W-:Y:S01]  /*0eb0*/  LEA R40, P1, R6, c[0x0][0x258], 0x2 ;  /* 0x0000960006287a11 */ /* 0x000fe200078210ff */
[C---:B------:R-:W-:Y:S02]  /*0ec0*/  IMAD R24, R12.reuse, c[0x0][0x1b4], R0 ;  /* 0x00006d000c187a24 */ /* 0x040fe400078e0200 */
[----:B------:R-:W-:Y:S02]  /*0ed0*/  IMAD.IADD R0, R7, 0x1, R22 ;  /* 0x0000000107007824 */ /* 0x000fe400078e0216 */
[----:B------:R-:W-:-:S03]  /*0ee0*/  IMAD.WIDE.U32 R10, R12, c[0x0][0x1e0], R16 ;  /* 0x000078000c0a7a25 */ /* 0x000fc600078e0010 */
[----:B------:R-:W-:Y:S01]  /*0ef0*/  LEA.HI.X R41, R6, c[0x0][0x25c], R0, 0x2, P1 ;  /* 0x0000970006297a11 */ /* 0x000fe200008f1400 */
[C---:B------:R-:W-:Y:S01]  /*0f00*/  IMAD R19, R8.reuse, c[0x0][0x17c], R9 ;  /* 0x00005f0008137a24 */ /* 0x040fe200078e0209 */
[----:B------:R-:W-:Y:S01]  /*0f10*/  SEL R0, R23, RZ, !P4 ;  /* 0x000000ff17007207 */ /* 0x000fe20006000000 */
[C-C-:B------:R-:W-:Y:S02]  /*0f20*/  IMAD.WIDE.U32 R4, R8.reuse, c[0x0][0x178], R16.reuse ;  /* 0x00005e0008047a25 */ /* 0x140fe400078e0010 */
[----:B------:R-:W-:Y:S02]  /*0f30*/  STL.64 [R1+0x20], R40 ;  /* 0x0000202801007387 */ /* 0x000fe40000100a00 */
[----:B------:R-:W-:-:S04]  /*0f40*/  IMAD.WIDE.U32 R8, R8, c[0x0][0x208], R16 ;  /* 0x0000820008087a25 */ /* 0x000fc800078e0010 */
[----:B------:R-:W-:Y:S02]  /*0f50*/  IMAD.IADD R18, R3, 0x1, R18 ;  /* 0x0000000103127824 */ /* 0x000fe400078e0212 */
[----:B------:R-:W-:-:S03]  /*0f60*/  IMAD.WIDE.U32 R12, R12, c[0x0][0x1b0], R16 ;  /* 0x00006c000c0c7a25 */ /* 0x000fc600078e0010 */
[----:B------:R-:W-:Y:S01]  /*0f70*/  LEA.HI.X R39, R2, c[0x0][0x284], R18, 0x2, P0 ;  /* 0x0000a10002277a11 */ /* 0x000fe200000f1412 */
[----:B------:R-:W-:Y:S02]  /*0f80*/  IMAD.IADD R3, R11, 0x1, R21 ;  /* 0x000000010b037824 */ /* 0x000fe400078e0215 */
[----:B------:R-:W-:Y:S02]  /*0f90*/  IMAD R11, R35, c[0x0][0x180], RZ ;  /* 0x00006000230b7a24 */ /* 0x000fe400078e02ff */
[----:B------:R-:W-:Y:S01]  /*0fa0*/  IMAD.MOV.U32 R6, RZ, RZ, R4 ;  /* 0x000000ffff067224 */ /* 0x000fe200078e0004 */
[----:B------:R-:W-:Y:S01]  /*0fb0*/  STL.64 [R1+0x18], R38 ;  /* 0x0000182601007387 */ /* 0x000fe20000100a00 */
[----:B------:R-:W-:Y:S02]  /*0fc0*/  IMAD.MOV.U32 R4, RZ, RZ, R8 ;  /* 0x000000ffff047224 */ /* 0x000fe400078e0008 */
[----:B------:R-:W-:Y:S02]  /*0fd0*/  IMAD.MOV.U32 R8, RZ, RZ, R12 ;  /* 0x000000ffff087224 */ /* 0x000fe400078e000c */
[----:B------:R-:W-:-:S02]  /*0fe0*/  IMAD.IADD R7, R5, 0x1, R19 ;  /* 0x0000000105077824 */ /* 0x000fc400078e0213 */
[----:B------:R-:W-:Y:S01]  /*0ff0*/  IMAD.MOV.U32 R2, RZ, RZ, R10 ;  /* 0x000000ffff027224 */ /* 0x000fe200078e000a */
[----:B------:R-:W-:Y:S01]  /*1000*/  SEL R10, R168, RZ, !P4 ;  /* 0x000000ffa80a7207 */ /* 0x000fe20006000000 */
[----:B------:R-:W-:Y:S01]  /*1010*/  IMAD R12, R36, c[0x0][0x184], R11 ;  /* 0x00006100240c7a24 */ /* 0x000fe200078e020b */
[----:B------:R-:W-:Y:S01]  /*1020*/  ISETP.GE.AND P4, PT, R16, c[0x0][0x1cc], PT ;  /* 0x0000730010007a0c */ /* 0x000fe20003f86270 */
[----:B------:R-:W-:Y:S02]  /*1030*/  IMAD.IADD R5, R9, 0x1, R20 ;  /* 0x0000000109057824 */ /* 0x000fe400078e0214 */
[C---:B------:R-:W-:Y:S02]  /*1040*/  IMAD R11, R0.reuse, c[0x0][0x1e8], RZ ;  /* 0x00007a00000b7a24 */ /* 0x040fe400078e02ff */
[----:B------:R-:W-:Y:S02]  /*1050*/  IMAD.IADD R9, R13, 0x1, R24 ;  /* 0x000000010d097824 */ /* 0x000fe400078e0218 */
[----:B------:R-:W-:-:S02]  /*1060*/  IMAD R0, R0, c[0x0][0x1b8], RZ ;  /* 0x00006e0000007a24 */ /* 0x000fc400078e02ff */
        /* <DEDUP_REMOVED lines=17> */
[----:B------:R-:W-:Y:S01]  /*1180*/  IMAD.IADD R5, R5, 0x1, R13 ;  /* 0x0000000105057824 */ /* 0x000fe200078e020d */
[----:B------:R-:W-:Y:S01]  /*1190*/  LEA R22, P2, R10, c[0x0][0x160], 0x1 ;  /* 0x000058000a167a11 */ /* 0x000fe200078408ff */
[----:B------:R-:W-:Y:S02]  /*11a0*/  IMAD R13, R30, c[0x0][0x21c], R0 ;  /* 0x000087001e0d7a24 */ /* 0x000fe400078e0200 */
[----:B------:R-:W-:-:S04]  /*11b0*/  IMAD.WIDE.U32 R6, R14, c[0x0][0x1d8], R2 ;  /* 0x000076000e067a25 */ /* 0x000fc800078e0002 */
[----:B------:R-:W-:Y:S01]  /*11c0*/  IMAD.IADD R0, R11, 0x1, R12 ;  /* 0x000000010b007824 */ /* 0x000fe200078e020c */
[----:B------:R-:W-:Y:S01]  /*11d0*/  LEA R2, P0, R6, c[0x0][0x1c0], 0x1 ;  /* 0x0000700006027a11 */ /* 0x000fe200078008ff */
[----:B------:R-:W-:Y:S01]  /*11e0*/  IMAD.IADD R3, R7, 0x1, R18 ;  /* 0x0000000107037824 */ /* 0x000fe200078e0212 */
[----:B------:R-:W-:Y:S01]  /*11f0*/  IADD3 R18, R16, 0x40, RZ ;  /* 0x0000004010127810 */ /* 0x000fe20007ffe0ff */
[----:B------:R-:W-:Y:S01]  /*1200*/  IMAD.WIDE.U32 R4, R30, c[0x0][0x218], R4 ;  /* 0x000086001e047a25 */ /* 0x000fe200078e0004 */
[----:B------:R-:W-:Y:S02]  /*1210*/  LEA.HI.X R23, R10, c[0x0][0x164], R0, 0x1, P2 ;  /* 0x000059000a177a11 */ /* 0x000fe400010f0c00 */
[----:B------:R-:W-:Y:S01]  /*1220*/  ISETP.GE.AND P3, PT, R18, c[0x0][0x1cc], PT ;  /* 0x0000730012007a0c */ /* 0x000fe20003f66270 */
[----:B------:R-:W-:Y:S01]  /*1230*/  IMAD R15, R15, c[0x0][0x1a8], RZ ;  /* 0x00006a000f0f7a24 */ /* 0x000fe200078e02ff */
[----:B------:R-:W-:Y:S01]  /*1240*/  LEA R20, P1, R4, c[0x0][0x1f0], 0x1 ;  /* 0x00007c0004147a11 */ /* 0x000fe200078208ff */
[----:B------:R-:W-:Y:S01]  /*1250*/  IMAD.IADD R0, R32, 0x1, -R37 ;  /* 0x0000000120007824 */ /* 0x000fe200078e0a25 */
[----:B------:R-:W-:Y:S01]  /*1260*/  LEA.HI.X R3, R6, c[0x0][0x1c4], R3, 0x1, P0 ;  /* 0x0000710006037a11 */ /* 0x000fe200000f0c03 */
[----:B------:R-:W-:Y:S01]  /*1270*/  IMAD.IADD R5, R5, 0x1, R13 ;  /* 0x0000000105057824 */ /* 0x000fe200078e020d */
[----:B------:R-:W-:Y:S01]  /*1280*/  STL.64 [R1+0x8], R22 ;  /* 0x0000081601007387 */ /* 0x000fe20000100a00 */
[----:B------:R-:W-:Y:S01]  /*1290*/  IMAD R15, R14, c[0x0][0x1ac], R15 ;  /* 0x00006b000e0f7a24 */ /* 0x000fe200078e020f */
[----:B------:R-:W-:Y:S01]  /*12a0*/  ISETP.LT.OR P2, PT, R0, 0x1, P4 ;  /* 0x000000010000780c */ /* 0x000fe20002741670 */
[----:B------:R-:W-:Y:S01]  /*12b0*/  IMAD.WIDE.U32 R12, R14, c[0x0][0x1a8], R8 ;  /* 0x00006a000e0c7a25 */ /* 0x000fe200078e0008 */
[----:B------:R-:W-:-:S02]  /*12c0*/  ISETP.LT.OR P6, PT, R0, 0x1, P3 ;  /* 0x000000010000780c */ /* 0x000fc40001fc1670 */
[----:B------:R-:W-:Y:S01]  /*12d0*/  LEA.HI.X R21, R4, c[0x0][0x1f4], R5, 0x1, P1 ;  /* 0x00007d0004157a11 */ /* 0x000fe200008f0c05 */
[----:B------:R-:W-:Y:S01]  /*12e0*/  IMAD.IADD R5, R13, 0x1, R15 ;  /* 0x000000010d057824 */ /* 0x000fe200078e020f */
[----:B------:R-:W-:Y:S01]  /*12f0*/  LEA R6, P0, R12, c[0x0][0x190], 0x1 ;  /* 0x000064000c067a11 */ /* 0x000fe200078008ff */
[----:B------:R-:W-:Y:S01]  /*1300*/  IMAD.SHL.U32 R8, R31, 0x2, RZ ;  /* 0x000000021f087824 */ /* 0x000fe200078e00ff */
[----:B------:R-:W-:Y:S01]  /*1310*/  ISETP.LT.OR P5, PT, R0, 0x21, P4 ;  /* 0x000000210000780c */ /* 0x000fe200027a1670 */
[----:B------:R1:W-:Y:S01]  /*1320*/  STL.64 [R1+0x10], R20 ;  /* 0x0000101401007387 */ /* 0x0003e20000100a00 */
[----:B------:R-:W-:Y:S01]  /*1330*/  LEA.HI.X R7, R12, c[0x0][0x194], R5, 0x1, P0 ;  /* 0x000065000c077a11 */ /* 0x000fe200000f0c05 */
[----:B------:R-:W-:Y:S01]  /*1340*/  IMAD.U32 R12, RZ, RZ, UR7 ;  /* 0x00000007ff0c7e24 */ /* 0x000fe2000f8e00ff */
[----:B------:R-:W-:Y:S01]  /*1350*/  IADD3 R4, P1, R2, UR7, RZ ;  /* 0x0000000702047c10 */ /* 0x000fe2000ff3e0ff */
[----:B------:R-:W-:Y:S01]  /*1360*/  @!PT LDS RZ, [RZ] ;  /* 0x00000000fffff984 */ /* 0x000fe20000000800 */
[----:B------:R-:W-:Y:S01]  /*1370*/  @!PT LDS RZ, [RZ] ;  /* 0x00000000fffff984 */ /* 0x000fe20000000800 */
[----:B------:R-:W-:Y:S01]  /*1380*/  @!PT LDS RZ, [RZ] ;  /* 0x00000000fffff984 */ /* 0x000fe20000000800 */
[----:B------:R2:W-:Y:S01]  /*1390*/  LDGSTS.E.BYPASS.LTC128B.128 [R8+0x8080], [R2.64], !P2 ;  /* 0x0808000002087fae */ /* 0x0005e2000d101d50 */
[----:B------:R-:W-:-:S02]  /*13a0*/  IADD3 R9, -R37, UR14, RZ ;  /* 0x0000000e25097c10 */ /* 0x000fc4000fffe1ff */
[----:B------:R-:W-:Y:S01]  /*13b0*/  IADD3.X R5, R3, UR6, RZ, P1, !PT ;  /* 0x0000000603057c10 */ /* 0x000fe20008ffe4ff */
[----:B------:R2:W-:Y:S01]  /*13c0*/  LDGSTS.E.BYPASS.LTC128B.128 [R8+0xc080], [R2.64+0x80], !P6 ;  /* 0x0c08008002087fae */ /* 0x0005e2000f101d50 */
[----:B------:R-:W-:Y:S02]  /*13d0*/  IADD3 R12, P2, P1, R12, 0x80, R2 ;  /* 0x000000800c0c7810 */ /* 0x000fe4000795e002 */
[C---:B------:R-:W-:Y:S01]  /*13e0*/  ISETP.LT.OR P6, PT, R0.reuse, 0x21, P3 ;  /* 0x000000210000780c */ /* 0x040fe20001fc1670 */
[----:B------:R3:W-:Y:S01]  /*13f0*/  LDGSTS.E.BYPASS.LTC128B.128 [R8+0x9080], [R4.64], !P5 ;  /* 0x0908000004087fae */ /* 0x0007e2000e901d50 */
[----:B------:R-:W-:Y:S02]  /*1400*/  IADD3.X R13, RZ, UR6, R3, P2, P1 ;  /* 0x00000006ff0d7c10 */ /* 0x000fe400097e2403 */
[C---:B------:R-:W-:Y:S02]  /*1410*/  ISETP.LT.OR P5, PT, R0.reuse, 0x41, P4 ;  /* 0x000000410000780c */ /* 0x040fe400027a1670 */
[----:B------:R-:W-:-:S02]  /*1420*/  ISETP.LT.OR P2, PT, R0, 0x41, P3 ;  /* 0x000000410000780c */ /* 0x000fc40001f41670 */
[C---:B------:R-:W-:Y:S02]  /*1430*/  ISETP.LT.OR P1, PT, R0.reuse, 0x61, P4 ;  /* 0x000000610000780c */ /* 0x040fe40002721670 */
[----:B------:R-:W-:Y:S02]  /*1440*/  ISETP.LT.OR P4, PT, R0, 0x61, P3 ;  /* 0x000000610000780c */ /* 0x000fe40001f81670 */
[----:B------:R-:W-:Y:S01]  /*1450*/  ISETP.GE.AND P3, PT, R16, c[0x0][0x19c], PT ;  /* 0x0000670010007a0c */ /* 0x000fe20003f66270 */
[----:B------:R4:W-:Y:S01]  /*1460*/  LDGSTS.E.BYPASS.LTC128B.128 [R8+0xd080], [R12.64], !P6 ;  /* 0x0d0800000c087fae */ /* 0x0009e2000f101d50 */
[----:B------:R-:W-:Y:S02]  /*1470*/  LEA.HI R15, R34, R33, RZ, 0x5 ;  /* 0x00000021220f7211 */ /* 0x000fe400078f28ff */
[----:B------:R-:W-:Y:S02]  /*1480*/  ISETP.LT.OR P6, PT, R0, 0x1, P3 ;  /* 0x000000010000780c */ /* 0x000fe40001fc1670 */
[----:B--2---:R-:W-:-:S04]  /*1490*/  IADD3 R2, P0, R4, UR7, RZ ;  /* 0x0000000704027c10 */ /* 0x004fc8000ff1e0ff */
[----:B------:R-:W-:Y:S02]  /*14a0*/  IADD3.X R3, R5, UR6, RZ, P0, !PT ;  /* 0x0000000605037c10 */ /* 0x000fe400087fe4ff */
[----:B------:R-:W-:-:S03]  /*14b0*/  IADD3 R10, P0, R4, UR9, RZ ;  /* 0x00000009040a7c10 */ /* 0x000fc6000ff1e0ff */
[----:B------:R2:W-:Y:S01]  /*14c0*/  LDGSTS.E.BYPASS.LTC128B.128 [R8+0xa080], [R2.64], !P5 ;  /* 0x0a08000002087fae */ /* 0x0005e2000e901d50 */
[----:B------:R-:W-:Y:S02]  /*14d0*/  IADD3.X R11, R5, UR8, RZ, P0, !PT ;  /* 0x00000008050b7c10 */ /* 0x000fe400087fe4ff */
[----:B---3--:R-:W-:-:S03]  /*14e0*/  IADD3 R4, P0, R2, UR7, RZ ;  /* 0x0000000702047c10 */ /* 0x008fc6000ff1e0ff */
[----:B------:R3:W-:Y:S01]  /*14f0*/  LDGSTS.E.BYPASS.LTC128B.128 [R8+0xe080], [R10.64], !P2 ;  /* 0x0e0800000a087fae */ /* 0x0007e2000d101d50 */
[----:B------:R-:W-:Y:S01]  /*1500*/  IADD3.X R5, R3, UR6, RZ, P0, !PT ;  /* 0x0000000603057c10 */ /* 0x000fe200087fe4ff */
[----:B------:R-:W-:Y:S01]  /*1510*/  USHF.L.U32 UR6, UR4, 0x6, URZ ;  /* 0x0000000604067899 */ /* 0x000fe2000800063f */
[----:B------:R-:W-:-:S03]  /*1520*/  ISETP.GE.AND P2, PT, R18, c[0x0][0x19c], PT ;  /* 0x0000670012007a0c */ /* 0x000fc60003f46270 */
[----:B------:R1:W-:Y:S01]  /*1530*/  LDGSTS.E.BYPASS.LTC128B.128 [R8+0xb080], [R4.64], !P1 ;  /* 0x0b08000004087fae */ /* 0x0003e2000c901d50 */
[----:B------:R-:W-:Y:S01]  /*1540*/  ISETP.LT.OR P5, PT, R0, 0x1, P2 ;  /* 0x000000010000780c */ /* 0x000fe200017a1670 */
[----:B------:R-:W-:-:S04]  /*1550*/  UIADD3 UR4, UP0, UR6, 0x80, URZ ;  /* 0x0000008006047890 */ /* 0x000fc8000ff1e03f */
[----:B------:R-:W-:Y:S02]  /*1560*/  UIADD3.X UR7, URZ, UR5, URZ, UP0, !UPT ;  /* 0x000000053f077290 */ /* 0x000fe400087fe43f */
[----:B------:R-:W-:Y:S01]  /*1570*/  UISETP.GE.AND UP0, UPT, UR14, 0x41, UPT ;  /* 0x000000410e00788c */ /* 0x000fe2000bf06270 */
[----:B--2---:R-:W-:-:S04]  /*1580*/  IADD3 R2, P0, R2, UR9, RZ ;  /* 0x0000000902027c10 */ /* 0x004fc8000ff1e0ff */
[----:B------:R-:W-:Y:S01]  /*1590*/  IADD3.X R3, R3, UR8, RZ, P0, !PT ;  /* 0x0000000803037c10 */ /* 0x000fe200087fe4ff */
[----:B---3--:R-:W-:-:S04]  /*15a0*/  IMAD.U32 R10, RZ, RZ, UR6 ;  /* 0x00000006ff0a7e24 */ /* 0x008fc8000f8e00ff */
[----:B------:R2:W-:Y:S01]  /*15b0*/  LDGSTS.E.BYPASS.LTC128B.128 [R8+0xf080], [R2.64], !P4 ;  /* 0x0f08000002087fae */ /* 0x0005e2000e101d50 */
[----:B------:R-:W-:Y:S02]  /*15c0*/  ISETP.LT.OR P4, PT, R0, 0x21, P3 ;  /* 0x000000210000780c */ /* 0x000fe40001f81670 */
[----:B------:R-:W-:Y:S01]  /*15d0*/  IADD3 R10, P1, P0, R10, 0x80, R6 ;  /* 0x000000800a0a7810 */ /* 0x000fe2000783e006 */
[----:B------:R3:W-:Y:S01]  /*15e0*/  LDGSTS.E.BYPASS.LTC128B.128 [R8+0x80], [R6.64], !P6 ;  /* 0x0008000006087fae */ /* 0x0007e2000f101d50 */
[----:B------:R-:W-:Y:S02]  /*15f0*/  ISETP.GE.AND P6, PT, R18, c[0x0][0x16c], PT ;  /* 0x00005b0012007a0c */ /* 0x000fe40003fc6270 */
[----:B------:R-:W-:Y:S01]  /*1600*/  IADD3.X R11, RZ, UR5, R7, P1, P0 ;  /* 0x00000005ff0b7c10 */ /* 0x000fe20008fe0407 */
[----:B------:R3:W-:Y:S01]  /*1610*/  LDGSTS.E.BYPASS.LTC128B.128 [R8+0x4080], [R6.64+0x80], !P5 ;  /* 0x0408008006087fae */ /* 0x0007e2000e901d50 */
[----:B------:R-:W-:Y:S02]  /*1620*/  ISETP.LT.OR P1, PT, R0, 0x21, P2 ;  /* 0x000000210000780c */ /* 0x000fe40001721670 */
[----:B-1----:R-:W-:-:S02]  /*1630*/  IADD3 R4, P0, R6, UR6, RZ ;  /* 0x0000000606047c10 */ /* 0x002fc4000ff1e0ff */
[----:B------:R-:W-:Y:S02]  /*1640*/  P2R R19, PR, RZ, 0x40 ;  /* 0x00000040ff137803 */ /* 0x000fe40000000000 */
[----:B------:R-:W-:Y:S02]  /*1650*/  IADD3.X R5, R7, UR5, RZ, P0, !PT ;  /* 0x0000000507057c10 */ /* 0x000fe400087fe4ff */
[----:B------:R-:W-:Y:S01]  /*1660*/  ISETP.LT.OR P6, PT, R0, 0x61, P2 ;  /* 0x000000610000780c */ /* 0x000fe200017c1670 */
[----:B------:R1:W-:Y:S01]  /*1670*/  STL [R1+0x30], R19 ;  /* 0x0000301301007387 */ /* 0x0003e20000100800 */
[----:B------:R-:W-:-:S03]  /*1680*/  ISETP.GE.AND P5, PT, R16, c[0x0][0x16c], PT ;  /* 0x00005b0010007a0c */ /* 0x000fc60003fa6270 */
[----:B------:R1:W-:Y:S01]  /*1690*/  LDGSTS.E.BYPASS.LTC128B.128 [R8+0x1080], [R4.64], !P4 ;  /* 0x0108000004087fae */ /* 0x0003e2000e101d50 */
[C---:B------:R-:W-:Y:S02]  /*16a0*/  ISETP.LT.OR P4, PT, R0.reuse, 0x41, P3 ;  /* 0x000000410000780c */ /* 0x040fe40001f81670 */
[----:B------:R-:W-:Y:S01]  /*16b0*/  ISETP.LT.OR P3, PT, R0, 0x61, P3 ;  /* 0x000000610000780c */ /* 0x000fe20001f61670 */
[----:B------:R4:W-:Y:S01]  /*16c0*/  LDGSTS.E.BYPASS.LTC128B.128 [R8+0x5080], [R10.64], !P1 ;  /* 0x050800000a087fae */ /* 0x0009e2000c901d50 */
[----:B--2---:R-:W-:Y:S02]  /*16d0*/  IADD3 R2, P0, R4, UR6, RZ ;  /* 0x0000000604027c10 */ /* 0x004fe4000ff1e0ff */
[----:B------:R-:W-:Y:S02]  /*16e0*/  ISETP.LT.OR P1, PT, R0, 0x41, P2 ;  /* 0x000000410000780c */ /* 0x000fe40001721670 */
[----:B------:R-:W-:Y:S02]  /*16f0*/  ISETP.NE.AND P2, PT, R19, RZ, PT ;  /* 0x000000ff1300720c */ /* 0x000fe40003f45270 */
[----:B------:R-:W-:-:S02]  /*1700*/  IADD3.X R3, R5, UR5, RZ, P0, !PT ;  /* 0x0000000505037c10 */ /* 0x000fc400087fe4ff */
[----:B------:R-:W-:Y:S02]  /*1710*/  SEL R0, RZ, 0x1, P5 ;  /* 0x00000001ff007807 */ /* 0x000fe40002800000 */
[----:B---3--:R-:W-:Y:S01]  /*1720*/  SEL R7, RZ, 0x2, P2 ;  /* 0x00000002ff077807 */ /* 0x008fe20001000000 */
[----:B------:R2:W-:Y:S01]  /*1730*/  LDGSTS.E.BYPASS.LTC128B.128 [R8+0x2080], [R2.64], !P4 ;  /* 0x0208000002087fae */ /* 0x0005e2000e101d50 */
[----:B------:R-:W-:-:S03]  /*1740*/  ISETP.GE.AND P4, PT, R16, c[0x0][0x1fc], PT ;  /* 0x00007f0010007a0c */ /* 0x000fc60003f86270 */
[----:B------:R-:W-:Y:S01]  /*1750*/  IMAD.IADD R0, R7, 0x1, R0 ;  /* 0x0000000107007824 */ /* 0x000fe200078e0200 */
[----:B-1----:R-:W-:-:S04]  /*1760*/  IADD3 R4, P0, R4, UR4, RZ ;  /* 0x0000000404047c10 */ /* 0x002fc8000ff1e0ff */
[----:B------:R-:W-:Y:S02]  /*1770*/  IADD3.X R5, R5, UR7, RZ, P0, !PT ;  /* 0x0000000705057c10 */ /* 0x000fe400087fe4ff */
[----:B------:R-:W-:Y:S01]  /*1780*/  IADD3 R6, P0, R2, UR6, RZ ;  /* 0x0000000602067c10 */ /* 0x000fe2000ff1e0ff */
[----:B------:R-:W-:Y:S01]  /*1790*/  UMOV UR6, 0x5 ;  /* 0x0000000500067882 */ /* 0x000fe20000000000 */
[----:B----4-:R-:W-:Y:S01]  /*17a0*/  P2R R10, PR, RZ, 0x20 ;  /* 0x00000020ff0a7803 */ /* 0x010fe20000000000 */
[----:B------:R1:W-:Y:S01]  /*17b0*/  LDGSTS.E.BYPASS.LTC128B.128 [R8+0x6080], [R4.64], !P1 ;  /* 0x0608000004087fae */ /* 0x0003e2000c901d50 */
[----:B------:R-:W-:Y:S02]  /*17c0*/  IADD3.X R7, R3, UR5, RZ, P0, !PT ;  /* 0x0000000503077c10 */ /* 0x000fe400087fe4ff */
[C---:B------:R-:W-:Y:S02]  /*17d0*/  LOP3.LUT P0, RZ, R0.reuse, 0x1, RZ, 0xc0, !PT ;  /* 0x0000000100ff7812 */ /* 0x040fe4000780c0ff */
[----:B------:R-:W-:Y:S01]  /*17e0*/  LOP3.LUT P5, RZ, R0, 0x2, RZ, 0xc0, !PT ;  /* 0x0000000200ff7812 */ /* 0x000fe200078ac0ff */
[----:B------:R3:W-:Y:S01]  /*17f0*/  LDGSTS.E.BYPASS.LTC128B.128 [R8+0x3080], [R6.64], !P3 ;  /* 0x0308000006087fae */ /* 0x0007e2000d901d50 */
[----:B------:R-:W-:-:S02]  /*1800*/  ISETP.LT.OR P2, PT, R9, 0x1, !P0 ;  /* 0x000000010900780c */ /* 0x000fc40004741670 */
[C---:B------:R-:W-:Y:S02]  /*1810*/  ISETP.LT.OR P3, PT, R9.reuse, 0x1, !P5 ;  /* 0x000000010900780c */ /* 0x040fe40006f61670 */
[----:B--2---:R-:W-:Y:S01]  /*1820*/  IADD3 R2, P1, R2, UR4, RZ ;  /* 0x0000000402027c10 */ /* 0x004fe2000ff3e0ff */
[----:B------:R-:W-:Y:S01]  /*1830*/  ULDC.64 UR4, c[0x0][0x178] ;  /* 0x00005e0000047ab9 */ /* 0x000fe20000000a00 */
[----:B------:R-:W-:Y:S01]  /*1840*/  ISETP.LT.OR P5, PT, R9, 0x21, !P0 ;  /* 0x000000210900780c */ /* 0x000fe200047a1670 */
[----:B------:R-:W-:Y:S01]  /*1850*/  USHF.L.U32 UR11, UR4, 0x6, URZ ;  /* 0x00000006040b7899 */ /* 0x000fe2000800063f */
[----:B------:R-:W-:Y:S01]  /*1860*/  IADD3.X R3, R3, UR7, RZ, P1, !PT ;  /* 0x0000000703037c10 */ /* 0x000fe20008ffe4ff */
[----:B------:R-:W-:Y:S01]  /*1870*/  USHF.L.U64.HI UR10, UR4, UR10, UR5 ;  /* 0x0000000a040a7299 */ /* 0x000fe20008010205 */
[----:B------:R-:W-:Y:S02]  /*1880*/  LEA.HI R11, R34, R33, RZ, 0x4 ;  /* 0x00000021220b7211 */ /* 0x000fe400078f20ff */
[----:B------:R-:W-:Y:S01]  /*1890*/  ULDC.64 UR4, c[0x0][0x208] ;  /* 0x0000820000047ab9 */ /* 0x000fe20000000a00 */
[----:B------:R2:W-:Y:S01]  /*18a0*/  LDGSTS.E.BYPASS.LTC128B.128 [R8+0x7080], [R2.64], !P6 ;  /* 0x0708000002087fae */ /* 0x0005e2000f101d50 */
[----:B------:R-:W-:Y:S01]  /*18b0*/  ISETP.GE.AND P6, PT, R18, c[0x0][0x1fc], PT ;  /* 0x00007f0012007a0c */ /* 0x000fe20003fc6270 */
[----:B------:R-:W-:-:S02]  /*18c0*/  USHF.L.U32 UR7, UR4, 0x5, URZ ;  /* 0x0000000504077899 */ /* 0x000fc4000800063f */
[----:B------:R-:W0:Y:S01]  /*18d0*/  LDGDEPBAR ;  /* 0x00000000000079af */ /* 0x000e220000000000 */
[----:B------:R-:W-:Y:S01]  /*18e0*/  USHF.L.U64.HI UR5, UR4, UR6, UR5 ;  /* 0x0000000604057299 */ /* 0x000fe20008010205 */
[----:B-1----:R-:W-:Y:S02]  /*18f0*/  IADD3 R4, P0, R22, UR11, RZ ;  /* 0x0000000b16047c10 */ /* 0x002fe4000ff1e0ff */
[----:B------:R1:W-:Y:S01]  /*1900*/  LDGSTS.E.BYPASS.LTC128B.128 [R8+0x10080], [R22.64], !P2 ;  /* 0x1008000016087fae */ /* 0x0003e2000d101d50 */
[----:B------:R-:W-:Y:S01]  /*1910*/  USHF.L.U32 UR4, UR7, 0x1, URZ ;  /* 0x0000000107047899 */ /* 0x000fe2000800063f */
[----:B------:R-:W-:Y:S02]  /*1920*/  IADD3.X R5, R23, UR10, RZ, P0, !PT ;  /* 0x0000000a17057c10 */ /* 0x000fe400087fe4ff */
[----:B------:R1:W-:Y:S01]  /*1930*/  LDGSTS.E.BYPASS.LTC128B.128 [R8+0x12080], [R22.64+0x80], !P3 ;  /* 0x1208008016087fae */ /* 0x0003e2000d901d50 */
[----:B------:R-:W-:Y:S01]  /*1940*/  LOP3.LUT P3, RZ, R0, 0x2, RZ, 0xc0, !PT ;  /* 0x0000000200ff7812 */ /* 0x000fe2000786c0ff */
[----:B------:R-:W-:Y:S01]  /*1950*/  USHF.L.U64.HI UR5, UR7, 0x1, UR5 ;  /* 0x0000000107057899 */ /* 0x000fe20008010205 */
[----:B------:R-:W-:Y:S01]  /*1960*/  SEL R0, RZ, 0x1, P4 ;  /* 0x00000001ff007807 */ /* 0x000fe20002000000 */
[----:B------:R4:W-:Y:S01]  /*1970*/  LDGSTS.E.BYPASS.LTC128B.128 [R8+0x11080], [R4.64], !P5 ;  /* 0x1108000004087fae */ /* 0x0009e2000e901d50 */
[----:B---3--:R-:W-:-:S02]  /*1980*/  SEL R6, RZ, 0x2, P6 ;  /* 0x00000002ff067807 */ /* 0x008fc40003000000 */
[----:B------:R-:W-:Y:S01]  /*1990*/  ISETP.NE.AND P5, PT, R10, RZ, PT ;  /* 0x000000ff0a00720c */ /* 0x000fe20003fa5270 */
[----:B------:R-:W-:Y:S02]  /*19a0*/  IMAD R10, R35, c[0x0][0x238], RZ ;  /* 0x00008e00230a7a24 */ /* 0x000fe400078e02ff */
[----:B------:R-:W-:Y:S02]  /*19b0*/  IMAD.IADD R0, R6, 0x1, R0 ;  /* 0x0000000106007824 */ /* 0x000fe400078e0200 */
[----:B------:R-:W-:Y:S02]  /*19c0*/  IMAD R10, R36, c[0x0][0x23c], R10 ;  /* 0x00008f00240a7a24 */ /* 0x000fe400078e020a */
[----:B--2---:R-:W-:-:S05]  /*19d0*/  IMAD.U32 R2, RZ, RZ, UR11 ;  /* 0x0000000bff027e24 */ /* 0x004fca000f8e00ff */
[----:B------:R-:W-:-:S04]  /*19e0*/  IADD3 R2, P2, P1, R2, 0x80, R22 ;  /* 0x0000008002027810 */ /* 0x000fc8000795e016 */
[----:B------:R-:W-:Y:S02]  /*19f0*/  IADD3.X R3, RZ, UR10, R23, P2, P1 ;  /* 0x0000000aff037c10 */ /* 0x000fe400097e2417 */
[----:B------:R-:W-:Y:S02]  /*1a00*/  ISETP.LT.OR P2, PT, R9, 0x21, !P3 ;  /* 0x000000210900780c */ /* 0x000fe40005f41670 */
[----:B------:R-:W-:Y:S02]  /*1a10*/  ISETP.GT.AND P3, PT, R33, 0xf, PT ;  /* 0x0000000f2100780c */ /* 0x000fe40003f64270 */
[----:B------:R-:W-:Y:S02]  /*1a20*/  LOP3.LUT P1, RZ, R0, 0x1, RZ, 0xc0, !PT ;  /* 0x0000000100ff7812 */ /* 0x000fe4000782c0ff */
[----:B----4-:R-:W-:Y:S02]  /*1a30*/  LOP3.LUT R5, R11, 0xfffffff0, RZ, 0xc0, !PT ;  /* 0xfffffff00b057812 */ /* 0x010fe400078ec0ff */
[----:B------:R-:W-:-:S02]  /*1a40*/  ISETP.LT.OR P0, PT, R9, 0x1, !P1 ;  /* 0x000000010900780c */ /* 0x000fc40004f01670 */
[----:B------:R-:W-:Y:S01]  /*1a50*/  ISETP.LT.OR P1, PT, R9, 0x21, !P1 ;  /* 0x000000210900780c */ /* 0x000fe20004f21670 */
[----:B------:R-:W-:Y:S01]  /*1a60*/  IMAD.IADD R5, R33, 0x1, -R5 ;  /* 0x0000000121057824 */ /* 0x000fe200078e0a05 */
[----:B------:R-:W-:Y:S01]  /*1a70*/  SHF.R.S32.HI R4, RZ, 0x5, R15 ;  /* 0x00000005ff047819 */ /* 0x000fe2000001140f */
[----:B------:R2:W-:Y:S03]  /*1a80*/  LDGSTS.E.BYPASS.LTC128B.128 [R8+0x13080], [R2.64], !P2 ;  /* 0x1308000002087fae */ /* 0x0005e6000d101d50 */
[----:B------:R-:W-:-:S04]  /*1a90*/  LEA.HI R12, R15, R4, RZ, 0x1 ;  /* 0x000000040f0c7211 */ /* 0x000fc800078f08ff */
[----:B------:R-:W-:-:S05]  /*1aa0*/  LOP3.LUT R12, R12, 0xfffffffe, RZ, 0xc0, !PT ;  /* 0xfffffffe0c0c7812 */ /* 0x000fca00078ec0ff */
[----:B------:R-:W-:Y:S02]  /*1ab0*/  IMAD.IADD R13, R4, 0x1, -R12 ;  /* 0x00000001040d7824 */ /* 0x000fe400078e0a0c */
[----:B--2---:R-:W-:-:S05]  /*1ac0*/  @!P3 IMAD.SHL.U32 R2, R33, 0x10, RZ ;  /* 0x000000102102b824 */ /* 0x004fca00078e00ff */
[----:B------:R2:W-:Y:S04]  /*1ad0*/  @!P3 LDGSTS.E.BYPASS.LTC128B.128 [R2+0x20080], [R40.64] ;  /* 0x200800002802bfae */ /* 0x0005e8000b901d50 */
[----:B------:R-:W0:Y:S04]  /*1ae0*/  LDGDEPBAR ;  /* 0x00000000000079af */ /* 0x000e280000000000 */
[----:B------:R3:W-:Y:S01]  /*1af0*/  LDGSTS.E.BYPASS.LTC128B.128 [R8+0x18080], [R20.64], !P0 ;  /* 0x1808000014087fae */ /* 0x0007e2000c101d50 */
[----:B------:R-:W-:Y:S02]  /*1b00*/  LOP3.LUT P0, RZ, R0, 0x2, RZ, 0xc0, !PT ;  /* 0x0000000200ff7812 */ /* 0x000fe4000780c0ff */
[----:B------:R-:W-:-:S02]  /*1b10*/  SHF.R.S32.HI R0, RZ, 0x4, R11 ;  /* 0x00000004ff007819 */ /* 0x000fc4000001140b */
[----:B------:R-:W-:Y:S02]  /*1b20*/  ISETP.LT.OR P2, PT, R9, 0x1, !P0 ;  /* 0x000000010900780c */ /* 0x000fe40004741670 */
[----:B------:R-:W-:Y:S02]  /*1b30*/  LEA.HI R11, R11, R0, RZ, 0x1 ;  /* 0x000000000b0b7211 */ /* 0x000fe400078f08ff */
[----:B------:R-:W-:Y:S02]  /*1b40*/  ISETP.LT.OR P0, PT, R9, 0x21, !P0 ;  /* 0x000000210900780c */ /* 0x000fe40004701670 */
[----:B------:R-:W-:Y:S02]  /*1b50*/  SHF.R.S32.HI R9, RZ, 0x1f, R5 ;  /* 0x0000001fff097819 */ /* 0x000fe40000011405 */
[----:B------:R-:W-:-:S05]  /*1b60*/  LOP3.LUT R11, R11, 0xfffffffe, RZ, 0xc0, !PT ;  /* 0xfffffffe0b0b7812 */ /* 0x000fca00078ec0ff */
[----:B------:R3:W-:Y:S01]  /*1b70*/  LDGSTS.E.BYPASS.LTC128B.128 [R8+0x1a080], [R20.64+0x80], !P2 ;  /* 0x1a08008014087fae */ /* 0x0007e2000d101d50 */
[----:B--2---:R-:W-:Y:S01]  /*1b80*/  IMAD.WIDE.U32 R2, R36, c[0x0][0x238], R28 ;  /* 0x00008e0024027a25 */ /* 0x004fe200078e001c */
[----:B------:R-:W-:-:S03]  /*1b90*/  IADD3 R6, P2, R20, UR4, RZ ;  /* 0x0000000414067c10 */ /* 0x000fc6000ff5e0ff */
[----:B------:R-:W-:Y:S01]  /*1ba0*/  IMAD.IADD R3, R3, 0x1, R10 ;  /* 0x0000000103037824 */ /* 0x000fe200078e020a */
[----:B------:R-:W-:Y:S01]  /*1bb0*/  LEA.HI R10, R9, R5, RZ, 0x3 ;  /* 0x00000005090a7211 */ /* 0x000fe200078f18ff */
[----:B------:R-:W-:Y:S01]  /*1bc0*/  IMAD.IADD R212, R0, 0x1, -R11 ;  /* 0x0000000100d47824 */ /* 0x000fe200078e0a0b */
[----:B------:R-:W-:Y:S01]  /*1bd0*/  IADD3.X R7, R21, UR5, RZ, P2, !PT ;  /* 0x0000000515077c10 */ /* 0x000fe200097fe4ff */
[----:B------:R-:W-:Y:S01]  /*1be0*/  IMAD R9, R25, c[0x0][0x240], RZ ;  /* 0x0000900019097a24 */ /* 0x000fe200078e02ff */
[C---:B------:R-:W-:Y:S01]  /*1bf0*/  LOP3.LUT R0, R10.reuse, 0xfffffff8, RZ, 0xc0, !PT ;  /* 0xfffffff80a007812 */ /* 0x040fe200078ec0ff */
[----:B------:R-:W-:Y:S02]  /*1c00*/  IMAD.SHL.U32 R4, R10, 0x40, RZ ;  /* 0x000000400a047824 */ /* 0x000fe400078e00ff */
[----:B------:R1:W-:Y:S01]  /*1c10*/  LDGSTS.E.BYPASS.LTC128B.128 [R8+0x19080], [R6.64], !P1 ;  /* 0x1908000006087fae */ /* 0x0003e2000c901d50 */
[----:B------:R-:W-:Y:S02]  /*1c20*/  IMAD R12, R30, c[0x0][0x244], R9 ;  /* 0x000091001e0c7a24 */ /* 0x000fe400078e0209 */
[----:B------:R-:W-:Y:S01]  /*1c30*/  IMAD.IADD R5, R5, 0x1, -R0 ;  /* 0x0000000105057824 */ /* 0x000fe200078e0a00 */
[----:B------:R1:W-:Y:S01]  /*1c40*/  LDGSTS.E.BYPASS.LTC128B.128 [R8+0x1b080], [R6.64+0x80], !P0 ;  /* 0x1b08008006087fae */ /* 0x0003e2000c101d50 */
[----:B------:R-:W-:Y:S01]  /*1c50*/  @!P3 IMAD.SHL.U32 R0, R33, 0x10, RZ ;  /* 0x000000102100b824 */ /* 0x000fe200078e00ff */
[----:B------:R-:W-:-:S04]  /*1c60*/  PLOP3.LUT P0, PT, PT, PT, UP0, 0x80, 0x0 ;  /* 0x000000000000781c */ /* 0x000fc80003f0f008 */
[----:B------:R2:W-:Y:S01]  /*1c70*/  @!P3 LDGSTS.E.BYPASS.LTC128B.128 [R0+0x20280], [R38.64] ;  /* 0x202800002600bfae */ /* 0x0005e2000b901d50 */
[----:B---3--:R-:W-:-:S03]  /*1c80*/  IMAD.WIDE.U32 R20, R30, c[0x0][0x240], R2 ;  /* 0x000090001e147a25 */ /* 0x008fc600078e0002 */
[----:B------:R-:W0:Y:S01]  /*1c90*/  LDGDEPBAR ;  /* 0x00000000000079af */ /* 0x000e220000000000 */
[----:B------:R-:W-:-:S03]  /*1ca0*/  IMAD.SHL.U32 R3, R5, 0x40, RZ ;  /* 0x0000004005037824 */ /* 0x000fc600078e00ff */
[----:B------:R1:W-:Y:S01]  /*1cb0*/  STL.64 [R1+0x28], R20 ;  /* 0x0000281401007387 */ /* 0x0003e20000100a00 */
[----:B------:R-:W-:Y:S01]  /*1cc0*/  IMAD.SHL.U32 R2, R212, 0x8, RZ ;  /* 0x00000008d4027824 */ /* 0x000fe200078e00ff */
[----:B------:R-:W-:Y:S02]  /*1cd0*/  LOP3.LUT R3, R3, 0x1c0, RZ, 0xc0, !PT ;  /* 0x000001c003037812 */ /* 0x000fe400078ec0ff */
[----:B------:R-:W0:Y:S02]  /*1ce0*/  LDGDEPBAR ;  /* 0x00000000000079af */ /* 0x000e240000000000 */
[----:B------:R-:W-:Y:S02]  /*1cf0*/  LOP3.LUT R11, R3, 0x8, R2, 0xf8, !PT ;  /* 0x00000008030b7812 */ /* 0x000fe400078ef802 */
[----:B------:R-:W-:Y:S02]  /*1d00*/  SHF.R.U32.HI R9, RZ, 0x3, R3 ;  /* 0x00000003ff097819 */ /* 0x000fe40000011603 */
[----:B------:R-:W-:-:S02]  /*1d10*/  LOP3.LUT R2, R4, 0xfffffe00, RZ, 0xc0, !PT ;  /* 0xfffffe0004027812 */ /* 0x000fc400078ec0ff */
[----:B------:R-:W-:Y:S01]  /*1d20*/  LOP3.LUT R4, R11, R9, RZ, 0x3c, !PT ;  /* 0x000000090b047212 */ /* 0x000fe200078e3cff */
[----:B--2---:R-:W-:-:S05]  /*1d30*/  IMAD.SHL.U32 R0, R26, 0x8, RZ ;  /* 0x000000081a007824 */ /* 0x004fca00078e00ff */
[----:B------:R-:W-:Y:S01]  /*1d40*/  LOP3.LUT R14, R0, 0x18, RZ, 0xc0, !PT ;  /* 0x00000018000e7812 */ /* 0x000fe200078ec0ff */
[----:B------:R-:W-:-:S05]  /*1d50*/  IMAD.SHL.U32 R0, R212, 0x20, RZ ;  /* 0x00000020d4007824 */ /* 0x000fca00078e00ff */
[----:B------:R-:W-:Y:S01]  /*1d60*/  LOP3.LUT R10, R14, 0x20, R0, 0xf8, !PT ;  /* 0x000000200e0a7812 */ /* 0x000fe200078ef800 */
[----:B------:R-:W-:-:S03]  /*1d70*/  IMAD.SHL.U32 R0, R13, 0x400, RZ ;  /* 0x000004000d007824 */ /* 0x000fc600078e00ff */
[----:B------:R-:W-:Y:S02]  /*1d80*/  LOP3.LUT R3, R9, R10, R3, 0x1e, !PT ;  /* 0x0000000a09037212 */ /* 0x000fe400078e1e03 */
        /* <DEDUP_REMOVED lines=8> */
[----:B------:R-:W-:Y:S05]  /*1e10*/  @!P0 BRA `(.L_x_1294) ;  /* 0x0000015000008947 */ /* 0x000fea0003800000 */
[----:B-1----:R-:W-:Y:S01]  /*1e20*/  IADD3 R2, P0, R6, UR4, RZ ;  /* 0x0000000406027c10 */ /* 0x002fe2000ff1e0ff */
[----:B------:R-:W-:Y:S01]  /*1e30*/  IMAD.U32 R4, RZ, RZ, UR14 ;  /* 0x0000000eff047e24 */ /* 0x000fe2000f8e00ff */
[----:B------:R-:W-:Y:S01]  /*1e40*/  ISETP.GE.AND P1, PT, R16, c[0x0][0x1fc], PT ;  /* 0x00007f0010007a0c */ /* 0x000fe20003f26270 */
[----:B------:R-:W-:Y:S01]  /*1e50*/  BSSY B0, `(.L_x_1294) ;  /* 0x0000011000007945 */ /* 0x000fe20003800000 */
[----:B------:R-:W-:-:S02]  /*1e60*/  IADD3.X R3, R7, UR5, RZ, P0, !PT ;  /* 0x0000000507037c10 */ /* 0x000fc400087fe4ff */
[----:B------:R-:W-:Y:S02]  /*1e70*/  IADD3 R6, P0, R2, UR4, RZ ;  /* 0x0000000402067c10 */ /* 0x000fe4000ff1e0ff */
[----:B------:R-:W-:Y:S02]  /*1e80*/  IADD3 R4, R4, -0x40, -R37 ;  /* 0xffffffc004047810 */ /* 0x000fe40007ffe825 */
        /* <DEDUP_REMOVED lines=13> */
.L_x_1295:
[----:B------:R-:W-:Y:S05]  /*1f60*/  BSYNC B0 ;  /* 0x0000000000007941 */ /* 0x000fea0003800000 */
.L_x_1294:
[----:B-1----:R-:W-:Y:S01]  /*1f70*/  LEA.HI R7, R34, R33, RZ, 0x2 ;  /* 0x0000002122077211 */ /* 0x002fe200078f10ff */
        /* <DEDUP_REMOVED lines=139> */
.L_x_1298:
        /* <DEDUP_REMOVED lines=167> */
[----:B-----5:R-:W-:Y:S02]  /*32a0*/  ISETP.NE.AND P2, PT, R240, RZ, PT ;  /* 0x000000fff000720c */ /* 0x020fe40003f45270 */
        /* <DEDUP_REMOVED lines=28> */
.L_x_1296:
        /* <DEDUP_REMOVED lines=500> */
.L_x_1297:
        /* <DEDUP_REMOVED lines=298> */
.L_x_1293:
        /* <DEDUP_REMOVED lines=10> */
[----:B------:R-:W-:Y:S01]  /*66f0*/  IMAD.MOV.U32 R2, RZ, RZ, c[0x0][0x338] ;  /* 0x0000ce00ff027624 */ /* 0x000fe200078e00ff */
[----:B---3--:R-:W-:Y:S01]  /*6700*/  USHF.L.U32 UR5, UR5, 0xe, URZ ;  /* 0x0000000e05057899 */ /* 0x008fe2000800063f */
[----:B----4-:R-:W-:Y:S01]  /*6710*/  SHF.R.S32.HI R6, RZ, 0x1f, R5 ;  /* 0x0000001fff067819 */ /* 0x010fe20000011405 */
[----:B------:R-:W-:Y:S02]  /*6720*/  BAR.SYNC.DEFER_BLOCKING 0x1, 0x100 ;  /* 0x0044000000007b1d */ /* 0x000fe40000010000 */
[----:B------:R-:W-:Y:S01]  /*6730*/  ISETP.NE.AND P1, PT, R2, 0x1, PT ;  /* 0x000000010200780c */ /* 0x000fe20003f25270 */
[----:B------:R-:W-:-:S12]  /*6740*/  USHF.R.S32.HI UR4, URZ, 0x1f, UR5 ;  /* 0x0000001f3f047899 */ /* 0x000fd80008011405 */
[----:B-1----:R-:W-:-:S04]  /*6750*/  @P1 IMAD.HI.U32 R4, R3, c[0x0][0x33c], RZ ;  /* 0x0000cf0003041a27 */ /* 0x002fc800078e00ff */
[----:B--2---:R-:W-:-:S05]  /*6760*/  @P0 IMAD R0, R9, 0x80, R0 ;  /* 0x0000008009000824 */ /* 0x004fca00078e0200 */
[----:B------:R-:W-:-:S04]  /*6770*/  @P0 SHF.R.S32.HI R2, RZ, 0x1f, R0 ;  /* 0x0000001fff020819 */ /* 0x000fc80000011400 */
[----:B------:R-:W-:Y:S01]  /*6780*/  @P0 LEA.HI R2, R2, R0, RZ, 0x7 ;  /* 0x0000000002020211 */ /* 0x000fe200078f38ff */
[----:B------:R-:W-:Y:S01]  /*6790*/  IMAD.MOV.U32 R0, RZ, RZ, R3 ;  /* 0x000000ffff007224 */ /* 0x000fe200078e0003 */
[----:B------:R-:W-:Y:S02]  /*67a0*/  @P1 SHF.R.U32.HI R0, RZ, c[0x0][0x340], R4 ;  /* 0x0000d000ff001a19 */ /* 0x000fe40000011604 */
[----:B------:R-:W-:Y:S02]  /*67b0*/  @P0 SHF.L.U32 R2, R2, 0x7, RZ ;  /* 0x0000000702020819 */ /* 0x000fe400000006ff */
[----:B------:R-:W-:Y:S02]  /*67c0*/  SHF.R.S32.HI R4, RZ, 0x1f, R0 ;  /* 0x0000001fff047819 */ /* 0x000fe40000011400 */
[----:B------:R-:W-:-:S04]  /*67d0*/  @P0 LOP3.LUT R2, R2, 0xffffc000, RZ, 0xc0, !PT ;  /* 0xffffc00002020812 */ /* 0x000fc800078ec0ff */
        /* <DEDUP_REMOVED lines=12> */
[----:B------:R-:W-:Y:S01]  /*68a0*/  SEL R6, R9, RZ, !P0 ;  /* 0x000000ff09067207 */ /* 0x000fe20004000000 */
[----:B------:R-:W-:Y:S01]  /*68b0*/  IMAD.IADD R5, R5, 0x1, R7 ;  /* 0x0000000105057824 */ /* 0x000fe200078e0207 */
[----:B------:R-:W-:Y:S01]  /*68c0*/  IADD3 R3, R3, R8, RZ ;  /* 0x0000000803037210 */ /* 0x000fe20007ffe0ff */
[C---:B------:R-:W-:Y:S02]  /*68d0*/  IMAD R10, R0.reuse, c[0x0][0x330], RZ ;  /* 0x0000cc00000a7a24 */ /* 0x040fe400078e02ff */
[----:B------:R-:W-:Y:S02]  /*68e0*/  IMAD R0, R0, c[0x0][0x308], RZ ;  /* 0x0000c20000007a24 */ /* 0x000fe400078e02ff */
[----:B------:R-:W-:-:S02]  /*68f0*/  IMAD R10, R6, c[0x0][0x334], R10 ;  /* 0x0000cd00060a7a24 */ /* 0x000fc400078e020a */
[----:B------:R-:W-:-:S04]  /*6900*/  IMAD.WIDE.U32 R8, R6, c[0x0][0x330], R4 ;  /* 0x0000cc0006087a25 */ /* 0x000fc800078e0004 */
[----:B------:R-:W-:Y:S01]  /*6910*/  IMAD R0, R6, c[0x0][0x30c], R0 ;  /* 0x0000c30006007a24 */ /* 0x000fe200078e0200 */
[----:B------:R-:W-:Y:S01]  /*6920*/  LEA R4, P1, R8, c[0x0][0x310], 0x2 ;  /* 0x0000c40008047a11 */ /* 0x000fe200078210ff */
[----:B------:R-:W-:-:S04]  /*6930*/  IMAD.WIDE.U32 R6, R6, c[0x0][0x308], R2 ;  /* 0x0000c20006067a25 */ /* 0x000fc800078e0002 */
[----:B------:R-:W-:Y:S01]  /*6940*/  IMAD.IADD R3, R9, 0x1, R10 ;  /* 0x0000000109037824 */ /* 0x000fe200078e020a */
[----:B------:R-:W-:Y:S02]  /*6950*/  IADD3 R0, R7, R0, RZ ;  /* 0x0000000007007210 */ /* 0x000fe40007ffe0ff */
[----:B------:R-:W-:Y:S02]  /*6960*/  LEA R2, P0, R6, c[0x0][0x2e8], 0x2 ;  /* 0x0000ba0006027a11 */ /* 0x000fe400078010ff */
[----:B------:R-:W-:Y:S02]  /*6970*/  LEA.HI.X R5, R8, c[0x0][0x314], R3, 0x2, P1 ;  /* 0x0000c50008057a11 */ /* 0x000fe400008f1403 */
[----:B------:R-:W-:-:S03]  /*6980*/  LEA.HI.X R3, R6, c[0x0][0x2ec], R0, 0x2, P0 ;  /* 0x0000bb0006037a11 */ /* 0x000fc600000f1400 */
        /* <DEDUP_REMOVED lines=129> */
.L_x_1299:
        /* <DEDUP_REMOVED lines=14> */
.L_x_2323:


//--------------------- .text._ZN7cutlass13device_kernelIN5flash19enable_sm80_to_sm89INS1_16FlashAttnBwdSm80INS1_25CollectiveMainloopBwdSm80ILi2ELi2EN4cute5tupleIJNS5_1CILi64EEENS7_ILi128EEES9_EEENS_6half_tEfNS_4arch4Sm80ELb0ELb0ELb0ELb1ELb1ELb0ELb0ELb0ELi2ELi2ELi2ELi2ELb0EEENS1_24CollectiveEpilogueBwdGQAISA_fSD_Li256ELb1ELb1EEENS1_19SingleTileSchedulerILb1ELb0ELb0ELi128EEEEEEEEEvNT_6ParamsE --------------------------
	.section	.text._ZN7cutlass13device_kernelIN5flash19enable_sm80_to_sm89INS1_16FlashAttnBwdSm80INS1_25CollectiveMainloopBwdSm80ILi2ELi2EN4cute5tupleIJNS5_1CILi64EEENS7_ILi128EEES9_EEENS_6half_tEfNS_4arch4Sm80ELb0ELb0ELb0ELb1ELb1ELb0ELb0ELb0ELi2ELi2ELi2ELi2ELb0EEENS1_24CollectiveEpilogueBwdGQAISA_fSD_Li256ELb1ELb1EEENS1_19SingleTileSchedulerILb1ELb0ELb0ELi128EEEEEEEEEvNT_6ParamsE,"ax",@progbits
	.sectioninfo	@"SHI_REGISTERS=255"
	.align	128
.text._ZN7cutlass13device_kernelIN5flash19enable_sm80_to_sm89INS1_16FlashAttnBwdSm80INS1_25CollectiveMainloopBwdSm80ILi2ELi2EN4cute5tupleIJNS5_1CILi64EEENS7_ILi128EEES9_EEENS_6half_tEfNS_4arch4Sm80ELb0ELb0ELb0ELb1ELb1ELb0ELb0ELb0ELi2ELi2ELi2ELi2ELb0EEENS1_24CollectiveEpilogueBwdGQAISA_fSD_Li256ELb1ELb1EEENS1_19SingleTileSchedulerILb1ELb0ELb0ELi128EEEEEEEEEvNT_6ParamsE:
        .type           _ZN7cutlass13device_kernelIN5flash19enable_sm80_to_sm89INS1_16FlashAttnBwdSm80INS1_25CollectiveMainloopBwdSm80ILi2ELi2EN4cute5tupleIJNS5_1CILi64EEENS7_ILi128EEES9_EEENS_6half_tEfNS_4arch4Sm80ELb0ELb0ELb0ELb1ELb1ELb0ELb0ELb0ELi2ELi2ELi2ELi2ELb0EEENS1_24CollectiveEpilogueBwdGQAISA_fSD_Li256ELb1ELb1EEENS1_19SingleTileSchedulerILb1ELb0ELb0ELi128EEEEEEEEEvNT_6ParamsE,@function
        .size           _ZN7cutlass13device_kernelIN5flash19enable_sm80_to_sm89INS1_16FlashAttnBwdSm80INS1_25CollectiveMainloopBwdSm80ILi2ELi2EN4cute5tupleIJNS5_1CILi64EEENS7_ILi128EEES9_EEENS_6half_tEfNS_4arch4Sm80ELb0ELb0ELb0ELb1ELb1ELb0ELb0ELb0ELi2ELi2ELi2ELi2ELb0EEENS1_24CollectiveEpilogueBwdGQAISA_fSD_Li256ELb1ELb1EEENS1_19SingleTileSchedulerILb1ELb0ELb0ELi128EEEEEEEEEvNT_6ParamsE,(.L_x_2324 - _ZN7cutlass13device_kernelIN5flash19enable_sm80_to_sm89INS1_16FlashAttnBwdSm80INS1_25CollectiveMainloopBwdSm80ILi2ELi2EN4cute5tupleIJNS5_1CILi64EEENS7_ILi128EEES9_EEENS_6half_tEfNS_4arch4Sm80ELb0ELb0ELb0ELb1ELb1ELb0ELb0ELb0ELi2ELi2ELi2ELi2ELb0EEENS1_24CollectiveEpilogueBwdGQAISA_fSD_Li256ELb1ELb1EEENS1_19SingleTileSchedulerILb1ELb0ELb0ELi128EEEEEEEEEvNT_6ParamsE)
        .other          _ZN7cutlass13device_kernelIN5flash19enable_sm80_to_sm89INS1_16FlashAttnBwdSm80INS1_25CollectiveMainloopBwdSm80ILi2ELi2EN4cute5tupleIJNS5_1CILi64EEENS7_ILi128EEES9_EEENS_6half_tEfNS_4arch4Sm80ELb0ELb0ELb0ELb1ELb1ELb0ELb0ELb0ELi2ELi2ELi2ELi2ELb0EEENS1_24CollectiveEpilogueBwdGQAISA_fSD_Li256ELb1ELb1EEENS1_19SingleTileSchedulerILb1ELb0ELb0ELi128EEEEEEEEEvNT_6ParamsE,@"STO_CUDA_ENTRY STV_DEFAULT"
_ZN7cutlass13device_kernelIN5flash19enable_sm80_to_sm89INS1_16FlashAttnBwdSm80INS1_25CollectiveMainloopBwdSm80ILi2ELi2EN4cute5tupleIJNS5_1CILi64EEENS7_ILi128EEES9_EEENS_6half_tEfNS_4arch4Sm80ELb0ELb0ELb0ELb1ELb1ELb0ELb0ELb0ELi2ELi2ELi2ELi2ELb0EEENS1_24CollectiveEpilogueBwdGQAISA_fSD_Li256ELb1ELb1EEENS1_19SingleTileSchedulerILb1ELb0ELb0ELi128EEEEEEEEEvNT_6ParamsE:
        /* <DEDUP_REMOVED lines=18> */
.L_x_1301:
        /* <DEDUP_REMOVED lines=8> */
.L_x_1303:
[----:B------:R-:W-:Y:S02]  /*01a0*/  MOV R0, c[0x0][0x3ac] ;  /* 0x0000eb0000007a02 */ /* 0x000fe40000000f00 */
.L_x_1302:
[----:B-1----:R-:W-:-:S05]  /*01b0*/  IMAD.SHL.U32 R2, R18, 0x80, RZ ;  /* 0x0000008012027824 */ /* 0x002fca00078e00ff */
[----:B-----5:R-:W-:-:S04]  /*01c0*/  ISETP.GE.AND P0, PT, R2, R0, PT ;  /* 0x000000000200720c */ /* 0x020fc80003f06270 */
[----:B------:R-:W-:-:S05]  /*01d0*/  SEL R0, R5, 0xffffffff, !P0 ;  /* 0xffffffff05007807 */ /* 0x000fca0004000000 */
[----:B------:R1:W-:Y:S01]  /*01e0*/  STL [R1+0x44], R0 ;  /* 0x0000440001007387 */ /* 0x0003e20000100800 */
[----:B------:R-:W-:Y:S05]  /*01f0*/  BRA `(.L_x_1304) ;  /* 0x0000012000007947 */ /* 0x000fea0003800000 */
.L_x_1300:
[----:B---34-:R-:W-:-:S04]  /*0200*/  ISETP.NE.U32.AND P0, PT, RZ, c[0x0][0x3c8], PT ;  /* 0x0000f200ff007a0c */ /* 0x018fc80003f05070 */
[----:B------:R-:W-:-:S13]  /*0210*/  ISETP.NE.AND.EX P0, PT, RZ, c[0x0][0x3cc], PT, P0 ;  /* 0x0000f300ff007a0c */ /* 0x000fda0003f05300 */
[----:B------:R-:W-:Y:S05]  /*0220*/  @!P0 BRA `(.L_x_1305) ;  /* 0x0000002000008947 */ /* 0x000fea0003800000 */
[----:B------:R1:W5:Y:S01]  /*0230*/  LDG.E R0, [R2.64] ;  /* 0x0000001002007981 */ /* 0x000362000c1e1900 */
[----:B------:R-:W-:Y:S05]  /*0240*/  BRA `(.L_x_1306) ;  /* 0x0000009000007947 */ /* 0x000fea0003800000 */
.L_x_1305:
        /* <DEDUP_REMOVED lines=8> */
.L_x_1307:
[----:B------:R-:W-:Y:S02]  /*02d0*/  MOV R0, c[0x0][0x3ac] ;  /* 0x0000eb0000007a02 */ /* 0x000fe40000000f00 */
.L_x_1306:
[----:B-1----:R-:W-:-:S05]  /*02e0*/  IMAD.SHL.U32 R2, R18, 0x80, RZ ;  /* 0x0000008012027824 */ /* 0x002fca00078e00ff */
[----:B-----5:R-:W-:-:S04]  /*02f0*/  ISETP.GE.AND P0, PT, R2, R0, PT ;  /* 0x000000000200720c */ /* 0x020fc80003f06270 */
[----:B------:R-:W-:-:S05]  /*0300*/  SEL R0, R5, 0xffffffff, !P0 ;  /* 0xffffffff05007807 */ /* 0x000fca0004000000 */
[----:B------:R1:W-:Y:S04]  /*0310*/  STL [R1+0x44], R0 ;  /* 0x0000440001007387 */ /* 0x0003e80000100800 */
.L_x_1304:
        /* <DEDUP_REMOVED lines=37> */
.L_x_1308:
[----:B--2---:R-:W-:-:S04]  /*0570*/  ISETP.NE.U32.AND P0, PT, RZ, c[0x0][0x2e0], PT ;  /* 0x0000b800ff007a0c */ /* 0x004fc80003f05070 */
[----:B------:R-:W-:-:S13]  /*0580*/  ISETP.NE.AND.EX P0, PT, RZ, c[0x0][0x2e4], PT, P0 ;  /* 0x0000b900ff007a0c */ /* 0x000fda0003f05300 */
[----:B------:R-:W-:Y:S05]  /*0590*/  @!P0 BRA `(.L_x_1309) ;  /* 0x0000003000008947 */ /* 0x000fea0003800000 */
[----:B------:R-:W-:-:S05]  /*05a0*/  IMAD.WIDE R2, R168, R9, c[0x0][0x2e0] ;  /* 0x0000b800a8027625 */ /* 0x000fca00078e0209 */
[----:B------:R1:W5:Y:S01]  /*05b0*/  LDG.E R17, [R2.64] ;  /* 0x0000001002117981 */ /* 0x000362000c1e1900 */
[----:B------:R-:W-:Y:S05]  /*05c0*/  BRA `(.L_x_1310) ;  /* 0x0000004000007947 */ /* 0x000fea0003800000 */
.L_x_1309:
[----:B------:R-:W-:Y:S05]  /*05d0*/  @!P4 BRA `(.L_x_1310) ;  /* 0x000000300000c947 */ /* 0x000fea0003800000 */
[----:B------:R1:W2:Y:S04]  /*05e0*/  LDG.E R0, [R2.64] ;  /* 0x0000001002007981 */ /* 0x0002a8000c1e1900 */
[----:B-1----:R-:W2:Y:S02]  /*05f0*/  LDG.E R2, [R2.64+0x4] ;  /* 0x0000041002027981 */ /* 0x002ea4000c1e1900 */
[----:B--2---:R-:W-:Y:S02]  /*0600*/  IADD3 R17, -R0, R2, RZ ;  /* 0x0000000200117210 */ /* 0x004fe40007ffe1ff */
.L_x_1310:
        /* <DEDUP_REMOVED lines=405> */
.L_x_1313:
[----:B------:R-:W-:Y:S05]  /*1f60*/  BSYNC B0 ;  /* 0x0000000000007941 */ /* 0x000fea0003800000 */
.L_x_1312:
        /* <DEDUP_REMOVED lines=140> */
.L_x_1316:
        /* <DEDUP_REMOVED lines=196> */
.L_x_1314:
        /* <DEDUP_REMOVED lines=500> */
.L_x_1315:
        /* <DEDUP_REMOVED lines=298> */
.L_x_1311:
        /* <DEDUP_REMOVED lines=37> */
[----:B----4-:R-:W-:-:S05]  /*68a0*/  @P0 IMAD R2, R11, 0x80, R2 ;  /* 0x000000800b020824 */ /* 0x010fca00078e0202 */
[----:B------:R-:W-:-:S04]  /*68b0*/  @P0 SHF.R.S32.HI R3, RZ, 0x1f, R2 ;  /* 0x0000001fff030819 */ /* 0x000fc80000011402 */
[----:B------:R-:W-:-:S05]  /*68c0*/  @P0 LEA.HI R2, R3, R2, RZ, 0x7 ;  /* 0x0000000203020211 */ /* 0x000fca00078f38ff */
[----:B------:R-:W-:-:S05]  /*68d0*/  @P0 IMAD.SHL.U32 R2, R2, 0x80, RZ ;  /* 0x0000008002020824 */ /* 0x000fca00078e00ff */
[----:B------:R-:W-:-:S04]  /*68e0*/  @P0 LOP3.LUT R8, R2, 0xffffc000, RZ, 0xc0, !PT ;  /* 0xffffc00002080812 */ /* 0x000fc800078ec0ff */
[----:B------:R-:W-:Y:S02]  /*68f0*/  @P0 SHF.R.S32.HI R9, RZ, 0x1f, R8 ;  /* 0x0000001fff090819 */ /* 0x000fe40000011408 */
[----:B------:R-:W-:Y:S01]  /*6900*/  @!P0 CS2R R8, SRZ ;  /* 0x0000000000088805 */ /* 0x000fe2000001ff00 */
[----:B------:R-:W-:Y:S05]  /*6910*/  @P2 BRA `(.L_x_1318) ;  /* 0x0000005000002947 */ /* 0x000fea0003800000 */
.L_x_1319:
[----:B------:R-:W2:Y:S01]  /*6920*/  LDG.E.STRONG.GPU R0, [R4.64] ;  /* 0x0000001004007981 */ /* 0x000ea2000c1ef900 */
[----:B------:R-:W-:Y:S01]  /*6930*/  YIELD ;  /* 0x0000000000007946 */ /* 0x000fe20003800000 */
[----:B--2---:R-:W-:Y:S01]  /*6940*/  ISETP.NE.AND P0, PT, R0, R6, PT ;  /* 0x000000060000720c */ /* 0x004fe20003f05270 */
[----:B------:R-:W-:-:S12]  /*6950*/  CCTL.IVALL ;  /* 0x00000000ff00798f */ /* 0x000fd80002000000 */
[----:B------:R-:W-:Y:S05]  /*6960*/  @P0 BRA `(.L_x_1319) ;  /* 0xffffffb000000947 */ /* 0x000fea000383ffff */
.L_x_1318:
[----:B------:R-:W-:Y:S05]  /*6970*/  BSYNC B0 ;  /* 0x0000000000007941 */ /* 0x000fea0003800000 */
.L_x_1317:
[----:B-----5:R-:W-:Y:S01]  /*6980*/  MOV R17, 0xffffffff ;  /* 0xffffffff00117802 */ /* 0x020fe20000000f00 */
[----:B------:R-:W-:Y:S05]  /*6990*/  BRA.CONV ~URZ, `(.L_x_1320) ;  /* 0x000000237f007947 */ /* 0x000fea000b800000 */
[----:B------:R-:W-:Y:S02]  /*69a0*/  MOV R2, 0x69c0 ;  /* 0x000069c000027802 */ /* 0x000fe40000000f00 */
[----:B------:R-:W-:Y:S05]  /*69b0*/  CALL.REL.NOINC `($__internal_7_$__cuda_sm70_warpsync) ;  /* 0x00000c9000007944 */ /* 0x000fea0003c00000 */
.L_x_1320:
[----:B------:R-:W-:Y:S01]  /*69c0*/  USHF.L.U32 UR5, UR6, 0xe, URZ ;  /* 0x0000000e06057899 */ /* 0x000fe2000800063f */
[----:B------:R-:W-:Y:S01]  /*69d0*/  SHF.R.S32.HI R2, RZ, 0x1f, R10 ;  /* 0x0000001fff027819 */ /* 0x000fe2000001140a */
[----:B------:R-:W-:Y:S01]  /*69e0*/  IMAD R0, R13, c[0x0][0x328], RZ ;  /* 0x0000ca000d007a24 */ /* 0x000fe200078e02ff */
[----:B------:R-:W-:-:S06]  /*69f0*/  NOP ;  /* 0x0000000000007918 */ /* 0x000fcc0000000000 */
[----:B------:R-:W-:Y:S01]  /*6a00*/  USHF.R.S32.HI UR4, URZ, 0x1f, UR5 ;  /* 0x0000001f3f047899 */ /* 0x000fe20008011405 */
[----:B------:R-:W-:Y:S01]  /*6a10*/  IADD3 R10, P1, P0, R8, UR5, R10 ;  /* 0x00000005080a7c10 */ /* 0x000fe2000f83e00a */
[----:B------:R-:W-:Y:S02]  /*6a20*/  IMAD R0, R7, c[0x0][0x32c], R0 ;  /* 0x0000cb0007007a24 */ /* 0x000fe400078e0200 */
[----:B------:R-:W-:Y:S02]  /*6a30*/  IMAD R8, R16, c[0x0][0x330], RZ ;  /* 0x0000cc0010087a24 */ /* 0x000fe400078e02ff */
[----:B------:R-:W-:-:S05]  /*6a40*/  IADD3.X R11, R9, UR4, R2, P1, P0 ;  /* 0x00000004090b7c10 */ /* 0x000fca0008fe0402 */
        /* <DEDUP_REMOVED lines=73> */
[----:B------:R-:W-:Y:S05]  /*6ee0*/  CALL.REL.NOINC `($__internal_7_$__cuda_sm70_warpsync) ;  /* 0x0000076000007944 */ /* 0x000fea0003c00000 */
.L_x_1321:
        /* <DEDUP_REMOVED lines=12> */
.L_x_1323:
[----:B------:R-:W-:Y:S05]  /*6fb0*/  BSYNC B0 ;  /* 0x0000000000007941 */ /* 0x000fea0003800000 */
.L_x_1322:
[----:B--2---:R-:W-:Y:S01]  /*6fc0*/  IADD3 R4, P0, R14, c[0x0][0x348], RZ ;  /* 0x0000d2000e047a10 */ /* 0x004fe20007f1e0ff */
[----:B------:R-:W-:Y:S03]  /*6fd0*/  BSSY B0, `(.L_x_1324) ;  /* 0x0000008000007945 */ /* 0x000fe60003800000 */
[----:B------:R-:W-:Y:S01]  /*6fe0*/  IADD3.X R5, R15, c[0x0][0x34c], RZ, P0, !PT ;  /* 0x0000d3000f057a10 */ /* 0x000fe200007fe4ff */
[----:B------:R-:W-:Y:S05]  /*6ff0*/  @P2 BRA `(.L_x_1325) ;  /* 0x0000005000002947 */ /* 0x000fea0003800000 */
.L_x_1326:
[----:B------:R-:W2:Y:S01]  /*7000*/  LDG.E.STRONG.GPU R0, [R4.64] ;  /* 0x0000001004007981 */ /* 0x000ea2000c1ef900 */
[----:B------:R-:W-:Y:S01]  /*7010*/  YIELD ;  /* 0x0000000000007946 */ /* 0x000fe20003800000 */
[----:B--2---:R-:W-:Y:S01]  /*7020*/  ISETP.NE.AND P0, PT, R0, R6, PT ;  /* 0x000000060000720c */ /* 0x004fe20003f05270 */
[----:B------:R-:W-:-:S12]  /*7030*/  CCTL.IVALL ;  /* 0x00000000ff00798f */ /* 0x000fd80002000000 */
[----:B------:R-:W-:Y:S05]  /*7040*/  @P0 BRA `(.L_x_1326) ;  /* 0xffffffb000000947 */ /* 0x000fea000383ffff */
.L_x_1325:
[----:B------:R-:W-:Y:S05]  /*7050*/  BSYNC B0 ;  /* 0x0000000000007941 */ /* 0x000fea0003800000 */
.L_x_1324:
[----:B------:R-:W-:Y:S05]  /*7060*/  BRA.CONV ~URZ, `(.L_x_1327) ;  /* 0x000000237f007947 */ /* 0x000fea000b800000 */
[----:B-1----:R-:W-:Y:S02]  /*7070*/  MOV R2, 0x7090 ;  /* 0x0000709000027802 */ /* 0x002fe40000000f00 */
[----:B------:R-:W-:Y:S05]  /*7080*/  CALL.REL.NOINC `($__internal_7_$__cuda_sm70_warpsync) ;  /* 0x000005c000007944 */ /* 0x000fea0003c00000 */
.L_x_1327:
        /* <DEDUP_REMOVED lines=80> */
.L_x_1328:
        /* <DEDUP_REMOVED lines=12> */
        .weak           $__internal_7_$__cuda_sm70_warpsync
        .type           $__internal_7_$__cuda_sm70_warpsync,@function
        .size           $__internal_7_$__cuda_sm70_warpsync,(.L_x_2324 - $__internal_7_$__cuda_sm70_warpsync)
$__internal_7_$__cuda_sm70_warpsync:
[----:B------:R-:W-:Y:S01]  /*7650*/  MOV R3, 0x0 ;  /* 0x0000000000037802 */ /* 0x000fe20000000f00 */
[----:B------:R-:W-:Y:S04]  /*7660*/  WARPSYNC R17 ;  /* 0x0000001100007348 */ /* 0x000fe80003800000 */
[----:B------:R-:W-:Y:S05]  /*7670*/  RET.REL.NODEC R2 `(_ZN7cutlass13device_kernelIN5flash19enable_sm80_to_sm89INS1_16FlashAttnBwdSm80INS1_25CollectiveMainloopBwdSm80ILi2ELi2EN4cute5tupleIJNS5_1CILi64EEENS7_ILi128EEES9_EEENS_6half_tEfNS_4arch4Sm80ELb0ELb0ELb0ELb1ELb1ELb0ELb0ELb0ELi2ELi2ELi2ELi2ELb0EEENS1_24CollectiveEpilogueBwdGQAISA_fSD_Li256ELb1ELb1EEENS1_19SingleTileSchedulerILb1ELb0ELb0ELi128EEEEEEEEEvNT_6ParamsE) ;  /* 0xffff898002007950 */ /* 0x000fea0003c3ffff */
.L_x_1329:
        /* <DEDUP_REMOVED lines=16> */
.L_x_2324:


//--------------------- .text._ZN7cutlass13device_kernelIN5flash19enable_sm80_to_sm89INS1_16FlashAttnBwdSm80INS1_25CollectiveMainloopBwdSm80ILi2ELi2EN4cute5tupleIJNS5_1CILi64EEENS7_ILi128EEES9_EEENS_6half_tEfNS_4arch4Sm80ELb0ELb1ELb0ELb0ELb0ELb0ELb0ELb0ELi2ELi2ELi2ELi2ELb0EEENS1_21CollectiveEpilogueBwdISA_SB_SD_Li256ELb0ELb0ELi4EEENS1_19SingleTileSchedulerILb0ELb0ELb0ELi128EEEEEEEEEvNT_6ParamsE --------------------------
	.section	.text._ZN7cutlass13device_kernelIN5flash19enable_sm80_to_sm89INS1_16FlashAttnBwdSm80INS1_25CollectiveMainloopBwdSm80ILi2ELi2EN4cute5tupleIJNS5_1CILi64EEENS7_ILi128EEES9_EEENS_6half_tEfNS_4arch4Sm80ELb0ELb1ELb0ELb0ELb0ELb0ELb0ELb0ELi2ELi2ELi2ELi2ELb0EEENS1_21CollectiveEpilogueBwdISA_SB_SD_Li256ELb0ELb0ELi4EEENS1_19SingleTileSchedulerILb0ELb0ELb0ELi128EEEEEEEEEvNT_6ParamsE,"ax",@progbits
	.sectioninfo	@"SHI_REGISTERS=255"
	.align	128
.text._ZN7cutlass13device_kernelIN5flash19enable_sm80_to_sm89INS1_16FlashAttnBwdSm80INS1_25CollectiveMainloopBwdSm80ILi2ELi2EN4cute5tupleIJNS5_1CILi64EEENS7_ILi128EEES9_EEENS_6half_tEfNS_4arch4Sm80ELb0ELb1ELb0ELb0ELb0ELb0ELb0ELb0ELi2ELi2ELi2ELi2ELb0EEENS1_21CollectiveEpilogueBwdISA_SB_SD_Li256ELb0ELb0ELi4EEENS1_19SingleTileSchedulerILb0ELb0ELb0ELi128EEEEEEEEEvNT_6ParamsE:
        .type           _ZN7cutlass13device_kernelIN5flash19enable_sm80_to_sm89INS1_16FlashAttnBwdSm80INS1_25CollectiveMainloopBwdSm80ILi2ELi2EN4cute5tupleIJNS5_1CILi64EEENS7_ILi128EEES9_EEENS_6half_tEfNS_4arch4Sm80ELb0ELb1ELb0ELb0ELb0ELb0ELb0ELb0ELi2ELi2ELi2ELi2ELb0EEENS1_21CollectiveEpilogueBwdISA_SB_SD_Li256ELb0ELb0ELi4EEENS1_19SingleTileSchedulerILb0ELb0ELb0ELi128EEEEEEEEEvNT_6ParamsE,@function
        .size           _ZN7cutlass13device_kernelIN5flash19enable_sm80_to_sm89INS1_16FlashAttnBwdSm80INS1_25CollectiveMainloopBwdSm80ILi2ELi2EN4cute5tupleIJNS5_1CILi64EEENS7_ILi128EEES9_EEENS_6half_tEfNS_4arch4Sm80ELb0ELb1ELb0ELb0ELb0ELb0ELb0ELb0ELi2ELi2ELi2ELi2ELb0EEENS1_21CollectiveEpilogueBwdISA_SB_SD_Li256ELb0ELb0ELi4EEENS1_19SingleTileSchedulerILb0ELb0ELb0ELi128EEEEEEEEEvNT_6ParamsE,(.L_x_2326 - _ZN7cutlass13device_kernelIN5flash19enable_sm80_to_sm89INS1_16FlashAttnBwdSm80INS1_25CollectiveMainloopBwdSm80ILi2ELi2EN4cute5tupleIJNS5_1CILi64EEENS7_ILi128EEES9_EEENS_6half_tEfNS_4arch4Sm80ELb0ELb1ELb0ELb0ELb0ELb0ELb0ELb0ELi2ELi2ELi2ELi2ELb0EEENS1_21CollectiveEpilogueBwdISA_SB_SD_Li256ELb0ELb0ELi4EEENS1_19SingleTileSchedulerILb0ELb0ELb0ELi128EEEEEEEEEvNT_6ParamsE)
        .other          _ZN7cutlass13device_kernelIN5flash19enable_sm80_to_sm89INS1_16FlashAttnBwdSm80INS1_25CollectiveMainloopBwdSm80ILi2ELi2EN4cute5tupleIJNS5_1CILi64EEENS7_ILi128EEES9_EEENS_6half_tEfNS_4arch4Sm80ELb0ELb1ELb0ELb0ELb0ELb0ELb0ELb0ELi2ELi2ELi2ELi2ELb0EEENS1_21CollectiveEpilogueBwdISA_SB_SD_Li256ELb0ELb0ELi4EEENS1_19SingleTileSchedulerILb0ELb0ELb0ELi128EEEEEEEEEvNT_6ParamsE,@"STO_CUDA_ENTRY STV_DEFAULT"
_ZN7cutlass13device_kernelIN5flash19enable_sm80_to_sm89INS1_16FlashAttnBwdSm80INS1_25CollectiveMainloopBwdSm80ILi2ELi2EN4cute5tupleIJNS5_1CILi64EEENS7_ILi128EEES9_EEENS_6half_tEfNS_4arch4Sm80ELb0ELb1ELb0ELb0ELb0ELb0ELb0ELb0ELi2ELi2ELi2ELi2ELb0EEENS1_21CollectiveEpilogueBwdISA_SB_SD_Li256ELb0ELb0ELi4EEENS1_19SingleTileSchedulerILb0ELb0ELb0ELi128EEEEEEEEEvNT_6ParamsE:
[----:B------:R-:W-:-:S03]  /*0000*/  MOV R1, c[0x0][0x28] ;  /* 0x00000a0000017a02 */ /* 0x000fc60000000f00 */
[----:B------:R-:W1:Y:S01]  /*0010*/  S2UR UR9, SR_CTAID.Z ;  /* 0x00000000000979c3 */ /* 0x000e620000002700 */
[----:B------:R-:W-:Y:S02]  /*0020*/  IADD3 R1, R1, -0x50, RZ ;  /* 0xffffffb001017810 */ /* 0x000fe40007ffe0ff */
[----:B-1----:R-:W-:-:S13]  /*0030*/  ISETP.LE.AND P0, PT, RZ, UR9, PT ;  /* 0x00000009ff007c0c */ /* 0x002fda000bf03270 */
[----:B------:R-:W-:Y:S05]  /*0040*/  @!P0 EXIT ;  /* 0x000000000000894d */ /* 0x000fea0003800000 */
[----:B------:R-:W1:Y:S01]  /*0050*/  S2R R6, SR_TID.X ;  /* 0x0000000000067919 */ /* 0x000e620000002100 */
[----:B------:R-:W2:Y:S01]  /*0060*/  S2UR UR8, SR_CTAID.X ;  /* 0x00000000000879c3 */ /* 0x000ea20000002500 */
[----:B------:R-:W-:Y:S02]  /*0070*/  ULDC UR6, c[0x0][0x168] ;  /* 0x00005a0000067ab9 */ /* 0x000fe40000000800 */
[----:B------:R-:W-:-:S04]  /*0080*/  UIADD3 UR6, UR6, 0x3f, URZ ;  /* 0x0000003f06067890 */ /* 0x000fc8000fffe03f */
[----:B------:R-:W-:Y:S01]  /*0090*/  USHF.R.S32.HI UR5, URZ, 0x1f, UR6 ;  /* 0x0000001f3f057899 */ /* 0x000fe20008011406 */
[----:B------:R-:W3:Y:S03]  /*00a0*/  S2UR UR4, SR_CTAID.Y ;  /* 0x00000000000479c3 */ /* 0x000ee60000002600 */
[----:B------:R-:W-:-:S04]  /*00b0*/  ULEA.HI UR5, UR5, UR6, URZ, 0x6 ;  /* 0x0000000605057291 */ /* 0x000fc8000f8f303f */
[----:B------:R-:W-:Y:S01]  /*00c0*/  USHF.R.S32.HI UR12, URZ, 0x6, UR5 ;  /* 0x000000063f0c7899 */ /* 0x000fe20008011405 */
[----:B-1----:R1:W-:Y:S01]  /*00d0*/  STL [R1+0x20], R6 ;  /* 0x0000200601007387 */ /* 0x0023e20000100800 */
[----:B--2---:R-:W-:Y:S02]  /*00e0*/  ISETP.LE.AND P0, PT, RZ, UR8, PT ;  /* 0x00000008ff007c0c */ /* 0x004fe4000bf03270 */
[----:B---3--:R-:W-:-:S11]  /*00f0*/  MOV R224, UR4 ;  /* 0x0000000400e07c02 */ /* 0x008fd60008000f00 */
[----:B------:R-:W-:Y:S05]  /*0100*/  @!P0 BRA `(.L_x_1330) ;  /* 0x000000c000008947 */ /* 0x000fea0003800000 */
[----:B------:R-:W-:Y:S02]  /*0110*/  ULDC UR4, c[0x0][0x168] ;  /* 0x00005a0000047ab9 */ /* 0x000fe40000000800 */
[----:B------:R-:W-:-:S04]  /*0120*/  ULEA UR4, UR8, UR4, 0x7 ;  /* 0x0000000408047291 */ /* 0x000fc8000f8e383f */
[----:B------:R-:W-:-:S03]  /*0130*/  UIADD3 UR5, UR4, 0xbf, URZ ;  /* 0x000000bf04057890 */ /* 0x000fc6000fffe03f */
[----:B------:R-:W-:Y:S02]  /*0140*/  ULDC UR4, c[0x0][0x198] ;  /* 0x0000660000047ab9 */ /* 0x000fe40000000800 */
        /* <DEDUP_REMOVED lines=8> */
.L_x_1330:
[----:B------:R-:W-:Y:S01]  /*01d0*/  USHF.L.U32 UR11, UR8, 0x7, URZ ;  /* 0x00000007080b7899 */ /* 0x000fe2000800063f */
[----:B------:R-:W-:Y:S01]  /*01e0*/  PLOP3.LUT P1, PT, PT, PT, PT, 0x80, 0x0 ;  /* 0x000000000000781c */ /* 0x000fe20003f2f070 */
[----:B------:R-:W-:Y:S01]  /*01f0*/  ULDC UR5, c[0x0][0x168] ;  /* 0x00005a0000057ab9 */ /* 0x000fe20000000800 */
[----:B------:R-:W-:Y:S01]  /*0200*/  CS2R R166, SRZ ;  /* 0x0000000000a67805 */ /* 0x000fe2000001ff00 */
[----:B------:R-:W-:Y:S01]  /*0210*/  UIADD3 UR5, UR11, UR5, URZ ;  /* 0x000000050b057290 */ /* 0x000fe2000fffe03f */
[----:B------:R-:W-:Y:S01]  /*0220*/  CS2R R164, SRZ ;  /* 0x0000000000a47805 */ /* 0x000fe2000001ff00 */
[----:B------:R-:W-:Y:S01]  /*0230*/  ULDC UR4, c[0x0][0x198] ;  /* 0x0000660000047ab9 */ /* 0x000fe20000000800 */
[----:B------:R-:W-:Y:S01]  /*0240*/  IMAD.MOV.U32 R9, RZ, RZ, RZ ;  /* 0x000000ffff097224 */ /* 0x000fe200078e00ff */
[----:B------:R-:W-:Y:S01]  /*0250*/  UIADD3 UR4, UR5, -UR4, URZ ;  /* 0x8000000405047290 */ /* 0x000fe2000fffe03f */
[----:B------:R-:W-:Y:S01]  /*0260*/  MOV R170, RZ ;  /* 0x000000ff00aa7202 */ /* 0x000fe20000000f00 */
[----:B------:R-:W-:Y:S01]  /*0270*/  ULDC.64 UR16, c[0x0][0x118] ;  /* 0x0000460000107ab9 */ /* 0x000fe20000000a00 */
[----:B------:R-:W-:Y:S01]  /*0280*/  IMAD.MOV.U32 R11, RZ, RZ, RZ ;  /* 0x000000ffff0b7224 */ /* 0x000fe200078e00ff */
[----:B------:R-:W-:Y:S01]  /*0290*/  CS2R R12, SRZ ;  /* 0x00000000000c7805 */ /* 0x000fe2000001ff00 */
[----:B------:R-:W-:Y:S01]  /*02a0*/  IMAD.MOV.U32 R168, RZ, RZ, RZ ;  /* 0x000000ffffa87224 */ /* 0x000fe200078e00ff */
[----:B------:R-:W-:Y:S01]  /*02b0*/  MOV R174, RZ ;  /* 0x000000ff00ae7202 */ /* 0x000fe20000000f00 */
[----:B------:R-:W-:Y:S01]  /*02c0*/  IMAD.U32 R0, RZ, RZ, UR4 ;  /* 0x00000004ff007e24 */ /* 0x000fe2000f8e00ff */
[----:B------:R-:W-:Y:S01]  /*02d0*/  CS2R R14, SRZ ;  /* 0x00000000000e7805 */ /* 0x000fe2000001ff00 */
[----:B------:R-:W-:Y:S01]  /*02e0*/  IMAD.MOV.U32 R172, RZ, RZ, RZ ;  /* 0x000000ffffac7224 */ /* 0x000fe200078e00ff */
[----:B------:R-:W-:Y:S01]  /*02f0*/  MOV R176, RZ ;  /* 0x000000ff00b07202 */ /* 0x000fe20000000f00 */
[----:B------:R-:W-:Y:S01]  /*0300*/  IMAD.MOV.U32 R178, RZ, RZ, RZ ;  /* 0x000000ffffb27224 */ /* 0x000fe200078e00ff */
[----:B------:R-:W-:Y:S01]  /*0310*/  IADD3 R0, R0, -c[0x0][0x2a4], RZ ;  /* 0x8000a90000007a10 */ /* 0x000fe20007ffe0ff */
[----:B------:R-:W-:Y:S01]  /*0320*/  CS2R R16, SRZ ;  /* 0x0000000000107805 */ /* 0x000fe2000001ff00 */
[----:B------:R-:W-:Y:S01]  /*0330*/  IMAD.MOV.U32 R162, RZ, RZ, RZ ;  /* 0x000000ffffa27224 */ /* 0x000fe200078e00ff */
[----:B------:R-:W-:Y:S01]  /*0340*/  MOV R160, RZ ;  /* 0x000000ff00a07202 */ /* 0x000fe20000000f00 */
[----:B------:R-:W-:Y:S01]  /*0350*/  CS2R R18, SRZ ;  /* 0x0000000000127805 */ /* 0x000fe2000001ff00 */
[----:B------:R-:W-:Y:S01]  /*0360*/  SHF.R.S32.HI R2, RZ, 0x1f, R0 ;  /* 0x0000001fff027819 */ /* 0x000fe20000011400 */
[----:B------:R-:W-:Y:S01]  /*0370*/  IMAD.MOV.U32 R158, RZ, RZ, RZ ;  /* 0x000000ffff9e7224 */ /* 0x000fe200078e00ff */
[----:B------:R-:W-:Y:S01]  /*0380*/  MOV R156, RZ ;  /* 0x000000ff009c7202 */ /* 0x000fe20000000f00 */
[----:B------:R-:W-:Y:S01]  /*0390*/  CS2R R20, SRZ ;  /* 0x0000000000147805 */ /* 0x000fe2000001ff00 */
[----:B------:R-:W-:Y:S01]  /*03a0*/  LEA.HI R0, R2, R0, RZ, 0x6 ;  /* 0x0000000002007211 */ /* 0x000fe200078f30ff */
[----:B------:R-:W-:Y:S01]  /*03b0*/  IMAD.MOV.U32 R154, RZ, RZ, RZ ;  /* 0x000000ffff9a7224 */ /* 0x000fe200078e00ff */
[----:B------:R-:W-:Y:S01]  /*03c0*/  MOV R152, RZ ;  /* 0x000000ff00987202 */ /* 0x000fe20000000f00 */
[----:B------:R-:W-:Y:S01]  /*03d0*/  CS2R R22, SRZ ;  /* 0x0000000000167805 */ /* 0x000fe2000001ff00 */
[----:B------:R-:W2:Y:S01]  /*03e0*/  R2UR UR10, R0 ;  /* 0x00000000000a73c2 */ /* 0x000ea200000e0000 */
[----:B------:R-:W-:Y:S01]  /*03f0*/  IMAD.MOV.U32 R150, RZ, RZ, RZ ;  /* 0x000000ffff967224 */ /* 0x000fe200078e00ff */
[----:B------:R-:W-:Y:S01]  /*0400*/  MOV R148, RZ ;  /* 0x000000ff00947202 */ /* 0x000fe20000000f00 */
[----:B------:R-:W-:Y:S01]  /*0410*/  CS2R R24, SRZ ;  /* 0x0000000000187805 */ /* 0x000fe2000001ff00 */
        /* <DEDUP_REMOVED lines=20> */
[----:B--2---:R-:W-:Y:S01]  /*0560*/  USHF.R.S32.HI UR10, URZ, 0x6, UR10 ;  /* 0x000000063f0a7899 */ /* 0x004fe2000801140a */
[----:B------:R-:W-:Y:S01]  /*0570*/  CS2R R38, SRZ ;  /* 0x0000000000267805 */ /* 0x000fe2000001ff00 */
[----:B------:R-:W-:Y:S01]  /*0580*/  IMAD.MOV.U32 R118, RZ, RZ, RZ ;  /* 0x000000ffff767224 */ /* 0x000fe200078e00ff */
[----:B------:R-:W-:Y:S01]  /*0590*/  MOV R116, RZ ;  /* 0x000000ff00747202 */ /* 0x000fe20000000f00 */
        /* <DEDUP_REMOVED lines=38> */
[----:B------:R-:W-:Y:S01]  /*0800*/  SHF.R.S32.HI R23, RZ, 0x1f, R224 ;  /* 0x0000001fff177819 */ /* 0x000fe200000114e0 */
[--C-:B------:R-:W-:Y:S01]  /*0810*/  IMAD.MOV.U32 R40, RZ, RZ, R6.reuse ;  /* 0x000000ffff287224 */ /* 0x100fe200078e0006 */
[----:B------:R-:W-:Y:S01]  /*0820*/  USHF.L.U32 UR13, UR10, 0x6, URZ ;  /* 0x000000060a0d7899 */ /* 0x000fe2000800063f */
[----:B------:R-:W-:Y:S01]  /*0830*/  IMAD.MOV.U32 R40, RZ, RZ, R6 ;  /* 0x000000ffff287224 */ /* 0x000fe200078e0006 */
[----:B------:R-:W-:Y:S01]  /*0840*/  ISETP.NE.AND P0, PT, R0, 0x1, PT ;  /* 0x000000010000780c */ /* 0x000fe20003f05270 */
[----:B------:R-:W-:Y:S01]  /*0850*/  IMAD.MOV.U32 R4, RZ, RZ, R224 ;  /* 0x000000ffff047224 */ /* 0x000fe200078e00e0 */
[----:B------:R-:W-:Y:S01]  /*0860*/  ULDC.64 UR6, c[0x0][0x278] ;  /* 0x00009e0000067ab9 */ /* 0x000fe20000000a00 */
[----:B------:R-:W-:Y:S01]  /*0870*/  IMAD.SHL.U32 R28, R40, 0x4, RZ ;  /* 0x00000004281c7824 */ /* 0x000fe200078e00ff */
[----:B------:R-:W-:Y:S01]  /*0880*/  SHF.R.S32.HI R32, RZ, 0x1f, R40 ;  /* 0x0000001fff207819 */ /* 0x000fe20000011428 */
[----:B------:R-:W-:Y:S01]  /*0890*/  IMAD.MOV.U32 R41, RZ, RZ, R7 ;  /* 0x000000ffff297224 */ /* 0x000fe200078e0007 */
[----:B------:R-:W-:Y:S01]  /*08a0*/  UIMAD.WIDE.U32 UR14, UR9, UR6, URZ ;  /* 0x00000006090e72a5 */ /* 0x000fe2000f8e003f */
[----:B------:R-:W-:Y:S01]  /*08b0*/  IMAD.U32 R7, RZ, RZ, UR13 ;  /* 0x0000000dff077e24 */ /* 0x000fe2000f8e00ff */
[----:B------:R-:W-:Y:S01]  /*08c0*/  LEA.HI R31, R32, R40, RZ, 0x3 ;  /* 0x00000028201f7211 */ /* 0x000fe200078f18ff */
[----:B------:R-:W-:Y:S01]  /*08d0*/  USHF.R.S32.HI UR18, URZ, 0x1f, UR9 ;  /* 0x0000001f3f127899 */ /* 0x000fe20008011409 */
[----:B------:R-:W-:Y:S01]  /*08e0*/  SHF.R.S32.HI R29, RZ, 0x1f, R28 ;  /* 0x0000001fff1d7819 */ /* 0x000fe2000001141c */
[----:B------:R-:W-:Y:S01]  /*08f0*/  ULDC.64 UR4, c[0x0][0x1e8] ;  /* 0x00007a0000047ab9 */ /* 0x000fe20000000a00 */
[----:B------:R-:W-:Y:S01]  /*0900*/  LOP3.LUT R5, R31, 0xfffffff8, RZ, 0xc0, !PT ;  /* 0xfffffff81f057812 */ /* 0x000fe200078ec0ff */
[----:B------:R-:W-:Y:S01]  /*0910*/  @P0 IMAD.HI.U32 R0, R224, c[0x0][0x24c], RZ ;  /* 0x00009300e0000a27 */ /* 0x000fe200078e00ff */
[----:B------:R-:W-:Y:S01]  /*0920*/  SHF.R.S32.HI R34, RZ, 0x3, R31 ;  /* 0x00000003ff227819 */ /* 0x000fe2000001141f */
[----:B------:R-:W-:Y:S01]  /*0930*/  UIMAD UR4, UR18, UR4, URZ ;  /* 0x00000004120472a4 */ /* 0x000fe2000f8e023f */
[----:B------:R-:W-:Y:S01]  /*0940*/  STL.64 [R1+0x8], R28 ;  /* 0x0000081c01007387 */ /* 0x000fe20000100a00 */
[----:B------:R-:W-:Y:S01]  /*0950*/  IMAD.IADD R26, R40, 0x1, -R5 ;  /* 0x00000001281a7824 */ /* 0x000fe200078e0a05 */
[----:B------:R-:W-:Y:S01]  /*0960*/  @P0 SHF.R.U32.HI R4, RZ, c[0x0][0x250], R0 ;  /* 0x00009400ff040a19 */ /* 0x000fe20000011600 */
[----:B------:R-:W-:Y:S01]  /*0970*/  IMAD R0, R23, c[0x0][0x270], RZ ;  /* 0x00009c0017007a24 */ /* 0x000fe200078e02ff */
[----:B------:R-:W-:Y:S01]  /*0980*/  SHF.R.S32.HI R35, RZ, 0x1f, R34 ;  /* 0x0000001fff237819 */ /* 0x000fe20000011422 */
[----:B------:R-:W-:Y:S01]  /*0990*/  IMAD.SHL.U32 R16, R26, 0x8, RZ ;  /* 0x000000081a107824 */ /* 0x000fe200078e00ff */
[----:B-1----:R-:W-:Y:S01]  /*09a0*/  SHF.R.S32.HI R6, RZ, 0x1f, R4 ;  /* 0x0000001fff067819 */ /* 0x002fe20000011404 */
[C---:B------:R-:W-:Y:S01]  /*09b0*/  IMAD R0, R224.reuse, c[0x0][0x274], R0 ;  /* 0x00009d00e0007a24 */ /* 0x040fe200078e0200 */
[----:B------:R-:W-:Y:S01]  /*09c0*/  UIMAD UR19, UR18, UR6, URZ ;  /* 0x00000006121372a4 */ /* 0x000fe2000f8e023f */
[----:B------:R-:W-:Y:S01]  /*09d0*/  IMAD.WIDE.U32 R2, R224, c[0x0][0x270], R28 ;  /* 0x00009c00e0027a25 */ /* 0x000fe200078e001c */
[----:B------:R-:W-:Y:S01]  /*09e0*/  SHF.R.S32.HI R17, RZ, 0x1f, R16 ;  /* 0x0000001fff117819 */ /* 0x000fe20000011410 */
[----:B------:R-:W-:Y:S01]  /*09f0*/  UIMAD UR6, UR9, UR5, UR4 ;  /* 0x00000005090672a4 */ /* 0x000fe2000f8e0204 */
[----:B------:R-:W-:Y:S01]  /*0a00*/  ISETP.GE.AND P6, PT, R16, c[0x0][0x1cc], PT ;  /* 0x0000730010007a0c */ /* 0x000fe20003fc6270 */
[----:B------:R-:W-:Y:S01]  /*0a10*/  IMAD.IADD R11, R3, 0x1, R0 ;  /* 0x00000001030b7824 */ /* 0x000fe200078e0200 */
[----:B------:R-:W-:Y:S01]  /*0a20*/  IADD3 R21, P1, P0, R7, UR14, R2 ;  /* 0x0000000e07157c10 */ /* 0x000fe2000f83e002 */
[----:B------:R-:W-:Y:S01]  /*0a30*/  IMAD R0, R6, c[0x0][0x1e0], RZ ;  /* 0x0000780006007a24 */ /* 0x000fe200078e02ff */
[----:B------:R-:W-:Y:S01]  /*0a40*/  ULDC.64 UR4, c[0x0][0x1b8] ;  /* 0x00006e0000047ab9 */ /* 0x000fe20000000a00 */
[----:B------:R-:W-:Y:S01]  /*0a50*/  IMAD R5, R35, c[0x0][0x178], RZ ;  /* 0x00005e0023057a24 */ /* 0x000fe200078e02ff */
[----:B------:R-:W-:Y:S01]  /*0a60*/  UIMAD UR4, UR18, UR4, URZ ;  /* 0x00000004120472a4 */ /* 0x000fe2000f8e023f */
[C---:B------:R-:W-:Y:S01]  /*0a70*/  IMAD R0, R4.reuse, c[0x0][0x1e4], R0 ;  /* 0x0000790004007a24 */ /* 0x040fe200078e0200 */
[----:B------:R-:W-:Y:S01]  /*0a80*/  UIMAD UR7, UR9, UR7, UR19 ;  /* 0x00000007090772a4 */ /* 0x000fe2000f8e0213 */
[----:B------:R-:W-:Y:S01]  /*0a90*/  IMAD.WIDE.U32 R2, R4, c[0x0][0x1e0], R16 ;  /* 0x0000780004027a25 */ /* 0x000fe200078e0010 */
[----:B------:R-:W-:Y:S01]  /*0aa0*/  UIMAD UR21, UR9, UR5, UR4 ;  /* 0x00000005091572a4 */ /* 0x000fe2000f8e0204 */
[----:B------:R-:W-:Y:S01]  /*0ab0*/  IADD3 R33, R16, 0x40, RZ ;  /* 0x0000004010217810 */ /* 0x000fe20007ffe0ff */
[----:B------:R-:W-:Y:S01]  /*0ac0*/  UIADD3 UR19, UR15, UR7, URZ ;  /* 0x000000070f137290 */ /* 0x000fe2000fffe03f */
[----:B------:R-:W-:Y:S01]  /*0ad0*/  IMAD R8, R6, c[0x0][0x1b0], RZ ;  /* 0x00006c0006087a24 */ /* 0x000fe200078e02ff */
[----:B------:R-:W-:Y:S01]  /*0ae0*/  ULDC.64 UR4, c[0x0][0x188] ;  /* 0x0000620000047ab9 */ /* 0x000fe20000000a00 */
[----:B------:R-:W-:Y:S01]  /*0af0*/  IMAD R10, R34, c[0x0][0x17c], R5 ;  /* 0x00005f00220a7a24 */ /* 0x000fe200078e0205 */
[----:B------:R-:W-:Y:S01]  /*0b00*/  UIMAD UR4, UR18, UR4, URZ ;  /* 0x00000004120472a4 */ /* 0x000fe2000f8e023f */
[----:B------:R-:W-:Y:S01]  /*0b10*/  IMAD.IADD R5, R3, 0x1, R0 ;  /* 0x0000000103057824 */ /* 0x000fe200078e0200 */
[----:B------:R-:W-:Y:S01]  /*0b20*/  USHF.R.S32.HI UR22, URZ, 0x1f, UR10 ;  /* 0x0000001f3f167899 */ /* 0x000fe2000801140a */
[C---:B------:R-:W-:Y:S01]  /*0b30*/  IMAD R3, R4.reuse, c[0x0][0x1b4], R8 ;  /* 0x00006d0004037a24 */ /* 0x040fe200078e0208 */
[----:B------:R-:W-:Y:S01]  /*0b40*/  UIMAD UR7, UR9, UR5, UR4 ;  /* 0x00000005090772a4 */ /* 0x000fe2000f8e0204 */
[----:B------:R-:W-:Y:S01]  /*0b50*/  IMAD.WIDE.U32 R8, R4, c[0x0][0x1b0], R16 ;  /* 0x00006c0004087a25 */ /* 0x000fe200078e0010 */
[----:B------:R-:W-:Y:S01]  /*0b60*/  USHF.R.S32.HI UR20, URZ, 0x1f, UR13 ;  /* 0x0000001f3f147899 */ /* 0x000fe2000801140d */
[----:B------:R-:W-:Y:S01]  /*0b70*/  ISETP.GE.AND P5, PT, R33, c[0x0][0x1cc], PT ;  /* 0x0000730021007a0c */ /* 0x000fe20003fa6270 */
[----:B------:R-:W-:Y:S01]  /*0b80*/  ULDC.64 UR4, c[0x0][0x178] ;  /* 0x00005e0000047ab9 */ /* 0x000fe20000000a00 */
[----:B------:R-:W-:Y:S01]  /*0b90*/  IMAD.MOV.U32 R4, RZ, RZ, R2 ;  /* 0x000000ffff047224 */ /* 0x000fe200078e0002 */
[----:B------:R-:W-:Y:S01]  /*0ba0*/  UIMAD.WIDE.U32 UR24, UR10, UR4, URZ ;  /* 0x000000040a1872a5 */ /* 0x000fe2000f8e003f */
[----:B------:R-:W-:Y:S01]  /*0bb0*/  IMAD.U32 R0, RZ, RZ, UR9 ;  /* 0x00000009ff007e24 */ /* 0x000fe2000f8e00ff */
[----:B------:R-:W-:Y:S01]  /*0bc0*/  UMOV UR23, 0x6 ;  /* 0x0000000600177882 */ /* 0x000fe20000000000 */
[----:B------:R-:W-:Y:S01]  /*0bd0*/  IMAD.WIDE.U32 R6, R34, c[0x0][0x178], R16 ;  /* 0x00005e0022067a25 */ /* 0x000fe200078e0010 */
[----:B------:R-:W-:Y:S01]  /*0be0*/  STL.64 [R1+0x18], R34 ;  /* 0x0000182201007387 */ /* 0x000fe20000100a00 */
[----:B------:R-:W-:-:S02]  /*0bf0*/  LOP3.LUT R242, R242, 0xfffffffe, RZ, 0xc0, !PT ;  /* 0xfffffffef2f27812 */ /* 0x000fc400078ec0ff */
[----:B------:R-:W-:Y:S01]  /*0c00*/  IMAD.MOV.U32 R2, RZ, RZ, R8 ;  /* 0x000000ffff027224 */ /* 0x000fe200078e0008 */
[----:B------:R-:W-:Y:S01]  /*0c10*/  LEA.HI R24, R32, R40, RZ, 0x5 ;  /* 0x0000002820187211 */ /* 0x000fe200078f28ff */
[----:B------:R-:W-:Y:S02]  /*0c20*/  IMAD.IADD R3, R9, 0x1, R3 ;  /* 0x0000000109037824 */ /* 0x000fe400078e0203 */
[----:B------:R-:W-:Y:S02]  /*0c30*/  IMAD.U32 R8, RZ, RZ, UR9 ;  /* 0x00000009ff087e24 */ /* 0x000fe4000f8e00ff */
[----:B------:R-:W-:-:S04]  /*0c40*/  IMAD.WIDE.U32 R4, R0, c[0x0][0x1e8], R4 ;  /* 0x00007a0000047a25 */ /* 0x000fc800078e0004 */
[----:B------:R-:W-:Y:S02]  /*0c50*/  IMAD.IADD R7, R7, 0x1, R10 ;  /* 0x0000000107077824 */ /* 0x000fe400078e020a */
[----:B------:R-:W-:Y:S02]  /*0c60*/  IMAD R0, R23, c[0x0][0x180], RZ ;  /* 0x0000600017007a24 */ /* 0x000fe400078e02ff */
[----:B------:R-:W-:Y:S02]  /*0c70*/  IMAD.U32 R12, RZ, RZ, UR8 ;  /* 0x00000008ff0c7e24 */ /* 0x000fe4000f8e00ff */
[----:B------:R-:W-:-:S04]  /*0c80*/  IMAD.WIDE.U32 R2, R8, c[0x0][0x1b8], R2 ;  /* 0x00006e0008027a25 */ /* 0x000fc800078e0002 */
[C---:B------:R-:W-:Y:S01]  /*0c90*/  IMAD R0, R224.reuse, c[0x0][0x184], R0 ;  /* 0x00006100e0007a24 */ /* 0x040fe200078e0200 */
[----:B------:R-:W-:Y:S01]  /*0ca0*/  IADD3 R3, R3, UR21, RZ ;  /* 0x0000001503037c10 */ /* 0x000fe2000fffe0ff */
[----:B------:R-:W-:Y:S01]  /*0cb0*/  IMAD.WIDE.U32 R8, R224, c[0x0][0x180], R6 ;  /* 0x00006000e0087a25 */ /* 0x000fe200078e0006 */
[----:B------:R-:W-:Y:S01]  /*0cc0*/  IADD3 R7, R5, UR6, RZ ;  /* 0x0000000605077c10 */ /* 0x000fe2000fffe0ff */
[----:B------:R-:W-:Y:S02]  /*0cd0*/  UIMAD UR6, UR22, UR4, URZ ;  /* 0x00000004160672a4 */ /* 0x000fe4000f8e023f */
[----:B------:R-:W-:Y:S01]  /*0ce0*/  IMAD.WIDE R12, R12, 0x80, R34 ;  /* 0x000000800c0c7825 */ /* 0x000fe200078e0222 */
[----:B------:R-:W-:Y:S02]  /*0cf0*/  ULDC UR21, c[0x0][0x198] ;  /* 0x0000660000157ab9 */ /* 0x000fe40000000800 */
[----:B------:R-:W-:Y:S01]  /*0d00*/  UIADD3 UR21, -UR11, UR21, URZ ;  /* 0x000000150b157290 */ /* 0x000fe2000fffe13f */
[----:B------:R-:W-:Y:S01]  /*0d10*/  IMAD.IADD R5, R9, 0x1, R0 ;  /* 0x0000000109057824 */ /* 0x000fe200078e0200 */
[----:B------:R-:W-:Y:S01]  /*0d20*/  UIMAD UR6, UR10, UR5, UR6 ;  /* 0x000000050a0672a4 */ /* 0x000fe2000f8e0206 */
[----:B------:R-:W-:-:S02]  /*0d30*/  IMAD R0, R13, c[0x0][0x1a8], RZ ;  /* 0x00006a000d007a24 */ /* 0x000fc400078e02ff */
[----:B------:R-:W-:Y:S01]  /*0d40*/  IMAD.MOV.U32 R6, RZ, RZ, R4 ;  /* 0x000000ffff067224 */ /* 0x000fe200078e0004 */
[----:B------:R-:W-:Y:S01]  /*0d50*/  UIADD3 UR6, UR25, UR6, URZ ;  /* 0x0000000619067290 */ /* 0x000fe2000fffe03f */
[----:B------:R-:W-:Y:S01]  /*0d60*/  IMAD R15, R12, c[0x0][0x1ac], R0 ;  /* 0x00006b000c0f7a24 */ /* 0x000fe200078e0200 */
[----:B------:R-:W-:Y:S01]  /*0d70*/  LEA.HI R0, R32, R40, RZ, 0x6 ;  /* 0x0000002820007211 */ /* 0x000fe200078f30ff */
[----:B------:R-:W-:Y:S01]  /*0d80*/  IMAD.MOV.U32 R4, RZ, RZ, R8 ;  /* 0x000000ffff047224 */ /* 0x000fe200078e0008 */
[C---:B------:R-:W-:Y:S01]  /*0d90*/  IADD3 R14, -R34.reuse, UR21, RZ ;  /* 0x00000015220e7c10 */ /* 0x040fe2000fffe1ff */
[----:B------:R-:W-:Y:S01]  /*0da0*/  IMAD R8, R13, c[0x0][0x1d8], RZ ;  /* 0x000076000d087a24 */ /* 0x000fe200078e02ff */
[----:B------:R-:W-:Y:S01]  /*0db0*/  SHF.R.S32.HI R25, RZ, 0x6, R0 ;  /* 0x00000006ff197819 */ /* 0x000fe20000011400 */
[----:B------:R-:W-:Y:S01]  /*0dc0*/  IMAD.SHL.U32 R0, R34, 0x40, RZ ;  /* 0x0000004022007824 */ /* 0x000fe200078e00ff */
[C---:B------:R-:W-:Y:S01]  /*0dd0*/  ISETP.LT.OR P4, PT, R14.reuse, 0x1, P6 ;  /* 0x000000010e00780c */ /* 0x040fe20003781670 */
[----:B------:R-:W-:Y:S01]  /*0de0*/  IMAD.U32 R10, RZ, RZ, UR20 ;  /* 0x00000014ff0a7e24 */ /* 0x000fe2000f8e00ff */
[----:B------:R-:W-:Y:S01]  /*0df0*/  ISETP.LT.OR P3, PT, R14, 0x1, P5 ;  /* 0x000000010e00780c */ /* 0x000fe20002f61670 */
[----:B------:R-:W-:Y:S01]  /*0e00*/  IMAD.U32 R13, RZ, RZ, UR9 ;  /* 0x00000009ff0d7e24 */ /* 0x000fe2000f8e00ff */
[----:B------:R-:W-:Y:S01]  /*0e10*/  LOP3.LUT R0, R0, 0x1c0, RZ, 0xc0, !PT ;  /* 0x000001c000007812 */ /* 0x000fe200078ec0ff */
[----:B------:R-:W-:Y:S01]  /*0e20*/  IMAD R18, R12, c[0x0][0x1dc], R8 ;  /* 0x000077000c127a24 */ /* 0x000fe200078e0208 */
[----:B------:R-:W-:Y:S01]  /*0e30*/  IADD3.X R22, R10, UR19, R11, P1, P0 ;  /* 0x000000130a167c10 */ /* 0x000fe20008fe040b */
[----:B------:R-:W-:Y:S01]  /*0e40*/  IMAD.WIDE.U32 R38, R13, c[0x0][0x188], R4 ;  /* 0x000062000d267a25 */ /* 0x000fe200078e0004 */
[----:B------:R-:W-:-:S03]  /*0e50*/  LOP3.LUT R13, R0, 0x38, R16, 0xf8, !PT ;  /* 0x00000038000d7812 */ /* 0x000fc600078ef810 */
[----:B------:R-:W-:Y:S01]  /*0e60*/  IMAD.U32 R4, RZ, RZ, UR24 ;  /* 0x00000018ff047e24 */ /* 0x000fe2000f8e00ff */
[----:B------:R-:W-:Y:S01]  /*0e70*/  IADD3 R19, R39, UR7, RZ ;  /* 0x0000000727137c10 */ /* 0x000fe2000fffe0ff */
[C---:B------:R-:W-:Y:S01]  /*0e80*/  IMAD.WIDE.U32 R10, R12.reuse, c[0x0][0x1d8], R6 ;  /* 0x000076000c0a7a25 */ /* 0x040fe200078e0006 */
[----:B------:R-:W-:Y:S03]  /*0e90*/  STL.64 [R1+0x38], R38 ;  /* 0x0000382601007387 */ /* 0x000fe60000100a00 */
[----:B------:R-:W-:Y:S01]  /*0ea0*/  IMAD.WIDE.U32 R8, R12, c[0x0][0x1a8], R2 ;  /* 0x00006a000c087a25 */ /* 0x000fe200078e0002 */
[----:B------:R-:W-:Y:S01]  /*0eb0*/  SHF.R.U32.HI R12, RZ, 0x3, R0 ;  /* 0x00000003ff0c7819 */ /* 0x000fe20000011600 */
[----:B------:R1:W-:Y:S01]  /*0ec0*/  STL [R1+0x40], R19 ;  /* 0x0000401301007387 */ /* 0x0003e20000100800 */
[----:B------:R-:W-:Y:S01]  /*0ed0*/  LEA R0, P0, R4, R38, 0x6 ;  /* 0x0000002604007211 */ /* 0x000fe200078030ff */
[----:B------:R-:W-:Y:S01]  /*0ee0*/  IMAD.SHL.U32 R27, R25, 0x200, RZ ;  /* 0x00000200191b7824 */ /* 0x000fe200078e00ff */
[----:B------:R-:W-:Y:S01]  /*0ef0*/  LEA R2, P2, R10, c[0x0][0x1c0], 0x1 ;  /* 0x000070000a027a11 */ /* 0x000fe200078408ff */
[----:B------:R-:W-:Y:S01]  /*0f00*/  IMAD.U32 R5, RZ, RZ, UR25 ;  /* 0x00000019ff057e24 */ /* 0x000fe2000f8e00ff */
[----:B------:R-:W-:Y:S01]  /*0f10*/  LEA R6, P1, R8, c[0x0][0x190], 0x1 ;  /* 0x0000640008067a11 */ /* 0x000fe200078208ff */
[----:B------:R-:W-:Y:S01]  /*0f20*/  IMAD.U32 R5, RZ, RZ, UR6 ;  /* 0x00000006ff057e24 */ /* 0x000fe2000f8e00ff */
[----:B------:R-:W-:Y:S01]  /*0f30*/  LOP3.LUT R13, R27, R13, R12, 0xf6, !PT ;  /* 0x0000000d1b0d7212 */ /* 0x000fe200078ef60c */
[----:B------:R-:W-:Y:S01]  /*0f40*/  IMAD.IADD R3, R11, 0x1, R18 ;  /* 0x000000010b037824 */ /* 0x000fe200078e0212 */
[----:B------:R-:W-:Y:S01]  /*0f50*/  ULDC.64 UR6, c[0x0][0x1d8] ;  /* 0x0000760000067ab9 */ /* 0x000fe20000000a00 */
[----:B------:R-:W-:Y:S01]  /*0f60*/  IMAD.IADD R7, R9, 0x1, R15 ;  /* 0x0000000109077824 */ /* 0x000fe200078e020f */
[----:B------:R-:W-:Y:S01]  /*0f70*/  LEA.HI.X R4, R4, R19, R5, 0x6, P0 ;  /* 0x0000001304047211 */ /* 0x000fe200000f3405 */
[----:B------:R-:W-:Y:S01]  /*0f80*/  USHF.L.U32 UR25, UR6, 0x6, URZ ;  /* 0x0000000606197899 */ /* 0x000fe2000800063f */
[----:B------:R-:W-:Y:S01]  /*0f90*/  LEA.HI.X R3, R10, c[0x0][0x1c4], R3, 0x1, P2 ;  /* 0x000071000a037a11 */ /* 0x000fe200010f0c03 */
[----:B------:R-:W-:Y:S01]  /*0fa0*/  IMAD.SHL.U32 R10, R13, 0x2, RZ ;  /* 0x000000020d0a7824 */ /* 0x000fe200078e00ff */
[----:B------:R-:W-:Y:S01]  /*0fb0*/  LEA R12, P0, R0, c[0x0][0x160], 0x1 ;  /* 0x00005800000c7a11 */ /* 0x000fe200078008ff */
[----:B------:R-:W-:Y:S01]  /*0fc0*/  USHF.L.U64.HI UR26, UR6, UR23, UR7 ;  /* 0x00000017061a7299 */ /* 0x000fe20008010207 */
[----:B------:R-:W-:Y:S01]  /*0fd0*/  LEA.HI.X R7, R8, c[0x0][0x194], R7, 0x1, P1 ;  /* 0x0000650008077a11 */ /* 0x000fe200008f0c07 */
[----:B------:R-:W-:Y:S01]  /*0fe0*/  IMAD.U32 R8, RZ, RZ, UR25 ;  /* 0x00000019ff087e24 */ /* 0x000fe2000f8e00ff */
[----:B------:R-:W-:Y:S01]  /*0ff0*/  LEA.HI.X R13, R0, c[0x0][0x164], R4, 0x1, P0 ;  /* 0x00005900000d7a11 */ /* 0x000fe200000f0c04 */
[----:B------:R-:W-:Y:S01]  /*1000*/  IMAD.U32 R0, RZ, RZ, UR4 ;  /* 0x00000004ff007e24 */ /* 0x000fe2000f8e00ff */
[----:B------:R-:W-:Y:S01]  /*1010*/  IADD3 R4, P0, R2, UR25, RZ ;  /* 0x0000001902047c10 */ /* 0x000fe2000ff1e0ff */
[----:B------:R-:W-:Y:S01]  /*1020*/  @!PT LDS RZ, [RZ] ;  /* 0x00000000fffff984 */ /* 0x000fe20000000800 */
[----:B------:R-:W-:Y:S01]  /*1030*/  @!PT LDS RZ, [RZ] ;  /* 0x00000000fffff984 */ /* 0x000fe20000000800 */
[----:B------:R-:W-:Y:S01]  /*1040*/  @!PT LDS RZ, [RZ] ;  /* 0x00000000fffff984 */ /* 0x000fe20000000800 */
[----:B------:R2:W-:Y:S01]  /*1050*/  LDGSTS.E.BYPASS.LTC128B.128 [R10+0x8080], [R2.64], !P4 ;  /* 0x08080000020a7fae */ /* 0x0005e2000e101d50 */
[----:B------:R-:W-:Y:S01]  /*1060*/  ISETP.LT.OR P4, PT, R14, 0x21, P6 ;  /* 0x000000210e00780c */ /* 0x000fe20003781670 */
[----:B------:R-:W-:Y:S01]  /*1070*/  IMAD.U32 R9, RZ, RZ, UR5 ;  /* 0x00000005ff097e24 */ /* 0x000fe2000f8e00ff */
[----:B------:R-:W-:Y:S01]  /*1080*/  IADD3.X R5, R3, UR26, RZ, P0, !PT ;  /* 0x0000001a03057c10 */ /* 0x000fe200087fe4ff */
[----:B------:R2:W-:Y:S01]  /*1090*/  LDGSTS.E.BYPASS.LTC128B.128 [R10+0xc080], [R2.64+0x80], !P3 ;  /* 0x0c080080020a7fae */ /* 0x0005e2000d901d50 */
[----:B------:R-:W-:Y:S01]  /*10a0*/  LEA R18, P0, R0, R12, 0x6 ;  /* 0x0000000c00127211 */ /* 0x000fe200078030ff */
[----:B------:R-:W-:Y:S01]  /*10b0*/  UIADD3 UR28, UP0, UR25, 0x80, URZ ;  /* 0x00000080191c7890 */ /* 0x000fe2000ff1e03f */
[----:B------:R-:W-:Y:S01]  /*10c0*/  IADD3 R8, P2, P1, R8, 0x80, R2 ;  /* 0x0000008008087810 */ /* 0x000fe2000795e002 */
[----:B------:R-:W-:Y:S01]  /*10d0*/  ULDC.64 UR6, c[0x0][0x290] ;  /* 0x0000a40000067ab9 */ /* 0x000fe20000000a00 */
[----:B-1----:R-:W-:Y:S01]  /*10e0*/  LEA.HI.X R19, R0, R13, R9, 0x6, P0 ;  /* 0x0000000d00137211 */ /* 0x002fe200000f3409 */
[----:B------:R-:W-:Y:S01]  /*10f0*/  UIADD3.X UR27, URZ, UR26, URZ, UP0, !UPT ;  /* 0x0000001a3f1b7290 */ /* 0x000fe200087fe43f */
[C---:B------:R-:W-:Y:S01]  /*1100*/  ISETP.LT.OR P3, PT, R14.reuse, 0x21, P5 ;  /* 0x000000210e00780c */ /* 0x040fe20002f61670 */
[----:B------:R-:W-:Y:S01]  /*1110*/  UIMAD UR24, UR18, UR6, URZ ;  /* 0x00000006121872a4 */ /* 0x000fe2000f8e023f */
[----:B------:R-:W-:Y:S01]  /*1120*/  IADD3.X R9, RZ, UR26, R3, P2, P1 ;  /* 0x0000001aff097c10 */ /* 0x000fe200097e2403 */
[----:B------:R1:W-:Y:S01]  /*1130*/  LDGSTS.E.BYPASS.LTC128B.128 [R10+0x9080], [R4.64], !P4 ;  /* 0x09080000040a7fae */ /* 0x0003e2000e101d50 */
[C---:B------:R-:W-:Y:S01]  /*1140*/  ISETP.LT.OR P1, PT, R14.reuse, 0x41, P6 ;  /* 0x000000410e00780c */ /* 0x040fe20003721670 */
[----:B------:R-:W-:Y:S01]  /*1150*/  UIMAD.WIDE.U32 UR30, UR9, UR6, URZ ;  /* 0x00000006091e72a5 */ /* 0x000fe2000f8e003f */
[C---:B------:R-:W-:Y:S01]  /*1160*/  ISETP.LT.OR P2, PT, R14.reuse, 0x41, P5 ;  /* 0x000000410e00780c */ /* 0x040fe20002f41670 */
[----:B------:R-:W-:Y:S01]  /*1170*/  UIMAD UR24, UR9, UR7, UR24 ;  /* 0x00000007091872a4 */ /* 0x000fe2000f8e0218 */
[C---:B------:R-:W-:Y:S01]  /*1180*/  ISETP.LT.OR P6, PT, R14.reuse, 0x61, P6 ;  /* 0x000000610e00780c */ /* 0x040fe200037c1670 */
[----:B------:R-:W-:Y:S01]  /*1190*/  IMAD R0, R23, c[0x0][0x288], RZ ;  /* 0x0000a20017007a24 */ /* 0x000fe200078e02ff */
[----:B------:R-:W-:Y:S01]  /*11a0*/  ISETP.LT.OR P5, PT, R14, 0x61, P5 ;  /* 0x000000610e00780c */ /* 0x000fe20002fa1670 */
[----:B------:R-:W-:Y:S01]  /*11b0*/  ULDC.64 UR6, c[0x0][0x1a8] ;  /* 0x00006a0000067ab9 */ /* 0x000fe20000000a00 */
[----:B------:R-:W-:Y:S01]  /*11c0*/  IMAD.MOV.U32 R210, RZ, RZ, 0x10 ;  /* 0x00000010ffd27424 */ /* 0x000fe200078e00ff */
[----:B------:R3:W-:Y:S01]  /*11d0*/  LDGSTS.E.BYPASS.LTC128B.128 [R10+0xd080], [R8.64], !P3 ;  /* 0x0d080000080a7fae */ /* 0x0007e2000d901d50 */
[----:B------:R-:W-:Y:S01]  /*11e0*/  ISETP.GE.AND P3, PT, R16, c[0x0][0x19c], PT ;  /* 0x0000670010007a0c */ /* 0x000fe20003f66270 */
[----:B------:R-:W-:Y:S01]  /*11f0*/  UIADD3 UR24, UR31, UR24, URZ ;  /* 0x000000181f187290 */ /* 0x000fe2000fffe03f */
[----:B------:R-:W-:Y:S01]  /*1200*/  IMAD R0, R224, c[0x0][0x28c], R0 ;  /* 0x0000a300e0007a24 */ /* 0x000fe200078e0200 */
[----:B------:R-:W-:Y:S01]  /*1210*/  USHF.L.U64.HI UR7, UR6, UR23, UR7 ;  /* 0x0000001706077299 */ /* 0x000fe20008010207 */
[----:B------:R-:W-:Y:S01]  /*1220*/  IMAD.MOV.U32 R211, RZ, RZ, 0x20 ;  /* 0x00000020ffd37424 */ /* 0x000fe200078e00ff */
[----:B--2---:R-:W-:-:S04]  /*1230*/  IADD3 R2, P0, R4, UR25, RZ ;  /* 0x0000001904027c10 */ /* 0x004fc8000ff1e0ff */
[----:B------:R-:W-:-:S05]  /*1240*/  IADD3.X R3, R5, UR26, RZ, P0, !PT ;  /* 0x0000001a05037c10 */ /* 0x000fca00087fe4ff */
[----:B------:R2:W-:Y:S01]  /*1250*/  LDGSTS.E.BYPASS.LTC128B.128 [R10+0xa080], [R2.64], !P1 ;  /* 0x0a080000020a7fae */ /* 0x0005e2000c901d50 */
[----:B-1----:R-:W-:-:S04]  /*1260*/  IADD3 R4, P0, R4, UR28, RZ ;  /* 0x0000001c04047c10 */ /* 0x002fc8000ff1e0ff */
[----:B------:R-:W-:Y:S02]  /*1270*/  IADD3.X R5, R5, UR27, RZ, P0, !PT ;  /* 0x0000001b05057c10 */ /* 0x000fe400087fe4ff */
[----:B------:R-:W-:-:S03]  /*1280*/  ISETP.GE.AND P0, PT, R33, c[0x0][0x19c], PT ;  /* 0x0000670021007a0c */ /* 0x000fc60003f06270 */
[----:B------:R1:W-:Y:S01]  /*1290*/  LDGSTS.E.BYPASS.LTC128B.128 [R10+0xe080], [R4.64], !P2 ;  /* 0x0e080000040a7fae */ /* 0x0003e2000d101d50 */
[----:B---3--:R-:W-:-:S05]  /*12a0*/  IMAD.WIDE.U32 R8, R224, c[0x0][0x288], R28 ;  /* 0x0000a200e0087a25 */ /* 0x008fca00078e001c */
[----:B------:R-:W-:-:S04]  /*12b0*/  IADD3 R30, P4, R8, UR30, RZ ;  /* 0x0000001e081e7c10 */ /* 0x000fc8000ff9e0ff */
[----:B------:R-:W-:Y:S01]  /*12c0*/  IADD3.X R29, R9, UR24, R0, P4, !PT ;  /* 0x00000018091d7c10 */ /* 0x000fe2000a7fe400 */
[----:B------:R-:W-:Y:S02]  /*12d0*/  IMAD R0, R35, c[0x0][0x208], RZ ;  /* 0x0000820023007a24 */ /* 0x000fe400078e02ff */
[----:B------:R-:W-:-:S04]  /*12e0*/  IMAD.WIDE.U32 R8, R34, c[0x0][0x208], R16 ;  /* 0x0000820022087a25 */ /* 0x000fc800078e0010 */
[----:B------:R-:W-:Y:S01]  /*12f0*/  IMAD R0, R34, c[0x0][0x20c], R0 ;  /* 0x0000830022007a24 */ /* 0x000fe200078e0200 */
[C---:B-1----:R-:W-:Y:S01]  /*1300*/  IADD3 R4, P2, R2.reuse, UR25, RZ ;  /* 0x0000001902047c10 */ /* 0x042fe2000ff5e0ff */
[----:B------:R-:W-:Y:S01]  /*1310*/  USHF.L.U32 UR25, UR6, 0x6, URZ ;  /* 0x0000000606197899 */ /* 0x000fe2000800063f */
[----:B--2---:R-:W-:Y:S02]  /*1320*/  IADD3 R2, P1, R2, UR28, RZ ;  /* 0x0000001c02027c10 */ /* 0x004fe4000ff3e0ff */
[C---:B------:R-:W-:Y:S01]  /*1330*/  IADD3.X R5, R3.reuse, UR26, RZ, P2, !PT ;  /* 0x0000001a03057c10 */ /* 0x040fe200097fe4ff */
[----:B------:R-:W-:Y:S01]  /*1340*/  UIADD3 UR26, UP0, UR25, 0x80, URZ ;  /* 0x00000080191a7890 */ /* 0x000fe2000ff1e03f */
[C---:B------:R-:W-:Y:S02]  /*1350*/  ISETP.LT.OR P2, PT, R14.reuse, 0x1, P3 ;  /* 0x000000010e00780c */ /* 0x040fe40001f41670 */
[----:B------:R-:W-:Y:S01]  /*1360*/  IADD3.X R3, R3, UR27, RZ, P1, !PT ;  /* 0x0000001b03037c10 */ /* 0x000fe20008ffe4ff */
[----:B------:R1:W-:Y:S01]  /*1370*/  LDGSTS.E.BYPASS.LTC128B.128 [R10+0xb080], [R4.64], !P6 ;  /* 0x0b080000040a7fae */ /* 0x0003e2000f101d50 */
[C---:B------:R-:W-:Y:S01]  /*1380*/  ISETP.LT.OR P1, PT, R14.reuse, 0x1, P0 ;  /* 0x000000010e00780c */ /* 0x040fe20000721670 */
[----:B------:R-:W-:Y:S01]  /*1390*/  UIADD3.X UR6, URZ, UR7, URZ, UP0, !UPT ;  /* 0x000000073f067290 */ /* 0x000fe200087fe43f */
[C---:B------:R-:W-:Y:S01]  /*13a0*/  ISETP.LT.OR P6, PT, R14.reuse, 0x21, P3 ;  /* 0x000000210e00780c */ /* 0x040fe20001fc1670 */
[----:B------:R2:W-:Y:S01]  /*13b0*/  LDGSTS.E.BYPASS.LTC128B.128 [R10+0xf080], [R2.64], !P5 ;  /* 0x0f080000020a7fae */ /* 0x0005e2000e901d50 */
[----:B------:R-:W-:-:S05]  /*13c0*/  ISETP.LT.OR P5, PT, R14, 0x21, P0 ;  /* 0x000000210e00780c */ /* 0x000fca00007a1670 */
[----:B------:R3:W-:Y:S04]  /*13d0*/  LDGSTS.E.BYPASS.LTC128B.128 [R10+0x80], [R6.64], !P2 ;  /* 0x00080000060a7fae */ /* 0x0007e8000d101d50 */
[----:B------:R3:W-:Y:S01]  /*13e0*/  LDGSTS.E.BYPASS.LTC128B.128 [R10+0x4080], [R6.64+0x80], !P1 ;  /* 0x04080080060a7fae */ /* 0x0007e2000c901d50 */
[----:B------:R-:W-:-:S04]  /*13f0*/  LEA R20, P1, R21, c[0x0][0x258], 0x2 ;  /* 0x0000960015147a11 */ /* 0x000fc800078210ff */
[----:B------:R-:W-:Y:S02]  /*1400*/  LEA.HI.X R21, R21, c[0x0][0x25c], R22, 0x2, P1 ;  /* 0x0000970015157a11 */ /* 0x000fe400008f1416 */
[----:B-1----:R-:W-:Y:S01]  /*1410*/  IADD3 R4, P2, R6, UR25, RZ ;  /* 0x0000001906047c10 */ /* 0x002fe2000ff5e0ff */
[----:B--2---:R-:W-:-:S03]  /*1420*/  IMAD.U32 R2, RZ, RZ, UR25 ;  /* 0x00000019ff027e24 */ /* 0x004fc6000f8e00ff */
[----:B------:R-:W-:Y:S02]  /*1430*/  IADD3.X R5, R7, UR7, RZ, P2, !PT ;  /* 0x0000000707057c10 */ /* 0x000fe400097fe4ff */
[----:B------:R-:W-:-:S03]  /*1440*/  IADD3 R2, P4, P2, R2, 0x80, R6 ;  /* 0x0000008002027810 */ /* 0x000fc60007a9e006 */
[----:B------:R1:W-:Y:S01]  /*1450*/  LDGSTS.E.BYPASS.LTC128B.128 [R10+0x1080], [R4.64], !P6 ;  /* 0x01080000040a7fae */ /* 0x0003e2000f101d50 */
[----:B------:R-:W-:Y:S02]  /*1460*/  ISETP.GE.AND P6, PT, R33, c[0x0][0x16c], PT ;  /* 0x00005b0021007a0c */ /* 0x000fe40003fc6270 */
[----:B------:R-:W-:Y:S02]  /*1470*/  IADD3.X R3, RZ, UR7, R7, P4, P2 ;  /* 0x00000007ff037c10 */ /* 0x000fe4000a7e4407 */
[----:B---3--:R-:W-:Y:S02]  /*1480*/  IADD3 R6, P1, R4, UR26, RZ ;  /* 0x0000001a04067c10 */ /* 0x008fe4000ff3e0ff */
[C---:B------:R-:W-:Y:S01]  /*1490*/  ISETP.LT.OR P2, PT, R14.reuse, 0x41, P3 ;  /* 0x000000410e00780c */ /* 0x040fe20001f41670 */
[----:B------:R2:W-:Y:S01]  /*14a0*/  LDGSTS.E.BYPASS.LTC128B.128 [R10+0x5080], [R2.64], !P5 ;  /* 0x05080000020a7fae */ /* 0x0005e2000e901d50 */
[----:B------:R-:W-:Y:S02]  /*14b0*/  IADD3.X R7, R5, UR6, RZ, P1, !PT ;  /* 0x0000000605077c10 */ /* 0x000fe40008ffe4ff */
[----:B------:R-:W-:-:S02]  /*14c0*/  ISETP.LT.OR P1, PT, R14, 0x41, P0 ;  /* 0x000000410e00780c */ /* 0x000fc40000721670 */
[----:B------:R-:W-:Y:S02]  /*14d0*/  ISETP.GE.AND P5, PT, R16, c[0x0][0x16c], PT ;  /* 0x00005b0010007a0c */ /* 0x000fe40003fa6270 */
[C---:B------:R-:W-:Y:S02]  /*14e0*/  ISETP.LT.OR P3, PT, R14.reuse, 0x61, P3 ;  /* 0x000000610e00780c */ /* 0x040fe40001f61670 */
[----:B------:R-:W-:Y:S02]  /*14f0*/  SEL R11, RZ, 0x1, P5 ;  /* 0x00000001ff0b7807 */ /* 0x000fe40002800000 */
[----:B------:R-:W-:Y:S02]  /*1500*/  ISETP.LT.OR P0, PT, R14, 0x61, P0 ;  /* 0x000000610e00780c */ /* 0x000fe40000701670 */
[----:B------:R-:W-:-:S05]  /*1510*/  LEA.HI R14, R32, R40, RZ, 0x2 ;  /* 0x00000028200e7211 */ /* 0x000fca00078f10ff */
[----:B------:R-:W-:Y:S02]  /*1520*/  @P5 LOP3.LUT R242, R242, 0x1, RZ, 0xfc, !PT ;  /* 0x00000001f2f25812 */ /* 0x000fe400078efcff */
[----:B--2---:R-:W-:Y:S02]  /*1530*/  IADD3 R2, P4, R4, UR25, RZ ;  /* 0x0000001904027c10 */ /* 0x004fe4000ff9e0ff */
[----:B-1----:R-:W-:Y:S02]  /*1540*/  SEL R4, RZ, 0x2, P6 ;  /* 0x00000002ff047807 */ /* 0x002fe40003000000 */
[----:B------:R-:W-:Y:S01]  /*1550*/  IADD3.X R3, R5, UR7, RZ, P4, !PT ;  /* 0x0000000705037c10 */ /* 0x000fe2000a7fe4ff */
[----:B------:R-:W-:Y:S02]  /*1560*/  IMAD.IADD R5, R9, 0x1, R0 ;  /* 0x0000000109057824 */ /* 0x000fe400078e0200 */
[----:B------:R-:W-:Y:S01]  /*1570*/  IMAD.IADD R0, R4, 0x1, R11 ;  /* 0x0000000104007824 */ /* 0x000fe200078e020b */
[----:B------:R-:W-:Y:S01]  /*1580*/  SHF.R.S32.HI R11, RZ, 0x1f, R14 ;  /* 0x0000001fff0b7819 */ /* 0x000fe2000001140e */
[----:B------:R1:W-:Y:S01]  /*1590*/  LDGSTS.E.BYPASS.LTC128B.128 [R10+0x2080], [R2.64], !P2 ;  /* 0x02080000020a7fae */ /* 0x0003e2000d101d50 */
[----:B------:R-:W-:-:S02]  /*15a0*/  IMAD R9, R23, c[0x0][0x210], RZ ;  /* 0x0000840017097a24 */ /* 0x000fc400078e02ff */
[----:B------:R-:W-:Y:S01]  /*15b0*/  IMAD.MOV.U32 R4, RZ, RZ, R8 ;  /* 0x000000ffff047224 */ /* 0x000fe200078e0008 */
[----:B------:R2:W-:Y:S01]  /*15c0*/  LDGSTS.E.BYPASS.LTC128B.128 [R10+0x6080], [R6.64], !P1 ;  /* 0x06080000060a7fae */ /* 0x0005e2000c901d50 */
[C---:B------:R-:W-:Y:S02]  /*15d0*/  IMAD R8, R224.reuse, c[0x0][0x214], R9 ;  /* 0x00008500e0087a24 */ /* 0x040fe400078e0209 */
[----:B------:R-:W-:-:S04]  /*15e0*/  IMAD.WIDE.U32 R4, R224, c[0x0][0x210], R4 ;  /* 0x00008400e0047a25 */ /* 0x000fc800078e0004 */
[----:B------:R-:W-:Y:S02]  /*15f0*/  IMAD.U32 R9, RZ, RZ, UR9 ;  /* 0x00000009ff097e24 */ /* 0x000fe4000f8e00ff */
[----:B------:R-:W-:-:S04]  /*1600*/  IMAD.IADD R5, R5, 0x1, R8 ;  /* 0x0000000105057824 */ /* 0x000fc800078e0208 */
[----:B------:R-:W-:Y:S01]  /*1610*/  IMAD.WIDE.U32 R38, R9, c[0x0][0x218], R4 ;  /* 0x0000860009267a25 */ /* 0x000fe200078e0004 */
[----:B------:R-:W-:-:S03]  /*1620*/  SHF.R.S32.HI R9, RZ, 0x2, R14 ;  /* 0x00000002ff097819 */ /* 0x000fc6000001140e */
[----:B------:R-:W-:Y:S01]  /*1630*/  IMAD.MOV.U32 R36, RZ, RZ, R38 ;  /* 0x000000ffff247224 */ /* 0x000fe200078e0026 */
[----:B------:R3:W-:Y:S01]  /*1640*/  STL.64 [R1+0x30], R38 ;  /* 0x0000302601007387 */ /* 0x0007e20000100a00 */
[C---:B--2---:R-:W-:Y:S02]  /*1650*/  IADD3 R6, P2, R2.reuse, UR25, RZ ;  /* 0x0000001902067c10 */ /* 0x044fe4000ff5e0ff */
[----:B-1----:R-:W-:Y:S02]  /*1660*/  IADD3 R2, P1, R2, UR26, RZ ;  /* 0x0000001a02027c10 */ /* 0x002fe4000ff3e0ff */
[C---:B------:R-:W-:Y:S02]  /*1670*/  IADD3.X R7, R3.reuse, UR7, RZ, P2, !PT ;  /* 0x0000000703077c10 */ /* 0x040fe400097fe4ff */
[----:B------:R-:W-:Y:S01]  /*1680*/  IADD3.X R3, R3, UR6, RZ, P1, !PT ;  /* 0x0000000603037c10 */ /* 0x000fe20008ffe4ff */
[----:B------:R-:W-:Y:S01]  /*1690*/  ULDC.64 UR6, c[0x0][0x218] ;  /* 0x0000860000067ab9 */ /* 0x000fe20000000a00 */
[C---:B------:R-:W-:Y:S01]  /*16a0*/  LOP3.LUT P2, RZ, R0.reuse, 0x1, RZ, 0xc0, !PT ;  /* 0x0000000100ff7812 */ /* 0x040fe2000784c0ff */
[----:B------:R1:W-:Y:S01]  /*16b0*/  LDGSTS.E.BYPASS.LTC128B.128 [R10+0x3080], [R6.64], !P3 ;  /* 0x03080000060a7fae */ /* 0x0003e2000d901d50 */
[----:B------:R-:W-:Y:S01]  /*16c0*/  LOP3.LUT P1, RZ, R0, 0x2, RZ, 0xc0, !PT ;  /* 0x0000000200ff7812 */ /* 0x000fe2000782c0ff */
[----:B------:R-:W-:Y:S01]  /*16d0*/  IMAD.U32 R0, RZ, RZ, UR13 ;  /* 0x0000000dff007e24 */ /* 0x000fe2000f8e00ff */
[----:B------:R-:W-:Y:S01]  /*16e0*/  UIMAD UR18, UR18, UR6, URZ ;  /* 0x00000006121272a4 */ /* 0x000fe2000f8e023f */
[----:B------:R-:W-:Y:S01]  /*16f0*/  ISETP.GE.AND P3, PT, R16, c[0x0][0x1fc], PT ;  /* 0x00007f0010007a0c */ /* 0x000fe20003f66270 */
[----:B------:R2:W-:Y:S01]  /*1700*/  LDGSTS.E.BYPASS.LTC128B.128 [R10+0x7080], [R2.64], !P0 ;  /* 0x07080000020a7fae */ /* 0x0005e2000c101d50 */
[----:B------:R-:W-:Y:S01]  /*1710*/  ISETP.GE.AND P0, PT, R33, c[0x0][0x1fc], PT ;  /* 0x00007f0021007a0c */ /* 0x000fe20003f06270 */
[----:B------:R-:W-:-:S02]  /*1720*/  UIMAD UR18, UR9, UR7, UR18 ;  /* 0x00000007091272a4 */ /* 0x000fc4000f8e0212 */
[----:B------:R-:W0:Y:S01]  /*1730*/  LDGDEPBAR ;  /* 0x00000000000079af */ /* 0x000e220000000000 */
[----:B------:R-:W-:Y:S02]  /*1740*/  ULDC.64 UR6, c[0x0][0x208] ;  /* 0x0000820000067ab9 */ /* 0x000fe40000000a00 */
[----:B------:R-:W-:Y:S01]  /*1750*/  USHF.L.U32 UR25, UR6, 0x6, URZ ;  /* 0x0000000606197899 */ /* 0x000fe2000800063f */
[----:B------:R-:W-:Y:S01]  /*1760*/  IADD3 R37, R39, UR18, RZ ;  /* 0x0000001227257c10 */ /* 0x000fe2000fffe0ff */
[----:B------:R-:W-:Y:S02]  /*1770*/  USHF.L.U64.HI UR23, UR6, UR23, UR7 ;  /* 0x0000001706177299 */ /* 0x000fe40008010207 */
[----:B------:R-:W-:Y:S02]  /*1780*/  UMOV UR18, 0x5 ;  /* 0x0000000500127882 */ /* 0x000fe40000000000 */
[----:B------:R-:W-:Y:S01]  /*1790*/  UIMAD UR26, UR23, UR10, URZ ;  /* 0x0000000a171a72a4 */ /* 0x000fe2000f8e023f */
[----:B------:R-:W-:Y:S01]  /*17a0*/  IMAD.U32 R28, RZ, RZ, UR25 ;  /* 0x00000019ff1c7e24 */ /* 0x000fe2000f8e00ff */
[----:B------:R-:W-:Y:S01]  /*17b0*/  USHF.L.U64.HI UR18, UR6, UR18, UR7 ;  /* 0x0000001206127299 */ /* 0x000fe20008010207 */
[----:B------:R3:W-:Y:S01]  /*17c0*/  STL.64 [R1+0x28], R36 ;  /* 0x0000282401007387 */ /* 0x0007e20000100a00 */
[----:B------:R-:W-:Y:S01]  /*17d0*/  UIMAD UR26, UR22, UR25, UR26 ;  /* 0x00000019161a72a4 */ /* 0x000fe2000f8e021a */
[----:B------:R-:W-:Y:S01]  /*17e0*/  IMAD.WIDE.U32 R4, R28, UR10, R36 ;  /* 0x0000000a1c047c25 */ /* 0x000fe2000f8e0024 */
[----:B------:R-:W-:Y:S01]  /*17f0*/  USHF.L.U32 UR22, UR6, 0x5, URZ ;  /* 0x0000000506167899 */ /* 0x000fe2000800063f */
[----:B-1----:R-:W-:-:S03]  /*1800*/  IADD3 R6, -R34, c[0x0][0x168], -R0 ;  /* 0x00005a0022067a10 */ /* 0x002fc60007ffe900 */
[----:B------:R-:W-:Y:S01]  /*1810*/  USHF.L.U32 UR7, UR22, 0x1, URZ ;  /* 0x0000000116077899 */ /* 0x000fe2000800063f */
[----:B------:R-:W-:Y:S01]  /*1820*/  SEL R0, RZ, 0x1, P3 ;  /* 0x00000001ff007807 */ /* 0x000fe20001800000 */
[----:B------:R-:W-:Y:S01]  /*1830*/  USHF.L.U64.HI UR6, UR22, 0x1, UR18 ;  /* 0x0000000116067899 */ /* 0x000fe20008010212 */
[C---:B------:R-:W-:Y:S02]  /*1840*/  ISETP.LT.OR P3, PT, R6.reuse, 0x1, !P2 ;  /* 0x000000010600780c */ /* 0x040fe40005761670 */
[----:B--2---:R-:W-:Y:S02]  /*1850*/  SEL R2, RZ, 0xffffffff, P0 ;  /* 0xffffffffff027807 */ /* 0x004fe40000000000 */
[C---:B------:R-:W-:Y:S02]  /*1860*/  ISETP.LT.OR P0, PT, R6.reuse, 0x1, !P1 ;  /* 0x000000010600780c */ /* 0x040fe40004f01670 */
[----:B------:R-:W-:Y:S01]  /*1870*/  ISETP.LT.OR P2, PT, R6, 0x21, !P2 ;  /* 0x000000210600780c */ /* 0x000fe20005741670 */
[----:B------:R-:W-:Y:S01]  /*1880*/  IMAD.SHL.U32 R2, R2, 0x2, RZ ;  /* 0x0000000202027824 */ /* 0x000fe200078e00ff */
[----:B------:R-:W-:-:S02]  /*1890*/  ISETP.LT.OR P1, PT, R6, 0x21, !P1 ;  /* 0x000000210600780c */ /* 0x000fc40004f21670 */
[----:B------:R-:W-:Y:S02]  /*18a0*/  IADD3 R3, R5, UR26, RZ ;  /* 0x0000001a05037c10 */ /* 0x000fe4000fffe0ff */
[----:B------:R-:W-:Y:S01]  /*18b0*/  LOP3.LUT R0, R2, 0x2, R0, 0xe2, !PT ;  /* 0x0000000202007812 */ /* 0x000fe200078ee200 */
[----:B------:R1:W-:Y:S01]  /*18c0*/  LDGSTS.E.BYPASS.LTC128B.128 [R10+0x10080], [R12.64], !P3 ;  /* 0x100800000c0a7fae */ /* 0x0003e2000d901d50 */
[----:B------:R-:W-:Y:S02]  /*18d0*/  ISETP.GT.AND P3, PT, R40, 0xf, PT ;  /* 0x0000000f2800780c */ /* 0x000fe40003f64270 */
[----:B------:R-:W-:Y:S01]  /*18e0*/  LOP3.LUT P5, RZ, R0, 0x1, RZ, 0xc0, !PT ;  /* 0x0000000100ff7812 */ /* 0x000fe200078ac0ff */
[----:B------:R1:W-:Y:S01]  /*18f0*/  LDGSTS.E.BYPASS.LTC128B.128 [R10+0x12080], [R12.64+0x80], !P0 ;  /* 0x120800800c0a7fae */ /* 0x0003e2000c101d50 */
[----:B------:R-:W-:Y:S02]  /*1900*/  LEA R2, P0, R4, c[0x0][0x1f0], 0x1 ;  /* 0x00007c0004027a11 */ /* 0x000fe400078008ff */
[----:B------:R-:W-:Y:S01]  /*1910*/  LOP3.LUT P4, RZ, R0, 0x2, RZ, 0xc0, !PT ;  /* 0x0000000200ff7812 */ /* 0x000fe2000788c0ff */
[----:B------:R2:W-:Y:S01]  /*1920*/  LDGSTS.E.BYPASS.LTC128B.128 [R10+0x11080], [R18.64], !P2 ;  /* 0x11080000120a7fae */ /* 0x0005e2000d101d50 */
[----:B------:R-:W-:-:S02]  /*1930*/  LEA.HI.X R3, R4, c[0x0][0x1f4], R3, 0x1, P0 ;  /* 0x00007d0004037a11 */ /* 0x000fc400000f0c03 */
[C---:B------:R-:W-:Y:S01]  /*1940*/  ISETP.LT.OR P0, PT, R6.reuse, 0x1, !P4 ;  /* 0x000000010600780c */ /* 0x040fe20006701670 */
[----:B------:R2:W-:Y:S01]  /*1950*/  LDGSTS.E.BYPASS.LTC128B.128 [R10+0x13080], [R18.64+0x80], !P1 ;  /* 0x13080080120a7fae */ /* 0x0005e2000c901d50 */
[----:B------:R-:W-:Y:S01]  /*1960*/  ISETP.LT.OR P1, PT, R6, 0x1, !P5 ;  /* 0x000000010600780c */ /* 0x000fe20006f21670 */
[----:B------:R-:W-:Y:S01]  /*1970*/  @!P3 IMAD.SHL.U32 R0, R40, 0x10, RZ ;  /* 0x000000102800b824 */ /* 0x000fe200078e00ff */
[----:B------:R-:W-:-:S04]  /*1980*/  SHF.R.S32.HI R4, RZ, 0x5, R24 ;  /* 0x00000005ff047819 */ /* 0x000fc80000011418 */
[----:B------:R4:W-:Y:S04]  /*1990*/  @!P3 LDGSTS.E.BYPASS.LTC128B.128 [R0+0x20080], [R20.64] ;  /* 0x200800001400bfae */ /* 0x0009e8000b901d50 */
[----:B------:R-:W0:Y:S04]  /*19a0*/  LDGDEPBAR ;  /* 0x00000000000079af */ /* 0x000e280000000000 */
[----:B------:R5:W-:Y:S04]  /*19b0*/  LDGSTS.E.BYPASS.LTC128B.128 [R10+0x18080], [R2.64], !P1 ;  /* 0x18080000020a7fae */ /* 0x000be8000c901d50 */
[----:B------:R5:W-:Y:S01]  /*19c0*/  LDGSTS.E.BYPASS.LTC128B.128 [R10+0x1a080], [R2.64+0x80], !P0 ;  /* 0x1a080080020a7fae */ /* 0x000be2000c101d50 */
[----:B------:R-:W-:-:S02]  /*19d0*/  ISETP.LT.OR P0, PT, R6, 0x21, !P5 ;  /* 0x000000210600780c */ /* 0x000fc40006f01670 */
[----:B----4-:R-:W-:-:S04]  /*19e0*/  LEA.HI R0, R24, R4, RZ, 0x1 ;  /* 0x0000000418007211 */ /* 0x010fc800078f08ff */
[----:B------:R-:W-:Y:S02]  /*19f0*/  LOP3.LUT R5, R0, 0xfffffffe, RZ, 0xc0, !PT ;  /* 0xfffffffe00057812 */ /* 0x000fe400078ec0ff */
[----:B------:R-:W-:-:S03]  /*1a00*/  LEA.HI R0, R32, R40, RZ, 0x4 ;  /* 0x0000002820007211 */ /* 0x000fc600078f20ff */
[----:B------:R-:W-:Y:S01]  /*1a10*/  IMAD.IADD R20, R4, 0x1, -R5 ;  /* 0x0000000104147824 */ /* 0x000fe200078e0a05 */
[----:B------:R-:W-:Y:S02]  /*1a20*/  SHF.R.S32.HI R8, RZ, 0x4, R0 ;  /* 0x00000004ff087819 */ /* 0x000fe40000011400 */
[----:B-----5:R-:W-:Y:S01]  /*1a30*/  IADD3 R2, P1, R2, UR7, RZ ;  /* 0x0000000702027c10 */ /* 0x020fe2000ff3e0ff */
[----:B--2---:R-:W-:Y:S01]  /*1a40*/  IMAD.SHL.U32 R19, R20, 0x10, RZ ;  /* 0x0000001014137824 */ /* 0x004fe200078e00ff */
[----:B------:R-:W-:Y:S02]  /*1a50*/  LEA.HI R5, R0, R8, RZ, 0x1 ;  /* 0x0000000800057211 */ /* 0x000fe400078f08ff */
[----:B------:R-:W-:Y:S02]  /*1a60*/  IADD3.X R3, R3, UR6, RZ, P1, !PT ;  /* 0x0000000603037c10 */ /* 0x000fe40008ffe4ff */
[----:B------:R-:W-:Y:S02]  /*1a70*/  ISETP.LT.OR P1, PT, R6, 0x21, !P4 ;  /* 0x000000210600780c */ /* 0x000fe40006721670 */
[----:B------:R-:W-:Y:S01]  /*1a80*/  LOP3.LUT R4, R0, 0xfffffff0, RZ, 0xc0, !PT ;  /* 0xfffffff000047812 */ /* 0x000fe200078ec0ff */
[----:B------:R2:W-:Y:S01]  /*1a90*/  LDGSTS.E.BYPASS.LTC128B.128 [R10+0x19080], [R2.64], !P0 ;  /* 0x19080000020a7fae */ /* 0x0005e2000c101d50 */
[----:B------:R-:W-:Y:S01]  /*1aa0*/  IADD3 R0, P0, R30, UR13, RZ ;  /* 0x0000000d1e007c10 */ /* 0x000fe2000ff1e0ff */
[----:B------:R-:W-:Y:S01]  /*1ab0*/  UIADD3 UR13, UR10, 0x1, URZ ;  /* 0x000000010a0d7890 */ /* 0x000fe2000fffe03f */
[----:B------:R-:W-:Y:S01]  /*1ac0*/  LOP3.LUT R5, R5, 0xfffffffe, RZ, 0xc0, !PT ;  /* 0xfffffffe05057812 */ /* 0x000fe200078ec0ff */
[----:B------:R-:W-:Y:S01]  /*1ad0*/  IMAD.IADD R4, R40, 0x1, -R4 ;  /* 0x0000000128047824 */ /* 0x000fe200078e0a04 */
[----:B------:R-:W-:Y:S01]  /*1ae0*/  IADD3.X R6, R29, UR20, RZ, P0, !PT ;  /* 0x000000141d067c10 */ /* 0x000fe200087fe4ff */
[----:B------:R-:W-:Y:S01]  /*1af0*/  UISETP.GE.AND UP0, UPT, UR13, UR12, UPT ;  /* 0x0000000c0d00728c */ /* 0x000fe2000bf06270 */
[----:B------:R-:W-:Y:S01]  /*1b00*/  LEA R22, P0, R0, c[0x0][0x280], 0x2 ;  /* 0x0000a00000167a11 */ /* 0x000fe200078010ff */
[----:B-1----:R-:W-:Y:S01]  /*1b10*/  IMAD.IADD R12, R8, 0x1, -R5 ;  /* 0x00000001080c7824 */ /* 0x002fe200078e0a05 */
[----:B------:R-:W-:Y:S01]  /*1b20*/  LEA.HI R5, R11, R9, RZ, 0x3 ;  /* 0x000000090b057211 */ /* 0x000fe200078f18ff */
[----:B------:R2:W-:Y:S01]  /*1b30*/  LDGSTS.E.BYPASS.LTC128B.128 [R10+0x1b080], [R2.64+0x80], !P1 ;  /* 0x1b080080020a7fae */ /* 0x0005e2000c901d50 */
[----:B------:R-:W-:Y:S01]  /*1b40*/  LEA.HI.X R23, R0, c[0x0][0x284], R6, 0x2, P0 ;  /* 0x0000a10000177a11 */ /* 0x000fe200000f1406 */
[----:B------:R-:W-:Y:S01]  /*1b50*/  IMAD R11, R12, 0x800, R27 ;  /* 0x000008000c0b7824 */ /* 0x000fe200078e021b */
[----:B------:R-:W-:-:S02]  /*1b60*/  LOP3.LUT R0, R5, 0xfffffff8, RZ, 0xc0, !PT ;  /* 0xfffffff805007812 */ /* 0x000fc400078ec0ff */
[----:B------:R-:W-:Y:S02]  /*1b70*/  SHF.R.S32.HI R7, RZ, 0x1f, R4 ;  /* 0x0000001fff077819 */ /* 0x000fe40000011404 */
[----:B------:R-:W-:Y:S01]  /*1b80*/  R2P PR, R26, 0x6 ;  /* 0x000000061a007804 */ /* 0x000fe20000000000 */
[----:B------:R-:W-:Y:S01]  /*1b90*/  IMAD.IADD R21, R9, 0x1, -R0 ;  /* 0x0000000109157824 */ /* 0x000fe200078e0a00 */
[----:B------:R-:W-:Y:S02]  /*1ba0*/  LEA.HI R13, R7, R4, RZ, 0x3 ;  /* 0x00000004070d7211 */ /* 0x000fe400078f18ff */
[----:B------:R-:W-:Y:S02]  /*1bb0*/  PLOP3.LUT P0, PT, PT, PT, UP0, 0x80, 0x0 ;  /* 0x000000000000781c */ /* 0x000fe40003f0f008 */
[----:B------:R-:W-:Y:S02]  /*1bc0*/  LOP3.LUT R7, R13, 0xfffffff8, RZ, 0xc0, !PT ;  /* 0xfffffff80d077812 */ /* 0x000fe400078ec0ff */
[----:B------:R-:W-:-:S02]  /*1bd0*/  SEL R210, R210, 0xfffffff0, !P1 ;  /* 0xfffffff0d2d27807 */ /* 0x000fc40004800000 */
[----:B------:R-:W-:Y:S01]  /*1be0*/  SEL R211, R211, 0xffffffe0, !P2 ;  /* 0xffffffe0d3d37807 */ /* 0x000fe20005000000 */
[----:B------:R-:W-:Y:S02]  /*1bf0*/  IMAD.IADD R7, R4, 0x1, -R7 ;  /* 0x0000000104077824 */ /* 0x000fe400078e0a07 */
[----:B------:R-:W-:Y:S02]  /*1c00*/  IMAD.SHL.U32 R4, R12, 0x20, RZ ;  /* 0x000000200c047824 */ /* 0x000fe400078e00ff */
[----:B--2---:R-:W-:Y:S02]  /*1c10*/  IMAD.SHL.U32 R2, R26, 0x40, RZ ;  /* 0x000000401a027824 */ /* 0x004fe400078e00ff */
[----:B------:R-:W-:-:S03]  /*1c20*/  IMAD.SHL.U32 R3, R25, 0x8, RZ ;  /* 0x0000000819037824 */ /* 0x000fc600078e00ff */
[----:B------:R-:W-:Y:S01]  /*1c30*/  LOP3.LUT R0, R2, 0x1c0, RZ, 0xc0, !PT ;  /* 0x000001c002007812 */ /* 0x000fe200078ec0ff */
[----:B------:R-:W-:Y:S01]  /*1c40*/  IMAD.SHL.U32 R2, R21, 0x40, RZ ;  /* 0x0000004015027824 */ /* 0x000fe200078e00ff */
[----:B------:R-:W-:Y:S02]  /*1c50*/  LOP3.LUT R3, R3, 0x18, RZ, 0xc0, !PT ;  /* 0x0000001803037812 */ /* 0x000fe400078ec0ff */
[----:B------:R-:W-:Y:S02]  /*1c60*/  LOP3.LUT R5, R0, 0x8, R31, 0xf8, !PT ;  /* 0x0000000800057812 */ /* 0x000fe400078ef81f */
[----:B------:R-:W-:Y:S02]  /*1c70*/  LOP3.LUT R2, R2, 0x1c0, RZ, 0xc0, !PT ;  /* 0x000001c002027812 */ /* 0x000fe400078ec0ff */
[----:B------:R-:W-:Y:S02]  /*1c80*/  SHF.R.U32.HI R8, RZ, 0x3, R0 ;  /* 0x00000003ff087819 */ /* 0x000fe40000011600 */
[----:B------:R-:W-:-:S02]  /*1c90*/  LOP3.LUT R0, R0, 0x10, R19, 0xf8, !PT ;  /* 0x0000001000007812 */ /* 0x000fc400078ef813 */
[----:B------:R-:W-:Y:S02]  /*1ca0*/  SHF.R.U32.HI R6, RZ, 0x3, R2 ;  /* 0x00000003ff067819 */ /* 0x000fe40000011602 */
[----:B------:R-:W-:Y:S01]  /*1cb0*/  LOP3.LUT R9, R0, 0x8, R31, 0xf8, !PT ;  /* 0x0000000800097812 */ /* 0x000fe200078ef81f */
[----:B------:R-:W-:Y:S01]  /*1cc0*/  IMAD.SHL.U32 R0, R7, 0x40, RZ ;  /* 0x0000004007007824 */ /* 0x000fe200078e00ff */
[----:B------:R-:W-:Y:S01]  /*1cd0*/  LOP3.LUT R15, R6, R2, R3, 0x1e, !PT ;  /* 0x00000002060f7212 */ /* 0x000fe200078e1e03 */
[----:B------:R-:W-:Y:S01]  /*1ce0*/  IMAD.SHL.U32 R6, R12, 0x8, RZ ;  /* 0x000000080c067824 */ /* 0x000fe200078e00ff */
[-C--:B------:R-:W-:Y:S02]  /*1cf0*/  LOP3.LUT R5, R5, R8.reuse, RZ, 0x3c, !PT ;  /* 0x0000000805057212 */ /* 0x080fe400078e3cff */
[----:B------:R-:W-:Y:S02]  /*1d00*/  LOP3.LUT R2, R14, 0x3ffffffc, RZ, 0xc0, !PT ;  /* 0x3ffffffc0e027812 */ /* 0x000fe400078ec0ff */
[----:B------:R-:W-:Y:S01]  /*1d10*/  LOP3.LUT R18, R3, 0x20, R4, 0xf8, !PT ;  /* 0x0000002003127812 */ /* 0x000fe200078ef804 */
[----:B------:R-:W-:Y:S01]  /*1d20*/  IMAD.IADD R5, R11, 0x1, R5 ;  /* 0x000000010b057824 */ /* 0x000fe200078e0205 */
[----:B------:R-:W-:Y:S01]  /*1d30*/  LOP3.LUT R4, R0, 0x1c0, RZ, 0xc0, !PT ;  /* 0x000001c000047812 */ /* 0x000fe200078ec0ff */
[----:B------:R-:W-:Y:S01]  /*1d40*/  IMAD.IADD R3, R40, 0x1, -R2 ;  /* 0x0000000128037824 */ /* 0x000fe200078e0a02 */
[----:B------:R-:W-:Y:S01]  /*1d50*/  LOP3.LUT R9, R9, R8, RZ, 0x3c, !PT ;  /* 0x0000000809097212 */ /* 0x000fe200078e3cff */
[----:B------:R-:W-:Y:S01]  /*1d60*/  IMAD.SHL.U32 R2, R20, 0x400, RZ ;  /* 0x0000040014027824 */ /* 0x000fe200078e00ff */
[----:B------:R-:W-:Y:S01]  /*1d70*/  LOP3.LUT R6, R4, 0x8, R6, 0xf8, !PT ;  /* 0x0000000804067812 */ /* 0x000fe200078ef806 */
[----:B------:R-:W-:Y:S01]  /*1d80*/  IMAD.SHL.U32 R11, R13, 0x40, RZ ;  /* 0x000000400d0b7824 */ /* 0x000fe200078e00ff */
[----:B------:R-:W-:Y:S01]  /*1d90*/  SHF.R.U32.HI R8, RZ, 0x3, R4 ;  /* 0x00000003ff087819 */ /* 0x000fe20000011604 */
[----:B------:R-:W-:-:S02]  /*1da0*/  IMAD R0, R12, 0x200, R9 ;  /* 0x000002000c007824 */ /* 0x000fc400078e0209 */
[----:B------:R-:W-:Y:S01]  /*1db0*/  IMAD R9, R3, 0x2, R2 ;  /* 0x0000000203097824 */ /* 0x000fe200078e0202 */
[----:B------:R-:W-:Y:S01]  /*1dc0*/  LOP3.LUT R3, R11, 0xfffffe00, RZ, 0xc0, !PT ;  /* 0xfffffe000b037812 */ /* 0x000fe200078ec0ff */
[----:B------:R-:W-:Y:S01]  /*1dd0*/  @!P3 IMAD.SHL.U32 R11, R40, 0x10, RZ ;  /* 0x00000010280bb824 */ /* 0x000fe200078e00ff */
[----:B------:R-:W-:Y:S01]  /*1de0*/  LOP3.LUT R6, R6, R8, RZ, 0x3c, !PT ;  /* 0x0000000806067212 */ /* 0x000fe200078e3cff */
[----:B------:R-:W-:Y:S01]  /*1df0*/  IMAD.IADD R9, R9, 0x1, R15 ;  /* 0x0000000109097824 */ /* 0x000fe200078e020f */
[----:B------:R-:W-:Y:S02]  /*1e00*/  LOP3.LUT R4, R8, R18, R4, 0x1e, !PT ;  /* 0x0000001208047212 */ /* 0x000fe400078e1e04 */
[-C--:B------:R-:W-:Y:S01]  /*1e10*/  IADD3 R213, R6, R3.reuse, R2 ;  /* 0x0000000306d57210 */ /* 0x080fe20007ffe002 */
[----:B------:R1:W-:Y:S01]  /*1e20*/  @!P3 LDGSTS.E.BYPASS.LTC128B.128 [R11+0x20280], [R22.64] ;  /* 0x20280000160bbfae */ /* 0x0003e2000b901d50 */
[----:B------:R-:W-:Y:S01]  /*1e30*/  LOP3.LUT R2, R24, 0xffffffe0, RZ, 0xc0, !PT ;  /* 0xffffffe018027812 */ /* 0x000fe200078ec0ff */
[----:B------:R-:W-:Y:S01]  /*1e40*/  IMAD.SHL.U32 R237, R9, 0x2, RZ ;  /* 0x0000000209ed7824 */ /* 0x000fe200078e00ff */
[----:B------:R-:W-:Y:S01]  /*1e50*/  LOP3.LUT R216, R4, R3, RZ, 0xfc, !PT ;  /* 0x0000000304d87212 */ /* 0x000fe200078efcff */
[----:B------:R-:W0:Y:S01]  /*1e60*/  LDGDEPBAR ;  /* 0x00000000000079af */ /* 0x000e220000000000 */
[----:B------:R-:W-:Y:S01]  /*1e70*/  IADD3 R3, R10, 0x10080, RZ ;  /* 0x000100800a037810 */ /* 0x000fe20007ffe0ff */
[----:B------:R-:W-:Y:S01]  /*1e80*/  IMAD.IADD R6, R40, 0x1, -R2 ;  /* 0x0000000128067824 */ /* 0x000fe200078e0a02 */
[----:B------:R-:W-:Y:S01]  /*1e90*/  IADD3 R13, R237, 0x20480, RZ ;  /* 0x00020480ed0d7810 */ /* 0x000fe20007ffe0ff */
[----:B------:R-:W0:Y:S03]  /*1ea0*/  LDGDEPBAR ;  /* 0x00000000000079af */ /* 0x000e260000000000 */
[----:B------:R-:W-:-:S04]  /*1eb0*/  SHF.R.S32.HI R2, RZ, 0x1f, R6 ;  /* 0x0000001fff027819 */ /* 0x000fc80000011406 */
[----:B-1----:R-:W-:Y:S02]  /*1ec0*/  LEA.HI R11, R2, R6, RZ, 0x2 ;  /* 0x00000006020b7211 */ /* 0x002fe400078f10ff */
[----:B------:R-:W-:Y:S02]  /*1ed0*/  IADD3 R2, R10, 0x18080, RZ ;  /* 0x000180800a027810 */ /* 0x000fe40007ffe0ff */
[----:B------:R-:W-:-:S05]  /*1ee0*/  LEA.HI.SX32 R4, R11, R19, 0x1e ;  /* 0x000000130b047211 */ /* 0x000fca00078ff2ff */
[----:B------:R3:W-:Y:S04]  /*1ef0*/  STL [R1+0x14], R4 ;  /* 0x0000140401007387 */ /* 0x0007e80000100800 */
[----:B------:R3:W-:Y:S04]  /*1f00*/  STL [R1+0x48], R3 ;  /* 0x0000480301007387 */ /* 0x0007e80000100800 */
[----:B------:R3:W-:Y:S01]  /*1f10*/  STL [R1+0x44], R2 ;  /* 0x0000440201007387 */ /* 0x0007e20000100800 */
[----:B------:R-:W-:Y:S05]  /*1f20*/  @P0 BRA `(.L_x_1332) ;  /* 0x000001f000000947 */ /* 0x000fea0003800000 */
[----:B------:R-:W-:Y:S01]  /*1f30*/  USHF.R.S32.HI UR20, URZ, 0x1f, UR13 ;  /* 0x0000001f3f147899 */ /* 0x000fe2000801140d */
[----:B------:R-:W-:Y:S01]  /*1f40*/  IMAD.WIDE.U32 R8, R28, UR13, R36 ;  /* 0x0000000d1c087c25 */ /* 0x000fe2000f8e0024 */
[----:B------:R-:W-:Y:S01]  /*1f50*/  UIMAD UR23, UR23, UR13, URZ ;  /* 0x0000000d171772a4 */ /* 0x000fe2000f8e023f */
[----:B------:R-:W-:Y:S01]  /*1f60*/  ISETP.GE.AND P2, PT, R16, c[0x0][0x1fc], PT ;  /* 0x00007f0010007a0c */ /* 0x000fe20003f46270 */
[----:B------:R-:W-:Y:S01]  /*1f70*/  USHF.L.U32 UR26, UR13, 0x6, URZ ;  /* 0x000000060d1a7899 */ /* 0x000fe2000800063f */
[----:B------:R-:W-:Y:S01]  /*1f80*/  ISETP.GE.AND P1, PT, R33, c[0x0][0x1fc], PT ;  /* 0x00007f0021007a0c */ /* 0x000fe20003f26270 */
[----:B------:R-:W-:Y:S01]  /*1f90*/  UIMAD UR20, UR20, UR25, UR23 ;  /* 0x00000019141472a4 */ /* 0x000fe2000f8e0217 */
[----:B---3--:R-:W-:Y:S01]  /*1fa0*/  LEA R2, P0, R8, c[0x0][0x1f0], 0x1 ;  /* 0x00007c0008027a11 */ /* 0x008fe200078008ff */
[----:B------:R-:W-:Y:S02]  /*1fb0*/  BSSY B0, `(.L_x_1332) ;  /* 0x0000016000007945 */ /* 0x000fe40003800000 */
[----:B------:R-:W-:-:S02]  /*1fc0*/  IMAD.U32 R12, RZ, RZ, UR26 ;  /* 0x0000001aff0c7e24 */ /* 0x000fc4000f8e00ff */
[----:B------:R-:W-:-:S03]  /*1fd0*/  IADD3 R3, R9, UR20, RZ ;  /* 0x0000001409037c10 */ /* 0x000fc6000fffe0ff */
[----:B------:R-:W-:Y:S02]  /*1fe0*/  IADD3 R4, -R12, c[0x0][0x168], -R34 ;  /* 0x00005a000c047a10 */ /* 0x000fe40007ffe922 */
[----:B------:R-:W-:Y:S02]  /*1ff0*/  LEA.HI.X R3, R8, c[0x0][0x1f4], R3, 0x1, P0 ;  /* 0x00007d0008037a11 */ /* 0x000fe400000f0c03 */
[C---:B------:R-:W-:Y:S02]  /*2000*/  ISETP.LT.OR P0, PT, R4.reuse, 0x1, P2 ;  /* 0x000000010400780c */ /* 0x040fe40001701670 */
[----:B------:R-:W-:-:S11]  /*2010*/  ISETP.LT.OR P2, PT, R4, 0x21, P2 ;  /* 0x000000210400780c */ /* 0x000fd60001741670 */
[----:B------:R1:W-:Y:S01]  /*2020*/  LDGSTS.E.BYPASS.LTC128B.128 [R10+0x1c080], [R2.64], !P0 ;  /* 0x1c080000020a7fae */ /* 0x0003e2000c101d50 */
[----:B------:R-:W-:-:S04]  /*2030*/  IADD3 R8, P0, R2, UR7, RZ ;  /* 0x0000000702087c10 */ /* 0x000fc8000ff1e0ff */
[----:B------:R-:W-:Y:S02]  /*2040*/  IADD3.X R9, R3, UR6, RZ, P0, !PT ;  /* 0x0000000603097c10 */ /* 0x000fe400087fe4ff */
[C---:B------:R-:W-:Y:S02]  /*2050*/  ISETP.LT.OR P0, PT, R4.reuse, 0x1, P1 ;  /* 0x000000010400780c */ /* 0x040fe40000f01670 */
[----:B------:R-:W-:-:S11]  /*2060*/  ISETP.LT.OR P1, PT, R4, 0x21, P1 ;  /* 0x000000210400780c */ /* 0x000fd60000f21670 */
[----:B------:R1:W-:Y:S04]  /*2070*/  LDGSTS.E.BYPASS.LTC128B.128 [R10+0x1e080], [R2.64+0x80], !P0 ;  /* 0x1e080080020a7fae */ /* 0x0003e8000c101d50 */
[----:B------:R2:W-:Y:S04]  /*2080*/  LDGSTS.E.BYPASS.LTC128B.128 [R10+0x1d080], [R8.64], !P2 ;  /* 0x1d080000080a7fae */ /* 0x0005e8000d101d50 */
[----:B------:R2:W-:Y:S01]  /*2090*/  LDGSTS.E.BYPASS.LTC128B.128 [R10+0x1f080], [R8.64+0x80], !P1 ;  /* 0x1f080080080a7fae */ /* 0x0005e2000c901d50 */
[----:B-1----:R-:W-:-:S04]  /*20a0*/  IADD3 R3, P0, R30, UR26, RZ ;  /* 0x0000001a1e037c10 */ /* 0x002fc8000ff1e0ff */
[----:B------:R-:W-:Y:S02]  /*20b0*/  LEA.HI.X.SX32 R4, R12, R29, 0x1, P0 ;  /* 0x0000001d0c047211 */ /* 0x000fe400000f0eff */
[----:B------:R-:W-:-:S04]  /*20c0*/  LEA R2, P0, R3, c[0x0][0x280], 0x2 ;  /* 0x0000a00003027a11 */ /* 0x000fc800078010ff */
[----:B------:R-:W-:Y:S01]  /*20d0*/  LEA.HI.X R3, R3, c[0x0][0x284], R4, 0x2, P0 ;  /* 0x0000a10003037a11 */ /* 0x000fe200000f1404 */
[----:B------:R-:W-:Y:S05]  /*20e0*/  @P3 BRA `(.L_x_1333) ;  /* 0x0000002000003947 */ /* 0x000fea0003800000 */
[----:B--2---:R-:W-:-:S05]  /*20f0*/  SHF.L.U32 R4, R40, 0x4, RZ ;  /* 0x0000000428047819 */ /* 0x004fca00000006ff */
[----:B------:R1:W-:Y:S02]  /*2100*/  LDGSTS.E.BYPASS.LTC128B.128 [R4+0x20380], [R2.64] ;  /* 0x2038000002047fae */ /* 0x0003e4000b901d50 */
.L_x_1333:
[----:B--2---:R-:W-:Y:S05]  /*2110*/  BSYNC B0 ;  /* 0x0000000000007941 */ /* 0x004fea0003800000 */
.L_x_1332:
[----:B-1-3--:R-:W-:Y:S01]  /*2120*/  SHF.R.S32.HI R2, RZ, 0x1f, R25 ;  /* 0x0000001fff027819 */ /* 0x00afe20000011419 */
[----:B------:R-:W-:Y:S01]  /*2130*/  IMAD.SHL.U32 R207, R0, 0x2, RZ ;  /* 0x0000000200cf7824 */ /* 0x000fe200078e00ff */
[----:B------:R-:W-:Y:S01]  /*2140*/  LOP3.LUT R3, R11, 0x7ffffffc, RZ, 0xc0, !PT ;  /* 0x7ffffffc0b037812 */ /* 0x000fe200078ec0ff */
[----:B------:R-:W-:Y:S01]  /*2150*/  IMAD.IADD R206, R211, 0x1, R0 ;  /* 0x00000001d3ce7824 */ /* 0x000fe200078e0200 */
[----:B------:R-:W-:Y:S01]  /*2160*/  LEA.HI R2, R2, R25, RZ, 0x2 ;  /* 0x0000001902027211 */ /* 0x000fe200078f10ff */
[----:B------:R-:W0:Y:S01]  /*2170*/  LDGDEPBAR ;  /* 0x00000000000079af */ /* 0x000e220000000000 */
[----:B------:R-:W-:Y:S01]  /*2180*/  LOP3.LUT P0, RZ, R21, 0x4, RZ, 0xc0, !PT ;  /* 0x0000000415ff7812 */ /* 0x000fe2000780c0ff */
[----:B------:R-:W-:Y:S01]  /*2190*/  IMAD.IADD R3, R6, 0x1, -R3 ;  /* 0x0000000106037824 */ /* 0x000fe200078e0a03 */
[----:B------:R-:W-:Y:S01]  /*21a0*/  LOP3.LUT R2, R2, 0x1ffffffc, RZ, 0xc0, !PT ;  /* 0x1ffffffc02027812 */ /* 0x000fe200078ec0ff */
[----:B------:R-:W-:Y:S01]  /*21b0*/  IMAD.MOV.U32 R214, RZ, RZ, 0x40 ;  /* 0x00000040ffd67424 */ /* 0x000fe200078e00ff */
[----:B------:R-:W-:Y:S01]  /*21c0*/  SHF.R.S32.HI R41, RZ, 0x1f, R40 ;  /* 0x0000001fff297819 */ /* 0x000fe20000011428 */
[----:B------:R-:W-:Y:S01]  /*21d0*/  IMAD.MOV.U32 R221, RZ, RZ, 0x20 ;  /* 0x00000020ffdd7424 */ /* 0x000fe200078e00ff */
[----:B------:R-:W-:Y:S01]  /*21e0*/  IADD3 R236, R237, 0x204c0, RZ ;  /* 0x000204c0edec7810 */ /* 0x000fe20007ffe0ff */
[----:B------:R-:W-:Y:S01]  /*21f0*/  IMAD.IADD R2, R25, 0x1, -R2 ;  /* 0x0000000119027824 */ /* 0x000fe200078e0a02 */
[----:B------:R-:W-:Y:S01]  /*2200*/  UMOV UR28, 0x1 ;  /* 0x00000001001c7882 */ /* 0x000fe20000000000 */
[----:B------:R-:W-:Y:S01]  /*2210*/  IMAD.MOV.U32 R217, RZ, RZ, 0x10 ;  /* 0x00000010ffd97424 */ /* 0x000fe200078e00ff */
[----:B------:R-:W-:Y:S01]  /*2220*/  ULDC UR7, c[0x0][0x198] ;  /* 0x0000660000077ab9 */ /* 0x000fe20000000800 */
[----:B------:R-:W-:Y:S01]  /*2230*/  IMAD R2, R2, 0x4, R3 ;  /* 0x0000000402027824 */ /* 0x000fe200078e0203 */
[----:B------:R-:W-:Y:S01]  /*2240*/  UIADD3 UR7, -UR11, UR7, UR28 ;  /* 0x000000070b077290 */ /* 0x000fe2000fffe11c */
[----:B------:R-:W-:Y:S01]  /*2250*/  @P0 IADD3 R236, R13, -0x40, RZ ;  /* 0xffffffc00dec0810 */ /* 0x000fe20007ffe0ff */
[----:B------:R-:W-:Y:S01]  /*2260*/  IMAD.SHL.U32 R209, R5, 0x2, RZ ;  /* 0x0000000205d17824 */ /* 0x000fe200078e00ff */
[C---:B------:R-:W-:Y:S01]  /*2270*/  LOP3.LUT P0, RZ, R7.reuse, 0x4, RZ, 0xc0, !PT ;  /* 0x0000000407ff7812 */ /* 0x040fe2000780c0ff */
[----:B------:R-:W-:Y:S01]  /*2280*/  IMAD.SHL.U32 R4, R2, 0x2, RZ ;  /* 0x0000000202047824 */ /* 0x000fe200078e00ff */
[----:B------:R-:W-:Y:S01]  /*2290*/  LOP3.LUT P1, RZ, R7, 0x2, RZ, 0xc0, !PT ;  /* 0x0000000207ff7812 */ /* 0x000fe2000782c0ff */
[----:B------:R-:W-:Y:S01]  /*22a0*/  IMAD.U32 R243, RZ, RZ, UR7 ;  /* 0x00000007fff37e24 */ /* 0x000fe2000f8e00ff */
[----:B------:R-:W-:Y:S01]  /*22b0*/  SEL R214, R214, 0xffffffc0, !P0 ;  /* 0xffffffc0d6d67807 */ /* 0x000fe20004000000 */
[--C-:B------:R-:W-:Y:S01]  /*22c0*/  IMAD R210, R210, 0x2, R209.reuse ;  /* 0x00000002d2d27824 */ /* 0x100fe200078e02d1 */
[----:B------:R-:W-:Y:S01]  /*22d0*/  IADD3 R0, -R4, UR21, RZ ;  /* 0x0000001504007c10 */ /* 0x000fe2000fffe1ff */
[----:B------:R-:W-:Y:S01]  /*22e0*/  STL [R1+0x10], R4 ;  /* 0x0000100401007387 */ /* 0x000fe20000100800 */
[----:B------:R-:W-:Y:S01]  /*22f0*/  SEL R215, R221, 0xffffffe0, !P0 ;  /* 0xffffffe0ddd77807 */ /* 0x000fe20004000000 */
[----:B------:R-:W-:Y:S01]  /*2300*/  IMAD R212, R211, 0x2, R209 ;  /* 0x00000002d3d47824 */ /* 0x000fe200078e02d1 */
[----:B------:R-:W-:Y:S01]  /*2310*/  SEL R217, R217, 0xfffffff0, !P1 ;  /* 0xfffffff0d9d97807 */ /* 0x000fe20004800000 */
[----:B------:R1:W-:Y:S01]  /*2320*/  STL [R1], R0 ;  /* 0x0000000001007387 */ /* 0x0003e20000100800 */
[----:B------:R-:W-:Y:S01]  /*2330*/  LOP3.LUT R242, R242, 0xfffffffd, RZ, 0xc0, !PT ;  /* 0xfffffffdf2f27812 */ /* 0x000fe200078ec0ff */
[----:B------:R-:W-:Y:S01]  /*2340*/  IMAD.IADD R218, R213, 0x1, R215 ;  /* 0x00000001d5da7824 */ /* 0x000fe200078e02d7 */
[----:B------:R-:W-:Y:S01]  /*2350*/  CS2R R178, SRZ ;  /* 0x0000000000b27805 */ /* 0x000fe2000001ff00 */
[----:B------:R2:W-:Y:S01]  /*2360*/  STL [R1+0x24], R41 ;  /* 0x0000242901007387 */ /* 0x0005e20000100800 */
        /* <DEDUP_REMOVED lines=20> */
[----:B-1----:R-:W-:Y:S01]  /*24b0*/  MOV R0, 0x1 ;  /* 0x0000000100007802 */ /* 0x002fe20000000f00 */
[----:B------:R-:W-:Y:S01]  /*24c0*/  CS2R R136, SRZ ;  /* 0x0000000000887805 */ /* 0x000fe2000001ff00 */
[----:B------:R-:W-:Y:S01]  /*24d0*/  CS2R R134, SRZ ;  /* 0x0000000000867805 */ /* 0x000fe2000001ff00 */
[----:B------:R-:W-:Y:S01]  /*24e0*/  CS2R R132, SRZ ;  /* 0x0000000000847805 */ /* 0x000fe2000001ff00 */
[----:B------:R-:W-:Y:S01]  /*24f0*/  ISETP.LE.AND P0, PT, R0, c[0x0][0x2a8], PT ;  /* 0x0000aa0000007a0c */ /* 0x000fe20003f03270 */
        /* <DEDUP_REMOVED lines=40> */
[----:B------:R-:W-:Y:S01]  /*2780*/  SHF.L.U32 R206, R206, 0x1, RZ ;  /* 0x00000001cece7819 */ /* 0x000fe200000006ff */
[----:B------:R-:W-:Y:S01]  /*2790*/  IMAD R211, R211, 0x2, R210 ;  /* 0x00000002d3d37824 */ /* 0x000fe200078e02d2 */
[----:B------:R-:W-:Y:S01]  /*27a0*/  IADD3 R243, R243, -c[0x0][0x168], -R4 ;  /* 0x80005a00f3f37a10 */ /* 0x000fe20007ffe804 */
[----:B------:R-:W-:Y:S01]  /*27b0*/  IMAD.IADD R220, R213, 0x1, R217 ;  /* 0x00000001d5dc7824 */ /* 0x000fe200078e02d9 */
[----:B------:R-:W-:Y:S01]  /*27c0*/  @P0 LOP3.LUT R242, R242, 0x2, RZ, 0xfc, !PT ;  /* 0x00000002f2f20812 */ /* 0x000fe200078efcff */
[----:B------:R-:W-:Y:S01]  /*27d0*/  IMAD.IADD R219, R217, 0x1, R218 ;  /* 0x00000001d9db7824 */ /* 0x000fe200078e02da */
[----:B------:R-:W-:-:S02]  /*27e0*/  ULDC UR27, c[0x0][0x2a0] ;  /* 0x0000a800001b7ab9 */ /* 0x000fc40000000800 */
[----:B------:R-:W-:Y:S02]  /*27f0*/  ULDC UR6, c[0x0][0x290] ;  /* 0x0000a40000067ab9 */ /* 0x000fe40000000800 */
[----:B------:R-:W-:Y:S02]  /*2800*/  USHF.L.U64.HI UR20, UR4, 0x5, UR5 ;  /* 0x0000000504147899 */ /* 0x000fe40008010205 */
[----:B------:R-:W-:Y:S02]  /*2810*/  USHF.L.U32 UR23, UR4, 0x5, URZ ;  /* 0x0000000504177899 */ /* 0x000fe4000800063f */
[----:B------:R-:W-:Y:S02]  /*2820*/  UMOV UR26, 0x1 ;  /* 0x00000001001a7882 */ /* 0x000fe40000000000 */
[----:B------:R-:W-:Y:S02]  /*2830*/  UMOV UR4, URZ ;  /* 0x0000003f00047c82 */ /* 0x000fe40008000000 */
[----:B------:R-:W-:-:S02]  /*2840*/  UMOV UR25, URZ ;  /* 0x0000003f00197c82 */ /* 0x000fc40008000000 */
[----:B------:R-:W-:Y:S02]  /*2850*/  USHF.L.U32 UR13, UR8, 0x7, URZ ;  /* 0x00000007080d7899 */ /* 0x000fe4000800063f */
[----:B------:R-:W-:Y:S02]  /*2860*/  UISETP.GT.AND UP4, UPT, UR8, -0x1, UPT ;  /* 0xffffffff0800788c */ /* 0x000fe4000bf84270 */
[----:B------:R-:W-:Y:S02]  /*2870*/  USHF.R.S32.HI UR5, URZ, 0x1f, UR9 ;  /* 0x0000001f3f057899 */ /* 0x000fe40008011409 */
[----:B------:R-:W-:Y:S02]  /*2880*/  ULOP3.LUT UR27, URZ, UR27, URZ, 0x33, !UPT ;  /* 0x0000001b3f1b7292 */ /* 0x000fe4000f8e333f */
[----:B------:R-:W-:Y:S02]  /*2890*/  UIMAD UR11, UR9, UR6, URZ ;  /* 0x00000006090b72a4 */ /* 0x000fe4000f8e023f */
[----:B--2---:R-:W-:-:S02]  /*28a0*/  ULDC UR21, c[0x0][0x168] ;  /* 0x00005a0000157ab9 */ /* 0x004fc40000000800 */
.L_x_1352:
[----:B------:R-:W-:Y:S04]  /*28b0*/  DEPBAR.LE SB0, 0x1 ;  /* 0x000080400000791a */ /* 0x000fe80000000000 */
[----:B------:R-:W-:Y:S01]  /*28c0*/  BAR.SYNC.DEFER_BLOCKING 0x0 ;  /* 0x0000000000007b1d */ /* 0x000fe20000010000 */
[----:B------:R-:W-:Y:S01]  /*28d0*/  IMAD.U32 R0, RZ, RZ, UR4 ;  /* 0x00000004ff007e24 */ /* 0x000fe2000f8e00ff */
[----:B------:R-:W-:Y:S01]  /*28e0*/  MOV R228, UR4 ;  /* 0x0000000400e47c02 */ /* 0x000fe20008000f00 */
[----:B------:R-:W-:Y:S01]  /*28f0*/  IMAD.U32 R2, RZ, RZ, UR4 ;  /* 0x00000004ff027e24 */ /* 0x000fe2000f8e00ff */
[----:B------:R-:W-:Y:S01]  /*2900*/  MOV R226, 0x1 ;  /* 0x0000000100e27802 */ /* 0x000fe20000000f00 */
[C---:B------:R-:W-:Y:S01]  /*2910*/  IMAD R204, R0.reuse, 0x2000, R213 ;  /* 0x0000200000cc7824 */ /* 0x040fe200078e02d5 */
[----:B------:R-:W-:Y:S01]  /*2920*/  LEA R0, R0, R220, 0xd ;  /* 0x000000dc00007211 */ /* 0x000fe200078e68ff */
[----:B------:R-:W-:Y:S01]  /*2930*/  IMAD R192, R2, 0x2000, R217 ;  /* 0x0000200002c07824 */ /* 0x000fe200078e02d9 */
[----:B------:R-:W-:Y:S02]  /*2940*/  ISETP.LE.AND P2, PT, R226, c[0x0][0x2a8], PT ;  /* 0x0000aa00e2007a0c */ /* 0x000fe40003f43270 */
[----:B------:R-:W-:Y:S01]  /*2950*/  SHF.L.U32 R3, R204, 0x1, RZ ;  /* 0x00000001cc037819 */ /* 0x000fe200000006ff */
[----:B------:R-:W-:Y:S02]  /*2960*/  IMAD.SHL.U32 R0, R0, 0x2, RZ ;  /* 0x0000000200007824 */ /* 0x000fe400078e00ff */
[C---:B------:R-:W-:Y:S01]  /*2970*/  IMAD.IADD R2, R213.reuse, 0x1, R192 ;  /* 0x00000001d5027824 */ /* 0x040fe200078e02c0 */
[C---:B------:R-:W-:Y:S04]  /*2980*/  IADD3 R192, R213.reuse, R192, R215 ;  /* 0x000000c0d5c07210 */ /* 0x040fe80007ffe0d7 */
[----:B------:R-:W-:Y:S01]  /*2990*/  SHF.L.U32 R201, R2, 0x1, RZ ;  /* 0x0000000102c97819 */ /* 0x000fe200000006ff */
[----:B------:R-:W-:Y:S01]  /*29a0*/  IMAD.U32 R2, RZ, RZ, UR4 ;  /* 0x00000004ff027e24 */ /* 0x000fe2000f8e00ff */
[----:B------:R-:W-:Y:S03]  /*29b0*/  SHF.L.U32 R203, R192, 0x1, RZ ;  /* 0x00000001c0cb7819 */ /* 0x000fe600000006ff */
[----:B------:R-:W-:Y:S01]  /*29c0*/  IMAD R2, R2, 0x2000, R218 ;  /* 0x0000200002027824 */ /* 0x000fe200078e02da */
[----:B------:R-:W-:Y:S03]  /*29d0*/  LDSM.16.M88.4 R16, [R209+0x80] ;  /* 0x00008000d110783b */ /* 0x000fe60000000200 */
[----:B------:R-:W-:Y:S03]  /*29e0*/  IMAD.SHL.U32 R2, R2, 0x2, RZ ;  /* 0x0000000202027824 */ /* 0x000fe600078e00ff */
[----:B------:R-:W1:Y:S06]  /*29f0*/  LDSM.16.M88.4 R32, [R3+0x10080] ;  /* 0x010080000320783b */ /* 0x000e6c0000000200 */
[----:B------:R-:W2:Y:S06]  /*2a00*/  LDSM.16.M88.4 R28, [R3+0x11080] ;  /* 0x01108000031c783b */ /* 0x000eac0000000200 */
[----:B------:R-:W3:Y:S06]  /*2a10*/  LDSM.16.M88.4 R36, [R209+0x2080] ;  /* 0x00208000d124783b */ /* 0x000eec0000000200 */
[----:B------:R-:W4:Y:S06]  /*2a20*/  LDL R227, [R1] ;  /* 0x0000000001e37983 */ /* 0x000f2c0000100800 */
[----:B------:R-:W-:Y:S06]  /*2a30*/  LDSM.16.M88.4 R44, [R210+0x80] ;  /* 0x00008000d22c783b */ /* 0x000fec0000000200 */
[----:B------:R-:W5:Y:S06]  /*2a40*/  LDSM.16.M88.4 R40, [R201+0x10080] ;  /* 0x01008000c928783b */ /* 0x000f6c0000000200 */
[----:B------:R-:W5:Y:S01]  /*2a50*/  LDSM.16.M88.4 R48, [R0+0x11080] ;  /* 0x011080000030783b */ /* 0x000f620000000200 */
[-C--:B-1----:R-:W-:Y:S05]  /*2a60*/  HMMA.16816.F32 R4, R32, R16.reuse, RZ ;  /* 0x000000102004723c */ /* 0x082fea00000018ff */
[----:B------:R-:W1:Y:S03]  /*2a70*/  LDSM.16.M88.4 R180, [R210+0x2080] ;  /* 0x00208000d2b4783b */ /* 0x000e660000000200 */
[C---:B--2---:R-:W-:Y:S03]  /*2a80*/  HMMA.16816.F32 R8, R28.reuse, R16, RZ ;  /* 0x000000101c08723c */ /* 0x044fe600000018ff */
[----:B------:R-:W-:Y:S06]  /*2a90*/  LDSM.16.M88.4 R184, [R2+0x11080] ;  /* 0x0110800002b8783b */ /* 0x000fec0000000200 */
[----:B------:R-:W-:Y:S01]  /*2aa0*/  LDSM.16.M88.4 R188, [R212+0x2080] ;  /* 0x00208000d4bc783b */ /* 0x000fe20000000200 */
[-C--:B------:R-:W-:Y:S05]  /*2ab0*/  HMMA.16816.F32 R12, R28, R18.reuse, RZ ;  /* 0x000000121c0c723c */ /* 0x080fea00000018ff */
[----:B------:R-:W-:Y:S03]  /*2ac0*/  LDSM.16.M88.4 R192, [R211+0x80] ;  /* 0x00008000d3c0783b */ /* 0x000fe60000000200 */
[C---:B------:R-:W-:Y:S03]  /*2ad0*/  HMMA.16816.F32 R16, R32.reuse, R18, RZ ;  /* 0x000000122010723c */ /* 0x040fe600000018ff */
[----:B------:R-:W2:Y:S05]  /*2ae0*/  LDL R205, [R1+0x14] ;  /* 0x0000140001cd7983 */ /* 0x000eaa0000100800 */
[-C--:B---3--:R-:W-:Y:S08]  /*2af0*/  HMMA.16816.F32 R20, R32, R36.reuse, RZ ;  /* 0x000000242014723c */ /* 0x088ff000000018ff */
[C---:B------:R-:W-:Y:S07]  /*2b00*/  HMMA.16816.F32 R24, R28.reuse, R36, RZ ;  /* 0x000000241c18723c */ /* 0x040fee00000018ff */
[----:B------:R-:W-:Y:S01]  /*2b10*/  IMAD.U32 R36, RZ, RZ, UR4 ;  /* 0x00000004ff247e24 */ /* 0x000fe2000f8e00ff */
[-C--:B------:R-:W-:Y:S04]  /*2b20*/  HMMA.16816.F32 R28, R28, R38.reuse, RZ ;  /* 0x000000261c1c723c */ /* 0x080fe800000018ff */
[----:B------:R-:W-:Y:S04]  /*2b30*/  LEA R36, R36, R215, 0xd ;  /* 0x000000d724247211 */ /* 0x000fe800078e68ff */
[----:B------:R-:W-:Y:S04]  /*2b40*/  HMMA.16816.F32 R32, R32, R38, RZ ;  /* 0x000000262020723c */ /* 0x000fe800000018ff */
[----:B------:R-:W-:Y:S04]  /*2b50*/  IADD3 R36, R213, R36, RZ ;  /* 0x00000024d5247210 */ /* 0x000fe80007ffe0ff */
[-C--:B-----5:R-:W-:Y:S05]  /*2b60*/  HMMA.16816.F32 R4, R40, R44.reuse, R4 ;  /* 0x0000002c2804723c */ /* 0x0a0fea0000001804 */
[----:B------:R-:W-:Y:S03]  /*2b70*/  SHF.L.U32 R202, R36, 0x1, RZ ;  /* 0x0000000124ca7819 */ /* 0x000fe600000006ff */
[C---:B------:R-:W-:Y:S02]  /*2b80*/  HMMA.16816.F32 R8, R48.reuse, R44, R8 ;  /* 0x0000002c3008723c */ /* 0x040fe40000001808 */
[----:B------:R-:W-:Y:S06]  /*2b90*/  LDSM.16.M88.4 R36, [R202+0x10080] ;  /* 0x01008000ca24783b */ /* 0x000fec0000000200 */
[-C--:B------:R-:W-:Y:S08]  /*2ba0*/  HMMA.16816.F32 R12, R48, R46.reuse, R12 ;  /* 0x0000002e300c723c */ /* 0x080ff0000000180c */
[C---:B------:R-:W-:Y:S01]  /*2bb0*/  HMMA.16816.F32 R16, R40.reuse, R46, R16 ;  /* 0x0000002e2810723c */ /* 0x040fe20000001810 */
[----:B------:R-:W3:Y:S07]  /*2bc0*/  LDSM.16.M88.4 R44, [R212+0x80] ;  /* 0x00008000d42c783b */ /* 0x000eee0000000200 */
[-C--:B-1----:R-:W-:Y:S08]  /*2bd0*/  HMMA.16816.F32 R20, R40, R180.reuse, R20 ;  /* 0x000000b42814723c */ /* 0x082ff00000001814 */
[C---:B------:R-:W-:Y:S07]  /*2be0*/  HMMA.16816.F32 R24, R48.reuse, R180, R24 ;  /* 0x000000b43018723c */ /* 0x040fee0000001818 */
[----:B------:R-:W-:Y:S01]  /*2bf0*/  MOV R180, UR4 ;  /* 0x0000000400b47c02 */ /* 0x000fe20008000f00 */
[-C--:B------:R-:W-:Y:S01]  /*2c00*/  HMMA.16816.F32 R28, R48, R182.reuse, R28 ;  /* 0x000000b6301c723c */ /* 0x080fe2000000181c */
[----:B------:R-:W1:Y:S03]  /*2c10*/  LDSM.16.M88.4 R48, [R203+0x10080] ;  /* 0x01008000cb30783b */ /* 0x000e660000000200 */
[----:B------:R-:W-:Y:S04]  /*2c20*/  IMAD R180, R180, 0x2000, R219 ;  /* 0x00002000b4b47824 */ /* 0x000fe800078e02db */
[----:B------:R-:W-:Y:S01]  /*2c30*/  HMMA.16816.F32 R32, R40, R182, R32 ;  /* 0x000000b62820723c */ /* 0x000fe20000001820 */
[----:B------:R-:W-:Y:S03]  /*2c40*/  LDSM.16.M88.4 R40, [R211+0x2080] ;  /* 0x00208000d328783b */ /* 0x000fe60000000200 */
[----:B------:R-:W-:Y:S03]  /*2c50*/  IMAD.SHL.U32 R200, R180, 0x2, RZ ;  /* 0x00000002b4c87824 */ /* 0x000fe600078e00ff */
[----:B------:R-:W-:Y:S01]  /*2c60*/  LDSM.16.M88.4 R180, [R209+0x4080] ;  /* 0x00408000d1b4783b */ /* 0x000fe20000000200 */
[-C--:B---3--:R-:W-:Y:S05]  /*2c70*/  HMMA.16816.F32 R4, R36, R44.reuse, R4 ;  /* 0x0000002c2404723c */ /* 0x088fea0000001804 */
[----:B------:R-:W3:Y:S03]  /*2c80*/  LDSM.16.M88.4 R196, [R200+0x11080] ;  /* 0x01108000c8c4783b */ /* 0x000ee60000000200 */
[C---:B------:R-:W-:Y:S08]  /*2c90*/  HMMA.16816.F32 R8, R184.reuse, R44, R8 ;  /* 0x0000002cb808723c */ /* 0x040ff00000001808 */
[-C--:B------:R-:W-:Y:S08]  /*2ca0*/  HMMA.16816.F32 R12, R184, R46.reuse, R12 ;  /* 0x0000002eb80c723c */ /* 0x080ff0000000180c */
[C---:B------:R-:W-:Y:S01]  /*2cb0*/  HMMA.16816.F32 R16, R36.reuse, R46, R16 ;  /* 0x0000002e2410723c */ /* 0x040fe20000001810 */
[----:B------:R-:W5:Y:S07]  /*2cc0*/  LDSM.16.M88.4 R44, [R3+0x12080] ;  /* 0x01208000032c783b */ /* 0x000f6e0000000200 */
[-C--:B------:R-:W-:Y:S08]  /*2cd0*/  HMMA.16816.F32 R20, R36, R188.reuse, R20 ;  /* 0x000000bc2414723c */ /* 0x080ff00000001814 */
[C---:B------:R-:W-:Y:S08]  /*2ce0*/  HMMA.16816.F32 R24, R184.reuse, R188, R24 ;  /* 0x000000bcb818723c */ /* 0x040ff00000001818 */
[-C--:B------:R-:W-:Y:S01]  /*2cf0*/  HMMA.16816.F32 R28, R184, R190.reuse, R28 ;  /* 0x000000beb81c723c */ /* 0x080fe2000000181c */
[----:B------:R-:W5:Y:S07]  /*2d00*/  LDSM.16.M88.4 R184, [R3+0x13080] ;  /* 0x0130800003b8783b */ /* 0x000f6e0000000200 */
[----:B------:R-:W-:Y:S01]  /*2d10*/  HMMA.16816.F32 R32, R36, R190, R32 ;  /* 0x000000be2420723c */ /* 0x000fe20000001820 */
[----:B------:R-:W4:Y:S06]  /*2d20*/  LDSM.16.M88.4 R36, [R209+0x6080] ;  /* 0x00608000d124783b */ /* 0x000f2c0000000200 */
[----:B------:R-:W-:Y:S01]  /*2d30*/  LDSM.16.M88.4 R188, [R0+0x12080] ;  /* 0x0120800000bc783b */ /* 0x000fe20000000200 */
[-C--:B-1----:R-:W-:Y:S08]  /*2d40*/  HMMA.16816.F32 R4, R48, R192.reuse, R4 ;  /* 0x000000c03004723c */ /* 0x082ff00000001804 */
[C---:B---3--:R-:W-:Y:S08]  /*2d50*/  HMMA.16816.F32 R8, R196.reuse, R192, R8 ;  /* 0x000000c0c408723c */ /* 0x048ff00000001808 */
[-C--:B------:R-:W-:Y:S08]  /*2d60*/  HMMA.16816.F32 R12, R196, R194.reuse, R12 ;  /* 0x000000c2c40c723c */ /* 0x080ff0000000180c */
[C---:B------:R-:W-:Y:S01]  /*2d70*/  HMMA.16816.F32 R16, R48.reuse, R194, R16 ;  /* 0x000000c23010723c */ /* 0x040fe20000001810 */
[----:B------:R-:W1:Y:S07]  /*2d80*/  LDSM.16.M88.4 R192, [R210+0x4080] ;  /* 0x00408000d2c0783b */ /* 0x000e6e0000000200 */
[-C--:B------:R-:W-:Y:S08]  /*2d90*/  HMMA.16816.F32 R20, R48, R40.reuse, R20 ;  /* 0x000000283014723c */ /* 0x080ff00000001814 */
[C---:B------:R-:W-:Y:S08]  /*2da0*/  HMMA.16816.F32 R24, R196.reuse, R40, R24 ;  /* 0x00000028c418723c */ /* 0x040ff00000001818 */
[-C--:B------:R-:W-:Y:S01]  /*2db0*/  HMMA.16816.F32 R28, R196, R42.reuse, R28 ;  /* 0x0000002ac41c723c */ /* 0x080fe2000000181c */
[----:B------:R3:W1:Y:S07]  /*2dc0*/  LDSM.16.M88.4 R196, [R0+0x13080] ;  /* 0x0130800000c4783b */ /* 0x00066e0000000200 */
[----:B------:R-:W-:Y:S01]  /*2dd0*/  HMMA.16816.F32 R32, R48, R42, R32 ;  /* 0x0000002a3020723c */ /* 0x000fe20000001820 */
[----:B------:R-:W1:Y:S06]  /*2de0*/  LDSM.16.M88.4 R40, [R210+0x6080] ;  /* 0x00608000d228783b */ /* 0x000e6c0000000200 */
[----:B------:R-:W-:Y:S01]  /*2df0*/  LDSM.16.M88.4 R48, [R2+0x12080] ;  /* 0x012080000230783b */ /* 0x000fe20000000200 */
[-C--:B-----5:R-:W-:Y:S08]  /*2e00*/  HMMA.16816.F32 R4, R44, R180.reuse, R4 ;  /* 0x000000b42c04723c */ /* 0x0a0ff00000001804 */
[C---:B------:R-:W-:Y:S01]  /*2e10*/  HMMA.16816.F32 R8, R184.reuse, R180, R8 ;  /* 0x000000b4b808723c */ /* 0x040fe20000001808 */
[----:B---3--:R-:W-:Y:S07]  /*2e20*/  IMAD.U32 R0, RZ, RZ, UR10 ;  /* 0x0000000aff007e24 */ /* 0x008fee000f8e00ff */
[-C--:B------:R-:W-:Y:S08]  /*2e30*/  HMMA.16816.F32 R12, R184, R182.reuse, R12 ;  /* 0x000000b6b80c723c */ /* 0x080ff0000000180c */
[C---:B------:R-:W-:Y:S01]  /*2e40*/  HMMA.16816.F32 R16, R44.reuse, R182, R16 ;  /* 0x000000b62c10723c */ /* 0x040fe20000001810 */
[----:B------:R-:W3:Y:S07]  /*2e50*/  LDSM.16.M88.4 R180, [R212+0x4080] ;  /* 0x00408000d4b4783b */ /* 0x000eee0000000200 */
[-C--:B----4-:R-:W-:Y:S08]  /*2e60*/  HMMA.16816.F32 R20, R44, R36.reuse, R20 ;  /* 0x000000242c14723c */ /* 0x090ff00000001814 */
[C---:B------:R-:W-:Y:S08]  /*2e70*/  HMMA.16816.F32 R24, R184.reuse, R36, R24 ;  /* 0x00000024b818723c */ /* 0x040ff00000001818 */
[-C--:B------:R-:W-:Y:S01]  /*2e80*/  HMMA.16816.F32 R28, R184, R38.reuse, R28 ;  /* 0x00000026b81c723c */ /* 0x080fe2000000181c */
[----:B------:R-:W4:Y:S07]  /*2e90*/  LDSM.16.M88.4 R184, [R2+0x13080] ;  /* 0x0130800002b8783b */ /* 0x000f2e0000000200 */
[----:B------:R-:W-:Y:S01]  /*2ea0*/  HMMA.16816.F32 R32, R44, R38, R32 ;  /* 0x000000262c20723c */ /* 0x000fe20000001820 */
[----:B------:R-:W5:Y:S06]  /*2eb0*/  LDSM.16.M88.4 R36, [R212+0x6080] ;  /* 0x00608000d424783b */ /* 0x000f6c0000000200 */
[----:B------:R-:W-:Y:S01]  /*2ec0*/  LDSM.16.M88.4 R44, [R211+0x4080] ;  /* 0x00408000d32c783b */ /* 0x000fe20000000200 */
[-C--:B-1----:R-:W-:Y:S05]  /*2ed0*/  HMMA.16816.F32 R4, R188, R192.reuse, R4 ;  /* 0x000000c0bc04723c */ /* 0x082fea0000001804 */
[----:B--2---:R-:W-:Y:S01]  /*2ee0*/  IMAD R228, R228, 0x40, R205 ;  /* 0x00000040e4e47824 */ /* 0x004fe200078e02cd */
[----:B------:R-:W-:Y:S02]  /*2ef0*/  LEA R0, R0, R205, 0x6 ;  /* 0x000000cd00007211 */ /* 0x000fe400078e30ff */
[C---:B------:R-:W-:Y:S02]  /*2f00*/  HMMA.16816.F32 R8, R196.reuse, R192, R8 ;  /* 0x000000c0c408723c */ /* 0x040fe40000001808 */
[----:B------:R-:W-:Y:S02]  /*2f10*/  LDS R225, [R228.X4+0x20080] ;  /* 0x02008000e4e17984 */ /* 0x000fe40000004800 */
[C-C-:B------:R-:W-:Y:S02]  /*2f20*/  IADD3 R208, R0.reuse, c[0x0][0x2a4], R243.reuse ;  /* 0x0000a90000d07a10 */ /* 0x140fe40007ffe0f3 */
[----:B------:R-:W-:Y:S02]  /*2f30*/  IADD3 R205, R0, UR27, R243 ;  /* 0x0000001b00cd7c10 */ /* 0x000fe4000fffe0f3 */
[-C--:B------:R-:W-:Y:S01]  /*2f40*/  HMMA.16816.F32 R12, R196, R194.reuse, R12 ;  /* 0x000000c2c40c723c */ /* 0x080fe2000000180c */
[----:B------:R-:W-:Y:S03]  /*2f50*/  LDS R222, [R228.X4+0x200a0] ;  /* 0x0200a000e4de7984 */ /* 0x000fe60000004800 */
[----:B------:R-:W-:Y:S03]  /*2f60*/  IMNMX R208, R227, R208, PT ;  /* 0x000000d0e3d07217 */ /* 0x000fe60003800200 */
[----:B------:R-:W-:Y:S01]  /*2f70*/  LDS R223, [R228.X4+0x20100] ;  /* 0x02010000e4df7984 */ /* 0x000fe20000004800 */
[C---:B------:R-:W-:Y:S05]  /*2f80*/  HMMA.16816.F32 R16, R188.reuse, R194, R16 ;  /* 0x000000c2bc10723c */ /* 0x040fea0000001810 */
[----:B------:R-:W-:Y:S03]  /*2f90*/  LDSM.16.M88.4 R192, [R211+0x6080] ;  /* 0x00608000d3c0783b */ /* 0x000fe60000000200 */
[-C--:B------:R-:W-:Y:S03]  /*2fa0*/  HMMA.16816.F32 R20, R188, R40.reuse, R20 ;  /* 0x00000028bc14723c */ /* 0x080fe60000001814 */
[----:B------:R-:W-:Y:S05]  /*2fb0*/  LDS R224, [R228.X4+0x20120] ;  /* 0x02012000e4e07984 */ /* 0x000fea0000004800 */
[C---:B------:R-:W-:Y:S08]  /*2fc0*/  HMMA.16816.F32 R24, R196.reuse, R40, R24 ;  /* 0x00000028c418723c */ /* 0x040ff00000001818 */
[-C--:B------:R-:W-:Y:S08]  /*2fd0*/  HMMA.16816.F32 R28, R196, R42.reuse, R28 ;  /* 0x0000002ac41c723c */ /* 0x080ff0000000181c */
[----:B------:R-:W-:Y:S01]  /*2fe0*/  HMMA.16816.F32 R32, R188, R42, R32 ;  /* 0x0000002abc20723c */ /* 0x000fe20000001820 */
[----:B------:R-:W1:Y:S06]  /*2ff0*/  LDSM.16.M88.4 R40, [R200+0x12080] ;  /* 0x01208000c828783b */ /* 0x000e6c0000000200 */
[----:B------:R-:W2:Y:S01]  /*3000*/  LDSM.16.M88.4 R188, [R200+0x13080] ;  /* 0x01308000c8bc783b */ /* 0x000ea20000000200 */
[-C--:B---3--:R-:W-:Y:S08]  /*3010*/  HMMA.16816.F32 R4, R48, R180.reuse, R4 ;  /* 0x000000b43004723c */ /* 0x088ff00000001804 */
[C---:B----4-:R-:W-:Y:S08]  /*3020*/  HMMA.16816.F32 R8, R184.reuse, R180, R8 ;  /* 0x000000b4b808723c */ /* 0x050ff00000001808 */
[-C--:B------:R-:W-:Y:S08]  /*3030*/  HMMA.16816.F32 R12, R184, R182.reuse, R12 ;  /* 0x000000b6b80c723c */ /* 0x080ff0000000180c */
[C---:B------:R-:W-:Y:S08]  /*3040*/  HMMA.16816.F32 R16, R48.reuse, R182, R16 ;  /* 0x000000b63010723c */ /* 0x040ff00000001810 */
[-C--:B-----5:R-:W-:Y:S08]  /*3050*/  HMMA.16816.F32 R20, R48, R36.reuse, R20 ;  /* 0x000000243014723c */ /* 0x0a0ff00000001814 */
[C---:B------:R-:W-:Y:S08]  /*3060*/  HMMA.16816.F32 R24, R184.reuse, R36, R24 ;  /* 0x00000024b818723c */ /* 0x040ff00000001818 */
[-C--:B------:R-:W-:Y:S08]  /*3070*/  HMMA.16816.F32 R28, R184, R38.reuse, R28 ;  /* 0x00000026b81c723c */ /* 0x080ff0000000181c */
[----:B------:R-:W-:Y:S08]  /*3080*/  HMMA.16816.F32 R32, R48, R38, R32 ;  /* 0x000000263020723c */ /* 0x000ff00000001820 */
[-C--:B-1----:R-:W-:Y:S08]  /*3090*/  HMMA.16816.F32 R4, R40, R44.reuse, R4 ;  /* 0x0000002c2804723c */ /* 0x082ff00000001804 */
[C---:B--2---:R-:W-:Y:S08]  /*30a0*/  HMMA.16816.F32 R8, R188.reuse, R44, R8 ;  /* 0x0000002cbc08723c */ /* 0x044ff00000001808 */
[-C--:B------:R-:W-:Y:S08]  /*30b0*/  HMMA.16816.F32 R12, R188, R46.reuse, R12 ;  /* 0x0000002ebc0c723c */ /* 0x080ff0000000180c */
[C---:B------:R-:W-:Y:S08]  /*30c0*/  HMMA.16816.F32 R16, R40.reuse, R46, R16 ;  /* 0x0000002e2810723c */ /* 0x040ff00000001810 */
[-C--:B------:R-:W-:Y:S08]  /*30d0*/  HMMA.16816.F32 R20, R40, R192.reuse, R20 ;  /* 0x000000c02814723c */ /* 0x080ff00000001814 */
[C---:B------:R-:W-:Y:S08]  /*30e0*/  HMMA.16816.F32 R24, R188.reuse, R192, R24 ;  /* 0x000000c0bc18723c */ /* 0x040ff00000001818 */
[-C--:B------:R-:W-:Y:S08]  /*30f0*/  HMMA.16816.F32 R28, R188, R194.reuse, R28 ;  /* 0x000000c2bc1c723c */ /* 0x080ff0000000181c */
[----:B------:R-:W-:Y:S01]  /*3100*/  HMMA.16816.F32 R32, R40, R194, R32 ;  /* 0x000000c22820723c */ /* 0x000fe20000001820 */
[----:B------:R-:W-:-:S08]  /*3110*/  @!P2 BRA `(.L_x_1334) ;  /* 0x000001b00000a947 */ /* 0x000fd00003800000 */
[----:B------:R-:W-:Y:S01]  /*3120*/  IMAD.MOV.U32 R2, RZ, RZ, c[0x0][0x168] ;  /* 0x00005a00ff027624 */ /* 0x000fe200078e00ff */
[----:B------:R-:W-:Y:S04]  /*3130*/  BSSY B0, `(.L_x_1335) ;  /* 0x000000f000007945 */ /* 0x000fe80003800000 */
[----:B------:R-:W-:Y:S04]  /*3140*/  IADD3 R2, R0, c[0x0][0x198], -R2 ;  /* 0x0000660000027a10 */ /* 0x000fe80007ffe802 */
[----:B------:R-:W-:Y:S11]  /*3150*/  ISETP.GT.AND P0, PT, R2, -0x1, PT ;  /* 0xffffffff0200780c */ /* 0x000ff60003f04270 */
[----:B------:R-:W-:Y:S02]  /*3160*/  @!UPT UIADD3 URZ, URZ, URZ, URZ ;  /* 0x0000003f3f3ff290 */ /* 0x000fe4000fffe03f */
[----:B------:R-:W-:-:S05]  /*3170*/  @P0 BRA `(.L_x_1336) ;  /* 0x0000006000000947 */ /* 0x000fca0003800000 */
[----:B------:R-:W-:Y:S02]  /*3180*/  ISETP.NE.AND P0, PT, R226, c[0x0][0x2a8], PT ;  /* 0x0000aa00e2007a0c */ /* 0x000fe40003f05270 */
[----:B------:R-:W-:Y:S11]  /*3190*/  LOP3.LUT R2, RZ, R2, RZ, 0x33, !PT ;  /* 0x00000002ff027212 */ /* 0x000ff600078e33ff */
[----:B------:R-:W-:Y:S05]  /*31a0*/  @P0 IMAD.HI.U32 R36, R2, c[0x0][0x2ac], RZ ;  /* 0x0000ab0002240a27 */ /* 0x000fea00078e00ff */
[----:B------:R-:W-:Y:S04]  /*31b0*/  @P0 SHF.R.U32.HI R2, RZ, c[0x0][0x2b0], R36 ;  /* 0x0000ac00ff020a19 */ /* 0x000fe80000011624 */
[----:B------:R-:W-:Y:S01]  /*31c0*/  LOP3.LUT R2, RZ, R2, RZ, 0x33, !PT ;  /* 0x00000002ff027212 */ /* 0x000fe200078e33ff */
[----:B------:R-:W-:-:S05]  /*31d0*/  BRA `(.L_x_1337) ;  /* 0x0000004000007947 */ /* 0x000fca0003800000 */
.L_x_1336:
[----:B------:R-:W-:Y:S11]  /*31e0*/  ISETP.NE.AND P0, PT, R226, c[0x0][0x2a8], PT ;  /* 0x0000aa00e2007a0c */ /* 0x000ff60003f05270 */
[----:B------:R-:W-:Y:S02]  /*31f0*/  @!UPT UIADD3 URZ, URZ, URZ, URZ ;  /* 0x0000003f3f3ff290 */ /* 0x000fe4000fffe03f */
[----:B------:R-:W-:Y:S05]  /*3200*/  @P0 IMAD.HI.U32 R36, R2, c[0x0][0x2ac], RZ ;  /* 0x0000ab0002240a27 */ /* 0x000fea00078e00ff */
[----:B------:R-:W-:Y:S02]  /*3210*/  @P0 SHF.R.U32.HI R2, RZ, c[0x0][0x2b0], R36 ;  /* 0x0000ac00ff020a19 */ /* 0x000fe40000011624 */
.L_x_1337:
[----:B------:R-:W-:Y:S05]  /*3220*/  BSYNC B0 ;  /* 0x0000000000007941 */ /* 0x000fea0003800000 */
.L_x_1335:
[--C-:B------:R-:W-:Y:S01]  /*3230*/  IADD3 R36, R0, c[0x0][0x2a4], R243.reuse ;  /* 0x0000a90000247a10 */ /* 0x100fe20007ffe0f3 */
[----:B------:R-:W2:Y:S01]  /*3240*/  LDL R37, [R1+0x10] ;  /* 0x0000100001257983 */ /* 0x000ea20000100800 */
[----:B------:R-:W-:Y:S02]  /*3250*/  IMAD.MOV.U32 R205, RZ, RZ, c[0x0][0x2a8] ;  /* 0x0000aa00ffcd7624 */ /* 0x000fe400078e00ff */
[----:B------:R-:W-:Y:S02]  /*3260*/  IMNMX R36, R227, R36, PT ;  /* 0x00000024e3247217 */ /* 0x000fe40003800200 */
[----:B------:R-:W-:Y:S01]  /*3270*/  IMAD R205, R2, R205, -UR13 ;  /* 0x8000000d02cd7e24 */ /* 0x000fe2000f8e02cd */
[----:B------:R-:W-:Y:S03]  /*3280*/  IADD3 R2, R0, UR27, R243 ;  /* 0x0000001b00027c10 */ /* 0x000fe6000fffe0f3 */
[----:B--2---:R-:W-:Y:S05]  /*3290*/  IMAD.IADD R205, R205, 0x1, -R37 ;  /* 0x00000001cdcd7824 */ /* 0x004fea00078e0a25 */
[----:B------:R-:W-:Y:S02]  /*32a0*/  IADD3 R208, R205, c[0x0][0x2a8], RZ ;  /* 0x0000aa00cdd07a10 */ /* 0x000fe40007ffe0ff */
[----:B------:R-:W-:Y:S02]  /*32b0*/  IMNMX R205, R2, R205, !PT ;  /* 0x000000cd02cd7217 */ /* 0x000fe40007800200 */
[----:B------:R-:W-:Y:S02]  /*32c0*/  IMNMX R208, R36, R208, PT ;  /* 0x000000d024d07217 */ /* 0x000fe40003800200 */
.L_x_1334:
[----:B------:R-:W-:Y:S04]  /*32d0*/  IADD3 R2, R0, 0x8, RZ ;  /* 0x0000000800027810 */ /* 0x000fe80007ffe0ff */
[C-C-:B------:R-:W-:Y:S02]  /*32e0*/  IADD3 R200, R2.reuse, c[0x0][0x2a4], R243.reuse ;  /* 0x0000a90002c87a10 */ /* 0x140fe40007ffe0f3 */
[----:B------:R-:W-:Y:S02]  /*32f0*/  IADD3 R43, R2, UR27, R243 ;  /* 0x0000001b022b7c10 */ /* 0x000fe4000fffe0f3 */
[----:B------:R-:W-:Y:S01]  /*3300*/  IMNMX R200, R227, R200, PT ;  /* 0x000000c8e3c87217 */ /* 0x000fe20003800200 */
[----:B------:R-:W-:-:S06]  /*3310*/  @!P2 BRA `(.L_x_1338) ;  /* 0x000001800000a947 */ /* 0x000fcc0003800000 */
        /* <DEDUP_REMOVED lines=12> */
.L_x_1340:
[----:B------:R-:W-:Y:S11]  /*33e0*/  ISETP.NE.AND P0, PT, R226, c[0x0][0x2a8], PT ;  /* 0x0000aa00e2007a0c */ /* 0x000ff60003f05270 */
[----:B------:R-:W-:Y:S02]  /*33f0*/  @!UPT UIADD3 URZ, URZ, URZ, URZ ;  /* 0x0000003f3f3ff290 */ /* 0x000fe4000fffe03f */
[----:B------:R-:W-:Y:S05]  /*3400*/  @P0 IMAD.HI.U32 R36, R2, c[0x0][0x2ac], RZ ;  /* 0x0000ab0002240a27 */ /* 0x000fea00078e00ff */
[----:B------:R-:W-:Y:S02]  /*3410*/  @P0 SHF.R.U32.HI R2, RZ, c[0x0][0x2b0], R36 ;  /* 0x0000ac00ff020a19 */ /* 0x000fe40000011624 */
.L_x_1341:
[----:B------:R-:W-:Y:S05]  /*3420*/  BSYNC B0 ;  /* 0x0000000000007941 */ /* 0x000fea0003800000 */
.L_x_1339:
[----:B------:R-:W2:Y:S01]  /*3430*/  LDL R37, [R1+0x10] ;  /* 0x0000100001257983 */ /* 0x000ea20000100800 */
[----:B------:R-:W-:Y:S04]  /*3440*/  IMAD.MOV.U32 R36, RZ, RZ, c[0x0][0x2a8] ;  /* 0x0000aa00ff247624 */ /* 0x000fe800078e00ff */
[----:B------:R-:W-:Y:S04]  /*3450*/  IMAD R2, R2, R36, -UR13 ;  /* 0x8000000d02027e24 */ /* 0x000fe8000f8e0224 */
[----:B--2---:R-:W-:Y:S05]  /*3460*/  IMAD.IADD R2, R2, 0x1, -R37 ;  /* 0x0000000102027824 */ /* 0x004fea00078e0a25 */
[----:B------:R-:W-:Y:S02]  /*3470*/  IADD3 R36, R2, c[0x0][0x2a8], RZ ;  /* 0x0000aa0002247a10 */ /* 0x000fe40007ffe0ff */
[----:B------:R-:W-:Y:S02]  /*3480*/  IMNMX R43, R43, R2, !PT ;  /* 0x000000022b2b7217 */ /* 0x000fe40007800200 */
[----:B------:R-:W-:Y:S02]  /*3490*/  IMNMX R200, R200, R36, PT ;  /* 0x00000024c8c87217 */ /* 0x000fe40003800200 */
.L_x_1338:
[----:B------:R-:W-:Y:S04]  /*34a0*/  IADD3 R2, R0, 0x20, RZ ;  /* 0x0000002000027810 */ /* 0x000fe80007ffe0ff */
[C-C-:B------:R-:W-:Y:S02]  /*34b0*/  IADD3 R42, R2.reuse, c[0x0][0x2a4], R243.reuse ;  /* 0x0000a900022a7a10 */ /* 0x140fe40007ffe0f3 */
[----:B------:R-:W-:Y:S02]  /*34c0*/  IADD3 R41, R2, UR27, R243 ;  /* 0x0000001b02297c10 */ /* 0x000fe4000fffe0f3 */
[----:B------:R-:W-:Y:S01]  /*34d0*/  IMNMX R42, R227, R42, PT ;  /* 0x0000002ae32a7217 */ /* 0x000fe20003800200 */
[----:B------:R-:W-:-:S05]  /*34e0*/  @!P2 BRA `(.L_x_1342) ;  /* 0x000001800000a947 */ /* 0x000fca0003800000 */
        /* <DEDUP_REMOVED lines=12> */
.L_x_1344:
[----:B------:R-:W-:Y:S11]  /*35b0*/  ISETP.NE.AND P0, PT, R226, c[0x0][0x2a8], PT ;  /* 0x0000aa00e2007a0c */ /* 0x000ff60003f05270 */
[----:B------:R-:W-:Y:S02]  /*35c0*/  @!UPT UIADD3 URZ, URZ, URZ, URZ ;  /* 0x0000003f3f3ff290 */ /* 0x000fe4000fffe03f */
[----:B------:R-:W-:Y:S05]  /*35d0*/  @P0 IMAD.HI.U32 R36, R2, c[0x0][0x2ac], RZ ;  /* 0x0000ab0002240a27 */ /* 0x000fea00078e00ff */
[----:B------:R-:W-:Y:S02]  /*35e0*/  @P0 SHF.R.U32.HI R2, RZ, c[0x0][0x2b0], R36 ;  /* 0x0000ac00ff020a19 */ /* 0x000fe40000011624 */
.L_x_1345:
[----:B------:R-:W-:Y:S05]  /*35f0*/  BSYNC B0 ;  /* 0x0000000000007941 */ /* 0x000fea0003800000 */
.L_x_1343:
[----:B------:R-:W2:Y:S01]  /*3600*/  LDL R37, [R1+0x10] ;  /* 0x0000100001257983 */ /* 0x000ea20000100800 */
[----:B------:R-:W-:Y:S04]  /*3610*/  IMAD.MOV.U32 R36, RZ, RZ, c[0x0][0x2a8] ;  /* 0x0000aa00ff247624 */ /* 0x000fe800078e00ff */
[----:B------:R-:W-:Y:S04]  /*3620*/  IMAD R2, R2, R36, -UR13 ;  /* 0x8000000d02027e24 */ /* 0x000fe8000f8e0224 */
[----:B--2---:R-:W-:Y:S05]  /*3630*/  IMAD.IADD R2, R2, 0x1, -R37 ;  /* 0x0000000102027824 */ /* 0x004fea00078e0a25 */
[----:B------:R-:W-:Y:S02]  /*3640*/  IADD3 R36, R2, c[0x0][0x2a8], RZ ;  /* 0x0000aa0002247a10 */ /* 0x000fe40007ffe0ff */
[----:B------:R-:W-:Y:S02]  /*3650*/  IMNMX R41, R41, R2, !PT ;  /* 0x0000000229297217 */ /* 0x000fe40007800200 */
[----:B------:R-:W-:Y:S02]  /*3660*/  IMNMX R42, R42, R36, PT ;  /* 0x000000242a2a7217 */ /* 0x000fe40003800200 */
.L_x_1342:
        /* <DEDUP_REMOVED lines=17> */
.L_x_1348:
[----:B------:R-:W-:Y:S11]  /*3780*/  ISETP.NE.AND P0, PT, R226, c[0x0][0x2a8], PT ;  /* 0x0000aa00e2007a0c */ /* 0x000ff60003f05270 */
[----:B------:R-:W-:Y:S02]  /*3790*/  @!UPT UIADD3 URZ, URZ, URZ, URZ ;  /* 0x0000003f3f3ff290 */ /* 0x000fe4000fffe03f */
[----:B------:R-:W-:Y:S05]  /*37a0*/  @P0 IMAD.HI.U32 R36, R0, c[0x0][0x2ac], RZ ;  /* 0x0000ab0000240a27 */ /* 0x000fea00078e00ff */
[----:B------:R-:W-:Y:S02]  /*37b0*/  @P0 SHF.R.U32.HI R0, RZ, c[0x0][0x2b0], R36 ;  /* 0x0000ac00ff000a19 */ /* 0x000fe40000011624 */
.L_x_1349:
[----:B------:R-:W-:Y:S05]  /*37c0*/  BSYNC B0 ;  /* 0x0000000000007941 */ /* 0x000fea0003800000 */
.L_x_1347:
[----:B------:R-:W2:Y:S01]  /*37d0*/  LDL R37, [R1+0x10] ;  /* 0x0000100001257983 */ /* 0x000ea20000100800 */
[----:B------:R-:W-:Y:S04]  /*37e0*/  IMAD.MOV.U32 R36, RZ, RZ, c[0x0][0x2a8] ;  /* 0x0000aa00ff247624 */ /* 0x000fe800078e00ff */
[----:B------:R-:W-:Y:S04]  /*37f0*/  IMAD R0, R0, R36, -UR13 ;  /* 0x8000000d00007e24 */ /* 0x000fe8000f8e0224 */
[----:B--2---:R-:W-:Y:S05]  /*3800*/  IMAD.IADD R0, R0, 0x1, -R37 ;  /* 0x0000000100007824 */ /* 0x004fea00078e0a25 */
[----:B------:R-:W-:Y:S02]  /*3810*/  IADD3 R36, R0, c[0x0][0x2a8], RZ ;  /* 0x0000aa0000247a10 */ /* 0x000fe40007ffe0ff */
[----:B------:R-:W-:Y:S02]  /*3820*/  IMNMX R2, R2, R0, !PT ;  /* 0x0000000002027217 */ /* 0x000fe40007800200 */
[----:B------:R-:W-:Y:S02]  /*3830*/  IMNMX R40, R40, R36, PT ;  /* 0x0000002428287217 */ /* 0x000fe40003800200 */
.L_x_1346:
[----:B------:R-:W-:Y:S04]  /*3840*/  DEPBAR.LE SB0, 0x1 ;  /* 0x000080400000791a */ /* 0x000fe80000000000 */
[----:B------:R-:W-:Y:S01]  /*3850*/  BAR.SYNC.DEFER_BLOCKING 0x0 ;  /* 0x0000000000007b1d */ /* 0x000fe20000010000 */
[----:B------:R-:W-:Y:S01]  /*3860*/  UIADD3 UR28, UR10, 0x1, URZ ;  /* 0x000000010a1c7890 */ /* 0x000fe2000fffe03f */
[----:B------:R-:W-:Y:S03]  /*3870*/  LEA R0, R204, 0x18080, 0x1 ;  /* 0x00018080cc007811 */ /* 0x000fe600078e08ff */
[----:B------:R-:W-:Y:S06]  /*3880*/  UISETP.GE.AND UP0, UPT, UR28, UR12, UPT ;  /* 0x0000000c1c00728c */ /* 0x000fec000bf06270 */
[----:B------:R-:W-:Y:S01]  /*3890*/  PLOP3.LUT P0, PT, PT, PT, UP0, 0x80, 0x0 ;  /* 0x000000000000781c */ /* 0x000fe20003f0f008 */
[----:B------:R1:W2:Y:S04]  /*38a0*/  LDSM.16.M88.4 R48, [R3+0x18080] ;  /* 0x018080000330783b */ /* 0x0002a80000000200 */
[----:B------:R1:W3:Y:S04]  /*38b0*/  LDSM.16.M88.4 R44, [R3+0x19080] ;  /* 0x01908000032c783b */ /* 0x0002e80000000200 */
[----:B------:R1:W4:Y:S04]  /*38c0*/  LDSM.16.M88.4 R36, [R209+0x8080] ;  /* 0x00808000d124783b */ /* 0x0003280000000200 */
[----:B------:R1:W1:Y:S04]  /*38d0*/  LDSM.16.M88.4 R180, [R209+0xa080] ;  /* 0x00a08000d1b4783b */ /* 0x0002680000000200 */
[----:B------:R1:W1:Y:S04]  /*38e0*/  LDSM.16.M88.4 R184, [R201+0x18080] ;  /* 0x01808000c9b8783b */ /* 0x0002680000000200 */
[----:B------:R1:W1:Y:S04]  /*38f0*/  LDSM.16.M88.4 R192, [R201+0x19080] ;  /* 0x01908000c9c0783b */ /* 0x0002680000000200 */
[----:B------:R1:W1:Y:S04]  /*3900*/  LDSM.16.M88.4 R188, [R210+0x8080] ;  /* 0x00808000d2bc783b */ /* 0x0002680000000200 */
[----:B------:R1:W1:Y:S01]  /*3910*/  LDSM.16.M88.4 R196, [R210+0xa080] ;  /* 0x00a08000d2c4783b */ /* 0x0002620000000200 */
[----:B------:R-:W-:-:S05]  /*3920*/  @P0 BRA `(.L_x_1350) ;  /* 0x0000041000000947 */ /* 0x000fca0003800000 */
[----:B------:R-:W-:Y:S01]  /*3930*/  LOP3.LUT R242, R242, 0xffffffdf, RZ, 0xc0, !PT ;  /* 0xffffffdff2f27812 */ /* 0x000fe200078ec0ff */
[----:B------:R-:W5:Y:S01]  /*3940*/  LDL.64 R232, [R1+0x8] ;  /* 0x0000080001e87983 */ /* 0x000f620000100a00 */
[----:B------:R-:W-:Y:S02]  /*3950*/  USHF.R.S32.HI UR29, URZ, 0x1f, UR28 ;  /* 0x0000001f3f1d7899 */ /* 0x000fe4000801141c */
[----:B------:R-:W-:Y:S01]  /*3960*/  @P4 LOP3.LUT R242, R242, 0x20, RZ, 0xfc, !PT ;  /* 0x00000020f2f24812 */ /* 0x000fe200078efcff */
[----:B----4-:R-:W4:Y:S01]  /*3970*/  LDL.64 R234, [R1+0x38] ;  /* 0x0000380001ea7983 */ /* 0x010f220000100a00 */
[----:B------:R-:W-:Y:S02]  /*3980*/  ULDC.64 UR6, c[0x0][0x178] ;  /* 0x00005e0000067ab9 */ /* 0x000fe40000000a00 */
[C---:B------:R-:W-:Y:S01]  /*3990*/  LOP3.LUT P4, RZ, R242.reuse, 0x1, RZ, 0xc0, !PT ;  /* 0x00000001f2ff7812 */ /* 0x040fe2000788c0ff */
[----:B---3--:R-:W3:Y:S01]  /*39a0*/  LDL R231, [R1+0x40] ;  /* 0x0000400001e77983 */ /* 0x008ee20000100800 */
[----:B------:R-:W-:Y:S01]  /*39b0*/  LOP3.LUT R242, R242, 0xffffffef, RZ, 0xc0, !PT ;  /* 0xffffffeff2f27812 */ /* 0x000fe200078ec0ff */
[----:B------:R-:W-:Y:S02]  /*39c0*/  UIMAD UR29, UR29, UR6, URZ ;  /* 0x000000061d1d72a4 */ /* 0x000fe4000f8e023f */
[----:B--2---:R-:W2:Y:S01]  /*39d0*/  LDL.64 R240, [R1+0x18] ;  /* 0x0000180001f07983 */ /* 0x004ea20000100a00 */
[----:B------:R-:W-:Y:S01]  /*39e0*/  @P1 LOP3.LUT R242, R242, 0x10, RZ, 0xfc, !PT ;  /* 0x00000010f2f21812 */ /* 0x000fe200078efcff */
[----:B------:R-:W-:Y:S02]  /*39f0*/  UIMAD.WIDE.U32 UR30, UR28, UR6, URZ ;  /* 0x000000061c1e72a5 */ /* 0x000fe4000f8e003f */
[----:B------:R-:W2:Y:S01]  /*3a00*/  LDL R238, [R1+0x48] ;  /* 0x0000480001ee7983 */ /* 0x000ea20000100800 */
[----:B------:R-:W-:Y:S02]  /*3a10*/  UIMAD UR29, UR28, UR7, UR29 ;  /* 0x000000071c1d72a4 */ /* 0x000fe4000f8e021d */
[----:B------:R-:W-:Y:S01]  /*3a20*/  USHF.L.U32 UR6, UR30, 0x6, URZ ;  /* 0x000000061e067899 */ /* 0x000fe2000800063f */
[----:B-1----:R-:W1:Y:S01]  /*3a30*/  @!P3 S2R R3, SR_CTAID.Y ;  /* 0x000000000003b919 */ /* 0x002e620000002600 */
[----:B------:R-:W-:Y:S02]  /*3a40*/  UIMAD UR7, UR28, -0x40, UR21 ;  /* 0xffffffc01c0778a4 */ /* 0x000fe4000f8e0215 */
[----:B------:R-:W-:Y:S04]  /*3a50*/  UIADD3 UR29, UR31, UR29, URZ ;  /* 0x0000001d1f1d7290 */ /* 0x000fe8000fffe03f */
[----:B------:R-:W-:Y:S01]  /*3a60*/  USHF.L.U64.HI UR29, UR30, 0x6, UR29 ;  /* 0x000000061e1d7899 */ /* 0x000fe2000801021d */
[----:B-1----:R-:W-:Y:S05]  /*3a70*/  @!P3 SHF.R.S32.HI R204, RZ, 0x1f, R3 ;  /* 0x0000001fffccb819 */ /* 0x002fea0000011403 */
[----:B------:R-:W-:Y:S04]  /*3a80*/  @!P3 IMAD R204, R204, c[0x0][0x270], RZ ;  /* 0x00009c00ccccba24 */ /* 0x000fe800078e02ff */
[C---:B------:R-:W-:Y:S02]  /*3a90*/  @!P3 IMAD R204, R3.reuse, c[0x0][0x274], R204 ;  /* 0x00009d0003ccba24 */ /* 0x040fe400078e02cc */
[----:B-----5:R-:W-:Y:S02]  /*3aa0*/  @!P3 IMAD.MOV.U32 R226, RZ, RZ, R232 ;  /* 0x000000ffffe2b224 */ /* 0x020fe400078e00e8 */
[----:B------:R-:W-:Y:S04]  /*3ab0*/  @!P3 IMAD.MOV.U32 R227, RZ, RZ, R233 ;  /* 0x000000ffffe3b224 */ /* 0x000fe800078e00e9 */
[----:B------:R-:W-:Y:S04]  /*3ac0*/  @!P3 IMAD.WIDE.U32 R226, R3, c[0x0][0x270], R226 ;  /* 0x00009c0003e2ba25 */ /* 0x000fe800078e00e2 */
[----:B------:R-:W-:Y:S02]  /*3ad0*/  IMAD.U32 R3, RZ, RZ, UR10 ;  /* 0x0000000aff037e24 */ /* 0x000fe4000f8e00ff */
[----:B------:R-:W-:Y:S03]  /*3ae0*/  @!P3 IMAD.IADD R204, R227, 0x1, R204 ;  /* 0x00000001e3ccb824 */ /* 0x000fe600078e02cc */
[----:B------:R-:W-:Y:S04]  /*3af0*/  @!P3 LEA R3, R3, 0x40, 0x6 ;  /* 0x000000400303b811 */ /* 0x000fe800078e30ff */
[----:B------:R-:W-:Y:S02]  /*3b00*/  @!P3 SHF.R.S32.HI R230, RZ, 0x1f, R3 ;  /* 0x0000001fffe6b819 */ /* 0x000fe40000011403 */
[----:B------:R-:W-:Y:S04]  /*3b10*/  @!P3 IADD3 R229, P2, P0, R3, UR14, R226 ;  /* 0x0000000e03e5bc10 */ /* 0x000fe8000f85e0e2 */
[----:B------:R-:W-:Y:S02]  /*3b20*/  @!P3 IADD3.X R230, R230, UR19, R204, P2, P0 ;  /* 0x00000013e6e6bc10 */ /* 0x000fe400097e04cc */
[----:B----4-:R-:W-:Y:S04]  /*3b30*/  IADD3 R3, P0, R234, UR6, RZ ;  /* 0x00000006ea037c10 */ /* 0x010fe8000ff1e0ff */
[----:B---3--:R-:W-:Y:S02]  /*3b40*/  IADD3.X R204, R231, UR29, RZ, P0, !PT ;  /* 0x0000001de7cc7c10 */ /* 0x008fe400087fe4ff */
[C---:B------:R-:W-:Y:S04]  /*3b50*/  LEA R226, P0, R3.reuse, c[0x0][0x160], 0x1 ;  /* 0x0000580003e27a11 */ /* 0x040fe800078008ff */
[----:B------:R-:W-:Y:S01]  /*3b60*/  LEA.HI.X R227, R3, c[0x0][0x164], R204, 0x1, P0 ;  /* 0x0000590003e37a11 */ /* 0x000fe200000f0ccc */
[----:B------:R-:W-:Y:S01]  /*3b70*/  IMAD.U32 R3, RZ, RZ, UR26 ;  /* 0x0000001aff037e24 */ /* 0x000fe2000f8e00ff */
[----:B--2---:R-:W-:Y:S03]  /*3b80*/  IADD3 R204, -R240, UR7, RZ ;  /* 0x00000007f0cc7c10 */ /* 0x004fe6000fffe1ff */
[----:B------:R-:W-:Y:S01]  /*3b90*/  IMAD R3, R3, 0x4000, R238 ;  /* 0x0000400003037824 */ /* 0x000fe200078e02ee */
[C---:B------:R-:W-:Y:S02]  /*3ba0*/  ISETP.LT.OR P0, PT, R204.reuse, 0x1, P4 ;  /* 0x00000001cc00780c */ /* 0x040fe40002701670 */
[C---:B------:R-:W-:Y:S02]  /*3bb0*/  ISETP.LT.OR P4, PT, R204.reuse, 0x21, P4 ;  /* 0x00000021cc00780c */ /* 0x040fe40002781670 */
[C---:B------:R-:W-:Y:S09]  /*3bc0*/  ISETP.LT.OR P1, PT, R204.reuse, 0x21, P6 ;  /* 0x00000021cc00780c */ /* 0x040ff20003721670 */
[----:B------:R-:W-:Y:S01]  /*3bd0*/  @!PT LDS RZ, [RZ] ;  /* 0x00000000fffff984 */ /* 0x000fe20000000800 */
[----:B------:R-:W-:Y:S01]  /*3be0*/  @!PT LDS RZ, [RZ] ;  /* 0x00000000fffff984 */ /* 0x000fe20000000800 */
[----:B------:R-:W-:Y:S01]  /*3bf0*/  @!PT LDS RZ, [RZ] ;  /* 0x00000000fffff984 */ /* 0x000fe20000000800 */
[----:B------:R1:W-:Y:S01]  /*3c00*/  LDGSTS.E.BYPASS.LTC128B.128 [R3], [R226.64], !P0 ;  /* 0x00000000e2037fae */ /* 0x0003e2000c101d50 */
[----:B------:R-:W-:Y:S01]  /*3c10*/  ISETP.LT.OR P0, PT, R204, 0x1, P6 ;  /* 0x00000001cc00780c */ /* 0x000fe20003701670 */
[----:B------:R-:W-:Y:S11]  /*3c20*/  IMAD.U32 R204, RZ, RZ, UR23 ;  /* 0x00000017ffcc7e24 */ /* 0x000ff6000f8e00ff */
[----:B------:R-:W-:Y:S01]  /*3c30*/  @!UPT UIADD3 URZ, URZ, URZ, URZ ;  /* 0x0000003f3f3ff290 */ /* 0x000fe2000fffe03f */
[----:B------:R1:W-:Y:S01]  /*3c40*/  LDGSTS.E.BYPASS.LTC128B.128 [R3+0x2000], [R226.64+0x80], !P0 ;  /* 0x02000080e2037fae */ /* 0x0003e2000c101d50 */
[----:B------:R-:W-:Y:S01]  /*3c50*/  IADD3 R204, P2, P0, R234, UR6, R204 ;  /* 0x00000006eacc7c10 */ /* 0x000fe2000f85e0cc */
[----:B-1----:R-:W-:Y:S05]  /*3c60*/  IMAD.U32 R227, RZ, RZ, UR20 ;  /* 0x00000014ffe37e24 */ /* 0x002fea000f8e00ff */
[----:B------:R-:W-:Y:S02]  /*3c70*/  IADD3.X R227, R231, UR29, R227, P2, P0 ;  /* 0x0000001de7e37c10 */ /* 0x000fe400097e04e3 */
[C---:B------:R-:W-:Y:S04]  /*3c80*/  LEA R226, P0, R204.reuse, c[0x0][0x160], 0x1 ;  /* 0x00005800cce27a11 */ /* 0x040fe800078008ff */
[----:B------:R-:W-:Y:S05]  /*3c90*/  LEA.HI.X R227, R204, c[0x0][0x164], R227, 0x1, P0 ;  /* 0x00005900cce37a11 */ /* 0x000fea00000f0ce3 */
[----:B------:R1:W-:Y:S01]  /*3ca0*/  LDGSTS.E.BYPASS.LTC128B.128 [R3+0x1000], [R226.64], !P4 ;  /* 0x01000000e2037fae */ /* 0x0003e2000e101d50 */
[C---:B------:R-:W-:Y:S03]  /*3cb0*/  LOP3.LUT P4, RZ, R242.reuse, 0x20, RZ, 0xc0, !PT ;  /* 0x00000020f2ff7812 */ /* 0x040fe6000788c0ff */
[----:B------:R1:W-:Y:S01]  /*3cc0*/  LDGSTS.E.BYPASS.LTC128B.128 [R3+0x3000], [R226.64+0x80], !P1 ;  /* 0x03000080e2037fae */ /* 0x0003e2000c901d50 */
[----:B------:R-:W-:Y:S01]  /*3cd0*/  LOP3.LUT P1, RZ, R242, 0x10, RZ, 0xc0, !PT ;  /* 0x00000010f2ff7812 */ /* 0x000fe2000782c0ff */
[----:B-1----:R-:W-:Y:S01]  /*3ce0*/  IMAD.U32 R3, RZ, RZ, UR26 ;  /* 0x0000001aff037e24 */ /* 0x002fe2000f8e00ff */
[----:B------:R-:W-:Y:S03]  /*3cf0*/  @!P3 LEA R226, P0, R229, c[0x0][0x258], 0x2 ;  /* 0x00009600e5e2ba11 */ /* 0x000fe600078010ff */
[----:B------:R-:W-:Y:S01]  /*3d00*/  @!P3 IMAD R3, R3, 0x40, R232 ;  /* 0x000000400303b824 */ /* 0x000fe200078e02e8 */
[----:B------:R-:W-:Y:S03]  /*3d10*/  @!P3 LEA.HI.X R227, R229, c[0x0][0x25c], R230, 0x2, P0 ;  /* 0x00009700e5e3ba11 */ /* 0x000fe600000f14e6 */
[----:B------:R-:W-:Y:S05]  /*3d20*/  @!P3 IMAD.SHL.U32 R3, R3, 0x4, RZ ;  /* 0x000000040303b824 */ /* 0x000fea00078e00ff */
[----:B------:R1:W-:Y:S02]  /*3d30*/  @!P3 LDGSTS.E.BYPASS.LTC128B.128 [R3+0x20080], [R226.64] ;  /* 0x20080000e203bfae */ /* 0x0003e4000b901d50 */
.L_x_1350:
[----:B------:R-:W-:Y:S01]  /*3d40*/  PLOP3.LUT P0, PT, PT, PT, UP4, 0x80, 0x0 ;  /* 0x000000000000781c */ /* 0x000fe20003f0f048 */
[----:B------:R-:W0:Y:S01]  /*3d50*/  LDGDEPBAR ;  /* 0x00000000000079af */ /* 0x000e220000000000 */
[----:B------:R-:W-:Y:S02]  /*3d60*/  UIADD3 UR29, UR10, 0x2, URZ ;  /* 0x000000020a1d7890 */ /* 0x000fe4000fffe03f */
[----:B------:R-:W-:Y:S02]  /*3d70*/  ISETP.GT.AND P0, PT, R41, RZ, P0 ;  /* 0x000000ff2900720c */ /* 0x000fe40000704270 */
[----:B------:R-:W-:Y:S02]  /*3d80*/  UISETP.GE.AND UP0, UPT, UR29, UR12, UPT ;  /* 0x0000000c1d00728c */ /* 0x000fe4000bf06270 */
[----:B------:R-:W-:Y:S04]  /*3d90*/  ISETP.LT.OR P0, PT, R42, 0x1, P0 ;  /* 0x000000012a00780c */ /* 0x000fe80000701670 */
[----:B------:R-:W-:Y:S02]  /*3da0*/  FSEL R233, R8, -INF , !P0 ;  /* 0xff80000008e97808 */ /* 0x000fe40004000000 */
[----:B------:R-:W-:Y:S03]  /*3db0*/  PLOP3.LUT P0, PT, PT, PT, UP4, 0x80, 0x0 ;  /* 0x000000000000781c */ /* 0x000fe60003f0f048 */
[--C-:B------:R-:W-:Y:S01]  /*3dc0*/  FFMA.FTZ R248, R233, c[0x0][0x29c], -R223.reuse ;  /* 0x0000a700e9f87a23 */ /* 0x100fe200000108df */
[----:B------:R-:W-:Y:S04]  /*3dd0*/  ISETP.GT.AND P0, PT, R41, 0x1, P0 ;  /* 0x000000012900780c */ /* 0x000fe80000704270 */
[----:B------:R-:W-:Y:S04]  /*3de0*/  ISETP.LT.OR P0, PT, R42, 0x2, P0 ;  /* 0x000000022a00780c */ /* 0x000fe80000701670 */
[----:B------:R-:W-:Y:S02]  /*3df0*/  FSEL R231, R9, -INF , !P0 ;  /* 0xff80000009e77808 */ /* 0x000fe40004000000 */
[----:B------:R-:W-:Y:S03]  /*3e00*/  PLOP3.LUT P0, PT, PT, PT, UP4, 0x80, 0x0 ;  /* 0x000000000000781c */ /* 0x000fe60003f0f048 */
[--C-:B------:R-:W-:Y:S01]  /*3e10*/  FFMA.FTZ R247, R231, c[0x0][0x29c], -R223.reuse ;  /* 0x0000a700e7f77a23 */ /* 0x100fe200000108df */
[----:B------:R-:W-:Y:S04]  /*3e20*/  ISETP.GT.AND P0, PT, R2, RZ, P0 ;  /* 0x000000ff0200720c */ /* 0x000fe80000704270 */
[----:B------:R-:W-:Y:S04]  /*3e30*/  ISETP.LT.OR P0, PT, R40, 0x1, P0 ;  /* 0x000000012800780c */ /* 0x000fe80000701670 */
[----:B------:R-:W-:Y:S02]  /*3e40*/  FSEL R241, R10, -INF , !P0 ;  /* 0xff8000000af17808 */ /* 0x000fe40004000000 */
[----:B------:R-:W-:Y:S03]  /*3e50*/  PLOP3.LUT P0, PT, PT, PT, UP4, 0x80, 0x0 ;  /* 0x000000000000781c */ /* 0x000fe60003f0f048 */
[--C-:B------:R-:W-:Y:S01]  /*3e60*/  FFMA.FTZ R241, R241, c[0x0][0x29c], -R224.reuse ;  /* 0x0000a700f1f17a23 */ /* 0x100fe200000108e0 */
[----:B------:R-:W-:Y:S04]  /*3e70*/  ISETP.GT.AND P0, PT, R2, 0x1, P0 ;  /* 0x000000010200780c */ /* 0x000fe80000704270 */
[----:B------:R-:W-:Y:S04]  /*3e80*/  ISETP.LT.OR P0, PT, R40, 0x2, P0 ;  /* 0x000000022800780c */ /* 0x000fe80000701670 */
[----:B------:R-:W-:Y:S02]  /*3e90*/  FSEL R240, R11, -INF , !P0 ;  /* 0xff8000000bf07808 */ /* 0x000fe40004000000 */
[-C--:B--2-4-:R-:W-:Y:S01]  /*3ea0*/  HMMA.16816.F32 R8, R48, R36.reuse, RZ ;  /* 0x000000243008723c */ /* 0x094fe200000018ff */
[----:B------:R-:W-:Y:S02]  /*3eb0*/  PLOP3.LUT P0, PT, PT, PT, UP4, 0x80, 0x0 ;  /* 0x000000000000781c */ /* 0x000fe40003f0f048 */
[--C-:B------:R-:W-:Y:S02]  /*3ec0*/  FFMA.FTZ R240, R240, c[0x0][0x29c], -R224.reuse ;  /* 0x0000a700f0f07a23 */ /* 0x100fe400000108e0 */
[C---:B------:R-:W-:Y:S04]  /*3ed0*/  ISETP.GT.AND P0, PT, R41.reuse, 0x20, P0 ;  /* 0x000000202900780c */ /* 0x040fe80000704270 */
        /* <DEDUP_REMOVED lines=17> */
[C---:B---3--:R-:W-:Y:S01]  /*3ff0*/  HMMA.16816.F32 R12, R44.reuse, R36, RZ ;  /* 0x000000242c0c723c */ /* 0x048fe200000018ff */
[----:B------:R-:W-:Y:S02]  /*4000*/  PLOP3.LUT P0, PT, PT, PT, UP4, 0x80, 0x0 ;  /* 0x000000000000781c */ /* 0x000fe40003f0f048 */
[--C-:B------:R-:W-:Y:S02]  /*4010*/  FFMA.FTZ R238, R238, c[0x0][0x29c], -R224.reuse ;  /* 0x0000a700eeee7a23 */ /* 0x100fe400000108e0 */
[----:B------:R-:W-:Y:S04]  /*4020*/  ISETP.GT.AND P0, PT, R41, 0x40, P0 ;  /* 0x000000402900780c */ /* 0x000fe80000704270 */
[----:B------:R-:W-:Y:S04]  /*4030*/  ISETP.LT.OR P0, PT, R42, 0x41, P0 ;  /* 0x000000412a00780c */ /* 0x000fe80000701670 */
[----:B-1----:R-:W-:Y:S02]  /*4040*/  FSEL R227, R24, -INF , !P0 ;  /* 0xff80000018e37808 */ /* 0x002fe40004000000 */
[----:B------:R-:W-:Y:S03]  /*4050*/  PLOP3.LUT P0, PT, PT, PT, UP4, 0x80, 0x0 ;  /* 0x000000000000781c */ /* 0x000fe60003f0f048 */
[--C-:B------:R-:W-:Y:S01]  /*4060*/  FFMA.FTZ R231, R227, c[0x0][0x29c], -R223.reuse ;  /* 0x0000a700e3e77a23 */ /* 0x100fe200000108df */
[----:B------:R-:W-:Y:S04]  /*4070*/  ISETP.GT.AND P0, PT, R41, 0x41, P0 ;  /* 0x000000412900780c */ /* 0x000fe80000704270 */
[----:B------:R-:W-:Y:S04]  /*4080*/  ISETP.LT.OR P0, PT, R42, 0x42, P0 ;  /* 0x000000422a00780c */ /* 0x000fe80000701670 */
[----:B------:R-:W-:Y:S02]  /*4090*/  FSEL R226, R25, -INF , !P0 ;  /* 0xff80000019e27808 */ /* 0x000fe40004000000 */
[----:B------:R-:W-:Y:S04]  /*40a0*/  PLOP3.LUT P0, PT, PT, PT, UP4, 0x80, 0x0 ;  /* 0x000000000000781c */ /* 0x000fe80003f0f048 */
        /* <DEDUP_REMOVED lines=8> */
[-C--:B------:R-:W-:Y:S01]  /*4130*/  HMMA.16816.F32 R24, R44, R38.reuse, RZ ;  /* 0x000000262c18723c */ /* 0x080fe200000018ff */
[----:B------:R-:W-:Y:S02]  /*4140*/  PLOP3.LUT P0, PT, PT, PT, UP4, 0x80, 0x0 ;  /* 0x000000000000781c */ /* 0x000fe40003f0f048 */
[--C-:B------:R-:W-:Y:S02]  /*4150*/  FFMA.FTZ R234, R234, c[0x0][0x29c], -R224.reuse ;  /* 0x0000a700eaea7a23 */ /* 0x100fe400000108e0 */
[C---:B------:R-:W-:Y:S04]  /*4160*/  ISETP.GT.AND P0, PT, R41.reuse, 0x60, P0 ;  /* 0x000000602900780c */ /* 0x040fe80000704270 */
[----:B------:R-:W-:Y:S04]  /*4170*/  ISETP.LT.OR P0, PT, R42, 0x61, P0 ;  /* 0x000000612a00780c */ /* 0x000fe80000701670 */
[----:B------:R-:W-:Y:S02]  /*4180*/  FSEL R204, R28, -INF , !P0 ;  /* 0xff8000001ccc7808 */ /* 0x000fe40004000000 */
[----:B------:R-:W-:Y:S04]  /*4190*/  PLOP3.LUT P0, PT, PT, PT, UP4, 0x80, 0x0 ;  /* 0x000000000000781c */ /* 0x000fe80003f0f048 */
        /* <DEDUP_REMOVED lines=12> */
[C---:B------:R-:W-:Y:S01]  /*4260*/  HMMA.16816.F32 R28, R48.reuse, R38, RZ ;  /* 0x00000026301c723c */ /* 0x040fe200000018ff */
[----:B------:R-:W-:Y:S02]  /*4270*/  PLOP3.LUT P0, PT, PT, PT, UP4, 0x80, 0x0 ;  /* 0x000000000000781c */ /* 0x000fe40003f0f048 */
[----:B------:R-:W-:Y:S02]  /*4280*/  FFMA.FTZ R224, R2, c[0x0][0x29c], -R224 ;  /* 0x0000a70002e07a23 */ /* 0x000fe400000108e0 */
[C---:B------:R-:W-:Y:S03]  /*4290*/  ISETP.GT.AND P0, PT, R43.reuse, RZ, P0 ;  /* 0x000000ff2b00720c */ /* 0x040fe60000704270 */
[-C--:B------:R-:W-:Y:S01]  /*42a0*/  HMMA.16816.F32 R36, R48, R180.reuse, RZ ;  /* 0x000000b43024723c */ /* 0x080fe200000018ff */
[----:B------:R-:W-:Y:S01]  /*42b0*/  ISETP.LT.OR P0, PT, R200, 0x1, P0 ;  /* 0x00000001c800780c */ /* 0x000fe20000701670 */
[----:B------:R-:W-:Y:S03]  /*42c0*/  MUFU.EX2 R224, R224 ;  /* 0x000000e000e07308 */ /* 0x000fe60000000800 */
[----:B------:R-:W-:Y:S02]  /*42d0*/  FSEL R6, R6, -INF , !P0 ;  /* 0xff80000006067808 */ /* 0x000fe40004000000 */
[----:B------:R-:W-:Y:S04]  /*42e0*/  PLOP3.LUT P0, PT, PT, PT, UP4, 0x80, 0x0 ;  /* 0x000000000000781c */ /* 0x000fe80003f0f048 */
[----:B------:R-:W-:Y:S01]  /*42f0*/  ISETP.GT.AND P0, PT, R43, 0x1, P0 ;  /* 0x000000012b00780c */ /* 0x000fe20000704270 */
[--C-:B------:R-:W-:Y:S02]  /*4300*/  FFMA.FTZ R244, R6, c[0x0][0x29c], -R222.reuse ;  /* 0x0000a70006f47a23 */ /* 0x100fe400000108de */
[--C-:B------:R-:W-:Y:S01]  /*4310*/  FFMA.FTZ R6, R226, c[0x0][0x29c], -R223.reuse ;  /* 0x0000a700e2067a23 */ /* 0x100fe200000108df */
[----:B------:R-:W-:Y:S04]  /*4320*/  ISETP.LT.OR P0, PT, R200, 0x2, P0 ;  /* 0x00000002c800780c */ /* 0x000fe80000701670 */
[----:B------:R-:W-:Y:S02]  /*4330*/  FSEL R7, R7, -INF , !P0 ;  /* 0xff80000007077808 */ /* 0x000fe40004000000 */
[----:B------:R-:W-:Y:S03]  /*4340*/  PLOP3.LUT P0, PT, PT, PT, UP4, 0x80, 0x0 ;  /* 0x000000000000781c */ /* 0x000fe60003f0f048 */
[--C-:B------:R-:W-:Y:S01]  /*4350*/  FFMA.FTZ R245, R7, c[0x0][0x29c], -R222.reuse ;  /* 0x0000a70007f57a23 */ /* 0x100fe200000108de */
[----:B------:R-:W-:Y:S01]  /*4360*/  ISETP.GT.AND P0, PT, R43, 0x20, P0 ;  /* 0x000000202b00780c */ /* 0x000fe20000704270 */
[--C-:B------:R-:W-:Y:S02]  /*4370*/  FFMA.FTZ R7, R204, c[0x0][0x29c], -R223.reuse ;  /* 0x0000a700cc077a23 */ /* 0x100fe400000108df */
[----:B------:R-:W-:Y:S01]  /*4380*/  FFMA.FTZ R223, R3, c[0x0][0x29c], -R223 ;  /* 0x0000a70003df7a23 */ /* 0x000fe200000108df */
[----:B------:R-:W-:Y:S04]  /*4390*/  ISETP.LT.OR P0, PT, R200, 0x21, P0 ;  /* 0x00000021c800780c */ /* 0x000fe80000701670 */
[----:B------:R-:W-:Y:S01]  /*43a0*/  FSEL R18, R18, -INF , !P0 ;  /* 0xff80000012127808 */ /* 0x000fe20004000000 */
[----:B------:R-:W-:Y:S01]  /*43b0*/  MUFU.EX2 R223, R223 ;  /* 0x000000df00df7308 */ /* 0x000fe20000000800 */
[----:B------:R-:W-:Y:S03]  /*43c0*/  PLOP3.LUT P0, PT, PT, PT, UP4, 0x80, 0x0 ;  /* 0x000000000000781c */ /* 0x000fe60003f0f048 */
[--C-:B------:R-:W-:Y:S01]  /*43d0*/  FFMA.FTZ R252, R18, c[0x0][0x29c], -R222.reuse ;  /* 0x0000a70012fc7a23 */ /* 0x100fe200000108de */
[----:B------:R-:W-:Y:S04]  /*43e0*/  ISETP.GT.AND P0, PT, R43, 0x21, P0 ;  /* 0x000000212b00780c */ /* 0x000fe80000704270 */
[C---:B------:R-:W-:Y:S04]  /*43f0*/  ISETP.LT.OR P0, PT, R200.reuse, 0x22, P0 ;  /* 0x00000022c800780c */ /* 0x040fe80000701670 */
[----:B------:R-:W-:Y:S02]  /*4400*/  FSEL R19, R19, -INF , !P0 ;  /* 0xff80000013137808 */ /* 0x000fe40004000000 */
[----:B------:R-:W-:Y:S03]  /*4410*/  PLOP3.LUT P0, PT, PT, PT, UP4, 0x80, 0x0 ;  /* 0x000000000000781c */ /* 0x000fe60003f0f048 */
[--C-:B------:R-:W-:Y:S01]  /*4420*/  FFMA.FTZ R251, R19, c[0x0][0x29c], -R222.reuse ;  /* 0x0000a70013fb7a23 */ /* 0x100fe200000108de */
[C---:B------:R-:W-:Y:S04]  /*4430*/  ISETP.GT.AND P0, PT, R43.reuse, 0x40, P0 ;  /* 0x000000402b00780c */ /* 0x040fe80000704270 */
[----:B------:R-:W-:Y:S04]  /*4440*/  ISETP.LT.OR P0, PT, R200, 0x41, P0 ;  /* 0x00000041c800780c */ /* 0x000fe80000701670 */
[----:B------:R-:W-:Y:S02]  /*4450*/  FSEL R22, R22, -INF , !P0 ;  /* 0xff80000016167808 */ /* 0x000fe40004000000 */
        /* <DEDUP_REMOVED lines=12> */
[----:B------:R-:W-:Y:S02]  /*4520*/  ISETP.GT.AND P0, PT, R43, 0x61, P0 ;  /* 0x000000612b00780c */ /* 0x000fe40000704270 */
[C---:B------:R-:W-:Y:S02]  /*4530*/  HMMA.16816.F32 R40, R44.reuse, R180, RZ ;  /* 0x000000b42c28723c */ /* 0x040fe400000018ff */
[----:B------:R-:W-:Y:S04]  /*4540*/  ISETP.LT.OR P0, PT, R200, 0x62, P0 ;  /* 0x00000062c800780c */ /* 0x000fe80000701670 */
[----:B------:R-:W-:Y:S02]  /*4550*/  FSEL R35, R35, -INF , !P0 ;  /* 0xff80000023237808 */ /* 0x000fe40004000000 */
[-C--:B------:R-:W-:Y:S01]  /*4560*/  HMMA.16816.F32 R44, R44, R182.reuse, RZ ;  /* 0x000000b62c2c723c */ /* 0x080fe200000018ff */
[----:B------:R-:W-:Y:S03]  /*4570*/  PLOP3.LUT P0, PT, PT, PT, UP4, 0x80, 0x0 ;  /* 0x000000000000781c */ /* 0x000fe60003f0f048 */
[----:B------:R-:W-:Y:S01]  /*4580*/  FFMA.FTZ R222, R35, c[0x0][0x29c], -R222 ;  /* 0x0000a70023de7a23 */ /* 0x000fe200000108de */
[----:B------:R-:W-:Y:S03]  /*4590*/  ISETP.GT.AND P0, PT, R205, 0x1, P0 ;  /* 0x00000001cd00780c */ /* 0x000fe60000704270 */
[----:B------:R-:W-:Y:S01]  /*45a0*/  HMMA.16816.F32 R48, R48, R182, RZ ;  /* 0x000000b63030723c */ /* 0x000fe200000018ff */
[----:B------:R-:W-:Y:S01]  /*45b0*/  LDSM.16.M88.4 R180, [R202+0x1b080] ;  /* 0x01b08000cab4783b */ /* 0x000fe20000000200 */
[C---:B------:R-:W-:Y:S01]  /*45c0*/  ISETP.LT.OR P0, PT, R208.reuse, 0x2, P0 ;  /* 0x00000002d000780c */ /* 0x040fe20000701670 */
[----:B------:R-:W-:Y:S03]  /*45d0*/  MUFU.EX2 R222, R222 ;  /* 0x000000de00de7308 */ /* 0x000fe60000000800 */
[----:B------:R-:W-:Y:S02]  /*45e0*/  FSEL R3, R5, -INF , !P0 ;  /* 0xff80000005037808 */ /* 0x000fe40004000000 */
[-C--:B------:R-:W-:Y:S01]  /*45f0*/  HMMA.16816.F32 R8, R184, R188.reuse, R8 ;  /* 0x000000bcb808723c */ /* 0x080fe20000001808 */
[----:B------:R-:W-:Y:S04]  /*4600*/  PLOP3.LUT P0, PT, PT, PT, UP4, 0x80, 0x0 ;  /* 0x000000000000781c */ /* 0x000fe80003f0f048 */
[C---:B------:R-:W-:Y:S03]  /*4610*/  ISETP.GT.AND P0, PT, R205.reuse, RZ, P0 ;  /* 0x000000ffcd00720c */ /* 0x040fe60000704270 */
[C---:B------:R-:W-:Y:S04]  /*4620*/  HMMA.16816.F32 R12, R192.reuse, R188, R12 ;  /* 0x000000bcc00c723c */ /* 0x040fe8000000180c */
[----:B------:R-:W-:Y:S04]  /*4630*/  ISETP.LT.OR P0, PT, R208, 0x1, P0 ;  /* 0x00000001d000780c */ /* 0x000fe80000701670 */
[-C--:B------:R-:W-:Y:S04]  /*4640*/  HMMA.16816.F32 R24, R192, R190.reuse, R24 ;  /* 0x000000bec018723c */ /* 0x080fe80000001818 */
[----:B------:R-:W-:Y:S02]  /*4650*/  FSEL R200, R4, -INF , !P0 ;  /* 0xff80000004c87808 */ /* 0x000fe40004000000 */
[----:B------:R-:W-:Y:S02]  /*4660*/  PLOP3.LUT P0, PT, PT, PT, UP4, 0x80, 0x0 ;  /* 0x000000000000781c */ /* 0x000fe40003f0f048 */
[C---:B------:R-:W-:Y:S04]  /*4670*/  HMMA.16816.F32 R28, R184.reuse, R190, R28 ;  /* 0x000000beb81c723c */ /* 0x040fe8000000181c */
[C---:B------:R-:W-:Y:S03]  /*4680*/  ISETP.GT.AND P0, PT, R205.reuse, 0x20, P0 ;  /* 0x00000020cd00780c */ /* 0x040fe60000704270 */
[----:B------:R-:W-:Y:S01]  /*4690*/  IMAD.MOV.U32 R190, RZ, RZ, R34 ;  /* 0x000000ffffbe7224 */ /* 0x000fe200078e0022 */
[-C--:B------:R-:W-:Y:S03]  /*46a0*/  HMMA.16816.F32 R36, R184, R196.reuse, R36 ;  /* 0x000000c4b824723c */ /* 0x080fe60000001824 */
[----:B------:R-:W-:Y:S04]  /*46b0*/  ISETP.LT.OR P0, PT, R208, 0x21, P0 ;  /* 0x00000021d000780c */ /* 0x000fe80000701670 */
[----:B------:R-:W-:Y:S01]  /*46c0*/  FSEL R204, R16, -INF , !P0 ;  /* 0xff80000010cc7808 */ /* 0x000fe20004000000 */
[C---:B------:R-:W-:Y:S01]  /*46d0*/  HMMA.16816.F32 R40, R192.reuse, R196, R40 ;  /* 0x000000c4c028723c */ /* 0x040fe20000001828 */
[----:B------:R-:W-:Y:S01]  /*46e0*/  PLOP3.LUT P0, PT, PT, PT, UP4, 0x80, 0x0 ;  /* 0x000000000000781c */ /* 0x000fe20003f0f048 */
[----:B------:R-:W-:Y:S03]  /*46f0*/  MUFU.EX2 R196, R233 ;  /* 0x000000e900c47308 */ /* 0x000fe60000000800 */
[----:B------:R-:W-:Y:S03]  /*4700*/  ISETP.GT.AND P0, PT, R205, 0x21, P0 ;  /* 0x00000021cd00780c */ /* 0x000fe60000704270 */
[-C--:B------:R-:W-:Y:S03]  /*4710*/  HMMA.16816.F32 R44, R192, R198.reuse, R44 ;  /* 0x000000c6c02c723c */ /* 0x080fe6000000182c */
[C---:B------:R-:W-:Y:S01]  /*4720*/  ISETP.LT.OR P0, PT, R208.reuse, 0x22, P0 ;  /* 0x00000022d000780c */ /* 0x040fe20000701670 */
[----:B------:R-:W-:Y:S03]  /*4730*/  MUFU.EX2 R193, R247 ;  /* 0x000000f700c17308 */ /* 0x000fe60000000800 */
[----:B------:R-:W-:Y:S01]  /*4740*/  FSEL R226, R17, -INF , !P0 ;  /* 0xff80000011e27808 */ /* 0x000fe20004000000 */
[----:B------:R-:W-:Y:S01]  /*4750*/  HMMA.16816.F32 R48, R184, R198, R48 ;  /* 0x000000c6b830723c */ /* 0x000fe20000001830 */
[----:B------:R-:W-:Y:S01]  /*4760*/  PLOP3.LUT P0, PT, PT, PT, UP4, 0x80, 0x0 ;  /* 0x000000000000781c */ /* 0x000fe20003f0f048 */
[----:B------:R-:W-:Y:S02]  /*4770*/  LDSM.16.M88.4 R16, [R212+0x8080] ;  /* 0x00808000d410783b */ /* 0x000fe40000000200 */
[----:B------:R-:W-:Y:S01]  /*4780*/  IMAD.MOV.U32 R194, RZ, RZ, R6 ;  /* 0x000000ffffc27224 */ /* 0x000fe200078e0006 */
[C---:B------:R-:W-:Y:S01]  /*4790*/  ISETP.GT.AND P0, PT, R205.reuse, 0x40, P0 ;  /* 0x00000040cd00780c */ /* 0x040fe20000704270 */
[----:B------:R-:W-:Y:S03]  /*47a0*/  MUFU.EX2 R186, R244 ;  /* 0x000000f400ba7308 */ /* 0x000fe60000000800 */
[----:B------:R-:W-:Y:S04]  /*47b0*/  ISETP.LT.OR P0, PT, R208, 0x41, P0 ;  /* 0x00000041d000780c */ /* 0x000fe80000701670 */
[----:B------:R-:W-:Y:S02]  /*47c0*/  FSEL R227, R20, -INF , !P0 ;  /* 0xff80000014e37808 */ /* 0x000fe40004000000 */
[----:B------:R-:W-:Y:S01]  /*47d0*/  PLOP3.LUT P0, PT, PT, PT, UP4, 0x80, 0x0 ;  /* 0x000000000000781c */ /* 0x000fe20003f0f048 */
[----:B------:R-:W-:Y:S03]  /*47e0*/  MUFU.EX2 R185, R190 ;  /* 0x000000be00b97308 */ /* 0x000fe60000000800 */
[----:B------:R-:W-:Y:S04]  /*47f0*/  ISETP.GT.AND P0, PT, R205, 0x41, P0 ;  /* 0x00000041cd00780c */ /* 0x000fe80000704270 */
[C---:B------:R-:W-:Y:S03]  /*4800*/  ISETP.LT.OR P0, PT, R208.reuse, 0x42, P0 ;  /* 0x00000042d000780c */ /* 0x040fe60000701670 */
[----:B------:R-:W-:Y:S01]  /*4810*/  MUFU.EX2 R190, R248 ;  /* 0x000000f800be7308 */ /* 0x000fe20000000800 */
[----:B------:R-:W-:Y:S02]  /*4820*/  FSEL R229, R21, -INF , !P0 ;  /* 0xff80000015e57808 */ /* 0x000fe40004000000 */
[----:B------:R-:W-:Y:S01]  /*4830*/  PLOP3.LUT P0, PT, PT, PT, UP4, 0x80, 0x0 ;  /* 0x000000000000781c */ /* 0x000fe20003f0f048 */
[----:B------:R-:W-:Y:S03]  /*4840*/  LDSM.16.M88.4 R20, [R202+0x19080] ;  /* 0x01908000ca14783b */ /* 0x000fe60000000200 */
[C---:B------:R-:W-:Y:S03]  /*4850*/  ISETP.GT.AND P0, PT, R205.reuse, 0x60, P0 ;  /* 0x00000060cd00780c */ /* 0x040fe60000704270 */
[----:B------:R-:W-:Y:S01]  /*4860*/  MUFU.EX2 R195, R246 ;  /* 0x000000f600c37308 */ /* 0x000fe20000000800 */
[----:B------:R-:W-:Y:S04]  /*4870*/  ISETP.LT.OR P0, PT, R208, 0x61, P0 ;  /* 0x00000061d000780c */ /* 0x000fe80000701670 */
[----:B------:R-:W-:Y:S02]  /*4880*/  FSEL R230, R32, -INF , !P0 ;  /* 0xff80000020e67808 */ /* 0x000fe40004000000 */
[----:B------:R-:W-:Y:S03]  /*4890*/  PLOP3.LUT P0, PT, PT, PT, UP4, 0x80, 0x0 ;  /* 0x000000000000781c */ /* 0x000fe60003f0f048 */
[----:B------:R-:W-:Y:S01]  /*48a0*/  MUFU.EX2 R184, R249 ;  /* 0x000000f900b87308 */ /* 0x000fe20000000800 */
[----:B------:R-:W-:Y:S04]  /*48b0*/  ISETP.GT.AND P0, PT, R205, 0x61, P0 ;  /* 0x00000061cd00780c */ /* 0x000fe80000704270 */
[----:B------:R-:W-:Y:S01]  /*48c0*/  ISETP.LT.OR P0, PT, R208, 0x62, P0 ;  /* 0x00000062d000780c */ /* 0x000fe20000701670 */
[----:B------:R-:W-:Y:S02]  /*48d0*/  IMAD.MOV.U32 R208, RZ, RZ, R7 ;  /* 0x000000ffffd07224 */ /* 0x000fe400078e0007 */
[----:B------:R-:W1:Y:S01]  /*48e0*/  LDSM.16.M88.4 R4, [R202+0x18080] ;  /* 0x01808000ca04783b */ /* 0x000e620000000200 */
[----:B------:R-:W-:Y:S01]  /*48f0*/  FSEL R205, R33, -INF , !P0 ;  /* 0xff80000021cd7808 */ /* 0x000fe20004000000 */
[----:B------:R-:W-:Y:S01]  /*4900*/  MUFU.EX2 R199, R231 ;  /* 0x000000e700c77308 */ /* 0x000fe20000000800 */
[----:B------:R-:W-:Y:S05]  /*4910*/  PLOP3.LUT P0, PT, PT, PT, UP0, 0x80, 0x0 ;  /* 0x000000000000781c */ /* 0x000fea0003f0f008 */
[----:B------:R-:W2:Y:S04]  /*4920*/  LDSM.16.M88.4 R32, [R212+0xa080] ;  /* 0x00a08000d420783b */ /* 0x000ea80000000200 */
[----:B------:R-:W-:Y:S10]  /*4930*/  MUFU.EX2 R194, R194 ;  /* 0x000000c200c27308 */ /* 0x000ff40000000800 */
[----:B------:R3:W-:Y:S01]  /*4940*/  MUFU.EX2 R187, R208 ;  /* 0x000000d000bb7308 */ /* 0x0007e20000000800 */
[-C--:B-1----:R-:W-:Y:S05]  /*4950*/  HMMA.16816.F32 R8, R4, R16.reuse, R8 ;  /* 0x000000100408723c */ /* 0x082fea0000001808 */
[----:B---3--:R-:W-:Y:S03]  /*4960*/  SEL R208, R221, 0xffffffe0, !P1 ;  /* 0xffffffe0ddd07807 */ /* 0x008fe60004800000 */
[C---:B------:R-:W-:Y:S08]  /*4970*/  HMMA.16816.F32 R12, R20.reuse, R16, R12 ;  /* 0x00000010140c723c */ /* 0x040ff0000000180c */
[-C--:B------:R-:W-:Y:S08]  /*4980*/  HMMA.16816.F32 R24, R20, R18.reuse, R24 ;  /* 0x000000121418723c */ /* 0x080ff00000001818 */
[C---:B------:R-:W-:Y:S01]  /*4990*/  HMMA.16816.F32 R28, R4.reuse, R18, R28 ;  /* 0x00000012041c723c */ /* 0x040fe2000000181c */
[----:B------:R-:W-:Y:S07]  /*49a0*/  LDSM.16.M88.4 R16, [R211+0x8080] ;  /* 0x00808000d310783b */ /* 0x000fee0000000200 */
[-C--:B--2---:R-:W-:Y:S08]  /*49b0*/  HMMA.16816.F32 R36, R4, R32.reuse, R36 ;  /* 0x000000200424723c */ /* 0x084ff00000001824 */
[C---:B------:R-:W-:Y:S08]  /*49c0*/  HMMA.16816.F32 R40, R20.reuse, R32, R40 ;  /* 0x000000201428723c */ /* 0x040ff00000001828 */
[-C--:B------:R-:W-:Y:S01]  /*49d0*/  HMMA.16816.F32 R44, R20, R34.reuse, R44 ;  /* 0x00000022142c723c */ /* 0x080fe2000000182c */
[----:B------:R-:W-:Y:S07]  /*49e0*/  LDSM.16.M88.4 R20, [R203+0x19080] ;  /* 0x01908000cb14783b */ /* 0x000fee0000000200 */
[----:B------:R-:W-:Y:S01]  /*49f0*/  HMMA.16816.F32 R48, R4, R34, R48 ;  /* 0x000000220430723c */ /* 0x000fe20000001830 */
[----:B------:R-:W1:Y:S08]  /*4a00*/  LDSM.16.M88.4 R4, [R203+0x18080] ;  /* 0x01808000cb04783b */ /* 0x000e700000000200 */
[----:B------:R-:W2:Y:S01]  /*4a10*/  LDSM.16.M88.4 R32, [R211+0xa080] ;  /* 0x00a08000d320783b */ /* 0x000ea20000000200 */
        /* <DEDUP_REMOVED lines=10> */
[----:B------:R1:W2:Y:S08]  /*4ac0*/  LDSM.16.M88.4 R4, [R0+0x2000] ;  /* 0x002000000004783b */ /* 0x0002b00000000200 */
[----:B------:R-:W3:Y:S03]  /*4ad0*/  LDSM.16.M88.4 R32, [R209+0xe080] ;  /* 0x00e08000d120783b */ /* 0x000ee60000000200 */
[--C-:B-1----:R-:W-:Y:S05]  /*4ae0*/  FFMA.FTZ R0, R3, c[0x0][0x29c], -R225.reuse ;  /* 0x0000a70003007a23 */ /* 0x102fea00000108e1 */
[----:B------:R-:W-:Y:S01]  /*4af0*/  LDS R3, [R228.X4+0x20280] ;  /* 0x02028000e4037984 */ /* 0x000fe20000004800 */
[----:B------:R1:W-:Y:S01]  /*4b00*/  MUFU.EX2 R2, R0 ;  /* 0x0000000000027308 */ /* 0x0003e20000000800 */
[-C--:B--2---:R-:W-:Y:S08]  /*4b10*/  HMMA.16816.F32 R8, R4, R16.reuse, R8 ;  /* 0x000000100408723c */ /* 0x084ff00000001808 */
[C---:B------:R-:W-:Y:S04]  /*4b20*/  HMMA.16816.F32 R12, R20.reuse, R16, R12 ;  /* 0x00000010140c723c */ /* 0x040fe8000000180c */
[--C-:B-1----:R-:W-:Y:S04]  /*4b30*/  FFMA.FTZ R0, R200, c[0x0][0x29c], -R225.reuse ;  /* 0x0000a700c8007a23 */ /* 0x102fe800000108e1 */
[-C--:B------:R-:W-:Y:S01]  /*4b40*/  HMMA.16816.F32 R24, R20, R18.reuse, R24 ;  /* 0x000000121418723c */ /* 0x080fe20000001818 */
[----:B------:R1:W2:Y:S07]  /*4b50*/  MUFU.EX2 R192, R0 ;  /* 0x0000000000c07308 */ /* 0x0002ae0000000800 */
[C---:B------:R-:W-:Y:S01]  /*4b60*/  HMMA.16816.F32 R28, R4.reuse, R18, R28 ;  /* 0x00000012041c723c */ /* 0x040fe2000000181c */
[----:B------:R-:W-:Y:S07]  /*4b70*/  LDSM.16.M88.4 R16, [R210+0xc080] ;  /* 0x00c08000d210783b */ /* 0x000fee0000000200 */
[-C--:B---3--:R-:W-:Y:S08]  /*4b80*/  HMMA.16816.F32 R36, R4, R32.reuse, R36 ;  /* 0x000000200424723c */ /* 0x088ff00000001824 */
[C---:B------:R-:W-:Y:S04]  /*4b90*/  HMMA.16816.F32 R40, R20.reuse, R32, R40 ;  /* 0x000000201428723c */ /* 0x040fe80000001828 */
[--C-:B-1----:R-:W-:Y:S04]  /*4ba0*/  FFMA.FTZ R0, R204, c[0x0][0x29c], -R225.reuse ;  /* 0x0000a700cc007a23 */ /* 0x102fe800000108e1 */
[-C--:B------:R-:W-:Y:S01]  /*4bb0*/  HMMA.16816.F32 R44, R20, R34.reuse, R44 ;  /* 0x00000022142c723c */ /* 0x080fe2000000182c */
[----:B------:R-:W-:Y:S01]  /*4bc0*/  LDSM.16.M88.4 R20, [R201+0x1b080] ;  /* 0x01b08000c914783b */ /* 0x000fe20000000200 */
[----:B------:R1:W-:Y:S06]  /*4bd0*/  MUFU.EX2 R198, R0 ;  /* 0x0000000000c67308 */ /* 0x0003ec0000000800 */
[----:B------:R-:W-:Y:S01]  /*4be0*/  HMMA.16816.F32 R48, R4, R34, R48 ;  /* 0x000000220430723c */ /* 0x000fe20000001830 */
[----:B------:R-:W3:Y:S08]  /*4bf0*/  LDSM.16.M88.4 R4, [R201+0x1a080] ;  /* 0x01a08000c904783b */ /* 0x000ef00000000200 */
[----:B------:R-:W4:Y:S03]  /*4c00*/  LDSM.16.M88.4 R32, [R210+0xe080] ;  /* 0x00e08000d220783b */ /* 0x000f260000000200 */
[--C-:B-1----:R-:W-:Y:S04]  /*4c10*/  FFMA.FTZ R0, R226, c[0x0][0x29c], -R225.reuse ;  /* 0x0000a700e2007a23 */ /* 0x102fe800000108e1 */
[----:B------:R1:W-:Y:S01]  /*4c20*/  MUFU.EX2 R197, R0 ;  /* 0x0000000000c57308 */ /* 0x0003e20000000800 */
[-C--:B---3--:R-:W-:Y:S03]  /*4c30*/  HMMA.16816.F32 R8, R4, R16.reuse, R8 ;  /* 0x000000100408723c */ /* 0x088fe60000001808 */
[--C-:B-1----:R-:W-:Y:S05]  /*4c40*/  FFMA.FTZ R0, R227, c[0x0][0x29c], -R225.reuse ;  /* 0x0000a700e3007a23 */ /* 0x102fea00000108e1 */
[C---:B------:R-:W-:Y:S01]  /*4c50*/  HMMA.16816.F32 R12, R20.reuse, R16, R12 ;  /* 0x00000010140c723c */ /* 0x040fe2000000180c */
[----:B------:R1:W-:Y:S07]  /*4c60*/  MUFU.EX2 R191, R0 ;  /* 0x0000000000bf7308 */ /* 0x0003ee0000000800 */
[-C--:B------:R-:W-:Y:S08]  /*4c70*/  HMMA.16816.F32 R24, R20, R18.reuse, R24 ;  /* 0x000000121418723c */ /* 0x080ff00000001818 */
[C---:B------:R-:W-:Y:S01]  /*4c80*/  HMMA.16816.F32 R28, R4.reuse, R18, R28 ;  /* 0x00000012041c723c */ /* 0x040fe2000000181c */
[----:B------:R-:W-:Y:S07]  /*4c90*/  LDSM.16.M88.4 R16, [R202+0x1a080] ;  /* 0x01a08000ca10783b */ /* 0x000fee0000000200 */
[-C--:B----4-:R-:W-:Y:S04]  /*4ca0*/  HMMA.16816.F32 R36, R4, R32.reuse, R36 ;  /* 0x000000200424723c */ /* 0x090fe80000001824 */
[--C-:B-1----:R-:W-:Y:S04]  /*4cb0*/  FFMA.FTZ R0, R229, c[0x0][0x29c], -R225.reuse ;  /* 0x0000a700e5007a23 */ /* 0x102fe800000108e1 */
[C---:B------:R-:W-:Y:S01]  /*4cc0*/  HMMA.16816.F32 R40, R20.reuse, R32, R40 ;  /* 0x000000201428723c */ /* 0x040fe20000001828 */
[----:B------:R1:W3:Y:S07]  /*4cd0*/  MUFU.EX2 R188, R0 ;  /* 0x0000000000bc7308 */ /* 0x0002ee0000000800 */
[-C--:B------:R-:W-:Y:S01]  /*4ce0*/  HMMA.16816.F32 R44, R20, R34.reuse, R44 ;  /* 0x00000022142c723c */ /* 0x080fe2000000182c */
[----:B------:R-:W4:Y:S07]  /*4cf0*/  LDSM.16.M88.4 R20, [R212+0xc080] ;  /* 0x00c08000d414783b */ /* 0x000f2e0000000200 */
[----:B------:R-:W-:Y:S01]  /*4d00*/  HMMA.16816.F32 R48, R4, R34, R48 ;  /* 0x000000220430723c */ /* 0x000fe20000001830 */
[----:B------:R-:W5:Y:S08]  /*4d10*/  LDSM.16.M88.4 R4, [R212+0xe080] ;  /* 0x00e08000d404783b */ /* 0x000f700000000200 */
[----:B------:R-:W-:Y:S03]  /*4d20*/  LDSM.16.M88.4 R32, [R211+0xc080] ;  /* 0x00c08000d320783b */ /* 0x000fe60000000200 */
[--C-:B-1----:R-:W-:Y:S02]  /*4d30*/  FFMA.FTZ R0, R230, c[0x0][0x29c], -R225.reuse ;  /* 0x0000a700e6007a23 */ /* 0x102fe400000108e1 */
[----:B------:R-:W-:Y:S02]  /*4d40*/  FFMA.FTZ R225, R205, c[0x0][0x29c], -R225 ;  /* 0x0000a700cde17a23 */ /* 0x000fe400000108e1 */
[----:B------:R1:W-:Y:S10]  /*4d50*/  MUFU.EX2 R189, R0 ;  /* 0x0000000000bd7308 */ /* 0x0003f40000000800 */
[----:B------:R-:W-:Y:S01]  /*4d60*/  MUFU.EX2 R225, R225 ;  /* 0x000000e100e17308 */ /* 0x000fe20000000800 */
[-C--:B----4-:R-:W-:Y:S01]  /*4d70*/  HMMA.16816.F32 R8, R16, R20.reuse, R8 ;  /* 0x000000141008723c */ /* 0x090fe20000001808 */
[----:B-1----:R-:W-:Y:S07]  /*4d80*/  LDS R0, [R228.X4+0x202a0] ;  /* 0x0202a000e4007984 */ /* 0x002fee0000004800 */
[C---:B------:R-:W-:Y:S08]  /*4d90*/  HMMA.16816.F32 R12, R180.reuse, R20, R12 ;  /* 0x00000014b40c723c */ /* 0x040ff0000000180c */
[-C--:B------:R-:W-:Y:S08]  /*4da0*/  HMMA.16816.F32 R24, R180, R22.reuse, R24 ;  /* 0x00000016b418723c */ /* 0x080ff00000001818 */
[C---:B------:R-:W-:Y:S01]  /*4db0*/  HMMA.16816.F32 R28, R16.reuse, R22, R28 ;  /* 0x00000016101c723c */ /* 0x040fe2000000181c */
[----:B------:R-:W1:Y:S07]  /*4dc0*/  LDSM.16.M88.4 R20, [R203+0x1a080] ;  /* 0x01a08000cb14783b */ /* 0x000e6e0000000200 */
[-C--:B-----5:R-:W-:Y:S08]  /*4dd0*/  HMMA.16816.F32 R36, R16, R4.reuse, R36 ;  /* 0x000000041024723c */ /* 0x0a0ff00000001824 */
[C---:B------:R-:W-:Y:S08]  /*4de0*/  HMMA.16816.F32 R40, R180.reuse, R4, R40 ;  /* 0x00000004b428723c */ /* 0x040ff00000001828 */
[-C--:B------:R-:W-:Y:S01]  /*4df0*/  HMMA.16816.F32 R44, R180, R6.reuse, R44 ;  /* 0x00000006b42c723c */ /* 0x080fe2000000182c */
[----:B------:R-:W4:Y:S07]  /*4e00*/  LDSM.16.M88.4 R180, [R203+0x1b080] ;  /* 0x01b08000cbb4783b */ /* 0x000f2e0000000200 */
[----:B------:R-:W-:Y:S01]  /*4e10*/  HMMA.16816.F32 R48, R16, R6, R48 ;  /* 0x000000061030723c */ /* 0x000fe20000001830 */
[----:B------:R-:W5:Y:S01]  /*4e20*/  LDSM.16.M88.4 R4, [R211+0xe080] ;  /* 0x00e08000d304783b */ /* 0x000f620000000200 */
[----:B------:R-:W2:Y:S06]  /*4e30*/  MUFU.EX2 R16, R245 ;  /* 0x000000f500107308 */ /* 0x000eac0000000800 */
[-C--:B-1----:R-:W-:Y:S04]  /*4e40*/  HMMA.16816.F32 R8, R20, R32.reuse, R8 ;  /* 0x000000201408723c */ /* 0x082fe80000001808 */
[----:B------:R-:W-:Y:S10]  /*4e50*/  MUFU.EX2 R17, R252 ;  /* 0x000000fc00117308 */ /* 0x000ff40000000800 */
[----:B------:R-:W1:Y:S10]  /*4e60*/  MUFU.EX2 R19, R251 ;  /* 0x000000fb00137308 */ /* 0x000e740000000800 */
[----:B------:R-:W-:Y:S01]  /*4e70*/  MUFU.EX2 R18, R250 ;  /* 0x000000fa00127308 */ /* 0x000fe20000000800 */
[C---:B----4-:R-:W-:Y:S04]  /*4e80*/  HMMA.16816.F32 R12, R180.reuse, R32, R12 ;  /* 0x00000020b40c723c */ /* 0x050fe8000000180c */
[--C-:B------:R-:W-:Y:S02]  /*4e90*/  FADD.FTZ R10, R10, -R0.reuse ;  /* 0x800000000a0a7221 */ /* 0x100fe40000010000 */
[--C-:B------:R-:W-:Y:S01]  /*4ea0*/  FADD.FTZ R11, R11, -R0.reuse ;  /* 0x800000000b0b7221 */ /* 0x100fe20000010000 */
[----:B--2---:R-:W-:Y:S01]  /*4eb0*/  F2FP.PACK_AB R33, R2, R192 ;  /* 0x000000c00221723e */ /* 0x004fe200000000ff */
[-C--:B------:R-:W-:Y:S04]  /*4ec0*/  HMMA.16816.F32 R24, R180, R34.reuse, R24 ;  /* 0x00000022b418723c */ /* 0x080fe80000001818 */
[----:B---3--:R-:W-:Y:S01]  /*4ed0*/  F2FP.PACK_AB R32, R188, R191 ;  /* 0x000000bfbc20723e */ /* 0x008fe200000000ff */
[----:B------:R-:W-:Y:S02]  /*4ee0*/  FMUL.FTZ R10, R186, R10 ;  /* 0x0000000aba0a7220 */ /* 0x000fe40000410000 */
[--C-:B------:R-:W-:Y:S01]  /*4ef0*/  FADD.FTZ R9, R9, -R3.reuse ;  /* 0x8000000309097221 */ /* 0x100fe20000010000 */
[C---:B------:R-:W-:Y:S04]  /*4f00*/  HMMA.16816.F32 R28, R20.reuse, R34, R28 ;  /* 0x00000022141c723c */ /* 0x040fe8000000181c */
[----:B------:R-:W-:Y:S02]  /*4f10*/  FMUL.FTZ R9, R2, R9 ;  /* 0x0000000902097220 */ /* 0x000fe40000410000 */
[----:B------:R-:W2:Y:S01]  /*4f20*/  LDS R2, [R228.X4+0x20300] ;  /* 0x02030000e4027984 */ /* 0x000ea20000004800 */
[--C-:B------:R-:W-:Y:S01]  /*4f30*/  FADD.FTZ R8, R8, -R3.reuse ;  /* 0x8000000308087221 */ /* 0x100fe20000010000 */
[-C--:B-----5:R-:W-:Y:S04]  /*4f40*/  HMMA.16816.F32 R36, R20, R4.reuse, R36 ;  /* 0x000000041424723c */ /* 0x0a0fe80000001824 */
[----:B------:R-:W-:Y:S02]  /*4f50*/  FMUL.FTZ R8, R192, R8 ;  /* 0x00000008c0087220 */ /* 0x000fe40000410000 */
[----:B------:R-:W-:Y:S02]  /*4f60*/  FMUL.FTZ R11, R16, R11 ;  /* 0x0000000b100b7220 */ /* 0x000fe40000410000 */
[C---:B------:R-:W-:Y:S04]  /*4f70*/  HMMA.16816.F32 R40, R180.reuse, R4, R40 ;  /* 0x00000004b428723c */ /* 0x040fe80000001828 */
[----:B------:R-:W-:Y:S02]  /*4f80*/  F2FP.PACK_AB R34, R9, R8 ;  /* 0x000000080922723e */ /* 0x000fe400000000ff */
[----:B------:R-:W-:Y:S02]  /*4f90*/  F2FP.PACK_AB R9, R193, R190 ;  /* 0x000000bec109723e */ /* 0x000fe400000000ff */
[-C--:B------:R-:W-:Y:S01]  /*4fa0*/  HMMA.16816.F32 R44, R180, R6.reuse, R44 ;  /* 0x00000006b42c723c */ /* 0x080fe2000000182c */
[----:B------:R-:W-:Y:S03]  /*4fb0*/  MUFU.EX2 R182, R241 ;  /* 0x000000f100b67308 */ /* 0x000fe60000000800 */
[--C-:B------:R-:W-:Y:S01]  /*4fc0*/  FADD.FTZ R30, R30, -R0.reuse ;  /* 0x800000001e1e7221 */ /* 0x100fe20000010000 */
[----:B------:R-:W-:Y:S01]  /*4fd0*/  F2FP.PACK_AB R5, R223, R187 ;  /* 0x000000bbdf05723e */ /* 0x000fe200000000ff */
[--C-:B------:R-:W-:Y:S02]  /*4fe0*/  FADD.FTZ R31, R31, -R0.reuse ;  /* 0x800000001f1f7221 */ /* 0x100fe40000010000 */
[----:B------:R-:W-:Y:S03]  /*4ff0*/  HMMA.16816.F32 R48, R20, R6, R48 ;  /* 0x000000061430723c */ /* 0x000fe60000001830 */
[----:B------:R-:W-:Y:S01]  /*5000*/  MUFU.EX2 R181, R240 ;  /* 0x000000f000b57308 */ /* 0x000fe20000000800 */
[--C-:B------:R-:W-:Y:S02]  /*5010*/  FADD.FTZ R38, R38, -R0.reuse ;  /* 0x8000000026267221 */ /* 0x100fe40000010000 */
[--C-:B------:R-:W-:Y:S01]  /*5020*/  FADD.FTZ R39, R39, -R0.reuse ;  /* 0x8000000027277221 */ /* 0x100fe20000010000 */
[----:B-1----:R-:W-:Y:S01]  /*5030*/  F2FP.PACK_AB R20, R19, R17 ;  /* 0x000000111314723e */ /* 0x002fe200000000ff */
[--C-:B------:R-:W-:Y:S01]  /*5040*/  FADD.FTZ R28, R28, -R3.reuse ;  /* 0x800000031c1c7221 */ /* 0x100fe20000010000 */
[----:B------:R-:W-:Y:S03]  /*5050*/  F2FP.PACK_AB R7, R196, R195 ;  /* 0x000000c3c407723e */ /* 0x000fe600000000ff */
[--C-:B------:R-:W-:Y:S01]  /*5060*/  FADD.FTZ R29, R29, -R3.reuse ;  /* 0x800000031d1d7221 */ /* 0x100fe20000010000 */
[----:B------:R-:W-:Y:S01]  /*5070*/  MUFU.EX2 R180, R239 ;  /* 0x000000ef00b47308 */ /* 0x000fe20000000800 */
[--C-:B------:R-:W-:Y:S01]  /*5080*/  FADD.FTZ R36, R36, -R3.reuse ;  /* 0x8000000324247221 */ /* 0x100fe20000010000 */
[----:B------:R-:W-:Y:S01]  /*5090*/  F2FP.PACK_AB R22, R225, R189 ;  /* 0x000000bde116723e */ /* 0x000fe200000000ff */
[--C-:B------:R-:W-:Y:S02]  /*50a0*/  FADD.FTZ R37, R37, -R3.reuse ;  /* 0x8000000325257221 */ /* 0x100fe40000010000 */
[----:B------:R-:W-:Y:S02]  /*50b0*/  FMUL.FTZ R4, R191, R36 ;  /* 0x00000024bf047220 */ /* 0x000fe40000410000 */
[----:B------:R-:W-:Y:S02]  /*50c0*/  FMUL.FTZ R36, R188, R37 ;  /* 0x00000025bc247220 */ /* 0x000fe40000410000 */
[C---:B------:R-:W-:Y:S01]  /*50d0*/  FMUL.FTZ R35, R197.reuse, R29 ;  /* 0x0000001dc5237220 */ /* 0x040fe20000410000 */
[----:B------:R-:W1:Y:S01]  /*50e0*/  MUFU.EX2 R37, R238 ;  /* 0x000000ee00257308 */ /* 0x000e620000000800 */
[--C-:B------:R-:W-:Y:S01]  /*50f0*/  FADD.FTZ R50, R50, -R0.reuse ;  /* 0x8000000032327221 */ /* 0x100fe20000010000 */
[----:B------:R-:W-:Y:S01]  /*5100*/  F2FP.PACK_AB R29, R197, R198 ;  /* 0x000000c6c51d723e */ /* 0x000fe200000000ff */
[----:B------:R-:W-:Y:S01]  /*5110*/  FADD.FTZ R51, R51, -R0 ;  /* 0x8000000033337221 */ /* 0x000fe20000010000 */
[----:B------:R-:W-:Y:S01]  /*5120*/  F2FP.PACK_AB R36, R36, R4 ;  /* 0x000000042424723e */ /* 0x000fe200000000ff */
[--C-:B------:R-:W-:Y:S01]  /*5130*/  FADD.FTZ R49, R49, -R3.reuse ;  /* 0x8000000331317221 */ /* 0x100fe20000010000 */
[----:B------:R-:W3:Y:S01]  /*5140*/  LDS R0, [R228.X4+0x20320] ;  /* 0x02032000e4007984 */ /* 0x000ee20000004800 */
[----:B------:R-:W-:Y:S01]  /*5150*/  FADD.FTZ R48, R48, -R3 ;  /* 0x8000000330307221 */ /* 0x000fe20000010000 */
[----:B------:R-:W-:Y:S01]  /*5160*/  F2FP.PACK_AB R3, R16, R186 ;  /* 0x000000ba1003723e */ /* 0x000fe200000000ff */
[----:B------:R-:W-:Y:S01]  /*5170*/  FMUL.FTZ R30, R17, R30 ;  /* 0x0000001e111e7220 */ /* 0x000fe20000410000 */
[----:B------:R-:W-:Y:S01]  /*5180*/  STS [R237+0x20480], R33 ;  /* 0x02048021ed007388 */ /* 0x000fe20000000800 */
[----:B------:R-:W-:Y:S01]  /*5190*/  FMUL.FTZ R19, R19, R31 ;  /* 0x0000001f13137220 */ /* 0x000fe20000410000 */
[----:B------:R-:W-:Y:S01]  /*51a0*/  F2FP.PACK_AB R16, R222, R185 ;  /* 0x000000b9de10723e */ /* 0x000fe200000000ff */
[--C-:B--2---:R-:W-:Y:S01]  /*51b0*/  FADD.FTZ R25, R25, -R2.reuse ;  /* 0x8000000219197221 */ /* 0x104fe20000010000 */
[----:B------:R2:W-:Y:S01]  /*51c0*/  STS [R237+0x20880], R3 ;  /* 0x02088003ed007388 */ /* 0x0005e20000000800 */
[--C-:B------:R-:W-:Y:S01]  /*51d0*/  FADD.FTZ R41, R41, -R2.reuse ;  /* 0x8000000229297221 */ /* 0x100fe20000010000 */
[----:B------:R-:W-:Y:S01]  /*51e0*/  F2FP.PACK_AB R19, R19, R30 ;  /* 0x0000001e1313723e */ /* 0x000fe200000000ff */
[--C-:B------:R-:W-:Y:S01]  /*51f0*/  FADD.FTZ R45, R45, -R2.reuse ;  /* 0x800000022d2d7221 */ /* 0x100fe20000010000 */
[----:B------:R-:W-:Y:S01]  /*5200*/  STS [R236], R29 ;  /* 0x0000001dec007388 */ /* 0x000fe20000000800 */
[--C-:B------:R-:W-:Y:S01]  /*5210*/  FADD.FTZ R12, R12, -R2.reuse ;  /* 0x800000020c0c7221 */ /* 0x100fe20000010000 */
[----:B------:R-:W-:Y:S01]  /*5220*/  MUFU.EX2 R31, R235 ;  /* 0x000000eb001f7308 */ /* 0x000fe20000000800 */
[--C-:B------:R-:W-:Y:S01]  /*5230*/  FADD.FTZ R13, R13, -R2.reuse ;  /* 0x800000020d0d7221 */ /* 0x100fe20000010000 */
[----:B------:R-:W-:Y:S01]  /*5240*/  STS [R236+0x400], R20 ;  /* 0x00040014ec007388 */ /* 0x000fe20000000800 */
[--C-:B------:R-:W-:Y:S01]  /*5250*/  FADD.FTZ R24, R24, -R2.reuse ;  /* 0x8000000218187221 */ /* 0x100fe20000010000 */
[----:B------:R-:W-:Y:S01]  /*5260*/  F2FP.PACK_AB R4, R194, R199 ;  /* 0x000000c7c204723e */ /* 0x000fe200000000ff */
[--C-:B------:R-:W-:Y:S01]  /*5270*/  FADD.FTZ R40, R40, -R2.reuse ;  /* 0x8000000228287221 */ /* 0x100fe20000010000 */
[----:B------:R-:W-:Y:S01]  /*5280*/  STS [R237+0x21480], R9 ;  /* 0x02148009ed007388 */ /* 0x000fe20000000800 */
[----:B------:R-:W-:Y:S01]  /*5290*/  FADD.FTZ R44, R44, -R2 ;  /* 0x800000022c2c7221 */ /* 0x000fe20000010000 */
[----:B-1----:R-:W-:Y:S01]  /*52a0*/  F2FP.PACK_AB R2, R37, R180 ;  /* 0x000000b42502723e */ /* 0x002fe200000000ff */
[----:B------:R-:W-:Y:S01]  /*52b0*/  FMUL.FTZ R38, R18, R38 ;  /* 0x0000002612267220 */ /* 0x000fe20000410000 */
[----:B------:R-:W1:Y:S01]  /*52c0*/  MUFU.EX2 R30, R234 ;  /* 0x000000ea001e7308 */ /* 0x000e620000000800 */
[----:B------:R-:W-:Y:S01]  /*52d0*/  F2FP.PACK_AB R18, R184, R18 ;  /* 0x00000012b812723e */ /* 0x000fe200000000ff */
[----:B------:R-:W-:Y:S01]  /*52e0*/  FMUL.FTZ R6, R193, R13 ;  /* 0x0000000dc1067220 */ /* 0x000fe20000410000 */
[----:B------:R-:W-:Y:S01]  /*52f0*/  F2FP.PACK_AB R17, R11, R10 ;  /* 0x0000000a0b11723e */ /* 0x000fe200000000ff */
[----:B------:R-:W-:Y:S02]  /*5300*/  FMUL.FTZ R28, R198, R28 ;  /* 0x0000001cc61c7220 */ /* 0x000fe40000410000 */
[----:B------:R-:W-:Y:S02]  /*5310*/  FMUL.FTZ R12, R190, R12 ;  /* 0x0000000cbe0c7220 */ /* 0x000fe40000410000 */
[----:B------:R-:W-:Y:S01]  /*5320*/  FMUL.FTZ R24, R195, R24 ;  /* 0x00000018c3187220 */ /* 0x000fe20000410000 */
[----:B--2---:R-:W-:Y:S01]  /*5330*/  F2FP.PACK_AB R3, R181, R182 ;  /* 0x000000b6b503723e */ /* 0x004fe200000000ff */
[----:B------:R-:W2:Y:S01]  /*5340*/  MUFU.EX2 R13, R232 ;  /* 0x000000e8000d7308 */ /* 0x000ea20000000800 */
[----:B------:R-:W-:Y:S01]  /*5350*/  F2FP.PACK_AB R35, R35, R28 ;  /* 0x0000001c2323723e */ /* 0x000fe200000000ff */
[----:B------:R-:W-:Y:S01]  /*5360*/  FMUL.FTZ R8, R196, R25 ;  /* 0x00000019c4087220 */ /* 0x000fe20000410000 */
[----:B------:R-:W-:Y:S01]  /*5370*/  F2FP.PACK_AB R6, R6, R12 ;  /* 0x0000000c0606723e */ /* 0x000fe200000000ff */
[----:B------:R4:W-:Y:S01]  /*5380*/  STS [R237+0x21880], R3 ;  /* 0x02188003ed007388 */ /* 0x0009e20000000800 */
[----:B------:R-:W-:Y:S02]  /*5390*/  FMUL.FTZ R21, R184, R39 ;  /* 0x00000027b8157220 */ /* 0x000fe40000410000 */
[--C-:B---3--:R-:W-:Y:S01]  /*53a0*/  FADD.FTZ R14, R14, -R0.reuse ;  /* 0x800000000e0e7221 */ /* 0x108fe20000010000 */
[----:B------:R1:W-:Y:S01]  /*53b0*/  STS [R236+0x1400], R2 ;  /* 0x00140002ec007388 */ /* 0x0003e20000000800 */
[--C-:B------:R-:W-:Y:S01]  /*53c0*/  FADD.FTZ R15, R15, -R0.reuse ;  /* 0x800000000f0f7221 */ /* 0x100fe20000010000 */
[----:B------:R-:W-:Y:S01]  /*53d0*/  F2FP.PACK_AB R8, R8, R24 ;  /* 0x000000180808723e */ /* 0x000fe200000000ff */
[----:B------:R-:W-:Y:S01]  /*53e0*/  FMUL.FTZ R14, R182, R14 ;  /* 0x0000000eb60e7220 */ /* 0x000fe20000410000 */
[----:B------:R-:W-:Y:S01]  /*53f0*/  STS [R236+0x1000], R7 ;  /* 0x00100007ec007388 */ /* 0x000fe20000000800 */
[----:B------:R-:W-:Y:S01]  /*5400*/  FMUL.FTZ R15, R181, R15 ;  /* 0x0000000fb50f7220 */ /* 0x000fe20000410000 */
[----:B------:R-:W-:Y:S01]  /*5410*/  F2FP.PACK_AB R21, R21, R38 ;  /* 0x000000261515723e */ /* 0x000fe200000000ff */
[--C-:B------:R-:W-:Y:S01]  /*5420*/  FADD.FTZ R27, R27, -R0.reuse ;  /* 0x800000001b1b7221 */ /* 0x100fe20000010000 */
[----:B------:R-:W-:Y:S01]  /*5430*/  STS [R237+0x22480], R32 ;  /* 0x02248020ed007388 */ /* 0x000fe20000000800 */
[--C-:B------:R-:W-:Y:S02]  /*5440*/  FADD.FTZ R26, R26, -R0.reuse ;  /* 0x800000001a1a7221 */ /* 0x100fe40000010000 */
[----:B------:R-:W-:Y:S01]  /*5450*/  FMUL.FTZ R48, R189, R48 ;  /* 0x00000030bd307220 */ /* 0x000fe20000410000 */
[----:B------:R-:W-:Y:S01]  /*5460*/  STS [R237+0x22880], R18 ;  /* 0x02288012ed007388 */ /* 0x000fe20000000800 */
[----:B------:R-:W-:Y:S02]  /*5470*/  FMUL.FTZ R26, R180, R26 ;  /* 0x0000001ab41a7220 */ /* 0x000fe40000410000 */
[----:B------:R-:W-:Y:S01]  /*5480*/  FMUL.FTZ R28, R225, R49 ;  /* 0x00000031e11c7220 */ /* 0x000fe20000410000 */
[----:B------:R-:W-:Y:S01]  /*5490*/  STS [R236+0x2000], R22 ;  /* 0x00200016ec007388 */ /* 0x000fe20000000800 */
[----:B------:R-:W-:Y:S02]  /*54a0*/  FMUL.FTZ R50, R185, R50 ;  /* 0x00000032b9327220 */ /* 0x000fe40000410000 */
[----:B------:R-:W-:Y:S01]  /*54b0*/  FMUL.FTZ R23, R222, R51 ;  /* 0x00000033de177220 */ /* 0x000fe20000410000 */
[----:B------:R-:W-:Y:S01]  /*54c0*/  STS [R236+0x2400], R16 ;  /* 0x00240010ec007388 */ /* 0x000fe20000000800 */
[----:B----4-:R-:W-:Y:S01]  /*54d0*/  FMUL.FTZ R3, R37, R27 ;  /* 0x0000001b25037220 */ /* 0x010fe20000410000 */
[----:B------:R-:W-:Y:S01]  /*54e0*/  F2FP.PACK_AB R28, R28, R48 ;  /* 0x000000301c1c723e */ /* 0x000fe200000000ff */
[--C-:B------:R-:W-:Y:S01]  /*54f0*/  FADD.FTZ R43, R43, -R0.reuse ;  /* 0x800000002b2b7221 */ /* 0x100fe20000010000 */
[----:B------:R3:W-:Y:S01]  /*5500*/  STS [R237+0x23480], R4 ;  /* 0x02348004ed007388 */ /* 0x0007e20000000800 */
[----:B-1----:R-:W-:Y:S01]  /*5510*/  F2FP.PACK_AB R2, R30, R31 ;  /* 0x0000001f1e02723e */ /* 0x002fe200000000ff */
[--C-:B------:R-:W-:Y:S01]  /*5520*/  FADD.FTZ R42, R42, -R0.reuse ;  /* 0x800000002a2a7221 */ /* 0x100fe20000010000 */
[----:B------:R-:W-:Y:S01]  /*5530*/  F2FP.PACK_AB R3, R3, R26 ;  /* 0x0000001a0303723e */ /* 0x000fe200000000ff */
[----:B------:R-:W-:Y:S01]  /*5540*/  FMUL.FTZ R40, R199, R40 ;  /* 0x00000028c7287220 */ /* 0x000fe20000410000 */
[----:B------:R-:W-:Y:S01]  /*5550*/  F2FP.PACK_AB R23, R23, R50 ;  /* 0x000000321717723e */ /* 0x000fe200000000ff */
[----:B------:R1:W-:Y:S01]  /*5560*/  STS [R237+0x23880], R2 ;  /* 0x02388002ed007388 */ /* 0x0003e20000000800 */
[----:B------:R-:W-:Y:S02]  /*5570*/  FMUL.FTZ R10, R194, R41 ;  /* 0x00000029c20a7220 */ /* 0x000fe40000410000 */
[----:B------:R-:W-:Y:S01]  /*5580*/  FMUL.FTZ R42, R31, R42 ;  /* 0x0000002a1f2a7220 */ /* 0x000fe20000410000 */
[----:B------:R-:W-:Y:S01]  /*5590*/  STS [R236+0x3000], R5 ;  /* 0x00300005ec007388 */ /* 0x000fe20000000800 */
[--C-:B------:R-:W-:Y:S01]  /*55a0*/  FADD.FTZ R46, R46, -R0.reuse ;  /* 0x800000002e2e7221 */ /* 0x100fe20000010000 */
[----:B------:R-:W-:Y:S01]  /*55b0*/  F2FP.PACK_AB R10, R10, R40 ;  /* 0x000000280a0a723e */ /* 0x000fe200000000ff */
[----:B------:R-:W-:Y:S02]  /*55c0*/  FADD.FTZ R47, R47, -R0 ;  /* 0x800000002f2f7221 */ /* 0x000fe40000010000 */
[----:B------:R-:W-:Y:S02]  /*55d0*/  FMUL.FTZ R44, R187, R44 ;  /* 0x0000002cbb2c7220 */ /* 0x000fe40000410000 */
[----:B------:R-:W-:Y:S02]  /*55e0*/  FMUL.FTZ R11, R223, R45 ;  /* 0x0000002ddf0b7220 */ /* 0x000fe40000410000 */
[----:B--2---:R-:W-:Y:S02]  /*55f0*/  FMUL.FTZ R46, R13, R46 ;  /* 0x0000002e0d2e7220 */ /* 0x004fe40000410000 */
[----:B------:R-:W-:Y:S01]  /*5600*/  FMUL.FTZ R47, R224, R47 ;  /* 0x0000002fe02f7220 */ /* 0x000fe20000410000 */
[----:B------:R-:W-:Y:S01]  /*5610*/  F2FP.PACK_AB R11, R11, R44 ;  /* 0x0000002c0b0b723e */ /* 0x000fe200000000ff */
[----:B------:R-:W-:Y:S02]  /*5620*/  IMAD.U32 R0, RZ, RZ, UR4 ;  /* 0x00000004ff007e24 */ /* 0x000fe4000f8e00ff */
[----:B---3--:R-:W-:Y:S02]  /*5630*/  FMUL.FTZ R4, R30, R43 ;  /* 0x0000002b1e047220 */ /* 0x008fe40000410000 */
[----:B------:R-:W-:Y:S03]  /*5640*/  IMAD R0, R0, 0x2000, R216 ;  /* 0x0000200000007824 */ /* 0x000fe600078e02d8 */
[----:B------:R-:W-:Y:S02]  /*5650*/  F2FP.PACK_AB R4, R4, R42 ;  /* 0x0000002a0404723e */ /* 0x000fe400000000ff */
[----:B-1----:R-:W-:Y:S05]  /*5660*/  F2FP.PACK_AB R2, R224, R13 ;  /* 0x0000000de002723e */ /* 0x002fea00000000ff */
[----:B------:R1:W-:Y:S04]  /*5670*/  STS [R236+0x3400], R2 ;  /* 0x00340002ec007388 */ /* 0x0003e80000000800 */
[----:B------:R-:W-:Y:S01]  /*5680*/  BAR.SYNC.DEFER_BLOCKING 0x0 ;  /* 0x0000000000007b1d */ /* 0x000fe20000010000 */
[----:B-1----:R-:W-:Y:S07]  /*5690*/  F2FP.PACK_AB R2, R15, R14 ;  /* 0x0000000e0f02723e */ /* 0x002fee00000000ff */
        /* <DEDUP_REMOVED lines=12> */
[----:B-1----:R-:W-:Y:S03]  /*5760*/  F2FP.PACK_AB R2, R47, R46 ;  /* 0x0000002e2f02723e */ /* 0x002fe600000000ff */
[----:B------:R-:W-:Y:S01]  /*5770*/  STS [R237+0x27480], R10 ;  /* 0x0274800aed007388 */ /* 0x000fe20000000800 */
[----:B--2---:R-:W-:Y:S02]  /*5780*/  IMAD.SHL.U32 R3, R0, 0x2, RZ ;  /* 0x0000000200037824 */ /* 0x004fe400078e00ff */
[----:B------:R-:W-:Y:S01]  /*5790*/  IMAD.SHL.U32 R0, R216, 0x2, RZ ;  /* 0x00000002d8007824 */ /* 0x000fe200078e00ff */
[----:B------:R-:W-:Y:S04]  /*57a0*/  STS [R237+0x27880], R4 ;  /* 0x02788004ed007388 */ /* 0x000fe80000000800 */
[----:B------:R-:W-:Y:S04]  /*57b0*/  STS [R236+0x7000], R11 ;  /* 0x0070000bec007388 */ /* 0x000fe80000000800 */
[----:B------:R1:W-:Y:S04]  /*57c0*/  STS [R236+0x7400], R2 ;  /* 0x00740002ec007388 */ /* 0x0003e80000000800 */
[----:B------:R-:W-:Y:S08]  /*57d0*/  LDSM.16.MT88.4 R4, [R207+0x20480] ;  /* 0x02048000cf04783b */ /* 0x000ff00000004200 */
[----:B------:R-:W2:Y:S08]  /*57e0*/  LDSM.16.MT88.4 R8, [R3+0x18080] ;  /* 0x018080000308783b */ /* 0x000eb00000004200 */
[----:B------:R-:W3:Y:S01]  /*57f0*/  LDSM.16.MT88.4 R12, [R206+0x20480] ;  /* 0x02048000ce0c783b */ /* 0x000ee20000004200 */
[----:B-1----:R-:W-:Y:S07]  /*5800*/  IMAD.SHL.U32 R2, R213, 0x2, RZ ;  /* 0x00000002d5027824 */ /* 0x002fee00078e00ff */
[----:B------:R-:W1:Y:S01]  /*5810*/  LDSM.16.MT88.4 R16, [R207+0x22480] ;  /* 0x02248000cf10783b */ /* 0x000e620000004200 */
[----:B------:R-:W-:Y:S07]  /*5820*/  IMAD.IADD R204, R2, 0x1, R208 ;  /* 0x0000000102cc7824 */ /* 0x000fee00078e02d0 */
[----:B------:R-:W4:Y:S08]  /*5830*/  LDSM.16.MT88.4 R20, [R206+0x22480] ;  /* 0x02248000ce14783b */ /* 0x000f300000004200 */
[----:B------:R-:W5:Y:S01]  /*5840*/  LDSM.16.MT88.4 R24, [R3+0x1a080] ;  /* 0x01a080000318783b */ /* 0x000f620000004200 */
[-C--:B--2---:R-:W-:Y:S07]  /*5850*/  HMMA.16816.F32 R52, R4, R8.reuse, R52 ;  /* 0x000000080434723c */ /* 0x084fee0000001834 */
[----:B------:R-:W-:Y:S01]  /*5860*/  LDSM.16.MT88.4 R28, [R207+0x20c80] ;  /* 0x020c8000cf1c783b */ /* 0x000fe20000004200 */
[-C--:B---3--:R-:W-:Y:S07]  /*5870*/  HMMA.16816.F32 R56, R12, R8.reuse, R56 ;  /* 0x000000080c38723c */ /* 0x088fee0000001838 */
[----:B------:R-:W2:Y:S01]  /*5880*/  LDSM.16.MT88.4 R32, [R3+0x18880] ;  /* 0x018880000320783b */ /* 0x000ea20000004200 */
[-C--:B-1----:R-:W-:Y:S07]  /*5890*/  HMMA.16816.F32 R60, R16, R8.reuse, R60 ;  /* 0x00000008103c723c */ /* 0x082fee000000183c */
[----:B------:R-:W1:Y:S01]  /*58a0*/  LDSM.16.MT88.4 R36, [R206+0x20c80] ;  /* 0x020c8000ce24783b */ /* 0x000e620000004200 */
        /* <DEDUP_REMOVED lines=25> */
[-C--:B--2---:R-:W-:Y:S01]  /*5a40*/  HMMA.16816.F32 R52, R28, R32.reuse, R52 ;  /* 0x000000201c34723c */ /* 0x084fe20000001834 */
[----:B------:R-:W2:Y:S07]  /*5a50*/  LDSM.16.MT88.4 R24, [R3+0x1b080] ;  /* 0x01b080000318783b */ /* 0x000eae0000004200 */
[-C--:B-1----:R-:W-:Y:S08]  /*5a60*/  HMMA.16816.F32 R56, R36, R32.reuse, R56 ;  /* 0x000000202438723c */ /* 0x082ff00000001838 */
[-C--:B---3--:R-:W-:Y:S08]  /*5a70*/  HMMA.16816.F32 R60, R40, R32.reuse, R60 ;  /* 0x00000020283c723c */ /* 0x088ff0000000183c */
[C---:B----4-:R-:W-:Y:S08]  /*5a80*/  HMMA.16816.F32 R64, R44.reuse, R32, R64 ;  /* 0x000000202c40723c */ /* 0x050ff00000001840 */
        /* <DEDUP_REMOVED lines=22> */
[-C--:B--2---:R-:W-:Y:S01]  /*5bf0*/  HMMA.16816.F32 R84, R4, R24.reuse, R84 ;  /* 0x000000180454723c */ /* 0x084fe20000001854 */
        /* <DEDUP_REMOVED lines=9> */
[-C--:B-1----:R-:W-:Y:S01]  /*5c90*/  HMMA.16816.F32 R52, R32, R180.reuse, R52 ;  /* 0x000000b42034723c */ /* 0x082fe20000001834 */
[----:B------:R2:W1:Y:S07]  /*5ca0*/  LDSM.16.M88.4 R28, [R2+0x25480] ;  /* 0x02548000021c783b */ /* 0x00046e0000000200 */
        /* <DEDUP_REMOVED lines=23> */
[----:B------:R-:W-:Y:S02]  /*5e20*/  USHF.L.U32 UR31, UR29, 0x6, URZ ;  /* 0x000000061d1f7899 */ /* 0x000fe4000800063f */
[----:B------:R-:W-:Y:S01]  /*5e30*/  USHF.R.S32.HI UR30, URZ, 0x1f, UR29 ;  /* 0x0000001f3f1e7899 */ /* 0x000fe2000801141d */
[----:B------:R-:W3:Y:S01]  /*5e40*/  LDL.64 R246, [R1+0x30] ;  /* 0x0000300001f67983 */ /* 0x000ee20000100a00 */
[----:B------:R-:W-:Y:S02]  /*5e50*/  USHF.R.S32.HI UR6, URZ, 0x1f, UR31 ;  /* 0x0000001f3f067899 */ /* 0x000fe4000801141f */
[----:B------:R-:W-:Y:S01]  /*5e60*/  IMAD.U32 R11, RZ, RZ, UR31 ;  /* 0x0000001fff0b7e24 */ /* 0x000fe2000f8e00ff */
[----:B------:R-:W4:Y:S03]  /*5e70*/  LDL.64 R230, [R1+0x28] ;  /* 0x0000280001e67983 */ /* 0x000f260000100a00 */
[----:B------:R-:W-:Y:S01]  /*5e80*/  IMAD.U32 R12, RZ, RZ, UR6 ;  /* 0x00000006ff0c7e24 */ /* 0x000fe2000f8e00ff */
[----:B------:R-:W5:Y:S01]  /*5e90*/  LDL.64 R244, [R1+0x18] ;  /* 0x0000180001f47983 */ /* 0x000f620000100a00 */
[----:B------:R-:W-:Y:S02]  /*5ea0*/  ULDC.64 UR6, c[0x0][0x208] ;  /* 0x0000820000067ab9 */ /* 0x000fe40000000a00 */
[----:B------:R-:W-:Y:S01]  /*5eb0*/  UIMAD UR30, UR30, UR6, URZ ;  /* 0x000000061e1e72a4 */ /* 0x000fe2000f8e023f */
[----:B------:R-:W3:Y:S01]  /*5ec0*/  LDL R13, [R1+0x44] ;  /* 0x00004400010d7983 */ /* 0x000ee20000100800 */
[----:B------:R-:W-:Y:S02]  /*5ed0*/  UIMAD.WIDE.U32 UR32, UR29, UR6, URZ ;  /* 0x000000061d2072a5 */ /* 0x000fe4000f8e003f */
[----:B------:R-:W-:Y:S01]  /*5ee0*/  UIMAD UR30, UR29, UR7, UR30 ;  /* 0x000000071d1e72a4 */ /* 0x000fe2000f8e021e */
[----:B------:R-:W1:Y:S01]  /*5ef0*/  S2R R7, SR_CTAID.Y ;  /* 0x0000000000077919 */ /* 0x000e620000002600 */
[----:B------:R-:W-:Y:S02]  /*5f00*/  USHF.L.U32 UR6, UR32, 0x6, URZ ;  /* 0x0000000620067899 */ /* 0x000fe4000800063f */
[----:B------:R-:W-:Y:S04]  /*5f10*/  UIADD3 UR30, UR33, UR30, URZ ;  /* 0x0000001e211e7290 */ /* 0x000fe8000fffe03f */
[----:B------:R-:W-:Y:S01]  /*5f20*/  USHF.L.U64.HI UR30, UR32, 0x6, UR30 ;  /* 0x00000006201e7899 */ /* 0x000fe2000801021e */
[----:B-1----:R-:W-:Y:S05]  /*5f30*/  SHF.R.S32.HI R6, RZ, 0x1f, R7 ;  /* 0x0000001fff067819 */ /* 0x002fea0000011407 */
[----:B------:R-:W-:Y:S04]  /*5f40*/  IMAD R6, R6, c[0x0][0x288], RZ ;  /* 0x0000a20006067a24 */ /* 0x000fe800078e02ff */
[C---:B------:R-:W-:Y:S02]  /*5f50*/  IMAD R6, R7.reuse, c[0x0][0x28c], R6 ;  /* 0x0000a30007067a24 */ /* 0x040fe400078e0206 */
[----:B--2---:R-:W-:Y:S02]  /*5f60*/  IMAD.MOV.U32 R4, RZ, RZ, R226 ;  /* 0x000000ffff047224 */ /* 0x004fe400078e00e2 */
[----:B------:R-:W-:Y:S04]  /*5f70*/  IMAD.MOV.U32 R5, RZ, RZ, R227 ;  /* 0x000000ffff057224 */ /* 0x000fe800078e00e3 */
[----:B------:R-:W-:Y:S04]  /*5f80*/  IMAD.WIDE.U32 R4, R7, c[0x0][0x288], R4 ;  /* 0x0000a20007047a25 */ /* 0x000fe800078e0004 */
[----:B------:R-:W-:Y:S01]  /*5f90*/  IMAD.IADD R6, R5, 0x1, R6 ;  /* 0x0000000105067824 */ /* 0x000fe200078e0206 */
[----:B------:R-:W-:Y:S01]  /*5fa0*/  IADD3 R11, P2, P0, R11, UR11, R4 ;  /* 0x0000000b0b0b7c10 */ /* 0x000fe2000f85e004 */
[----:B------:R-:W-:Y:S02]  /*5fb0*/  IMAD.U32 R5, RZ, RZ, UR22 ;  /* 0x00000016ff057e24 */ /* 0x000fe4000f8e00ff */
[----:B------:R-:W-:Y:S01]  /*5fc0*/  IMAD.U32 R7, RZ, RZ, UR18 ;  /* 0x00000012ff077e24 */ /* 0x000fe2000f8e00ff */
[----:B------:R-:W-:Y:S02]  /*5fd0*/  IADD3.X R12, R12, UR24, R6, P2, P0 ;  /* 0x000000180c0c7c10 */ /* 0x000fe400097e0406 */
[C---:B---3--:R-:W-:Y:S04]  /*5fe0*/  IADD3 R5, P2, P0, R246.reuse, UR6, R5 ;  /* 0x00000006f6057c10 */ /* 0x048fe8000f85e005 */
[C---:B----4-:R-:W-:Y:S02]  /*5ff0*/  IADD3.X R7, R231.reuse, UR30, R7, P2, P0 ;  /* 0x0000001ee7077c10 */ /* 0x050fe400097e0407 */
[----:B------:R-:W-:Y:S04]  /*6000*/  IADD3 R4, P0, R246, UR6, RZ ;  /* 0x00000006f6047c10 */ /* 0x000fe8000ff1e0ff */
[----:B------:R-:W-:Y:S02]  /*6010*/  IADD3.X R6, R231, UR30, RZ, P0, !PT ;  /* 0x0000001ee7067c10 */ /* 0x000fe400087fe4ff */
[C---:B------:R-:W-:Y:S04]  /*6020*/  LEA R8, P0, R4.reuse, c[0x0][0x1f0], 0x1 ;  /* 0x00007c0004087a11 */ /* 0x040fe800078008ff */
[----:B------:R-:W-:Y:S01]  /*6030*/  LEA.HI.X R9, R4, c[0x0][0x1f4], R6, 0x1, P0 ;  /* 0x00007d0004097a11 */ /* 0x000fe200000f0c06 */
[----:B------:R-:W-:Y:S01]  /*6040*/  IMAD.U32 R4, RZ, RZ, UR25 ;  /* 0x00000019ff047e24 */ /* 0x000fe2000f8e00ff */
[C---:B------:R-:W-:Y:S03]  /*6050*/  LEA R6, P0, R5.reuse, c[0x0][0x1f0], 0x1 ;  /* 0x00007c0005067a11 */ /* 0x040fe600078008ff */
[----:B------:R-:W-:Y:S01]  /*6060*/  IMAD R4, R4, 0x4000, R13 ;  /* 0x0000400004047824 */ /* 0x000fe200078e020d */
[----:B------:R-:W-:Y:S01]  /*6070*/  LEA.HI.X R7, R5, c[0x0][0x1f4], R7, 0x1, P0 ;  /* 0x00007d0005077a11 */ /* 0x000fe200000f0c07 */
[----:B------:R-:W-:Y:S01]  /*6080*/  IMAD.U32 R5, RZ, RZ, UR31 ;  /* 0x0000001fff057e24 */ /* 0x000fe2000f8e00ff */
[C---:B------:R-:W-:Y:S04]  /*6090*/  LEA R10, P0, R11.reuse, c[0x0][0x280], 0x2 ;  /* 0x0000a0000b0a7a11 */ /* 0x040fe800078010ff */
[----:B-----5:R-:W-:Y:S02]  /*60a0*/  IADD3 R5, -R244, c[0x0][0x168], -R5 ;  /* 0x00005a00f4057a10 */ /* 0x020fe40007ffe905 */
[----:B------:R-:W-:Y:S02]  /*60b0*/  LEA.HI.X R11, R11, c[0x0][0x284], R12, 0x2, P0 ;  /* 0x0000a1000b0b7a11 */ /* 0x000fe400000f140c */
[C---:B------:R-:W-:Y:S11]  /*60c0*/  ISETP.LT.OR P0, PT, R5.reuse, 0x1, !P5 ;  /* 0x000000010500780c */ /* 0x040ff60006f01670 */
[----:B------:R-:W-:Y:S02]  /*60d0*/  @!UPT UIADD3 URZ, URZ, URZ, URZ ;  /* 0x0000003f3f3ff290 */ /* 0x000fe4000fffe03f */
[----:B------:R-:W-:Y:S01]  /*60e0*/  @!PT LDS RZ, [RZ] ;  /* 0x00000000fffff984 */ /* 0x000fe20000000800 */
[----:B------:R-:W-:Y:S01]  /*60f0*/  @!PT LDS RZ, [RZ] ;  /* 0x00000000fffff984 */ /* 0x000fe20000000800 */
[----:B------:R-:W-:Y:S01]  /*6100*/  @!PT LDS RZ, [RZ] ;  /* 0x00000000fffff984 */ /* 0x000fe20000000800 */
[----:B------:R1:W-:Y:S01]  /*6110*/  LDGSTS.E.BYPASS.LTC128B.128 [R4], [R8.64], !P0 ;  /* 0x0000000008047fae */ /* 0x0003e2000c101d50 */
[C---:B------:R-:W-:Y:S11]  /*6120*/  ISETP.LT.OR P0, PT, R5.reuse, 0x1, !P4 ;  /* 0x000000010500780c */ /* 0x040ff60006701670 */
[----:B------:R-:W-:Y:S02]  /*6130*/  @!UPT UIADD3 URZ, URZ, URZ, URZ ;  /* 0x0000003f3f3ff290 */ /* 0x000fe4000fffe03f */
[----:B------:R1:W-:Y:S01]  /*6140*/  LDGSTS.E.BYPASS.LTC128B.128 [R4+0x2000], [R8.64+0x80], !P0 ;  /* 0x0200008008047fae */ /* 0x0003e2000c101d50 */
[C---:B------:R-:W-:Y:S11]  /*6150*/  ISETP.LT.OR P0, PT, R5.reuse, 0x21, !P5 ;  /* 0x000000210500780c */ /* 0x040ff60006f01670 */
[----:B------:R-:W-:Y:S02]  /*6160*/  @!UPT UIADD3 URZ, URZ, URZ, URZ ;  /* 0x0000003f3f3ff290 */ /* 0x000fe4000fffe03f */
[----:B------:R1:W-:Y:S01]  /*6170*/  LDGSTS.E.BYPASS.LTC128B.128 [R4+0x1000], [R6.64], !P0 ;  /* 0x0100000006047fae */ /* 0x0003e2000c101d50 */
[----:B------:R-:W-:Y:S11]  /*6180*/  ISETP.LT.OR P0, PT, R5, 0x21, !P4 ;  /* 0x000000210500780c */ /* 0x000ff60006701670 */
[----:B------:R-:W-:Y:S02]  /*6190*/  @!UPT UIADD3 URZ, URZ, URZ, URZ ;  /* 0x0000003f3f3ff290 */ /* 0x000fe4000fffe03f */
[----:B------:R1:W-:Y:S02]  /*61a0*/  LDGSTS.E.BYPASS.LTC128B.128 [R4+0x3000], [R6.64+0x80], !P0 ;  /* 0x0300008006047fae */ /* 0x0003e4000c101d50 */
[----:B-1----:R-:W-:Y:S04]  /*61b0*/  IMAD.U32 R4, RZ, RZ, UR25 ;  /* 0x00000019ff047e24 */ /* 0x002fe8000f8e00ff */
[----:B------:R-:W-:Y:S04]  /*61c0*/  @!P3 IMAD R4, R4, 0x40, R226 ;  /* 0x000000400404b824 */ /* 0x000fe800078e02e2 */
[----:B------:R-:W-:Y:S05]  /*61d0*/  @!P3 IMAD.SHL.U32 R4, R4, 0x4, RZ ;  /* 0x000000040404b824 */ /* 0x000fea00078e00ff */
[----:B------:R1:W-:Y:S02]  /*61e0*/  @!P3 LDGSTS.E.BYPASS.LTC128B.128 [R4+0x20280], [R10.64] ;  /* 0x202800000a04bfae */ /* 0x0003e4000b901d50 */
.L_x_1351:
[----:B-12-4-:R-:W2:Y:S01]  /*61f0*/  LDL.64 R8, [R1+0x20] ;  /* 0x0000200001087983 */ /* 0x016ea20000100a00 */
[----:B------:R-:W-:Y:S01]  /*6200*/  USHF.L.U32 UR29, UR10, 0xd, URZ ;  /* 0x0000000d0a1d7899 */ /* 0x000fe2000800063f */
[----:B------:R-:W-:Y:S01]  /*6210*/  IMAD.IADD R205, R2, 0x1, R214 ;  /* 0x0000000102cd7824 */ /* 0x000fe200078e02d6 */
[----:B------:R-:W-:Y:S02]  /*6220*/  ULDC.64 UR6, c[0x0][0x240] ;  /* 0x0000900000067ab9 */ /* 0x000fe40000000a00 */
[----:B------:R-:W1:Y:S01]  /*6230*/  S2R R224, SR_CTAID.Y ;  /* 0x0000000000e07919 */ /* 0x000e620000002600 */
[----:B------:R-:W-:Y:S02]  /*6240*/  USHF.R.S32.HI UR10, URZ, 0x1f, UR29 ;  /* 0x0000001f3f0a7899 */ /* 0x000fe4000801141d */
[----:B------:R-:W-:Y:S02]  /*6250*/  UIMAD UR6, UR5, UR6, URZ ;  /* 0x00000006050672a4 */ /* 0x000fe4000f8e023f */
[----:B------:R-:W-:Y:S01]  /*6260*/  LDSM.16.MT88.4 R184, [R0+0x1080] ;  /* 0x0010800000b8783b */ /* 0x000fe20000004200 */
[----:B------:R-:W-:Y:S02]  /*6270*/  UISETP.GE.AND UP0, UPT, UR28, UR12, UPT ;  /* 0x0000000c1c00728c */ /* 0x000fe4000bf06270 */
[----:B------:R-:W-:Y:S02]  /*6280*/  UIMAD UR6, UR9, UR7, UR6 ;  /* 0x00000007090672a4 */ /* 0x000fe4000f8e0206 */
[----:B------:R-:W3:Y:S01]  /*6290*/  LDSM.16.M88.4 R180, [R205+0x24480] ;  /* 0x02448000cdb4783b */ /* 0x000ee20000000200 */
[----:B------:R-:W-:Y:S02]  /*62a0*/  UISETP.GE.AND UP3, UPT, UR4, 0x1, UPT ;  /* 0x000000010400788c */ /* 0x000fe4000bf66270 */
[----:B------:R-:W-:Y:S02]  /*62b0*/  UIADD3 UR7, UR26, 0x1, URZ ;  /* 0x000000011a077890 */ /* 0x000fe4000fffe03f */
[----:B------:R-:W4:Y:S01]  /*62c0*/  LDSM.16.M88.4 R188, [R205+0x25480] ;  /* 0x02548000cdbc783b */ /* 0x000f220000000200 */
[----:B------:R-:W-:Y:S02]  /*62d0*/  UISETP.GE.AND UP2, UPT, UR26, 0x1, UPT ;  /* 0x000000011a00788c */ /* 0x000fe4000bf46270 */
[----:B------:R-:W-:Y:S02]  /*62e0*/  UISETP.GE.AND UP1, UPT, UR25, 0x1, UPT ;  /* 0x000000011900788c */ /* 0x000fe4000bf26270 */
[----:B------:R-:W5:Y:S01]  /*62f0*/  LDSM.16.MT88.4 R192, [R0+0x5080] ;  /* 0x0050800000c0783b */ /* 0x000f620000004200 */
[----:B------:R-:W-:Y:S04]  /*6300*/  USEL UR26, UR7, URZ, !UP2 ;  /* 0x0000003f071a7287 */ /* 0x000fe8000d000000 */
[----:B------:R-:W0:Y:S01]  /*6310*/  LDGDEPBAR ;  /* 0x00000000000079af */ /* 0x000e220000000000 */
[----:B-1----:R-:W-:Y:S05]  /*6320*/  SHF.R.S32.HI R4, RZ, 0x1f, R224 ;  /* 0x0000001fff047819 */ /* 0x002fea00000114e0 */
[----:B------:R-:W-:Y:S04]  /*6330*/  IMAD R6, R4, c[0x0][0x238], RZ ;  /* 0x00008e0004067a24 */ /* 0x000fe800078e02ff */
[C---:B------:R-:W-:Y:S02]  /*6340*/  IMAD R6, R224.reuse, c[0x0][0x23c], R6 ;  /* 0x00008f00e0067a24 */ /* 0x040fe400078e0206 */
[----:B--2---:R-:W-:Y:S04]  /*6350*/  IMAD.WIDE.U32 R4, R224, c[0x0][0x238], R8 ;  /* 0x00008e00e0047a25 */ /* 0x004fe800078e0008 */
[----:B------:R-:W-:Y:S02]  /*6360*/  IMAD.IADD R5, R5, 0x1, R6 ;  /* 0x0000000105057824 */ /* 0x000fe400078e0206 */
[----:B------:R-:W-:Y:S04]  /*6370*/  IMAD.U32 R6, RZ, RZ, UR9 ;  /* 0x00000009ff067e24 */ /* 0x000fe8000f8e00ff */
[----:B------:R-:W-:Y:S01]  /*6380*/  IMAD.WIDE.U32 R4, R6, c[0x0][0x240], R4 ;  /* 0x0000900006047a25 */ /* 0x000fe200078e0004 */
[----:B------:R-:W-:Y:S01]  /*6390*/  MOV R6, UR10 ;  /* 0x0000000a00067c02 */ /* 0x000fe20008000f00 */
[----:B------:R-:W-:Y:S03]  /*63a0*/  UMOV UR10, UR28 ;  /* 0x0000001c000a7c82 */ /* 0x000fe60008000000 */
[----:B------:R-:W-:Y:S01]  /*63b0*/  IADD3 R4, P0, R4, UR29, RZ ;  /* 0x0000001d04047c10 */ /* 0x000fe2000ff1e0ff */
[----:B------:R-:W-:Y:S03]  /*63c0*/  UIADD3 UR29, UR4, 0x1, URZ ;  /* 0x00000001041d7890 */ /* 0x000fe6000fffe03f */
[----:B------:R-:W-:Y:S01]  /*63d0*/  IADD3.X R5, R6, UR6, R5, P0, !PT ;  /* 0x0000000606057c10 */ /* 0x000fe200087fe405 */
[----:B------:R-:W-:Y:S01]  /*63e0*/  UIADD3 UR6, UR25, 0x1, URZ ;  /* 0x0000000119067890 */ /* 0x000fe2000fffe03f */
[C---:B------:R-:W-:Y:S01]  /*63f0*/  LEA R222, P0, R4.reuse, c[0x0][0x220], 0x2 ;  /* 0x0000880004de7a11 */ /* 0x040fe200078010ff */
[----:B------:R-:W-:Y:S02]  /*6400*/  USEL UR4, UR29, URZ, !UP3 ;  /* 0x0000003f1d047287 */ /* 0x000fe4000d800000 */
[----:B------:R-:W-:Y:S01]  /*6410*/  USEL UR25, UR6, URZ, !UP1 ;  /* 0x0000003f06197287 */ /* 0x000fe2000c800000 */
[----:B------:R-:W-:Y:S02]  /*6420*/  LEA.HI.X R223, R4, c[0x0][0x224], R5, 0x2, P0 ;  /* 0x0000890004df7a11 */ /* 0x000fe400000f1405 */
[-C--:B------:R-:W-:Y:S01]  /*6430*/  HMMA.16816.F32 R4, R36, R16.reuse, RZ ;  /* 0x000000102404723c */ /* 0x080fe200000018ff */
[----:B------:R-:W-:Y:S07]  /*6440*/  PLOP3.LUT P0, PT, PT, PT, UP0, 0x80, 0x0 ;  /* 0x000000000000781c */ /* 0x000fee0003f0f008 */
[C---:B------:R-:W-:Y:S08]  /*6450*/  HMMA.16816.F32 R8, R28.reuse, R16, RZ ;  /* 0x000000101c08723c */ /* 0x040ff000000018ff */
[-C--:B------:R-:W-:Y:S08]  /*6460*/  HMMA.16816.F32 R12, R28, R18.reuse, RZ ;  /* 0x000000121c0c723c */ /* 0x080ff000000018ff */
[C---:B------:R-:W-:Y:S08]  /*6470*/  HMMA.16816.F32 R16, R36.reuse, R18, RZ ;  /* 0x000000122410723c */ /* 0x040ff000000018ff */
[-C--:B------:R-:W-:Y:S08]  /*6480*/  HMMA.16816.F32 R20, R36, R40.reuse, RZ ;  /* 0x000000282414723c */ /* 0x080ff000000018ff */
[C---:B------:R-:W-:Y:S08]  /*6490*/  HMMA.16816.F32 R24, R28.reuse, R40, RZ ;  /* 0x000000281c18723c */ /* 0x040ff000000018ff */
[-C--:B------:R-:W-:Y:S08]  /*64a0*/  HMMA.16816.F32 R28, R28, R42.reuse, RZ ;  /* 0x0000002a1c1c723c */ /* 0x080ff000000018ff */
[----:B------:R-:W-:Y:S01]  /*64b0*/  HMMA.16816.F32 R32, R36, R42, RZ ;  /* 0x0000002a2420723c */ /* 0x000fe200000018ff */
[----:B------:R-:W-:Y:S07]  /*64c0*/  LDSM.16.MT88.4 R40, [R0+0x1880] ;  /* 0x001880000028783b */ /* 0x000fee0000004200 */
[-C--:B------:R-:W-:Y:S08]  /*64d0*/  HMMA.16816.F32 R4, R44, R48.reuse, R4 ;  /* 0x000000302c04723c */ /* 0x080ff00000001804 */
[C---:B------:R-:W-:Y:S07]  /*64e0*/  HMMA.16816.F32 R8, R196.reuse, R48, R8 ;  /* 0x00000030c408723c */ /* 0x040fee0000001808 */
[----:B------:R-:W-:Y:S01]  /*64f0*/  IADD3 R48, R208, R205, RZ ;  /* 0x000000cdd0307210 */ /* 0x000fe20007ffe0ff */
[-C--:B------:R-:W-:Y:S04]  /*6500*/  HMMA.16816.F32 R12, R196, R50.reuse, R12 ;  /* 0x00000032c40c723c */ /* 0x080fe8000000180c */
[----:B------:R-:W1:Y:S04]  /*6510*/  LDSM.16.M88.4 R36, [R48+0x24480] ;  /* 0x024480003024783b */ /* 0x000e680000000200 */
[C---:B------:R-:W-:Y:S01]  /*6520*/  HMMA.16816.F32 R16, R44.reuse, R50, R16 ;  /* 0x000000322c10723c */ /* 0x040fe20000001810 */
[----:B------:R-:W2:Y:S07]  /*6530*/  LDSM.16.M88.4 R48, [R48+0x25480] ;  /* 0x025480003030783b */ /* 0x000eae0000000200 */
[-C--:B------:R-:W-:Y:S08]  /*6540*/  HMMA.16816.F32 R20, R44, R200.reuse, R20 ;  /* 0x000000c82c14723c */ /* 0x080ff00000001814 */
[C---:B------:R-:W-:Y:S08]  /*6550*/  HMMA.16816.F32 R24, R196.reuse, R200, R24 ;  /* 0x000000c8c418723c */ /* 0x040ff00000001818 */
[-C--:B------:R-:W-:Y:S01]  /*6560*/  HMMA.16816.F32 R28, R196, R202.reuse, R28 ;  /* 0x000000cac41c723c */ /* 0x080fe2000000181c */
[----:B------:R-:W1:Y:S07]  /*6570*/  LDSM.16.MT88.4 R196, [R0+0x5880] ;  /* 0x0058800000c4783b */ /* 0x000e6e0000004200 */
[----:B------:R-:W-:Y:S01]  /*6580*/  HMMA.16816.F32 R32, R44, R202, R32 ;  /* 0x000000ca2c20723c */ /* 0x000fe20000001820 */
[----:B------:R-:W-:Y:S05]  /*6590*/  LDSM.16.M88.4 R44, [R2+0x26480] ;  /* 0x02648000022c783b */ /* 0x000fea0000000200 */
[----:B------:R-:W-:Y:S02]  /*65a0*/  LDSM.16.M88.4 R200, [R205+0x27480] ;  /* 0x02748000cdc8783b */ /* 0x000fe40000000200 */
[-C--:B---3--:R-:W-:Y:S08]  /*65b0*/  HMMA.16816.F32 R4, R180, R184.reuse, R4 ;  /* 0x000000b8b404723c */ /* 0x088ff00000001804 */
[C---:B----4-:R-:W-:Y:S08]  /*65c0*/  HMMA.16816.F32 R8, R188.reuse, R184, R8 ;  /* 0x000000b8bc08723c */ /* 0x050ff00000001808 */
[-C--:B------:R-:W-:Y:S08]  /*65d0*/  HMMA.16816.F32 R12, R188, R186.reuse, R12 ;  /* 0x000000babc0c723c */ /* 0x080ff0000000180c */
[C---:B------:R-:W-:Y:S01]  /*65e0*/  HMMA.16816.F32 R16, R180.reuse, R186, R16 ;  /* 0x000000bab410723c */ /* 0x040fe20000001810 */
[----:B------:R-:W3:Y:S07]  /*65f0*/  LDSM.16.MT88.4 R184, [R0+0x2080] ;  /* 0x0020800000b8783b */ /* 0x000eee0000004200 */
[-C--:B-----5:R-:W-:Y:S08]  /*6600*/  HMMA.16816.F32 R20, R180, R192.reuse, R20 ;  /* 0x000000c0b414723c */ /* 0x0a0ff00000001814 */
[C---:B------:R-:W-:Y:S08]  /*6610*/  HMMA.16816.F32 R24, R188.reuse, R192, R24 ;  /* 0x000000c0bc18723c */ /* 0x040ff00000001818 */
[-C--:B------:R-:W-:Y:S01]  /*6620*/  HMMA.16816.F32 R28, R188, R194.reuse, R28 ;  /* 0x000000c2bc1c723c */ /* 0x080fe2000000181c */
[----:B------:R4:W5:Y:S07]  /*6630*/  LDSM.16.M88.4 R188, [R2+0x27480] ;  /* 0x0274800002bc783b */ /* 0x00096e0000000200 */
[----:B------:R-:W-:Y:S01]  /*6640*/  HMMA.16816.F32 R32, R180, R194, R32 ;  /* 0x000000c2b420723c */ /* 0x000fe20000001820 */
[----:B------:R-:W3:Y:S05]  /*6650*/  LDSM.16.MT88.4 R180, [R0+0x6080] ;  /* 0x0060800000b4783b */ /* 0x000eea0000004200 */
[----:B------:R-:W-:Y:S02]  /*6660*/  LDSM.16.M88.4 R192, [R204+0x27480] ;  /* 0x02748000ccc0783b */ /* 0x000fe40000000200 */
[-C--:B-1----:R-:W-:Y:S08]  /*6670*/  HMMA.16816.F32 R4, R36, R40.reuse, R4 ;  /* 0x000000282404723c */ /* 0x082ff00000001804 */
[C---:B--2---:R-:W-:Y:S04]  /*6680*/  HMMA.16816.F32 R8, R48.reuse, R40, R8 ;  /* 0x000000283008723c */ /* 0x044fe80000001808 */
[----:B----4-:R-:W-:Y:S04]  /*6690*/  IADD3 R2, R214, R2, R208 ;  /* 0x00000002d6027210 */ /* 0x010fe80007ffe0d0 */
[-C--:B------:R-:W-:Y:S08]  /*66a0*/  HMMA.16816.F32 R12, R48, R42.reuse, R12 ;  /* 0x0000002a300c723c */ /* 0x080ff0000000180c */
[C---:B------:R-:W-:Y:S01]  /*66b0*/  HMMA.16816.F32 R16, R36.reuse, R42, R16 ;  /* 0x0000002a2410723c */ /* 0x040fe20000001810 */
[----:B------:R-:W-:Y:S07]  /*66c0*/  LDSM.16.M88.4 R40, [R204+0x26480] ;  /* 0x02648000cc28783b */ /* 0x000fee0000000200 */
[-C--:B------:R-:W-:Y:S08]  /*66d0*/  HMMA.16816.F32 R20, R36, R196.reuse, R20 ;  /* 0x000000c42414723c */ /* 0x080ff00000001814 */
[C---:B------:R-:W-:Y:S08]  /*66e0*/  HMMA.16816.F32 R24, R48.reuse, R196, R24 ;  /* 0x000000c43018723c */ /* 0x040ff00000001818 */
[-C--:B------:R-:W-:Y:S01]  /*66f0*/  HMMA.16816.F32 R28, R48, R198.reuse, R28 ;  /* 0x000000c6301c723c */ /* 0x080fe2000000181c */
[----:B------:R-:W1:Y:S07]  /*6700*/  LDSM.16.MT88.4 R48, [R0+0x2880] ;  /* 0x002880000030783b */ /* 0x000e6e0000004200 */
[----:B------:R-:W-:Y:S01]  /*6710*/  HMMA.16816.F32 R32, R36, R198, R32 ;  /* 0x000000c62420723c */ /* 0x000fe20000001820 */
[----:B------:R-:W2:Y:S05]  /*6720*/  LDSM.16.MT88.4 R36, [R0+0x6880] ;  /* 0x006880000024783b */ /* 0x000eaa0000004200 */
[----:B------:R-:W-:Y:S02]  /*6730*/  LDSM.16.MT88.4 R196, [R0+0x3080] ;  /* 0x0030800000c4783b */ /* 0x000fe40000004200 */
[-C--:B---3--:R-:W-:Y:S08]  /*6740*/  HMMA.16816.F32 R4, R44, R184.reuse, R4 ;  /* 0x000000b82c04723c */ /* 0x088ff00000001804 */
[C---:B-----5:R-:W-:Y:S08]  /*6750*/  HMMA.16816.F32 R8, R188.reuse, R184, R8 ;  /* 0x000000b8bc08723c */ /* 0x060ff00000001808 */
        /* <DEDUP_REMOVED lines=8> */
[----:B------:R-:W4:Y:S05]  /*67e0*/  LDSM.16.MT88.4 R44, [R0+0x7080] ;  /* 0x00708000002c783b */ /* 0x000f2a0000004200 */
[----:B------:R-:W-:Y:S02]  /*67f0*/  LDSM.16.MT88.4 R180, [R0+0x3880] ;  /* 0x0038800000b4783b */ /* 0x000fe40000004200 */
[-C--:B-1----:R-:W-:Y:S08]  /*6800*/  HMMA.16816.F32 R4, R40, R48.reuse, R4 ;  /* 0x000000302804723c */ /* 0x082ff00000001804 */
[C---:B------:R-:W-:Y:S08]  /*6810*/  HMMA.16816.F32 R8, R192.reuse, R48, R8 ;  /* 0x00000030c008723c */ /* 0x040ff00000001808 */
[-C--:B------:R-:W-:Y:S08]  /*6820*/  HMMA.16816.F32 R12, R192, R50.reuse, R12 ;  /* 0x00000032c00c723c */ /* 0x080ff0000000180c */
[C---:B------:R-:W-:Y:S01]  /*6830*/  HMMA.16816.F32 R16, R40.reuse, R50, R16 ;  /* 0x000000322810723c */ /* 0x040fe20000001810 */
[----:B------:R-:W1:Y:S07]  /*6840*/  LDSM.16.M88.4 R48, [R2+0x26480] ;  /* 0x026480000230783b */ /* 0x000e6e0000000200 */
[-C--:B--2---:R-:W-:Y:S08]  /*6850*/  HMMA.16816.F32 R20, R40, R36.reuse, R20 ;  /* 0x000000242814723c */ /* 0x084ff00000001814 */
[C---:B------:R-:W-:Y:S08]  /*6860*/  HMMA.16816.F32 R24, R192.reuse, R36, R24 ;  /* 0x00000024c018723c */ /* 0x040ff00000001818 */
[-C--:B------:R-:W-:Y:S08]  /*6870*/  HMMA.16816.F32 R28, R192, R38.reuse, R28 ;  /* 0x00000026c01c723c */ /* 0x080ff0000000181c */
[----:B------:R-:W-:Y:S01]  /*6880*/  HMMA.16816.F32 R32, R40, R38, R32 ;  /* 0x000000262820723c */ /* 0x000fe20000001820 */
[----:B------:R-:W2:Y:S05]  /*6890*/  LDSM.16.MT88.4 R36, [R0+0x7880] ;  /* 0x007880000024783b */ /* 0x000eaa0000004200 */
[----:B------:R-:W-:Y:S02]  /*68a0*/  LDSM.16.MT88.4 R40, [R206+0x24c80] ;  /* 0x024c8000ce28783b */ /* 0x000fe40000004200 */
[-C--:B---3--:R-:W-:Y:S08]  /*68b0*/  HMMA.16816.F32 R4, R184, R196.reuse, R4 ;  /* 0x000000c4b804723c */ /* 0x088ff00000001804 */
[C---:B------:R-:W-:Y:S08]  /*68c0*/  HMMA.16816.F32 R8, R200.reuse, R196, R8 ;  /* 0x000000c4c808723c */ /* 0x040ff00000001808 */
[-C--:B------:R-:W-:Y:S08]  /*68d0*/  HMMA.16816.F32 R12, R200, R198.reuse, R12 ;  /* 0x000000c6c80c723c */ /* 0x080ff0000000180c */
[C---:B------:R-:W-:Y:S08]  /*68e0*/  HMMA.16816.F32 R16, R184.reuse, R198, R16 ;  /* 0x000000c6b810723c */ /* 0x040ff00000001810 */
[-C--:B----4-:R-:W-:Y:S08]  /*68f0*/  HMMA.16816.F32 R20, R184, R44.reuse, R20 ;  /* 0x0000002cb814723c */ /* 0x090ff00000001814 */
[C---:B------:R-:W-:Y:S08]  /*6900*/  HMMA.16816.F32 R24, R200.reuse, R44, R24 ;  /* 0x0000002cc818723c */ /* 0x040ff00000001818 */
[-C--:B------:R-:W-:Y:S08]  /*6910*/  HMMA.16816.F32 R28, R200, R46.reuse, R28 ;  /* 0x0000002ec81c723c */ /* 0x080ff0000000181c */
[----:B------:R-:W-:Y:S01]  /*6920*/  HMMA.16816.F32 R32, R184, R46, R32 ;  /* 0x0000002eb820723c */ /* 0x000fe20000001820 */
[----:B------:R-:W-:Y:S07]  /*6930*/  LDSM.16.MT88.4 R44, [R206+0x26c80] ;  /* 0x026c8000ce2c783b */ /* 0x000fee0000004200 */
[-C--:B-1----:R-:W-:Y:S08]  /*6940*/  HMMA.16816.F32 R4, R48, R180.reuse, R4 ;  /* 0x000000b43004723c */ /* 0x082ff00000001804 */
[C---:B------:R-:W-:Y:S08]  /*6950*/  HMMA.16816.F32 R8, R188.reuse, R180, R8 ;  /* 0x000000b4bc08723c */ /* 0x040ff00000001808 */
[-C--:B------:R-:W-:Y:S07]  /*6960*/  HMMA.16816.F32 R12, R188, R182.reuse, R12 ;  /* 0x000000b6bc0c723c */ /* 0x080fee000000180c */
[----:B------:R-:W-:Y:S01]  /*6970*/  RED.E.ADD.F32.FTZ.RN.STRONG.GPU [R222.64], R4 ;  /* 0x00000004de00798e */ /* 0x000fe2000c10e790 */
[C---:B------:R-:W-:Y:S04]  /*6980*/  HMMA.16816.F32 R16, R48.reuse, R182, R16 ;  /* 0x000000b63010723c */ /* 0x040fe80000001810 */
[----:B------:R-:W-:Y:S04]  /*6990*/  RED.E.ADD.F32.FTZ.RN.STRONG.GPU [R222.64+0x400], R5 ;  /* 0x00040005de00798e */ /* 0x000fe8000c10e790 */
[-C--:B--2---:R-:W-:Y:S01]  /*69a0*/  HMMA.16816.F32 R20, R48, R36.reuse, R20 ;  /* 0x000000243014723c */ /* 0x084fe20000001814 */
        /* <DEDUP_REMOVED lines=55> */
[----:B------:R-:W1:Y:S07]  /*6d20*/  LDSM.16.MT88.4 R28, [R207+0x26c80] ;  /* 0x026c8000cf1c783b */ /* 0x000e6e0000004200 */
        /* <DEDUP_REMOVED lines=10> */
[-C--:B--2---:R-:W-:Y:S08]  /*6dd0*/  HMMA.16816.F32 R116, R32, R36.reuse, R116 ;  /* 0x000000242074723c */ /* 0x084ff00000001874 */
[-C--:B------:R-:W-:Y:S08]  /*6de0*/  HMMA.16816.F32 R120, R40, R36.reuse, R120 ;  /* 0x000000242878723c */ /* 0x080ff00000001878 */
[-C--:B-1----:R-:W-:Y:S08]  /*6df0*/  HMMA.16816.F32 R124, R28, R36.reuse, R124 ;  /* 0x000000241c7c723c */ /* 0x082ff0000000187c */
        /* <DEDUP_REMOVED lines=116> */
.L_x_1331:
[----:B------:R-:W-:Y:S01]  /*7540*/  USHF.L.U32 UR5, UR8, 0x7, URZ ;  /* 0x0000000708057899 */ /* 0x000fe2000800063f */
[----:B------:R-:W-:Y:S05]  /*7550*/  @P1 BRA `(.L_x_1353) ;  /* 0x00001d7000001947 */ /* 0x000fea0003800000 */
[----:B------:R-:W2:Y:S01]  /*7560*/  LDL.LU.64 R42, [R1+0x20] ;  /* 0x00002000012a7983 */ /* 0x000ea20000300a00 */
[----:B------:R-:W-:Y:S01]  /*7570*/  F2FP.PACK_AB R52, R53, R52 ;  /* 0x000000343534723e */ /* 0x000fe200000000ff */
[----:B------:R-:W-:Y:S01]  /*7580*/  ULDC UR4, c[0x0][0x2f0] ;  /* 0x0000bc0000047ab9 */ /* 0x000fe20000000800 */
[----:B------:R-:W-:Y:S01]  /*7590*/  F2FP.PACK_AB R54, R55, R54 ;  /* 0x000000363736723e */ /* 0x000fe200000000ff */
[----:B------:R-:W3:Y:S01]  /*75a0*/  S2R R46, SR_CTAID.Z ;  /* 0x00000000002e7919 */ /* 0x000ee20000002700 */
[----:B------:R-:W-:Y:S01]  /*75b0*/  F2FP.PACK_AB R80, R81, R80 ;  /* 0x000000505150723e */ /* 0x000fe200000000ff */
[----:B------:R-:W-:Y:S01]  /*75c0*/  UIADD3 UR4, -UR5, UR4, URZ ;  /* 0x0000000405047290 */ /* 0x000fe2000fffe13f */
[----:B------:R-:W-:Y:S01]  /*75d0*/  F2FP.PACK_AB R82, R83, R82 ;  /* 0x000000525352723e */ /* 0x000fe200000000ff */
[----:B------:R-:W-:Y:S01]  /*75e0*/  BSSY B0, `(.L_x_1354) ;  /* 0x00000d9000007945 */ /* 0x000fe20003800000 */
[----:B------:R-:W-:Y:S01]  /*75f0*/  F2FP.PACK_AB R56, R57, R56 ;  /* 0x000000383938723e */ /* 0x000fe200000000ff */
[----:B------:R-:W-:Y:S01]  /*7600*/  UISETP.LT.AND UP0, UPT, UR4, 0x80, UPT ;  /* 0x000000800400788c */ /* 0x000fe2000bf01270 */
[----:B------:R-:W-:-:S02]  /*7610*/  F2FP.PACK_AB R58, R59, R58 ;  /* 0x0000003a3b3a723e */ /* 0x000fc400000000ff */
[----:B------:R-:W-:Y:S01]  /*7620*/  F2FP.PACK_AB R76, R77, R76 ;  /* 0x0000004c4d4c723e */ /* 0x000fe200000000ff */
[----:B------:R-:W-:Y:S01]  /*7630*/  USEL UR4, UR4, 0x80, UP0 ;  /* 0x0000008004047887 */ /* 0x000fe20008000000 */
        /* <DEDUP_REMOVED lines=55> */
[----:B------:R-:W-:Y:S02]  /*79b0*/  SHF.R.S32.HI R44, RZ, 0x1f, R224 ;  /* 0x0000001fff2c7819 */ /* 0x000fe400000114e0 */
[----:B---3--:R-:W-:Y:S02]  /*79c0*/  SHF.R.S32.HI R47, RZ, 0x1f, R46 ;  /* 0x0000001fff2f7819 */ /* 0x008fe4000001142e */
[----:B--2---:R-:W-:-:S04]  /*79d0*/  SHF.R.S32.HI R5, RZ, 0x1f, R42 ;  /* 0x0000001fff057819 */ /* 0x004fc8000001142a */
[CC--:B------:R-:W-:Y:S02]  /*79e0*/  LEA.HI R3, R5.reuse, R42.reuse, RZ, 0x2 ;  /* 0x0000002a05037211 */ /* 0x0c0fe400078f10ff */
[CC--:B------:R-:W-:Y:S02]  /*79f0*/  LEA.HI R10, R5.reuse, R42.reuse, RZ, 0x4 ;  /* 0x0000002a050a7211 */ /* 0x0c0fe400078f20ff */
[--C-:B------:R-:W-:Y:S02]  /*7a00*/  SHF.R.S32.HI R4, RZ, 0x2, R3.reuse ;  /* 0x00000002ff047819 */ /* 0x100fe40000011403 */
[----:B------:R-:W-:Y:S02]  /*7a10*/  SHF.R.S32.HI R0, RZ, 0x1f, R3 ;  /* 0x0000001fff007819 */ /* 0x000fe40000011403 */
[----:B------:R-:W-:Y:S02]  /*7a20*/  LEA.HI R40, R5, R42, RZ, 0x7 ;  /* 0x0000002a05287211 */ /* 0x000fe400078f38ff */
[----:B------:R-:W-:-:S04]  /*7a30*/  LEA.HI R0, R0, R4, RZ, 0x3 ;  /* 0x0000000400007211 */ /* 0x000fc800078f18ff */
[----:B------:R-:W-:Y:S02]  /*7a40*/  LOP3.LUT R2, R0, 0xfffffff8, RZ, 0xc0, !PT ;  /* 0xfffffff800027812 */ /* 0x000fe400078ec0ff */
[----:B------:R-:W-:-:S03]  /*7a50*/  LEA.HI R0, R5, R42, RZ, 0x5 ;  /* 0x0000002a05007211 */ /* 0x000fc600078f28ff */
[----:B------:R-:W-:Y:S01]  /*7a60*/  IMAD.IADD R8, R4, 0x1, -R2 ;  /* 0x0000000104087824 */ /* 0x000fe200078e0a02 */
[----:B------:R-:W-:Y:S02]  /*7a70*/  LEA.HI R2, R5, R42, RZ, 0x6 ;  /* 0x0000002a05027211 */ /* 0x000fe400078f30ff */
[----:B-1----:R-:W-:Y:S02]  /*7a80*/  SHF.R.S32.HI R6, RZ, 0x5, R0 ;  /* 0x00000005ff067819 */ /* 0x002fe40000011400 */
[----:B------:R-:W-:Y:S02]  /*7a90*/  LOP3.LUT R4, R3, 0x3ffffffc, RZ, 0xc0, !PT ;  /* 0x3ffffffc03047812 */ /* 0x000fe400078ec0ff */
[----:B------:R-:W-:Y:S01]  /*7aa0*/  SHF.R.U32.HI R5, RZ, 0x3, R2 ;  /* 0x00000003ff057819 */ /* 0x000fe20000011602 */
[----:B------:R-:W-:Y:S01]  /*7ab0*/  IMAD.SHL.U32 R2, R8, 0x40, RZ ;  /* 0x0000004008027824 */ /* 0x000fe200078e00ff */
[----:B------:R-:W-:Y:S01]  /*7ac0*/  LEA.HI R0, R0, R6, RZ, 0x1 ;  /* 0x0000000600007211 */ /* 0x000fe200078f08ff */
[----:B------:R-:W-:Y:S01]  /*7ad0*/  IMAD.IADD R7, R42, 0x1, -R4 ;  /* 0x000000012a077824 */ /* 0x000fe200078e0a04 */
[----:B------:R-:W-:-:S02]  /*7ae0*/  LOP3.LUT R3, R10, 0xfffffff0, RZ, 0xc0, !PT ;  /* 0xfffffff00a037812 */ /* 0x000fc400078ec0ff */
[----:B------:R-:W-:Y:S02]  /*7af0*/  LOP3.LUT R4, R0, 0x1ffffe, RZ, 0xc0, !PT ;  /* 0x001ffffe00047812 */ /* 0x000fe400078ec0ff */
[----:B------:R-:W-:Y:S01]  /*7b00*/  LOP3.LUT R0, R2, 0x1c0, RZ, 0xc0, !PT ;  /* 0x000001c002007812 */ /* 0x000fe200078ec0ff */
[----:B------:R-:W-:Y:S01]  /*7b10*/  IMAD.IADD R2, R42, 0x1, -R3 ;  /* 0x000000012a027824 */ /* 0x000fe200078e0a03 */
[----:B------:R-:W-:Y:S01]  /*7b20*/  SHF.R.S32.HI R10, RZ, 0x4, R10 ;  /* 0x00000004ff0a7819 */ /* 0x000fe2000001140a */
[----:B------:R-:W-:Y:S01]  /*7b30*/  IMAD.IADD R4, R6, 0x1, -R4 ;  /* 0x0000000106047824 */ /* 0x000fe200078e0a04 */
[----:B------:R-:W-:Y:S01]  /*7b40*/  LOP3.LUT R5, R0, 0x18, R5, 0xf8, !PT ;  /* 0x0000001800057812 */ /* 0x000fe200078ef805 */
[----:B------:R-:W-:Y:S01]  /*7b50*/  IMAD.SHL.U32 R6, R2, 0x8, RZ ;  /* 0x0000000802067824 */ /* 0x000fe200078e00ff */
[----:B------:R-:W-:Y:S01]  /*7b60*/  SHF.R.U32.HI R0, RZ, 0x3, R0 ;  /* 0x00000003ff007819 */ /* 0x000fe20000011600 */
[----:B------:R-:W-:Y:S01]  /*7b70*/  IMAD R7, R4, 0x200, R7 ;  /* 0x0000020004077824 */ /* 0x000fe200078e0207 */
[----:B------:R-:W-:Y:S01]  /*7b80*/  BAR.SYNC.DEFER_BLOCKING 0x1, 0x100 ;  /* 0x0044000000007b1d */ /* 0x000fe20000010000 */
[----:B------:R-:W-:Y:S01]  /*7b90*/  LOP3.LUT P0, RZ, R8, 0x4, RZ, 0xc0, !PT ;  /* 0x0000000408ff7812 */ /* 0x000fe2000780c0ff */
[----:B------:R-:W-:Y:S01]  /*7ba0*/  IMAD.SHL.U32 R3, R10, 0x40, RZ ;  /* 0x000000400a037824 */ /* 0x000fe200078e00ff */
[----:B------:R-:W-:Y:S01]  /*7bb0*/  LOP3.LUT R0, R5, R0, RZ, 0x3c, !PT ;  /* 0x0000000005007212 */ /* 0x000fe200078e3cff */
[----:B------:R-:W-:Y:S01]  /*7bc0*/  IMAD.SHL.U32 R8, R40, 0x4, RZ ;  /* 0x0000000428087824 */ /* 0x000fe200078e00ff */
[----:B------:R-:W-:-:S02]  /*7bd0*/  SHF.R.S32.HI R4, RZ, 0x1f, R2 ;  /* 0x0000001fff047819 */ /* 0x000fc40000011402 */
[----:B------:R-:W-:Y:S01]  /*7be0*/  LOP3.LUT R3, R3, 0x1c0, RZ, 0xc0, !PT ;  /* 0x000001c003037812 */ /* 0x000fe200078ec0ff */
[----:B------:R-:W-:Y:S01]  /*7bf0*/  IMAD.U32 R0, R7, 0x2, R0 ;  /* 0x0000000207007824 */ /* 0x000fe200078e0000 */
[----:B------:R-:W-:Y:S02]  /*7c00*/  LEA.HI R2, R4, R2, RZ, 0x3 ;  /* 0x0000000204027211 */ /* 0x000fe400078f18ff */
[----:B------:R-:W-:Y:S01]  /*7c10*/  LOP3.LUT R4, R3, 0x38, R6, 0xf8, !PT ;  /* 0x0000003803047812 */ /* 0x000fe200078ef806 */
[----:B------:R-:W-:Y:S01]  /*7c20*/  IMAD.SHL.U32 R0, R0, 0x2, RZ ;  /* 0x0000000200007824 */ /* 0x000fe200078e00ff */
[----:B------:R-:W-:Y:S01]  /*7c30*/  SHF.R.U32.HI R7, RZ, 0x3, R3 ;  /* 0x00000003ff077819 */ /* 0x000fe20000011603 */
[----:B------:R-:W-:Y:S01]  /*7c40*/  IMAD.SHL.U32 R3, R2, 0x400, RZ ;  /* 0x0000040002037824 */ /* 0x000fe200078e00ff */
[----:B------:R-:W-:Y:S02]  /*7c50*/  LOP3.LUT R8, R8, 0x7ffffe00, RZ, 0xc0, !PT ;  /* 0x7ffffe0008087812 */ /* 0x000fe400078ec0ff */
[----:B------:R-:W-:-:S02]  /*7c60*/  IADD3 R2, R0, 0x40, RZ ;  /* 0x0000004000027810 */ /* 0x000fc40007ffe0ff */
[----:B------:R-:W-:Y:S02]  /*7c70*/  @P0 IADD3 R2, R0, -0x40, RZ ;  /* 0xffffffc000020810 */ /* 0x000fe40007ffe0ff */
[----:B------:R-:W-:Y:S02]  /*7c80*/  LOP3.LUT R7, R4, R7, RZ, 0x3c, !PT ;  /* 0x0000000704077212 */ /* 0x000fe400078e3cff */
[----:B------:R-:W-:Y:S01]  /*7c90*/  LOP3.LUT R5, R3, 0x7fffe000, RZ, 0xc0, !PT ;  /* 0x7fffe00003057812 */ /* 0x000fe200078ec0ff */
[----:B------:R-:W-:Y:S01]  /*7ca0*/  STS [R0+0x8080], R52 ;  /* 0x0080803400007388 */ /* 0x000fe20000000800 */
[----:B------:R-:W-:Y:S02]  /*7cb0*/  F2FP.PACK_AB R4, R165, R164 ;  /* 0x000000a4a504723e */ /* 0x000fe400000000ff */
[----:B------:R-:W-:Y:S01]  /*7cc0*/  F2FP.PACK_AB R3, R167, R166 ;  /* 0x000000a6a703723e */ /* 0x000fe200000000ff */
[----:B------:R-:W-:Y:S01]  /*7cd0*/  STS [R0+0x8480], R54 ;  /* 0x0084803600007388 */ /* 0x000fe20000000800 */
[----:B------:R-:W-:-:S02]  /*7ce0*/  IADD3 R5, R7, R5, R8 ;  /* 0x0000000507057210 */ /* 0x000fc40007ffe008 */
[----:B------:R-:W-:Y:S01]  /*7cf0*/  ISETP.GE.AND P1, PT, R10, UR4, PT ;  /* 0x000000040a007c0c */ /* 0x000fe2000bf26270 */
[----:B------:R-:W-:Y:S01]  /*7d00*/  STS [R2+0x8080], R80 ;  /* 0x0080805002007388 */ /* 0x000fe20000000800 */
[----:B------:R-:W-:Y:S02]  /*7d10*/  SHF.R.S32.HI R7, RZ, 0x1f, R6 ;  /* 0x0000001fff077819 */ /* 0x000fe40000011406 */
[----:B------:R-:W-:Y:S01]  /*7d20*/  ISETP.GE.OR P0, PT, R6, c[0x0][0x324], P1 ;  /* 0x0000c90006007a0c */ /* 0x000fe20000f06670 */
[----:B------:R-:W-:Y:S01]  /*7d30*/  STS [R2+0x8480], R82 ;  /* 0x0084805202007388 */ /* 0x000fe20000000800 */
[----:B------:R-:W-:-:S03]  /*7d40*/  P2R R45, PR, RZ, 0x2 ;  /* 0x00000002ff2d7803 */ /* 0x000fc60000000000 */
        /* <DEDUP_REMOVED lines=59> */
[----:B------:R3:W-:Y:S01]  /*8100*/  STS [R2+0x7480], R3 ;  /* 0x0074800302007388 */ /* 0x0007e20000000800 */
[----:B-1----:R-:W-:Y:S01]  /*8110*/  SHF.R.S32.HI R11, RZ, 0x1f, R10 ;  /* 0x0000001fff0b7819 */ /* 0x002fe2000001140a */
[----:B--2---:R-:W-:-:S02]  /*8120*/  IMAD.SHL.U32 R0, R5, 0x2, RZ ;  /* 0x0000000205007824 */ /* 0x004fc400078e00ff */
[----:B------:R-:W-:Y:S01]  /*8130*/  BAR.SYNC.DEFER_BLOCKING 0x1, 0x100 ;  /* 0x0044000000007b1d */ /* 0x000fe20000010000 */
[----:B------:R-:W-:Y:S02]  /*8140*/  IMAD.U32 R5, RZ, RZ, UR8 ;  /* 0x00000008ff057e24 */ /* 0x000fe4000f8e00ff */
[----:B---3--:R-:W-:-:S04]  /*8150*/  IMAD R2, R44, c[0x0][0x338], RZ ;  /* 0x0000ce002c027a24 */ /* 0x008fc800078e02ff */
[C---:B------:R-:W-:Y:S02]  /*8160*/  IMAD R4, R224.reuse, c[0x0][0x33c], R2 ;  /* 0x0000cf00e0047a24 */ /* 0x040fe400078e0202 */
[----:B------:R-:W-:-:S04]  /*8170*/  IMAD.WIDE.U32 R2, R224, c[0x0][0x338], R6 ;  /* 0x0000ce00e0027a25 */ /* 0x000fc800078e0006 */
[----:B------:R-:W-:Y:S02]  /*8180*/  IMAD.IADD R3, R3, 0x1, R4 ;  /* 0x0000000103037824 */ /* 0x000fe400078e0204 */
[----:B------:R-:W-:Y:S02]  /*8190*/  IMAD R4, R47, c[0x0][0x340], RZ ;  /* 0x0000d0002f047a24 */ /* 0x000fe400078e02ff */
[C---:B------:R-:W-:Y:S01]  /*81a0*/  IMAD.WIDE.U32 R8, R46.reuse, c[0x0][0x340], R2 ;  /* 0x0000d0002e087a25 */ /* 0x040fe200078e0002 */
[----:B------:R1:W2:Y:S03]  /*81b0*/  LDS.128 R20, [R0+0x8880] ;  /* 0x0088800000147984 */ /* 0x0002a60000000c00 */
[----:B------:R-:W-:Y:S02]  /*81c0*/  IMAD R4, R46, c[0x0][0x344], R4 ;  /* 0x0000d1002e047a24 */ /* 0x000fe400078e0204 */
[----:B------:R-:W-:Y:S01]  /*81d0*/  IMAD.WIDE R2, R5, 0x80, R10 ;  /* 0x0000008005027825 */ /* 0x000fe200078e020a */
[----:B------:R1:W3:Y:S03]  /*81e0*/  LDS.128 R24, [R0+0x9080] ;  /* 0x0090800000187984 */ /* 0x0002e60000000c00 */
[----:B------:R-:W-:Y:S01]  /*81f0*/  IMAD.IADD R5, R9, 0x1, R4 ;  /* 0x0000000109057824 */ /* 0x000fe200078e0204 */
        /* <DEDUP_REMOVED lines=23> */
.L_x_1355:
[----:B--234-:R-:W-:Y:S05]  /*8370*/  BSYNC B0 ;  /* 0x0000000000007941 */ /* 0x01cfea0003800000 */
.L_x_1354:
[----:B-1----:R-:W-:Y:S01]  /*8380*/  IADD3 R0, R10, 0x10, RZ ;  /* 0x000000100a007810 */ /* 0x002fe20007ffe0ff */
[----:B------:R-:W-:Y:S03]  /*8390*/  BSSY B0, `(.L_x_1356) ;  /* 0x0000010000007945 */ /* 0x000fe60003800000 */
[----:B------:R-:W-:-:S04]  /*83a0*/  ISETP.GE.AND P0, PT, R0, UR4, PT ;  /* 0x0000000400007c0c */ /* 0x000fc8000bf06270 */
        /* <DEDUP_REMOVED lines=14> */
.L_x_1357:
[----:B------:R-:W-:Y:S05]  /*8490*/  BSYNC B0 ;  /* 0x0000000000007941 */ /* 0x000fea0003800000 */
.L_x_1356:
[----:B------:R-:W-:Y:S01]  /*84a0*/  IADD3 R0, R10, 0x20, RZ ;  /* 0x000000200a007810 */ /* 0x000fe20007ffe0ff */
[----:B------:R-:W-:Y:S03]  /*84b0*/  BSSY B0, `(.L_x_1358) ;  /* 0x000000f000007945 */ /* 0x000fe60003800000 */
[----:B------:R-:W-:-:S04]  /*84c0*/  ISETP.GE.AND P6, PT, R0, UR4, PT ;  /* 0x0000000400007c0c */ /* 0x000fc8000bfc6270 */
        /* <DEDUP_REMOVED lines=13> */
.L_x_1359:
[----:B------:R-:W-:Y:S05]  /*85a0*/  BSYNC B0 ;  /* 0x0000000000007941 */ /* 0x000fea0003800000 */
.L_x_1358:
        /* <DEDUP_REMOVED lines=16> */
.L_x_1361:
[----:B------:R-:W-:Y:S05]  /*86b0*/  BSYNC B0 ;  /* 0x0000000000007941 */ /* 0x000fea0003800000 */
.L_x_1360:
        /* <DEDUP_REMOVED lines=16> */
.L_x_1363:
[----:B------:R-:W-:Y:S05]  /*87c0*/  BSYNC B0 ;  /* 0x0000000000007941 */ /* 0x000fea0003800000 */
.L_x_1362:
        /* <DEDUP_REMOVED lines=16> */
.L_x_1365:
[----:B------:R-:W-:Y:S05]  /*88d0*/  BSYNC B0 ;  /* 0x0000000000007941 */ /* 0x000fea0003800000 */
.L_x_1364:
        /* <DEDUP_REMOVED lines=16> */
.L_x_1367:
[----:B------:R-:W-:Y:S05]  /*89e0*/  BSYNC B0 ;  /* 0x0000000000007941 */ /* 0x000fea0003800000 */
.L_x_1366:
[----:B------:R-:W-:Y:S01]  /*89f0*/  IADD3 R0, R10, 0x70, RZ ;  /* 0x000000700a007810 */ /* 0x000fe20007ffe0ff */
[----:B------:R-:W-:Y:S03]  /*8a00*/  BSSY B0, `(.L_x_1368) ;  /* 0x000000e000007945 */ /* 0x000fe60003800000 */
[----:B------:R-:W-:-:S04]  /*8a10*/  ISETP.GE.AND P1, PT, R0, UR4, PT ;  /* 0x0000000400007c0c */ /* 0x000fc8000bf26270 */
        /* <DEDUP_REMOVED lines=12> */
.L_x_1369:
[----:B------:R-:W-:Y:S05]  /*8ae0*/  BSYNC B0 ;  /* 0x0000000000007941 */ /* 0x000fea0003800000 */
.L_x_1368:
[----:B------:R-:W-:Y:S01]  /*8af0*/  ISETP.NE.AND P0, PT, R45, RZ, PT ;  /* 0x000000ff2d00720c */ /* 0x000fe20003f05270 */
[----:B------:R-:W-:Y:S01]  /*8b00*/  IMAD R0, R44, c[0x0][0x308], RZ ;  /* 0x0000c2002c007a24 */ /* 0x000fe200078e02ff */
[----:B------:R-:W-:Y:S01]  /*8b10*/  BSSY B0, `(.L_x_1370) ;  /* 0x0000012000007945 */ /* 0x000fe20003800000 */
[----:B--2---:R-:W-:Y:S01]  /*8b20*/  IMAD.WIDE.U32 R4, R224, c[0x0][0x308], R6 ;  /* 0x0000c200e0047a25 */ /* 0x004fe200078e0006 */
        /* <DEDUP_REMOVED lines=16> */
.L_x_1371:
[----:B------:R-:W-:Y:S05]  /*8c30*/  BSYNC B0 ;  /* 0x0000000000007941 */ /* 0x000fea0003800000 */
.L_x_1370:
[----:B------:R-:W-:Y:S01]  /*8c40*/  ISETP.NE.AND P0, PT, R16, RZ, PT ;  /* 0x000000ff1000720c */ /* 0x000fe20003f05270 */
[----:B------:R-:W-:Y:S03]  /*8c50*/  BSSY B0, `(.L_x_1372) ;  /* 0x000000e000007945 */ /* 0x000fe60003800000 */
[----:B------:R-:W-:-:S13]  /*8c60*/  ISETP.GE.OR P0, PT, R6, c[0x0][0x2f4], P0 ;  /* 0x0000bd0006007a0c */ /* 0x000fda0000706670 */
        /* <DEDUP_REMOVED lines=12> */
.L_x_1373:
[----:B------:R-:W-:Y:S05]  /*8d30*/  BSYNC B0 ;  /* 0x0000000000007941 */ /* 0x000fea0003800000 */
.L_x_1372:
        /* <DEDUP_REMOVED lines=14> */
.L_x_1375:
[----:B------:R-:W-:Y:S05]  /*8e20*/  BSYNC B0 ;  /* 0x0000000000007941 */ /* 0x000fea0003800000 */
.L_x_1374:
        /* <DEDUP_REMOVED lines=14> */
.L_x_1377:
[----:B------:R-:W-:Y:S05]  /*8f10*/  BSYNC B0 ;  /* 0x0000000000007941 */ /* 0x000fea0003800000 */
.L_x_1376:
        /* <DEDUP_REMOVED lines=14> */
.L_x_1379:
[----:B------:R-:W-:Y:S05]  /*9000*/  BSYNC B0 ;  /* 0x0000000000007941 */ /* 0x000fea0003800000 */
.L_x_1378:
        /* <DEDUP_REMOVED lines=14> */
.L_x_1381:
[----:B------:R-:W-:Y:S05]  /*90f0*/  BSYNC B0 ;  /* 0x0000000000007941 */ /* 0x000fea0003800000 */
.L_x_1380:
        /* <DEDUP_REMOVED lines=14> */
.L_x_1383:
[----:B------:R-:W-:Y:S05]  /*91e0*/  BSYNC B0 ;  /* 0x0000000000007941 */ /* 0x000fea0003800000 */
.L_x_1382:
        /* <DEDUP_REMOVED lines=14> */
.L_x_1353:
[----:B------:R-:W2:Y:S01]  /*92d0*/  LDL.LU.64 R2, [R1+0x20] ;  /* 0x0000200001027983 */ /* 0x000ea20000300a00 */
[----:B------:R-:W-:Y:S01]  /*92e0*/  ULDC UR4, c[0x0][0x2f0] ;  /* 0x0000bc0000047ab9 */ /* 0x000fe20000000800 */
[----:B------:R-:W-:Y:S01]  /*92f0*/  SHF.R.S32.HI R16, RZ, 0x1f, R224 ;  /* 0x0000001fff107819 */ /* 0x000fe200000114e0 */
[----:B------:R-:W-:Y:S01]  /*9300*/  UIADD3 UR4, -UR5, UR4, URZ ;  /* 0x0000000405047290 */ /* 0x000fe2000fffe13f */
[----:B------:R-:W3:Y:S01]  /*9310*/  S2R R19, SR_CTAID.Z ;  /* 0x0000000000137919 */ /* 0x000ee20000002700 */
[----:B------:R-:W-:Y:S01]  /*9320*/  BSSY B0, `(.L_x_1384) ;  /* 0x0000020000007945 */ /* 0x000fe20003800000 */
[----:B---3--:R-:W-:-:S05]  /*9330*/  SHF.R.S32.HI R20, RZ, 0x1f, R19 ;  /* 0x0000001fff147819 */ /* 0x008fca0000011413 */
[----:B------:R-:W-:-:S04]  /*9340*/  IMAD R8, R20, c[0x0][0x310], RZ ;  /* 0x0000c40014087a24 */ /* 0x000fc800078e02ff */
[----:B------:R-:W-:Y:S01]  /*9350*/  IMAD R8, R19, c[0x0][0x314], R8 ;  /* 0x0000c50013087a24 */ /* 0x000fe200078e0208 */
[----:B--2---:R-:W-:-:S04]  /*9360*/  SHF.R.S32.HI R0, RZ, 0x1f, R2 ;  /* 0x0000001fff007819 */ /* 0x004fc80000011402 */
[----:B-1----:R-:W-:Y:S01]  /*9370*/  LEA.HI R6, R0, R2, RZ, 0x4 ;  /* 0x0000000200067211 */ /* 0x002fe200078f20ff */
[----:B------:R-:W-:-:S03]  /*9380*/  IMAD R0, R16, c[0x0][0x308], RZ ;  /* 0x0000c20010007a24 */ /* 0x000fc600078e02ff */
[----:B------:R-:W-:Y:S01]  /*9390*/  LOP3.LUT R4, R6, 0x1ffffff0, RZ, 0xc0, !PT ;  /* 0x1ffffff006047812 */ /* 0x000fe200078ec0ff */
[----:B------:R-:W-:Y:S01]  /*93a0*/  IMAD R0, R224, c[0x0][0x30c], R0 ;  /* 0x0000c300e0007a24 */ /* 0x000fe200078e0200 */
[----:B------:R-:W-:-:S03]  /*93b0*/  SHF.R.S32.HI R6, RZ, 0x4, R6 ;  /* 0x00000004ff067819 */ /* 0x000fc60000011406 */
[----:B------:R-:W-:Y:S01]  /*93c0*/  IMAD.IADD R4, R2, 0x1, -R4 ;  /* 0x0000000102047824 */ /* 0x000fe200078e0a04 */
[----:B------:R-:W-:Y:S01]  /*93d0*/  ISETP.GE.AND P0, PT, R6, UR4, PT ;  /* 0x0000000406007c0c */ /* 0x000fe2000bf06270 */
[----:B------:R-:W-:Y:S01]  /*93e0*/  IMAD.U32 R2, RZ, RZ, UR8 ;  /* 0x00000008ff027e24 */ /* 0x000fe2000f8e00ff */
[----:B------:R-:W-:Y:S01]  /*93f0*/  SHF.R.S32.HI R7, RZ, 0x1f, R6 ;  /* 0x0000001fff077819 */ /* 0x000fe20000011406 */
[----:B------:R-:W-:Y:S01]  /*9400*/  IMAD.SHL.U32 R4, R4, 0x8, RZ ;  /* 0x0000000804047824 */ /* 0x000fe200078e00ff */
[----:B------:R-:W-:-:S03]  /*9410*/  P2R R17, PR, RZ, 0x1 ;  /* 0x00000001ff117803 */ /* 0x000fc60000000000 */
[----:B------:R-:W-:Y:S01]  /*9420*/  IMAD.WIDE R2, R2, 0x80, R6 ;  /* 0x0000008002027825 */ /* 0x000fe200078e0206 */
[----:B------:R-:W-:Y:S02]  /*9430*/  SHF.R.S32.HI R5, RZ, 0x1f, R4 ;  /* 0x0000001fff057819 */ /* 0x000fe40000011404 */
[----:B------:R-:W-:-:S03]  /*9440*/  ISETP.GE.OR P0, PT, R4, c[0x0][0x2f4], P0 ;  /* 0x0000bd0004007a0c */ /* 0x000fc60000706670 */
[----:B------:R-:W-:-:S05]  /*9450*/  IMAD.WIDE.U32 R10, R224, c[0x0][0x308], R4 ;  /* 0x0000c200e00a7a25 */ /* 0x000fca00078e0004 */
[----:B------:R-:W-:-:S05]  /*9460*/  IADD3 R11, R0, R11, RZ ;  /* 0x0000000b000b7210 */ /* 0x000fca0007ffe0ff */
        /* <DEDUP_REMOVED lines=11> */
.L_x_1385:
[----:B------:R-:W-:Y:S05]  /*9520*/  BSYNC B0 ;  /* 0x0000000000007941 */ /* 0x000fea0003800000 */
.L_x_1384:
[----:B------:R-:W-:Y:S01]  /*9530*/  IADD3 R0, R6, 0x10, RZ ;  /* 0x0000001006007810 */ /* 0x000fe20007ffe0ff */
        /* <DEDUP_REMOVED lines=16> */
.L_x_1387:
[----:B------:R-:W-:Y:S05]  /*9640*/  BSYNC B0 ;  /* 0x0000000000007941 */ /* 0x000fea0003800000 */
.L_x_1386:
        /* <DEDUP_REMOVED lines=16> */
.L_x_1389:
[----:B------:R-:W-:Y:S05]  /*9750*/  BSYNC B0 ;  /* 0x0000000000007941 */ /* 0x000fea0003800000 */
.L_x_1388:
        /* <DEDUP_REMOVED lines=16> */
.L_x_1391:
[----:B------:R-:W-:Y:S05]  /*9860*/  BSYNC B0 ;  /* 0x0000000000007941 */ /* 0x000fea0003800000 */
.L_x_1390:
        /* <DEDUP_REMOVED lines=16> */
.L_x_1393:
[----:B------:R-:W-:Y:S05]  /*9970*/  BSYNC B0 ;  /* 0x0000000000007941 */ /* 0x000fea0003800000 */
.L_x_1392:
        /* <DEDUP_REMOVED lines=16> */
.L_x_1395:
[----:B------:R-:W-:Y:S05]  /*9a80*/  BSYNC B0 ;  /* 0x0000000000007941 */ /* 0x000fea0003800000 */
.L_x_1394:
        /* <DEDUP_REMOVED lines=16> */
.L_x_1397:
[----:B------:R-:W-:Y:S05]  /*9b90*/  BSYNC B0 ;  /* 0x0000000000007941 */ /* 0x000fea0003800000 */
.L_x_1396:
[----:B------:R-:W-:Y:S01]  /*9ba0*/  IADD3 R6, R6, 0x70, RZ ;  /* 0x0000007006067810 */ /* 0x000fe20007ffe0ff */
[----:B------:R-:W-:Y:S03]  /*9bb0*/  BSSY B0, `(.L_x_1398) ;  /* 0x000000e000007945 */ /* 0x000fe60003800000 */
[----:B------:R-:W-:-:S04]  /*9bc0*/  ISETP.GE.AND P1, PT, R6, UR4, PT ;  /* 0x0000000406007c0c */ /* 0x000fc8000bf26270 */
        /* <DEDUP_REMOVED lines=12> */
.L_x_1399:
[----:B------:R-:W-:Y:S05]  /*9c90*/  BSYNC B0 ;  /* 0x0000000000007941 */ /* 0x000fea0003800000 */
.L_x_1398:
[----:B------:R-:W-:Y:S01]  /*9ca0*/  ISETP.NE.AND P0, PT, R17, RZ, PT ;  /* 0x000000ff1100720c */ /* 0x000fe20003f05270 */
[----:B------:R-:W-:Y:S01]  /*9cb0*/  IMAD R0, R16, c[0x0][0x338], RZ ;  /* 0x0000ce0010007a24 */ /* 0x000fe200078e02ff */
[----:B------:R-:W-:Y:S01]  /*9cc0*/  BSSY B0, `(.L_x_1400) ;  /* 0x0000012000007945 */ /* 0x000fe20003800000 */
[----:B------:R-:W-:Y:S01]  /*9cd0*/  IMAD.WIDE.U32 R8, R224, c[0x0][0x338], R4 ;  /* 0x0000ce00e0087a25 */ /* 0x000fe200078e0004 */
[----:B------:R-:W-:-:S03]  /*9ce0*/  ISETP.GE.OR P0, PT, R4, c[0x0][0x324], P0 ;  /* 0x0000c90004007a0c */ /* 0x000fc60000706670 */
        /* <DEDUP_REMOVED lines=15> */
.L_x_1401:
[----:B------:R-:W-:Y:S05]  /*9de0*/  BSYNC B0 ;  /* 0x0000000000007941 */ /* 0x000fea0003800000 */
.L_x_1400:
        /* <DEDUP_REMOVED lines=15> */
.L_x_1403:
[----:B------:R-:W-:Y:S05]  /*9ee0*/  BSYNC B0 ;  /* 0x0000000000007941 */ /* 0x000fea0003800000 */
.L_x_1402:
        /* <DEDUP_REMOVED lines=14> */
.L_x_1405:
[----:B------:R-:W-:Y:S05]  /*9fd0*/  BSYNC B0 ;  /* 0x0000000000007941 */ /* 0x000fea0003800000 */
.L_x_1404:
        /* <DEDUP_REMOVED lines=14> */
.L_x_1407:
[----:B------:R-:W-:Y:S05]  /*a0c0*/  BSYNC B0 ;  /* 0x0000000000007941 */ /* 0x000fea0003800000 */
.L_x_1406:
        /* <DEDUP_REMOVED lines=14> */
.L_x_1409:
[----:B------:R-:W-:Y:S05]  /*a1b0*/  BSYNC B0 ;  /* 0x0000000000007941 */ /* 0x000fea0003800000 */
.L_x_1408:
        /* <DEDUP_REMOVED lines=14> */
.L_x_1411:
[----:B------:R-:W-:Y:S05]  /*a2a0*/  BSYNC B0 ;  /* 0x0000000000007941 */ /* 0x000fea0003800000 */
.L_x_1410:
        /* <DEDUP_REMOVED lines=14> */
.L_x_1413:
[----:B------:R-:W-:Y:S05]  /*a390*/  BSYNC B0 ;  /* 0x0000000000007941 */ /* 0x000fea0003800000 */
.L_x_1412:
        /* <DEDUP_REMOVED lines=13> */
.L_x_1414:
        /* <DEDUP_REMOVED lines=9> */
.L_x_2326:


//--------------------- .text._ZN7cutlass13device_kernelIN5flash19enable_sm80_to_sm89INS1_16FlashAttnBwdSm80INS1_25CollectiveMainloopBwdSm80ILi2ELi2EN4cute5tupleIJNS5_1CILi64EEENS7_ILi128EEES9_EEENS_6half_tEfNS_4arch4Sm80ELb0ELb1ELb0ELb0ELb1ELb0ELb0ELb0ELi2ELi2ELi2ELi2ELb0EEENS1_21CollectiveEpilogueBwdISA_SB_SD_Li256ELb0ELb0ELi4EEENS1_19SingleTileSchedulerILb0ELb0ELb0ELi128EEEEEEEEEvNT_6ParamsE --------------------------
	.section	.text._ZN7cutlass13device_kernelIN5flash19enable_sm80_to_sm89INS1_16FlashAttnBwdSm80INS1_25CollectiveMainloopBwdSm80ILi2ELi2EN4cute5tupleIJNS5_1CILi64EEENS7_ILi128EEES9_EEENS_6half_tEfNS_4arch4Sm80ELb0ELb1ELb0ELb0ELb1ELb0ELb0ELb0ELi2ELi2ELi2ELi2ELb0EEENS1_21CollectiveEpilogueBwdISA_SB_SD_Li256ELb0ELb0ELi4EEENS1_19SingleTileSchedulerILb0ELb0ELb0ELi128EEEEEEEEEvNT_6ParamsE,"ax",@progbits
	.sectioninfo	@"SHI_REGISTERS=255"
	.align	128
.text._ZN7cutlass13device_kernelIN5flash19enable_sm80_to_sm89INS1_16FlashAttnBwdSm80INS1_25CollectiveMainloopBwdSm80ILi2ELi2EN4cute5tupleIJNS5_1CILi64EEENS7_ILi128EEES9_EEENS_6half_tEfNS_4arch4Sm80ELb0ELb1ELb0ELb0ELb1ELb0ELb0ELb0ELi2ELi2ELi2ELi2ELb0EEENS1_21CollectiveEpilogueBwdISA_SB_SD_Li256ELb0ELb0ELi4EEENS1_19SingleTileSchedulerILb0ELb0ELb0ELi128EEEEEEEEEvNT_6ParamsE:
        .type           _ZN7cutlass13device_kernelIN5flash19enable_sm80_to_sm89INS1_16FlashAttnBwdSm80INS1_25CollectiveMainloopBwdSm80ILi2ELi2EN4cute5tupleIJNS5_1CILi64EEENS7_ILi128EEES9_EEENS_6half_tEfNS_4arch4Sm80ELb0ELb1ELb0ELb0ELb1ELb0ELb0ELb0ELi2ELi2ELi2ELi2ELb0EEENS1_21CollectiveEpilogueBwdISA_SB_SD_Li256ELb0ELb0ELi4EEENS1_19SingleTileSchedulerILb0ELb0ELb0ELi128EEEEEEEEEvNT_6ParamsE,@function
        .size           _ZN7cutlass13device_kernelIN5flash19enable_sm80_to_sm89INS1_16FlashAttnBwdSm80INS1_25CollectiveMainloopBwdSm80ILi2ELi2EN4cute5tupleIJNS5_1CILi64EEENS7_ILi128EEES9_EEENS_6half_tEfNS_4arch4Sm80ELb0ELb1ELb0ELb0ELb1ELb0ELb0ELb0ELi2ELi2ELi2ELi2ELb0EEENS1_21CollectiveEpilogueBwdISA_SB_SD_Li256ELb0ELb0ELi4EEENS1_19SingleTileSchedulerILb0ELb0ELb0ELi128EEEEEEEEEvNT_6ParamsE,(.L_x_2327 - _ZN7cutlass13device_kernelIN5flash19enable_sm80_to_sm89INS1_16FlashAttnBwdSm80INS1_25CollectiveMainloopBwdSm80ILi2ELi2EN4cute5tupleIJNS5_1CILi64EEENS7_ILi128EEES9_EEENS_6half_tEfNS_4arch4Sm80ELb0ELb1ELb0ELb0ELb1ELb0ELb0ELb0ELi2ELi2ELi2ELi2ELb0EEENS1_21CollectiveEpilogueBwdISA_SB_SD_Li256ELb0ELb0ELi4EEENS1_19SingleTileSchedulerILb0ELb0ELb0ELi128EEEEEEEEEvNT_6ParamsE)
        .other          _ZN7cutlass13device_kernelIN5flash19enable_sm80_to_sm89INS1_16FlashAttnBwdSm80INS1_25CollectiveMainloopBwdSm80ILi2ELi2EN4cute5tupleIJNS5_1CILi64EEENS7_ILi128EEES9_EEENS_6half_tEfNS_4arch4Sm80ELb0ELb1ELb0ELb0ELb1ELb0ELb0ELb0ELi2ELi2ELi2ELi2ELb0EEENS1_21CollectiveEpilogueBwdISA_SB_SD_Li256ELb0ELb0ELi4EEENS1_19SingleTileSchedulerILb0ELb0ELb0ELi128EEEEEEEEEvNT_6ParamsE,@"STO_CUDA_ENTRY STV_DEFAULT"
_ZN7cutlass13device_kernelIN5flash19enable_sm80_to_sm89INS1_16FlashAttnBwdSm80INS1_25CollectiveMainloopBwdSm80ILi2ELi2EN4cute5tupleIJNS5_1CILi64EEENS7_ILi128EEES9_EEENS_6half_tEfNS_4arch4Sm80ELb0ELb1ELb0ELb0ELb1ELb0ELb0ELb0ELi2ELi2ELi2ELi2ELb0EEENS1_21CollectiveEpilogueBwdISA_SB_SD_Li256ELb0ELb0ELi4EEENS1_19SingleTileSchedulerILb0ELb0ELb0ELi128EEEEEEEEEvNT_6ParamsE:
        /* <DEDUP_REMOVED lines=29> */
.L_x_1415:
        /* <DEDUP_REMOVED lines=500> */
.L_x_1418:
[----:B--2---:R-:W-:Y:S05]  /*2110*/  BSYNC B0 ;  /* 0x0000000000007941 */ /* 0x004fea0003800000 */
.L_x_1417:
        /* <DEDUP_REMOVED lines=121> */
.L_x_1437:
        /* <DEDUP_REMOVED lines=147> */
.L_x_1421:
[----:B------:R-:W-:Y:S11]  /*31e0*/  ISETP.NE.AND P0, PT, R226, c[0x0][0x2a8], PT ;  /* 0x0000aa00e2007a0c */ /* 0x000ff60003f05270 */
[----:B------:R-:W-:Y:S02]  /*31f0*/  @!UPT UIADD3 URZ, URZ, URZ, URZ ;  /* 0x0000003f3f3ff290 */ /* 0x000fe4000fffe03f */
[----:B------:R-:W-:Y:S05]  /*3200*/  @P0 IMAD.HI.U32 R36, R2, c[0x0][0x2ac], RZ ;  /* 0x0000ab0002240a27 */ /* 0x000fea00078e00ff */
[----:B------:R-:W-:Y:S02]  /*3210*/  @P0 SHF.R.U32.HI R2, RZ, c[0x0][0x2b0], R36 ;  /* 0x0000ac00ff020a19 */ /* 0x000fe40000011624 */
.L_x_1422:
[----:B------:R-:W-:Y:S05]  /*3220*/  BSYNC B0 ;  /* 0x0000000000007941 */ /* 0x000fea0003800000 */
.L_x_1420:
        /* <DEDUP_REMOVED lines=10> */
.L_x_1419:
        /* <DEDUP_REMOVED lines=17> */
.L_x_1425:
[----:B------:R-:W-:Y:S11]  /*33e0*/  ISETP.NE.AND P0, PT, R226, c[0x0][0x2a8], PT ;  /* 0x0000aa00e2007a0c */ /* 0x000ff60003f05270 */
[----:B------:R-:W-:Y:S02]  /*33f0*/  @!UPT UIADD3 URZ, URZ, URZ, URZ ;  /* 0x0000003f3f3ff290 */ /* 0x000fe4000fffe03f */
[----:B------:R-:W-:Y:S05]  /*3400*/  @P0 IMAD.HI.U32 R36, R2, c[0x0][0x2ac], RZ ;  /* 0x0000ab0002240a27 */ /* 0x000fea00078e00ff */
[----:B------:R-:W-:Y:S02]  /*3410*/  @P0 SHF.R.U32.HI R2, RZ, c[0x0][0x2b0], R36 ;  /* 0x0000ac00ff020a19 */ /* 0x000fe40000011624 */
.L_x_1426:
[----:B------:R-:W-:Y:S05]  /*3420*/  BSYNC B0 ;  /* 0x0000000000007941 */ /* 0x000fea0003800000 */
.L_x_1424:
[----:B------:R-:W2:Y:S01]  /*3430*/  LDL R37, [R1+0x10] ;  /* 0x0000100001257983 */ /* 0x000ea20000100800 */
[----:B------:R-:W-:Y:S04]  /*3440*/  IMAD.MOV.U32 R36, RZ, RZ, c[0x0][0x2a8] ;  /* 0x0000aa00ff247624 */ /* 0x000fe800078e00ff */
[----:B------:R-:W-:Y:S04]  /*3450*/  IMAD R2, R2, R36, -UR13 ;  /* 0x8000000d02027e24 */ /* 0x000fe8000f8e0224 */
[----:B--2---:R-:W-:Y:S05]  /*3460*/  IMAD.IADD R2, R2, 0x1, -R37 ;  /* 0x0000000102027824 */ /* 0x004fea00078e0a25 */
[----:B------:R-:W-:Y:S02]  /*3470*/  IADD3 R36, R2, c[0x0][0x2a8], RZ ;  /* 0x0000aa0002247a10 */ /* 0x000fe40007ffe0ff */
[----:B------:R-:W-:Y:S02]  /*3480*/  IMNMX R43, R43, R2, !PT ;  /* 0x000000022b2b7217 */ /* 0x000fe40007800200 */
[----:B------:R-:W-:Y:S02]  /*3490*/  IMNMX R200, R200, R36, PT ;  /* 0x00000024c8c87217 */ /* 0x000fe40003800200 */
.L_x_1423:
        /* <DEDUP_REMOVED lines=17> */
.L_x_1429:
[----:B------:R-:W-:Y:S11]  /*35b0*/  ISETP.NE.AND P0, PT, R226, c[0x0][0x2a8], PT ;  /* 0x0000aa00e2007a0c */ /* 0x000ff60003f05270 */
[----:B------:R-:W-:Y:S02]  /*35c0*/  @!UPT UIADD3 URZ, URZ, URZ, URZ ;  /* 0x0000003f3f3ff290 */ /* 0x000fe4000fffe03f */
[----:B------:R-:W-:Y:S05]  /*35d0*/  @P0 IMAD.HI.U32 R36, R2, c[0x0][0x2ac], RZ ;  /* 0x0000ab0002240a27 */ /* 0x000fea00078e00ff */
[----:B------:R-:W-:Y:S02]  /*35e0*/  @P0 SHF.R.U32.HI R2, RZ, c[0x0][0x2b0], R36 ;  /* 0x0000ac00ff020a19 */ /* 0x000fe40000011624 */
.L_x_1430:
[----:B------:R-:W-:Y:S05]  /*35f0*/  BSYNC B0 ;  /* 0x0000000000007941 */ /* 0x000fea0003800000 */
.L_x_1428:
[----:B------:R-:W2:Y:S01]  /*3600*/  LDL R37, [R1+0x10] ;  /* 0x0000100001257983 */ /* 0x000ea20000100800 */
[----:B------:R-:W-:Y:S04]  /*3610*/  IMAD.MOV.U32 R36, RZ, RZ, c[0x0][0x2a8] ;  /* 0x0000aa00ff247624 */ /* 0x000fe800078e00ff */
[----:B------:R-:W-:Y:S04]  /*3620*/  IMAD R2, R2, R36, -UR13 ;  /* 0x8000000d02027e24 */ /* 0x000fe8000f8e0224 */
[----:B--2---:R-:W-:Y:S05]  /*3630*/  IMAD.IADD R2, R2, 0x1, -R37 ;  /* 0x0000000102027824 */ /* 0x004fea00078e0a25 */
[----:B------:R-:W-:Y:S02]  /*3640*/  IADD3 R36, R2, c[0x0][0x2a8], RZ ;  /* 0x0000aa0002247a10 */ /* 0x000fe40007ffe0ff */
[----:B------:R-:W-:Y:S02]  /*3650*/  IMNMX R41, R41, R2, !PT ;  /* 0x0000000229297217 */ /* 0x000fe40007800200 */
[----:B------:R-:W-:Y:S02]  /*3660*/  IMNMX R42, R42, R36, PT ;  /* 0x000000242a2a7217 */ /* 0x000fe40003800200 */
.L_x_1427:
        /* <DEDUP_REMOVED lines=17> */
.L_x_1433:
[----:B------:R-:W-:Y:S11]  /*3780*/  ISETP.NE.AND P0, PT, R226, c[0x0][0x2a8], PT ;  /* 0x0000aa00e2007a0c */ /* 0x000ff60003f05270 */
[----:B------:R-:W-:Y:S02]  /*3790*/  @!UPT UIADD3 URZ, URZ, URZ, URZ ;  /* 0x0000003f3f3ff290 */ /* 0x000fe4000fffe03f */
[----:B------:R-:W-:Y:S05]  /*37a0*/  @P0 IMAD.HI.U32 R36, R0, c[0x0][0x2ac], RZ ;  /* 0x0000ab0000240a27 */ /* 0x000fea00078e00ff */
[----:B------:R-:W-:Y:S02]  /*37b0*/  @P0 SHF.R.U32.HI R0, RZ, c[0x0][0x2b0], R36 ;  /* 0x0000ac00ff000a19 */ /* 0x000fe40000011624 */
.L_x_1434:
[----:B------:R-:W-:Y:S05]  /*37c0*/  BSYNC B0 ;  /* 0x0000000000007941 */ /* 0x000fea0003800000 */
.L_x_1432:
[----:B------:R-:W2:Y:S01]  /*37d0*/  LDL R37, [R1+0x10] ;  /* 0x0000100001257983 */ /* 0x000ea20000100800 */
[----:B------:R-:W-:Y:S04]  /*37e0*/  IMAD.MOV.U32 R36, RZ, RZ, c[0x0][0x2a8] ;  /* 0x0000aa00ff247624 */ /* 0x000fe800078e00ff */
[----:B------:R-:W-:Y:S04]  /*37f0*/  IMAD R0, R0, R36, -UR13 ;  /* 0x8000000d00007e24 */ /* 0x000fe8000f8e0224 */
[----:B--2---:R-:W-:Y:S05]  /*3800*/  IMAD.IADD R0, R0, 0x1, -R37 ;  /* 0x0000000100007824 */ /* 0x004fea00078e0a25 */
[----:B------:R-:W-:Y:S02]  /*3810*/  IADD3 R36, R0, c[0x0][0x2a8], RZ ;  /* 0x0000aa0000247a10 */ /* 0x000fe40007ffe0ff */
[----:B------:R-:W-:Y:S02]  /*3820*/  IMNMX R2, R2, R0, !PT ;  /* 0x0000000002027217 */ /* 0x000fe40007800200 */
[----:B------:R-:W-:Y:S02]  /*3830*/  IMNMX R40, R40, R36, PT ;  /* 0x0000002428287217 */ /* 0x000fe40003800200 */
.L_x_1431:
        /* <DEDUP_REMOVED lines=80> */
.L_x_1435:
        /* <DEDUP_REMOVED lines=587> */
.L_x_1436:
        /* <DEDUP_REMOVED lines=309> */
.L_x_1416:
        /* <DEDUP_REMOVED lines=227> */
.L_x_1440:
[----:B--234-:R-:W-:Y:S05]  /*8370*/  BSYNC B0 ;  /* 0x0000000000007941 */ /* 0x01cfea0003800000 */
.L_x_1439:
        /* <DEDUP_REMOVED lines=17> */
.L_x_1442:
[----:B------:R-:W-:Y:S05]  /*8490*/  BSYNC B0 ;  /* 0x0000000000007941 */ /* 0x000fea0003800000 */
.L_x_1441:
        /* <DEDUP_REMOVED lines=16> */
.L_x_1444:
[----:B------:R-:W-:Y:S05]  /*85a0*/  BSYNC B0 ;  /* 0x0000000000007941 */ /* 0x000fea0003800000 */
.L_x_1443:
        /* <DEDUP_REMOVED lines=16> */
.L_x_1446:
[----:B------:R-:W-:Y:S05]  /*86b0*/  BSYNC B0 ;  /* 0x0000000000007941 */ /* 0x000fea0003800000 */
.L_x_1445:
        /* <DEDUP_REMOVED lines=16> */
.L_x_1448:
[----:B------:R-:W-:Y:S05]  /*87c0*/  BSYNC B0 ;  /* 0x0000000000007941 */ /* 0x000fea0003800000 */
.L_x_1447:
        /* <DEDUP_REMOVED lines=16> */
.L_x_1450:
[----:B------:R-:W-:Y:S05]  /*88d0*/  BSYNC B0 ;  /* 0x0000000000007941 */ /* 0x000fea0003800000 */
.L_x_1449:
        /* <DEDUP_REMOVED lines=16> */
.L_x_1452:
[----:B------:R-:W-:Y:S05]  /*89e0*/  BSYNC B0 ;  /* 0x0000000000007941 */ /* 0x000fea0003800000 */
.L_x_1451:
        /* <DEDUP_REMOVED lines=15> */
.L_x_1454:
[----:B------:R-:W-:Y:S05]  /*8ae0*/  BSYNC B0 ;  /* 0x0000000000007941 */ /* 0x000fea0003800000 */
.L_x_1453:
        /* <DEDUP_REMOVED lines=20> */
.L_x_1456:
[----:B------:R-:W-:Y:S05]  /*8c30*/  BSYNC B0 ;  /* 0x0000000000007941 */ /* 0x000fea0003800000 */
.L_x_1455:
        /* <DEDUP_REMOVED lines=15> */
.L_x_1458:
[----:B------:R-:W-:Y:S05]  /*8d30*/  BSYNC B0 ;  /* 0x0000000000007941 */ /* 0x000fea0003800000 */
.L_x_1457:
        /* <DEDUP_REMOVED lines=14> */
.L_x_1460:
[----:B------:R-:W-:Y:S05]  /*8e20*/  BSYNC B0 ;  /* 0x0000000000007941 */ /* 0x000fea0003800000 */
.L_x_1459:
        /* <DEDUP_REMOVED lines=14> */
.L_x_1462:
[----:B------:R-:W-:Y:S05]  /*8f10*/  BSYNC B0 ;  /* 0x0000000000007941 */ /* 0x000fea0003800000 */
.L_x_1461:
        /* <DEDUP_REMOVED lines=14> */
.L_x_1464:
[----:B------:R-:W-:Y:S05]  /*9000*/  BSYNC B0 ;  /* 0x0000000000007941 */ /* 0x000fea0003800000 */
.L_x_1463:
        /* <DEDUP_REMOVED lines=14> */
.L_x_1466:
[----:B------:R-:W-:Y:S05]  /*90f0*/  BSYNC B0 ;  /* 0x0000000000007941 */ /* 0x000fea0003800000 */
.L_x_1465:
        /* <DEDUP_REMOVED lines=14> */
.L_x_1468:
[----:B------:R-:W-:Y:S05]  /*91e0*/  BSYNC B0 ;  /* 0x0000000000007941 */ /* 0x000fea0003800000 */
.L_x_1467:
        /* <DEDUP_REMOVED lines=14> */
.L_x_1438:
        /* <DEDUP_REMOVED lines=37> */
.L_x_1470:
[----:B------:R-:W-:Y:S05]  /*9520*/  BSYNC B0 ;  /* 0x0000000000007941 */ /* 0x000fea0003800000 */
.L_x_1469:
        /* <DEDUP_REMOVED lines=17> */
.L_x_1472:
[----:B------:R-:W-:Y:S05]  /*9640*/  BSYNC B0 ;  /* 0x0000000000007941 */ /* 0x000fea0003800000 */
.L_x_1471:
        /* <DEDUP_REMOVED lines=16> */
.L_x_1474:
[----:B------:R-:W-:Y:S05]  /*9750*/  BSYNC B0 ;  /* 0x0000000000007941 */ /* 0x000fea0003800000 */
.L_x_1473:
        /* <DEDUP_REMOVED lines=16> */
.L_x_1476:
[----:B------:R-:W-:Y:S05]  /*9860*/  BSYNC B0 ;  /* 0x0000000000007941 */ /* 0x000fea0003800000 */
.L_x_1475:
        /* <DEDUP_REMOVED lines=16> */
.L_x_1478:
[----:B------:R-:W-:Y:S05]  /*9970*/  BSYNC B0 ;  /* 0x0000000000007941 */ /* 0x000fea0003800000 */
.L_x_1477:
        /* <DEDUP_REMOVED lines=16> */
.L_x_1480:
[----:B------:R-:W-:Y:S05]  /*9a80*/  BSYNC B0 ;  /* 0x0000000000007941 */ /* 0x000fea0003800000 */
.L_x_1479:
        /* <DEDUP_REMOVED lines=16> */
.L_x_1482:
[----:B------:R-:W-:Y:S05]  /*9b90*/  BSYNC B0 ;  /* 0x0000000000007941 */ /* 0x000fea0003800000 */
.L_x_1481:
        /* <DEDUP_REMOVED lines=15> */
.L_x_1484:
[----:B------:R-:W-:Y:S05]  /*9c90*/  BSYNC B0 ;  /* 0x0000000000007941 */ /* 0x000fea0003800000 */
.L_x_1483:
        /* <DEDUP_REMOVED lines=20> */
.L_x_1486:
[----:B------:R-:W-:Y:S05]  /*9de0*/  BSYNC B0 ;  /* 0x0000000000007941 */ /* 0x000fea0003800000 */
.L_x_1485:
        /* <DEDUP_REMOVED lines=15> */
.L_x_1488:
[----:B------:R-:W-:Y:S05]  /*9ee0*/  BSYNC B0 ;  /* 0x0000000000007941 */ /* 0x000fea0003800000 */
.L_x_1487:
        /* <DEDUP_REMOVED lines=14> */
.L_x_1490:
[----:B------:R-:W-:Y:S05]  /*9fd0*/  BSYNC B0 ;  /* 0x0000000000007941 */ /* 0x000fea0003800000 */
.L_x_1489:
        /* <DEDUP_REMOVED lines=14> */
.L_x_1492:
[----:B------:R-:W-:Y:S05]  /*a0c0*/  BSYNC B0 ;  /* 0x0000000000007941 */ /* 0x000fea0003800000 */
.L_x_1491:
        /* <DEDUP_REMOVED lines=14> */
.L_x_1494:
[----:B------:R-:W-:Y:S05]  /*a1b0*/  BSYNC B0 ;  /* 0x0000000000007941 */ /* 0x000fea0003800000 */
.L_x_1493:
        /* <DEDUP_REMOVED lines=14> */
.L_x_1496:
[----:B------:R-:W-:Y:S05]  /*a2a0*/  BSYNC B0 ;  /* 0x0000000000007941 */ /* 0x000fea0003800000 */
.L_x_1495:
        /* <DEDUP_REMOVED lines=14> */
.L_x_1498:
[----:B------:R-:W-:Y:S05]  /*a390*/  BSYNC B0 ;  /* 0x0000000000007941 */ /* 0x000fea0003800000 */
.L_x_1497:
        /* <DEDUP_REMOVED lines=13> */
.L_x_1499:
        /* <DEDUP_REMOVED lines=9> */
.L_x_2327:


//--------------------- .text._ZN7cutlass13device_kernelIN5flash19enable_sm80_to_sm89INS1_16FlashAttnBwdSm80INS1_25CollectiveMainloopBwdSm80ILi2ELi2EN4cute5tupleIJNS5_1CILi64EEENS7_ILi128EEES9_EEENS_6half_tEfNS_4arch4Sm80ELb0ELb1ELb0ELb0ELb0ELb0ELb0ELb0ELi2ELi2ELi2ELi2ELb0EEENS1_24CollectiveEpilogueBwdGQAISA_fSD_Li256ELb0ELb0EEENS1_19SingleTileSchedulerILb0ELb0ELb0ELi128EEEEEEEEEvNT_6ParamsE --------------------------
	.section	.text._ZN7cutlass13device_kernelIN5flash19enable_sm80_to_sm89INS1_16FlashAttnBwdSm80INS1_25CollectiveMainloopBwdSm80ILi2ELi2EN4cute5tupleIJNS5_1CILi64EEENS7_ILi128EEES9_EEENS_6half_tEfNS_4arch4Sm80ELb0ELb1ELb0ELb0ELb0ELb0ELb0ELb0ELi2ELi2ELi2ELi2ELb0EEENS1_24CollectiveEpilogueBwdGQAISA_fSD_Li256ELb0ELb0EEENS1_19SingleTileSchedulerILb0ELb0ELb0ELi128EEEEEEEEEvNT_6ParamsE,"ax",@progbits
	.sectioninfo	@"SHI_REGISTERS=255"
	.align	128
.text._ZN7cutlass13device_kernelIN5flash19enable_sm80_to_sm89INS1_16FlashAttnBwdSm80INS1_25CollectiveMainloopBwdSm80ILi2ELi2EN4cute5tupleIJNS5_1CILi64EEENS7_ILi128EEES9_EEENS_6half_tEfNS_4arch4Sm80ELb0ELb1ELb0ELb0ELb0ELb0ELb0ELb0ELi2ELi2ELi2ELi2ELb0EEENS1_24CollectiveEpilogueBwdGQAISA_fSD_Li256ELb0ELb0EEENS1_19SingleTileSchedulerILb0ELb0ELb0ELi128EEEEEEEEEvNT_6ParamsE:
        .type           _ZN7cutlass13device_kernelIN5flash19enable_sm80_to_sm89INS1_16FlashAttnBwdSm80INS1_25CollectiveMainloopBwdSm80ILi2ELi2EN4cute5tupleIJNS5_1CILi64EEENS7_ILi128EEES9_EEENS_6half_tEfNS_4arch4Sm80ELb0ELb1ELb0ELb0ELb0ELb0ELb0ELb0ELi2ELi2ELi2ELi2ELb0EEENS1_24CollectiveEpilogueBwdGQAISA_fSD_Li256ELb0ELb0EEENS1_19SingleTileSchedulerILb0ELb0ELb0ELi128EEEEEEEEEvNT_6ParamsE,@function
        .size           _ZN7cutlass13device_kernelIN5flash19enable_sm80_to_sm89INS1_16FlashAttnBwdSm80INS1_25CollectiveMainloopBwdSm80ILi2ELi2EN4cute5tupleIJNS5_1CILi64EEENS7_ILi128EEES9_EEENS_6half_tEfNS_4arch4Sm80ELb0ELb1ELb0ELb0ELb0ELb0ELb0ELb0ELi2ELi2ELi2ELi2ELb0EEENS1_24CollectiveEpilogueBwdGQAISA_fSD_Li256ELb0ELb0EEENS1_19SingleTileSchedulerILb0ELb0ELb0ELi128EEEEEEEEEvNT_6ParamsE,(.L_x_2328 - _ZN7cutlass13device_kernelIN5flash19enable_sm80_to_sm89INS1_16FlashAttnBwdSm80INS1_25CollectiveMainloopBwdSm80ILi2ELi2EN4cute5tupleIJNS5_1CILi64EEENS7_ILi128EEES9_EEENS_6half_tEfNS_4arch4Sm80ELb0ELb1ELb0ELb0ELb0ELb0ELb0ELb0ELi2ELi2ELi2ELi2ELb0EEENS1_24CollectiveEpilogueBwdGQAISA_fSD_Li256ELb0ELb0EEENS1_19SingleTileSchedulerILb0ELb0ELb0ELi128EEEEEEEEEvNT_6ParamsE)
        .other          _ZN7cutlass13device_kernelIN5flash19enable_sm80_to_sm89INS1_16FlashAttnBwdSm80INS1_25CollectiveMainloopBwdSm80ILi2ELi2EN4cute5tupleIJNS5_1CILi64EEENS7_ILi128EEES9_EEENS_6half_tEfNS_4arch4Sm80ELb0ELb1ELb0ELb0ELb0ELb0ELb0ELb0ELi2ELi2ELi2ELi2ELb0EEENS1_24CollectiveEpilogueBwdGQAISA_fSD_Li256ELb0ELb0EEENS1_19SingleTileSchedulerILb0ELb0ELb0ELi128EEEEEEEEEvNT_6ParamsE,@"STO_CUDA_ENTRY STV_DEFAULT"
_ZN7cutlass13device_kernelIN5flash19enable_sm80_to_sm89INS1_16FlashAttnBwdSm80INS1_25CollectiveMainloopBwdSm80ILi2ELi2EN4cute5tupleIJNS5_1CILi64EEENS7_ILi128EEES9_EEENS_6half_tEfNS_4arch4Sm80ELb0ELb1ELb0ELb0ELb0ELb0ELb0ELb0ELi2ELi2ELi2ELi2ELb0EEENS1_24CollectiveEpilogueBwdGQAISA_fSD_Li256ELb0ELb0EEENS1_19SingleTileSchedulerILb0ELb0ELb0ELi128EEEEEEEEEvNT_6ParamsE:
        /* <DEDUP_REMOVED lines=14> */
[----:B--2---:R-:W-:-:S13]  /*00e0*/  ISETP.LE.AND P0, PT, RZ, UR10, PT ;  /* 0x0000000aff007c0c */ /* 0x004fda000bf03270 */
[----:B------:R-:W-:Y:S05]  /*00f0*/  @!P0 BRA `(.L_x_1500) ;  /* 0x000000c000008947 */ /* 0x000fea0003800000 */
[----:B---3--:R-:W-:Y:S02]  /*0100*/  ULDC UR4, c[0x0][0x168] ;  /* 0x00005a0000047ab9 */ /* 0x008fe40000000800 */
        /* <DEDUP_REMOVED lines=11> */
.L_x_1500:
[----:B---3--:R-:W-:Y:S01]  /*01c0*/  USHF.L.U32 UR13, UR10, 0x7, URZ ;  /* 0x000000070a0d7899 */ /* 0x008fe2000800063f */
[----:B------:R-:W-:Y:S01]  /*01d0*/  PLOP3.LUT P1, PT, PT, PT, PT, 0x80, 0x0 ;  /* 0x000000000000781c */ /* 0x000fe20003f2f070 */
[----:B------:R-:W-:Y:S01]  /*01e0*/  ULDC UR6, c[0x0][0x168] ;  /* 0x00005a0000067ab9 */ /* 0x000fe20000000800 */
[----:B------:R-:W-:Y:S01]  /*01f0*/  CS2R R166, SRZ ;  /* 0x0000000000a67805 */ /* 0x000fe2000001ff00 */
[----:B------:R-:W-:Y:S01]  /*0200*/  UIADD3 UR6, UR13, UR6, URZ ;  /* 0x000000060d067290 */ /* 0x000fe2000fffe03f */
        /* <DEDUP_REMOVED lines=76> */
[--C-:B------:R-:W-:Y:S01]  /*06d0*/  IMAD.MOV.U32 R32, RZ, RZ, R2.reuse ;  /* 0x000000ffff207224 */ /* 0x100fe200078e0002 */
[----:B------:R-:W-:Y:S01]  /*06e0*/  USHF.R.S32.HI UR24, URZ, 0x1f, UR23 ;  /* 0x0000001f3f187899 */ /* 0x000fe20008011417 */
[----:B------:R-:W-:Y:S01]  /*06f0*/  IMAD.MOV.U32 R32, RZ, RZ, R2 ;  /* 0x000000ffff207224 */ /* 0x000fe200078e0002 */
[----:B------:R-:W-:Y:S01]  /*0700*/  ULDC.64 UR6, c[0x0][0x270] ;  /* 0x00009c0000067ab9 */ /* 0x000fe20000000a00 */
[----:B------:R-:W-:Y:S01]  /*0710*/  IMAD.U32 R0, RZ, RZ, UR23 ;  /* 0x00000017ff007e24 */ /* 0x000fe2000f8e00ff */
[----:B------:R-:W-:Y:S01]  /*0720*/  ULDC.64 UR4, c[0x0][0x288] ;  /* 0x0000a20000047ab9 */ /* 0x000fe20000000a00 */
[----:B------:R-:W-:Y:S01]  /*0730*/  IMAD.SHL.U32 R250, R32, 0x4, RZ ;  /* 0x0000000420fa7824 */ /* 0x000fe200078e00ff */
[----:B------:R-:W-:Y:S01]  /*0740*/  UIMAD UR6, UR24, UR6, URZ ;  /* 0x00000006180672a4 */ /* 0x000fe2000f8e023f */
[----:B-1----:R-:W-:Y:S01]  /*0750*/  IMAD.U32 R2, RZ, RZ, UR23 ;  /* 0x00000017ff027e24 */ /* 0x002fe2000f8e00ff */
[----:B------:R-:W-:Y:S01]  /*0760*/  UIMAD UR4, UR24, UR4, URZ ;  /* 0x00000004180472a4 */ /* 0x000fe2000f8e023f */
[----:B------:R-:W-:Y:S01]  /*0770*/  SHF.R.S32.HI R27, RZ, 0x1f, R32 ;  /* 0x0000001fff1b7819 */ /* 0x000fe20000011420 */
[----:B------:R-:W-:Y:S01]  /*0780*/  ULDC.64 UR8, c[0x0][0x248] ;  /* 0x0000920000087ab9 */ /* 0x000fe20000000a00 */
[--C-:B------:R-:W-:Y:S01]  /*0790*/  SHF.R.S32.HI R251, RZ, 0x1f, R250.reuse ;  /* 0x0000001ffffb7819 */ /* 0x100fe200000114fa */
[----:B------:R-:W-:Y:S01]  /*07a0*/  USHF.L.U32 UR16, UR12, 0x6, URZ ;  /* 0x000000060c107899 */ /* 0x000fe2000800063f */
[----:B------:R-:W-:Y:S01]  /*07b0*/  IMAD.MOV.U32 R33, RZ, RZ, R3 ;  /* 0x000000ffff217224 */ /* 0x000fe200078e0003 */
[----:B------:R-:W-:Y:S01]  /*07c0*/  UISETP.NE.AND UP0, UPT, UR8, 0x1, UPT ;  /* 0x000000010800788c */ /* 0x000fe2000bf05270 */
[----:B------:R-:W-:Y:S01]  /*07d0*/  LEA.HI R24, R27, R32, RZ, 0x3 ;  /* 0x000000201b187211 */ /* 0x000fe200078f18ff */
[----:B------:R-:W-:Y:S01]  /*07e0*/  UIMAD.WIDE.U32 UR26, UR23, UR9, URZ ;  /* 0x00000009171a72a5 */ /* 0x000fe2000f8e003f */
[----:B------:R-:W-:Y:S01]  /*07f0*/  IMAD.WIDE.U32 R4, R0, c[0x0][0x270], R250 ;  /* 0x00009c0000047a25 */ /* 0x000fe200078e00fa */
[----:B------:R-:W-:Y:S01]  /*0800*/  USHF.R.S32.HI UR22, URZ, 0x1f, UR11 ;  /* 0x0000001f3f167899 */ /* 0x000fe2000801140b */
[----:B------:R-:W-:Y:S01]  /*0810*/  SHF.R.S32.HI R34, RZ, 0x3, R24 ;  /* 0x00000003ff227819 */ /* 0x000fe20000011418 */
[----:B------:R-:W-:Y:S01]  /*0820*/  UIMAD UR9, UR23, UR7, UR6 ;  /* 0x00000007170972a4 */ /* 0x000fe2000f8e0206 */
[----:B------:R-:W-:Y:S01]  /*0830*/  IMAD.U32 R0, RZ, RZ, UR16 ;  /* 0x00000010ff007e24 */ /* 0x000fe2000f8e00ff */
[----:B------:R-:W-:Y:S01]  /*0840*/  UIMAD UR8, UR23, UR5, UR4 ;  /* 0x00000005170872a4 */ /* 0x000fe2000f8e0204 */
[----:B------:R-:W-:Y:S01]  /*0850*/  IMAD.WIDE.U32 R2, R2, c[0x0][0x288], R250 ;  /* 0x0000a20002027a25 */ /* 0x000fe200078e00fa */
[----:B------:R-:W-:Y:S01]  /*0860*/  ULDC.64 UR6, c[0x0][0x290] ;  /* 0x0000a40000067ab9 */ /* 0x000fe20000000a00 */
[----:B------:R-:W-:Y:S01]  /*0870*/  SHF.R.S32.HI R35, RZ, 0x1f, R34 ;  /* 0x0000001fff237819 */ /* 0x000fe20000011422 */
[----:B------:R-:W-:Y:S01]  /*0880*/  ULDC.64 UR4, c[0x0][0x278] ;  /* 0x00009e0000047ab9 */ /* 0x000fe20000000a00 */
[----:B------:R-:W-:Y:S01]  /*0890*/  IMAD.MOV.U32 R221, RZ, RZ, 0x10 ;  /* 0x00000010ffdd7424 */ /* 0x000fe200078e00ff */
[----:B------:R-:W-:Y:S01]  /*08a0*/  UIMAD UR15, UR22, UR6, URZ ;  /* 0x00000006160f72a4 */ /* 0x000fe2000f8e023f */
[----:B------:R-:W-:Y:S01]  /*08b0*/  IMAD.MOV.U32 R219, RZ, RZ, 0x20 ;  /* 0x00000020ffdb7424 */ /* 0x000fe200078e00ff */
[----:B------:R-:W-:Y:S01]  /*08c0*/  UIMAD.WIDE.U32 UR18, UR11, UR4, URZ ;  /* 0x000000040b1272a5 */ /* 0x000fe2000f8e003f */
[----:B------:R-:W-:Y:S01]  /*08d0*/  STL.64 [R1+0x8], R34 ;  /* 0x0000082201007387 */ /* 0x000fe20000100a00 */
[----:B------:R-:W-:-:S02]  /*08e0*/  UIMAD.WIDE.U32 UR28, UR11, UR6, URZ ;  /* 0x000000060b1c72a5 */ /* 0x000fc4000f8e003f */
[----:B------:R-:W-:Y:S02]  /*08f0*/  UIMAD UR6, UR22, UR4, URZ ;  /* 0x00000004160672a4 */ /* 0x000fe4000f8e023f */
[----:B------:R-:W-:Y:S01]  /*0900*/  UIMAD UR15, UR11, UR7, UR15 ;  /* 0x000000070b0f72a4 */ /* 0x000fe2000f8e020f */
[----:B------:R-:W-:Y:S01]  /*0910*/  IADD3 R19, P1, P0, R0, UR18, R4 ;  /* 0x0000001200137c10 */ /* 0x000fe2000f83e004 */
[----:B------:R-:W-:Y:S01]  /*0920*/  UIMAD UR7, UR11, UR5, UR6 ;  /* 0x000000050b0772a4 */ /* 0x000fe2000f8e0206 */
[----:B------:R-:W-:Y:S01]  /*0930*/  IADD3 R4, R5, UR9, RZ ;  /* 0x0000000905047c10 */ /* 0x000fe2000fffe0ff */
[----:B------:R-:W-:Y:S01]  /*0940*/  ULDC UR17, c[0x0][0x250] ;  /* 0x0000940000117ab9 */ /* 0x000fe20000000800 */
[----:B------:R-:W-:Y:S01]  /*0950*/  IMAD.U32 R0, RZ, RZ, UR8 ;  /* 0x00000008ff007e24 */ /* 0x000fe2000f8e00ff */
[----:B------:R-:W-:Y:S01]  /*0960*/  UIADD3 UR9, UR29, UR15, URZ ;  /* 0x0000000f1d097290 */ /* 0x000fe2000fffe03f */
[----:B------:R-:W-:Y:S01]  /*0970*/  IADD3 R29, P2, R2, UR28, RZ ;  /* 0x0000001c021d7c10 */ /* 0x000fe2000ff5e0ff */
[----:B------:R-:W-:Y:S01]  /*0980*/  UMOV UR6, UR23 ;  /* 0x0000001700067c82 */ /* 0x000fe20008000000 */
[----:B------:R-:W-:Y:S01]  /*0990*/  IMAD.U32 R2, RZ, RZ, UR10 ;  /* 0x0000000aff027e24 */ /* 0x000fe2000f8e00ff */
[----:B------:R-:W-:-:S02]  /*09a0*/  @UP0 USHF.R.U32.HI UR6, URZ, UR17, UR27 ;  /* 0x000000113f060299 */ /* 0x000fc4000801161b */
[----:B------:R-:W-:Y:S01]  /*09b0*/  IADD3.X R28, R3, UR9, R0, P2, !PT ;  /* 0x00000009031c7c10 */ /* 0x000fe200097fe400 */
[----:B------:R-:W-:Y:S01]  /*09c0*/  ULDC.64 UR4, c[0x0][0x1e0] ;  /* 0x0000780000047ab9 */ /* 0x000fe20000000a00 */
[----:B------:R-:W-:Y:S01]  /*09d0*/  LOP3.LUT R3, R24, 0xfffffff8, RZ, 0xc0, !PT ;  /* 0xfffffff818037812 */ /* 0x000fe200078ec0ff */
[----:B------:R-:W-:Y:S01]  /*09e0*/  USHF.R.S32.HI UR17, URZ, 0x1f, UR6 ;  /* 0x0000001f3f117899 */ /* 0x000fe20008011406 */
[----:B------:R-:W-:Y:S01]  /*09f0*/  IMAD.WIDE R10, R2, 0x80, R34 ;  /* 0x00000080020a7825 */ /* 0x000fe200078e0222 */
[----:B------:R-:W-:Y:S01]  /*0a00*/  LEA.HI R0, R27, R32, RZ, 0x6 ;  /* 0x000000201b007211 */ /* 0x000fe200078f30ff */
[----:B------:R-:W-:Y:S02]  /*0a10*/  USHF.R.S32.HI UR15, URZ, 0x1f, UR16 ;  /* 0x0000001f3f0f7899 */ /* 0x000fe40008011410 */
[----:B------:R-:W-:Y:S01]  /*0a20*/  UIMAD UR4, UR17, UR4, URZ ;  /* 0x00000004110472a4 */ /* 0x000fe2000f8e023f */
        /* <DEDUP_REMOVED lines=8> */
[----:B------:R-:W-:Y:S01]  /*0ab0*/  IMAD.SHL.U32 R26, R23, 0x200, RZ ;  /* 0x00000200171a7824 */ /* 0x000fe200078e00ff */
[----:B------:R-:W-:Y:S01]  /*0ac0*/  UIMAD UR4, UR17, UR4, URZ ;  /* 0x00000004110472a4 */ /* 0x000fe2000f8e023f */
[----:B------:R-:W-:Y:S01]  /*0ad0*/  IMAD.U32 R8, RZ, RZ, UR6 ;  /* 0x00000006ff087e24 */ /* 0x000fe2000f8e00ff */
[----:B------:R-:W-:Y:S01]  /*0ae0*/  UIADD3 UR8, UR19, UR7, URZ ;  /* 0x0000000713087290 */ /* 0x000fe2000fffe03f */
[----:B------:R-:W-:Y:S01]  /*0af0*/  LOP3.LUT R2, R0, 0x38, R16, 0xf8, !PT ;  /* 0x0000003800027812 */ /* 0x000fe200078ef810 */
[----:B------:R-:W-:Y:S01]  /*0b00*/  UIMAD UR25, UR6, UR5, UR4 ;  /* 0x00000005061972a4 */ /* 0x000fe2000f8e0204 */
[----:B------:R-:W-:Y:S01]  /*0b10*/  SHF.R.U32.HI R0, RZ, 0x3, R0 ;  /* 0x00000003ff007819 */ /* 0x000fe20000011600 */
[----:B------:R-:W-:Y:S01]  /*0b20*/  UMOV UR17, 0x6 ;  /* 0x0000000600117882 */ /* 0x000fe20000000000 */
[----:B------:R-:W-:Y:S01]  /*0b30*/  SHF.R.S32.HI R17, RZ, 0x1f, R16 ;  /* 0x0000001fff117819 */ /* 0x000fe20000011410 */
[----:B------:R-:W-:Y:S01]  /*0b40*/  ULDC.64 UR4, c[0x0][0x1e8] ;  /* 0x00007a0000047ab9 */ /* 0x000fe20000000a00 */
[----:B------:R-:W-:Y:S01]  /*0b50*/  IADD3.X R20, R3, UR8, R4, P1, P0 ;  /* 0x0000000803147c10 */ /* 0x000fe20008fe0404 */
[----:B------:R-:W-:Y:S01]  /*0b60*/  UIMAD UR4, UR22, UR4, URZ ;  /* 0x00000004160472a4 */ /* 0x000fe2000f8e023f */
[----:B------:R-:W-:Y:S01]  /*0b70*/  LOP3.LUT R14, R26, R2, R0, 0xf6, !PT ;  /* 0x000000021a0e7212 */ /* 0x000fe200078ef600 */
[--C-:B------:R-:W-:Y:S01]  /*0b80*/  IMAD.WIDE.U32 R2, R8, c[0x0][0x1e0], R16.reuse ;  /* 0x0000780008027a25 */ /* 0x100fe200078e0010 */
[----:B------:R-:W-:Y:S01]  /*0b90*/  ULDC.64 UR6, c[0x0][0x1d8] ;  /* 0x0000760000067ab9 */ /* 0x000fe20000000a00 */
[----:B------:R-:W-:Y:S01]  /*0ba0*/  IADD3 R30, R16, 0x40, RZ ;  /* 0x00000040101e7810 */ /* 0x000fe20007ffe0ff */
[----:B------:R-:W-:Y:S01]  /*0bb0*/  USHF.L.U64.HI UR27, UR6, UR17, UR7 ;  /* 0x00000011061b7299 */ /* 0x000fe20008010207 */
[----:B------:R-:W-:Y:S01]  /*0bc0*/  IMAD R0, R35, c[0x0][0x178], RZ ;  /* 0x00005e0023007a24 */ /* 0x000fe200078e02ff */
[----:B------:R-:W-:Y:S01]  /*0bd0*/  IADD3 R5, R3, UR26, RZ ;  /* 0x0000001a03057c10 */ /* 0x000fe2000fffe0ff */
[----:B------:R-:W-:Y:S01]  /*0be0*/  IMAD.WIDE.U32 R8, R8, c[0x0][0x1b0], R16 ;  /* 0x00006c0008087a25 */ /* 0x000fe200078e0010 */
[----:B------:R-:W-:Y:S01]  /*0bf0*/  USHF.L.U32 UR28, UR6, 0x6, URZ ;  /* 0x00000006061c7899 */ /* 0x000fe2000800063f */
[----:B------:R-:W-:-:S02]  /*0c00*/  ISETP.GE.AND P6, PT, R16, c[0x0][0x1cc], PT ;  /* 0x0000730010007a0c */ /* 0x000fc40003fc6270 */
[C---:B------:R-:W-:Y:S01]  /*0c10*/  IMAD R0, R34.reuse, c[0x0][0x17c], R0 ;  /* 0x00005f0022007a24 */ /* 0x040fe200078e0200 */
[----:B------:R-:W-:Y:S01]  /*0c20*/  IADD3 R3, R9, UR25, RZ ;  /* 0x0000001909037c10 */ /* 0x000fe2000fffe0ff */
[----:B------:R-:W-:Y:S01]  /*0c30*/  IMAD.WIDE.U32 R6, R34, c[0x0][0x178], R16 ;  /* 0x00005e0022067a25 */ /* 0x000fe200078e0010 */
[----:B------:R-:W-:Y:S01]  /*0c40*/  UIMAD UR25, UR11, UR5, UR4 ;  /* 0x000000050b1972a4 */ /* 0x000fe2000f8e0204 */
[----:B------:R-:W-:Y:S01]  /*0c50*/  ISETP.GE.AND P5, PT, R30, c[0x0][0x1cc], PT ;  /* 0x000073001e007a0c */ /* 0x000fe20003fa6270 */
[----:B------:R-:W-:Y:S01]  /*0c60*/  ULDC.64 UR6, c[0x0][0x180] ;  /* 0x0000600000067ab9 */ /* 0x000fe20000000a00 */
[----:B------:R-:W-:Y:S01]  /*0c70*/  IMAD.IADD R7, R7, 0x1, R0 ;  /* 0x0000000107077824 */ /* 0x000fe200078e0200 */
[----:B------:R-:W-:Y:S01]  /*0c80*/  ULDC.64 UR4, c[0x0][0x1b8] ;  /* 0x00006e0000047ab9 */ /* 0x000fe20000000a00 */
[----:B------:R-:W-:Y:S01]  /*0c90*/  IMAD.MOV.U32 R4, RZ, RZ, R2 ;  /* 0x000000ffff047224 */ /* 0x000fe200078e0002 */
[----:B------:R-:W-:Y:S01]  /*0ca0*/  UIMAD UR4, UR22, UR4, URZ ;  /* 0x00000004160472a4 */ /* 0x000fe2000f8e023f */
[----:B------:R-:W-:Y:S01]  /*0cb0*/  IMAD.U32 R9, RZ, RZ, UR11 ;  /* 0x0000000bff097e24 */ /* 0x000fe2000f8e00ff */
[----:B------:R-:W-:Y:S01]  /*0cc0*/  UIMAD UR6, UR24, UR6, URZ ;  /* 0x00000006180672a4 */ /* 0x000fe2000f8e023f */
[----:B------:R-:W-:Y:S01]  /*0cd0*/  IMAD.MOV.U32 R2, RZ, RZ, R8 ;  /* 0x000000ffff027224 */ /* 0x000fe200078e0008 */
[----:B------:R-:W-:Y:S01]  /*0ce0*/  UIMAD UR26, UR11, UR5, UR4 ;  /* 0x000000050b1a72a4 */ /* 0x000fe2000f8e0204 */
[----:B------:R-:W-:Y:S01]  /*0cf0*/  IMAD.U32 R0, RZ, RZ, UR23 ;  /* 0x00000017ff007e24 */ /* 0x000fe2000f8e00ff */
[----:B------:R-:W-:Y:S01]  /*0d00*/  UIMAD UR7, UR23, UR7, UR6 ;  /* 0x00000007170772a4 */ /* 0x000fe2000f8e0206 */
[----:B------:R-:W-:Y:S01]  /*0d10*/  IMAD.U32 R8, RZ, RZ, UR11 ;  /* 0x0000000bff087e24 */ /* 0x000fe2000f8e00ff */
[----:B------:R-:W-:Y:S01]  /*0d20*/  ULDC.64 UR4, c[0x0][0x178] ;  /* 0x00005e0000047ab9 */ /* 0x000fe20000000a00 */
[----:B------:R-:W-:Y:S01]  /*0d30*/  IMAD.WIDE.U32 R4, R9, c[0x0][0x1e8], R4 ;  /* 0x00007a0009047a25 */ /* 0x000fe200078e0004 */
[----:B------:R-:W-:-:S03]  /*0d40*/  UIMAD.WIDE.U32 UR30, UR12, UR4, URZ ;  /* 0x000000040c1e72a5 */ /* 0x000fc6000f8e003f */
[----:B------:R-:W-:Y:S01]  /*0d50*/  IMAD.WIDE.U32 R6, R0, c[0x0][0x180], R6 ;  /* 0x0000600000067a25 */ /* 0x000fe200078e0006 */
[----:B------:R-:W-:Y:S01]  /*0d60*/  IADD3 R5, R5, UR25, RZ ;  /* 0x0000001905057c10 */ /* 0x000fe2000fffe0ff */
[----:B------:R-:W-:Y:S02]  /*0d70*/  ULDC UR25, c[0x0][0x198] ;  /* 0x0000660000197ab9 */ /* 0x000fe40000000800 */
[----:B------:R-:W-:Y:S01]  /*0d80*/  IMAD.WIDE.U32 R2, R8, c[0x0][0x1b8], R2 ;  /* 0x00006e0008027a25 */ /* 0x000fe200078e0002 */
[----:B------:R-:W-:Y:S01]  /*0d90*/  IADD3 R9, R7, UR7, RZ ;  /* 0x0000000707097c10 */ /* 0x000fe2000fffe0ff */
[----:B------:R-:W-:Y:S02]  /*0da0*/  UIADD3 UR25, -UR13, UR25, URZ ;  /* 0x000000190d197290 */ /* 0x000fe4000fffe13f */
[----:B------:R-:W-:Y:S01]  /*0db0*/  IMAD.MOV.U32 R8, RZ, RZ, R6 ;  /* 0x000000ffff087224 */ /* 0x000fe200078e0006 */
[----:B------:R-:W-:Y:S01]  /*0dc0*/  IADD3 R3, R3, UR26, RZ ;  /* 0x0000001a03037c10 */ /* 0x000fe2000fffe0ff */
[C---:B------:R-:W-:Y:S01]  /*0dd0*/  IMAD R6, R11.reuse, c[0x0][0x1a8], RZ ;  /* 0x00006a000b067a24 */ /* 0x040fe200078e02ff */
[----:B------:R-:W-:Y:S01]  /*0de0*/  USHF.R.S32.HI UR26, URZ, 0x1f, UR12 ;  /* 0x0000001f3f1a7899 */ /* 0x000fe2000801140c */
[----:B------:R-:W-:Y:S01]  /*0df0*/  IMAD R0, R11, c[0x0][0x1d8], RZ ;  /* 0x000076000b007a24 */ /* 0x000fe200078e02ff */
[----:B------:R-:W-:Y:S01]  /*0e00*/  ULDC.64 UR6, c[0x0][0x188] ;  /* 0x0000620000067ab9 */ /* 0x000fe20000000a00 */
[C---:B------:R-:W-:Y:S01]  /*0e10*/  IMAD R12, R10.reuse, c[0x0][0x1ac], R6 ;  /* 0x00006b000a0c7a24 */ /* 0x040fe200078e0206 */
[----:B------:R-:W-:Y:S01]  /*0e20*/  UIMAD UR29, UR26, UR4, URZ ;  /* 0x000000041a1d72a4 */ /* 0x000fe2000f8e023f */
[C---:B------:R-:W-:Y:S01]  /*0e30*/  IMAD R0, R10.reuse, c[0x0][0x1dc], R0 ;  /* 0x000077000a007a24 */ /* 0x040fe200078e0200 */
[----:B------:R-:W-:Y:S01]  /*0e40*/  UIMAD UR6, UR22, UR6, URZ ;  /* 0x00000006160672a4 */ /* 0x000fe2000f8e023f */
[----:B------:R-:W-:Y:S01]  /*0e50*/  IMAD.WIDE.U32 R6, R10, c[0x0][0x1d8], R4 ;  /* 0x000076000a067a25 */ /* 0x000fe200078e0004 */
[----:B------:R-:W-:Y:S01]  /*0e60*/  UIMAD UR29, UR12, UR5, UR29 ;  /* 0x000000050c1d72a4 */ /* 0x000fe2000f8e021d */
[----:B------:R-:W-:Y:S01]  /*0e70*/  IADD3 R11, -R34, UR25, RZ ;  /* 0x00000019220b7c10 */ /* 0x000fe2000fffe1ff */
[----:B------:R-:W-:Y:S01]  /*0e80*/  UIMAD UR6, UR11, UR7, UR6 ;  /* 0x000000070b0672a4 */ /* 0x000fe2000f8e0206 */
[----:B------:R-:W-:Y:S01]  /*0e90*/  IMAD.WIDE.U32 R4, R10, c[0x0][0x1a8], R2 ;  /* 0x00006a000a047a25 */ /* 0x000fe200078e0002 */
[----:B------:R-:W-:Y:S01]  /*0ea0*/  LEA R2, P0, R6, c[0x0][0x1c0], 0x1 ;  /* 0x0000700006027a11 */ /* 0x000fe200078008ff */
[----:B------:R-:W-:Y:S01]  /*0eb0*/  UIADD3 UR29, UR31, UR29, URZ ;  /* 0x0000001d1f1d7290 */ /* 0x000fe2000fffe03f */
[C---:B------:R-:W-:Y:S01]  /*0ec0*/  ISETP.LT.OR P4, PT, R11.reuse, 0x1, P6 ;  /* 0x000000010b00780c */ /* 0x040fe20003781670 */
[----:B------:R-:W-:Y:S01]  /*0ed0*/  IMAD.U32 R3, RZ, RZ, UR11 ;  /* 0x0000000bff037e24 */ /* 0x000fe2000f8e00ff */
[----:B------:R-:W-:Y:S01]  /*0ee0*/  ISETP.LT.OR P3, PT, R11, 0x1, P5 ;  /* 0x000000010b00780c */ /* 0x000fe20002f61670 */
[----:B------:R-:W-:Y:S01]  /*0ef0*/  IMAD.IADD R0, R7, 0x1, R0 ;  /* 0x0000000107007824 */ /* 0x000fe200078e0200 */
[----:B------:R-:W-:Y:S01]  /*0f00*/  ISETP.LT.OR P2, PT, R11, 0x21, P6 ;  /* 0x000000210b00780c */ /* 0x000fe20003741670 */
[----:B------:R-:W-:Y:S01]  /*0f10*/  IMAD.WIDE.U32 R38, R3, c[0x0][0x188], R8 ;  /* 0x0000620003267a25 */ /* 0x000fe200078e0008 */
[----:B------:R-:W-:-:S02]  /*0f20*/  UIADD3 UR7, UP0, UR28, 0x80, URZ ;  /* 0x000000801c077890 */ /* 0x000fc4000ff1e03f */
[----:B------:R-:W-:Y:S01]  /*0f30*/  LEA.HI.X R3, R6, c[0x0][0x1c4], R0, 0x1, P0 ;  /* 0x0000710006037a11 */ /* 0x000fe200000f0c00 */
[----:B------:R-:W-:Y:S01]  /*0f40*/  IMAD.IADD R0, R5, 0x1, R12 ;  /* 0x0000000105007824 */ /* 0x000fe200078e020c */
[C---:B------:R-:W-:Y:S01]  /*0f50*/  LEA R6, P1, R4.reuse, c[0x0][0x190], 0x1 ;  /* 0x0000640004067a11 */ /* 0x040fe200078208ff */
[----:B------:R-:W-:Y:S01]  /*0f60*/  IMAD.U32 R8, RZ, RZ, UR30 ;  /* 0x0000001eff087e24 */ /* 0x000fe2000f8e00ff */
[----:B------:R-:W-:Y:S01]  /*0f70*/  IADD3 R15, R39, UR6, RZ ;  /* 0x00000006270f7c10 */ /* 0x000fe2000fffe0ff */
[----:B------:R-:W-:Y:S01]  /*0f80*/  IMAD.U32 R9, RZ, RZ, UR31 ;  /* 0x0000001fff097e24 */ /* 0x000fe2000f8e00ff */
[----:B------:R-:W-:Y:S01]  /*0f90*/  LEA.HI.X R7, R4, c[0x0][0x194], R0, 0x1, P1 ;  /* 0x0000650004077a11 */ /* 0x000fe200008f0c00 */
[----:B------:R-:W-:Y:S01]  /*0fa0*/  IMAD.U32 R9, RZ, RZ, UR29 ;  /* 0x0000001dff097e24 */ /* 0x000fe2000f8e00ff */
[----:B------:R-:W-:Y:S01]  /*0fb0*/  LEA R13, P0, R8, R38, 0x6 ;  /* 0x00000026080d7211 */ /* 0x000fe200078030ff */
[----:B------:R-:W-:Y:S01]  /*0fc0*/  IMAD.SHL.U32 R10, R14, 0x2, RZ ;  /* 0x000000020e0a7824 */ /* 0x000fe200078e00ff */
[----:B------:R-:W-:Y:S01]  /*0fd0*/  IADD3 R4, P1, R2, UR28, RZ ;  /* 0x0000001c02047c10 */ /* 0x000fe2000ff3e0ff */
[----:B------:R-:W-:Y:S01]  /*0fe0*/  UIADD3.X UR6, URZ, UR27, URZ, UP0, !UPT ;  /* 0x0000001b3f067290 */ /* 0x000fe200087fe43f */
[----:B------:R-:W-:Y:S01]  /*0ff0*/  LEA.HI.X R0, R8, R15, R9, 0x6, P0 ;  /* 0x0000000f08007211 */ /* 0x000fe200000f3409 */
[----:B------:R-:W-:Y:S01]  /*1000*/  IMAD.U32 R8, RZ, RZ, UR28 ;  /* 0x0000001cff087e24 */ /* 0x000fe2000f8e00ff */
[----:B------:R-:W-:Y:S01]  /*1010*/  IADD3.X R5, R3, UR27, RZ, P1, !PT ;  /* 0x0000001b03057c10 */ /* 0x000fe20008ffe4ff */
[----:B------:R-:W-:Y:S01]  /*1020*/  @!PT LDS RZ, [RZ] ;  /* 0x00000000fffff984 */ /* 0x000fe20000000800 */
[----:B------:R-:W-:Y:S01]  /*1030*/  @!PT LDS RZ, [RZ] ;  /* 0x00000000fffff984 */ /* 0x000fe20000000800 */
[----:B------:R-:W-:Y:S01]  /*1040*/  @!PT LDS RZ, [RZ] ;  /* 0x00000000fffff984 */ /* 0x000fe20000000800 */
[----:B------:R1:W-:Y:S01]  /*1050*/  LDGSTS.E.BYPASS.LTC128B.128 [R10+0x8080], [R2.64], !P4 ;  /* 0x08080000020a7fae */ /* 0x0003e2000e101d54 */
[----:B------:R-:W-:-:S02]  /*1060*/  ISETP.LT.OR P4, PT, R11, 0x41, P6 ;  /* 0x000000410b00780c */ /* 0x000fc40003781670 */
[----:B------:R-:W-:Y:S01]  /*1070*/  IADD3 R8, P1, P0, R8, 0x80, R2 ;  /* 0x0000008008087810 */ /* 0x000fe2000783e002 */
[----:B------:R1:W-:Y:S01]  /*1080*/  LDGSTS.E.BYPASS.LTC128B.128 [R10+0xc080], [R2.64+0x80], !P3 ;  /* 0x0c080080020a7fae */ /* 0x0003e2000d901d54 */
[C---:B------:R-:W-:Y:S02]  /*1090*/  ISETP.LT.OR P3, PT, R11.reuse, 0x41, P5 ;  /* 0x000000410b00780c */ /* 0x040fe40002f61670 */
[----:B------:R-:W-:Y:S01]  /*10a0*/  IADD3.X R9, RZ, UR27, R3, P1, P0 ;  /* 0x0000001bff097c10 */ /* 0x000fe20008fe0403 */
[----:B------:R2:W-:Y:S01]  /*10b0*/  LDGSTS.E.BYPASS.LTC128B.128 [R10+0x9080], [R4.64], !P2 ;  /* 0x09080000040a7fae */ /* 0x0005e2000d101d54 */
[C---:B------:R-:W-:Y:S02]  /*10c0*/  ISETP.LT.OR P2, PT, R11.reuse, 0x21, P5 ;  /* 0x000000210b00780c */ /* 0x040fe40002f41670 */
[C---:B------:R-:W-:Y:S01]  /*10d0*/  ISETP.LT.OR P6, PT, R11.reuse, 0x61, P6 ;  /* 0x000000610b00780c */ /* 0x040fe200037c1670 */
[----:B------:R-:W-:Y:S01]  /*10e0*/  STL.64 [R1+0x28], R38 ;  /* 0x0000282601007387 */ /* 0x000fe20000100a00 */
[----:B------:R-:W-:-:S03]  /*10f0*/  ISETP.LT.OR P5, PT, R11, 0x61, P5 ;  /* 0x000000610b00780c */ /* 0x000fc60002fa1670 */
[----:B------:R3:W-:Y:S06]  /*1100*/  STL [R1+0x30], R15 ;  /* 0x0000300f01007387 */ /* 0x0007ec0000100800 */
[----:B------:R4:W-:Y:S01]  /*1110*/  LDGSTS.E.BYPASS.LTC128B.128 [R10+0xd080], [R8.64], !P2 ;  /* 0x0d080000080a7fae */ /* 0x0009e2000d101d54 */
[C---:B-1----:R-:W-:Y:S02]  /*1120*/  IADD3 R2, P0, R4.reuse, UR28, RZ ;  /* 0x0000001c04027c10 */ /* 0x042fe4000ff1e0ff */
[----:B--2---:R-:W-:Y:S02]  /*1130*/  IADD3 R4, P1, R4, UR7, RZ ;  /* 0x0000000704047c10 */ /* 0x004fe4000ff3e0ff */
[----:B------:R-:W-:-:S02]  /*1140*/  IADD3.X R3, R5, UR27, RZ, P0, !PT ;  /* 0x0000001b05037c10 */ /* 0x000fc400087fe4ff */
[----:B------:R-:W-:Y:S02]  /*1150*/  IADD3.X R5, R5, UR6, RZ, P1, !PT ;  /* 0x0000000605057c10 */ /* 0x000fe40008ffe4ff */
[C---:B------:R-:W-:Y:S01]  /*1160*/  LEA R12, P0, R13.reuse, c[0x0][0x160], 0x1 ;  /* 0x000058000d0c7a11 */ /* 0x040fe200078008ff */
[----:B------:R1:W-:Y:S03]  /*1170*/  LDGSTS.E.BYPASS.LTC128B.128 [R10+0xa080], [R2.64], !P4 ;  /* 0x0a080000020a7fae */ /* 0x0003e6000e101d54 */
[----:B------:R-:W-:Y:S01]  /*1180*/  LEA.HI.X R13, R13, c[0x0][0x164], R0, 0x1, P0 ;  /* 0x000059000d0d7a11 */ /* 0x000fe200000f0c00 */
[----:B------:R2:W-:Y:S01]  /*1190*/  LDGSTS.E.BYPASS.LTC128B.128 [R10+0xe080], [R4.64], !P3 ;  /* 0x0e080000040a7fae */ /* 0x0005e2000d901d54 */
[----:B------:R-:W-:Y:S01]  /*11a0*/  ISETP.GE.AND P3, PT, R16, c[0x0][0x19c], PT ;  /* 0x0000670010007a0c */ /* 0x000fe20003f66270 */
[----:B------:R-:W-:Y:S01]  /*11b0*/  IMAD.U32 R0, RZ, RZ, UR4 ;  /* 0x00000004ff007e24 */ /* 0x000fe2000f8e00ff */
[----:B------:R-:W-:Y:S01]  /*11c0*/  ISETP.GE.AND P0, PT, R30, c[0x0][0x19c], PT ;  /* 0x000067001e007a0c */ /* 0x000fe20003f06270 */
[----:B----4-:R-:W-:Y:S01]  /*11d0*/  IMAD.U32 R8, RZ, RZ, UR5 ;  /* 0x00000005ff087e24 */ /* 0x010fe2000f8e00ff */
[----:B------:R-:W-:-:S02]  /*11e0*/  ISETP.LT.OR P4, PT, R11, 0x1, P3 ;  /* 0x000000010b00780c */ /* 0x000fc40001f81670 */
[C---:B--2---:R-:W-:Y:S02]  /*11f0*/  IADD3 R4, P2, R2.reuse, UR28, RZ ;  /* 0x0000001c02047c10 */ /* 0x044fe4000ff5e0ff */
[----:B-1----:R-:W-:Y:S02]  /*1200*/  IADD3 R2, P1, R2, UR7, RZ ;  /* 0x0000000702027c10 */ /* 0x002fe4000ff3e0ff */
[C---:B------:R-:W-:Y:S02]  /*1210*/  IADD3.X R5, R3.reuse, UR27, RZ, P2, !PT ;  /* 0x0000001b03057c10 */ /* 0x040fe400097fe4ff */
[----:B------:R-:W-:Y:S01]  /*1220*/  IADD3.X R3, R3, UR6, RZ, P1, !PT ;  /* 0x0000000603037c10 */ /* 0x000fe20008ffe4ff */
[----:B------:R-:W-:Y:S01]  /*1230*/  ULDC.64 UR6, c[0x0][0x1a8] ;  /* 0x00006a0000067ab9 */ /* 0x000fe20000000a00 */
[C---:B------:R-:W-:Y:S01]  /*1240*/  LEA R14, P2, R0.reuse, R12, 0x6 ;  /* 0x0000000c000e7211 */ /* 0x040fe200078430ff */
[----:B------:R-:W-:Y:S01]  /*1250*/  USHF.L.U32 UR27, UR6, 0x6, URZ ;  /* 0x00000006061b7899 */ /* 0x000fe2000800063f */
[C---:B------:R-:W-:Y:S01]  /*1260*/  ISETP.LT.OR P1, PT, R11.reuse, 0x1, P0 ;  /* 0x000000010b00780c */ /* 0x040fe20000721670 */
[----:B------:R1:W-:Y:S01]  /*1270*/  LDGSTS.E.BYPASS.LTC128B.128 [R10+0xb080], [R4.64], !P6 ;  /* 0x0b080000040a7fae */ /* 0x0003e2000f101d54 */
[----:B------:R-:W-:Y:S01]  /*1280*/  USHF.L.U64.HI UR28, UR6, UR17, UR7 ;  /* 0x00000011061c7299 */ /* 0x000fe20008010207 */
[----:B---3--:R-:W-:Y:S01]  /*1290*/  LEA.HI.X R15, R0, R13, R8, 0x6, P2 ;  /* 0x0000000d000f7211 */ /* 0x008fe200010f3408 */
[----:B------:R-:W-:Y:S01]  /*12a0*/  UIADD3 UR30, UP0, UR27, 0x80, URZ ;  /* 0x000000801b1e7890 */ /* 0x000fe2000ff1e03f */
[----:B------:R2:W-:Y:S01]  /*12b0*/  LDGSTS.E.BYPASS.LTC128B.128 [R10+0xf080], [R2.64], !P5 ;  /* 0x0f080000020a7fae */ /* 0x0005e2000e901d54 */
[----:B------:R-:W-:Y:S01]  /*12c0*/  ISETP.LT.OR P2, PT, R11, 0x21, P3 ;  /* 0x000000210b00780c */ /* 0x000fe20001f41670 */
[----:B------:R-:W-:Y:S01]  /*12d0*/  IMAD R0, R35, c[0x0][0x208], RZ ;  /* 0x0000820023007a24 */ /* 0x000fe200078e02ff */
[----:B------:R-:W-:Y:S01]  /*12e0*/  ISETP.LT.OR P6, PT, R11, 0x21, P0 ;  /* 0x000000210b00780c */ /* 0x000fe200007c1670 */
[----:B------:R3:W-:Y:S01]  /*12f0*/  LDGSTS.E.BYPASS.LTC128B.128 [R10+0x80], [R6.64], !P4 ;  /* 0x00080000060a7fae */ /* 0x0007e2000e101d54 */
[----:B------:R-:W-:Y:S01]  /*1300*/  UIADD3.X UR29, URZ, UR28, URZ, UP0, !UPT ;  /* 0x0000001c3f1d7290 */ /* 0x000fe200087fe43f */
[----:B------:R-:W-:Y:S01]  /*1310*/  IMAD R0, R34, c[0x0][0x20c], R0 ;  /* 0x0000830022007a24 */ /* 0x000fe200078e0200 */
[----:B------:R-:W-:Y:S01]  /*1320*/  ULDC.64 UR6, c[0x0][0x210] ;  /* 0x0000840000067ab9 */ /* 0x000fe20000000a00 */
[----:B------:R3:W-:Y:S01]  /*1330*/  LDGSTS.E.BYPASS.LTC128B.128 [R10+0x4080], [R6.64+0x80], !P1 ;  /* 0x04080080060a7fae */ /* 0x0007e2000c901d54 */
[----:B------:R-:W-:Y:S01]  /*1340*/  LEA R18, P1, R19, c[0x0][0x258], 0x2 ;  /* 0x0000960013127a11 */ /* 0x000fe200078210ff */
[----:B------:R-:W-:-:S03]  /*1350*/  UIMAD UR6, UR24, UR6, URZ ;  /* 0x00000006180672a4 */ /* 0x000fc6000f8e023f */
[----:B------:R-:W-:Y:S01]  /*1360*/  LEA.HI.X R19, R19, c[0x0][0x25c], R20, 0x2, P1 ;  /* 0x0000970013137a11 */ /* 0x000fe200008f1414 */
[----:B------:R-:W-:Y:S02]  /*1370*/  UIMAD UR6, UR23, UR7, UR6 ;  /* 0x00000007170672a4 */ /* 0x000fe4000f8e0206 */
[----:B------:R-:W-:Y:S01]  /*1380*/  UMOV UR24, 0x5 ;  /* 0x0000000500187882 */ /* 0x000fe20000000000 */
[----:B-1----:R-:W-:Y:S01]  /*1390*/  IADD3 R4, P4, R6, UR27, RZ ;  /* 0x0000001b06047c10 */ /* 0x002fe2000ff9e0ff */
[----:B--2---:R-:W-:-:S03]  /*13a0*/  IMAD.U32 R2, RZ, RZ, UR27 ;  /* 0x0000001bff027e24 */ /* 0x004fc6000f8e00ff */
[----:B------:R-:W-:Y:S02]  /*13b0*/  IADD3.X R5, R7, UR28, RZ, P4, !PT ;  /* 0x0000001c07057c10 */ /* 0x000fe4000a7fe4ff */
[----:B------:R-:W-:-:S03]  /*13c0*/  IADD3 R2, P5, P4, R2, 0x80, R6 ;  /* 0x0000008002027810 */ /* 0x000fc60007cbe006 */
[----:B------:R1:W-:Y:S01]  /*13d0*/  LDGSTS.E.BYPASS.LTC128B.128 [R10+0x1080], [R4.64], !P2 ;  /* 0x01080000040a7fae */ /* 0x0003e2000d101d54 */
[----:B------:R-:W-:Y:S02]  /*13e0*/  ISETP.LT.OR P2, PT, R11, 0x41, P3 ;  /* 0x000000410b00780c */ /* 0x000fe40001f41670 */
[----:B------:R-:W-:Y:S02]  /*13f0*/  IADD3.X R3, RZ, UR28, R7, P5, P4 ;  /* 0x0000001cff037c10 */ /* 0x000fe4000afe8407 */
[----:B------:R-:W-:Y:S02]  /*1400*/  ISETP.GE.AND P5, PT, R16, c[0x0][0x16c], PT ;  /* 0x00005b0010007a0c */ /* 0x000fe40003fa6270 */
[----:B---3--:R-:W-:Y:S01]  /*1410*/  IADD3 R6, P1, R4, UR30, RZ ;  /* 0x0000001e04067c10 */ /* 0x008fe2000ff3e0ff */
[----:B------:R2:W-:Y:S01]  /*1420*/  LDGSTS.E.BYPASS.LTC128B.128 [R10+0x5080], [R2.64], !P6 ;  /* 0x05080000020a7fae */ /* 0x0005e2000f101d54 */
[----:B------:R-:W-:Y:S02]  /*1430*/  P2R R8, PR, RZ, 0x20 ;  /* 0x00000020ff087803 */ /* 0x000fe40000000000 */
[----:B------:R-:W-:-:S02]  /*1440*/  ISETP.GE.AND P6, PT, R30, c[0x0][0x16c], PT ;  /* 0x00005b001e007a0c */ /* 0x000fc40003fc6270 */
[----:B------:R-:W-:Y:S01]  /*1450*/  SEL R20, RZ, 0x1, P5 ;  /* 0x00000001ff147807 */ /* 0x000fe20002800000 */
[----:B------:R3:W-:Y:S01]  /*1460*/  STL [R1+0x40], R8 ;  /* 0x0000400801007387 */ /* 0x0007e20000100800 */
[----:B------:R-:W-:Y:S02]  /*1470*/  IADD3.X R7, R5, UR29, RZ, P1, !PT ;  /* 0x0000001d05077c10 */ /* 0x000fe40008ffe4ff */
[C---:B------:R-:W-:Y:S02]  /*1480*/  ISETP.LT.OR P1, PT, R11.reuse, 0x41, P0 ;  /* 0x000000410b00780c */ /* 0x040fe40000721670 */
[C---:B------:R-:W-:Y:S02]  /*1490*/  ISETP.LT.OR P3, PT, R11.reuse, 0x61, P3 ;  /* 0x000000610b00780c */ /* 0x040fe40001f61670 */
[----:B------:R-:W-:Y:S02]  /*14a0*/  ISETP.LT.OR P0, PT, R11, 0x61, P0 ;  /* 0x000000610b00780c */ /* 0x000fe40000701670 */
[----:B------:R-:W-:-:S02]  /*14b0*/  LEA.HI R11, R27, R32, RZ, 0x2 ;  /* 0x000000201b0b7211 */ /* 0x000fc400078f10ff */
[----:B--2---:R-:W-:Y:S02]  /*14c0*/  IADD3 R2, P4, R4, UR27, RZ ;  /* 0x0000001b04027c10 */ /* 0x004fe4000ff9e0ff */
[----:B-1----:R-:W-:Y:S01]  /*14d0*/  SEL R4, RZ, 0x2, P6 ;  /* 0x00000002ff047807 */ /* 0x002fe20003000000 */
[----:B---3--:R-:W-:Y:S01]  /*14e0*/  IMAD.WIDE.U32 R8, R34, c[0x0][0x208], R16 ;  /* 0x0000820022087a25 */ /* 0x008fe200078e0010 */
[----:B------:R-:W-:-:S03]  /*14f0*/  IADD3.X R3, R5, UR28, RZ, P4, !PT ;  /* 0x0000001c05037c10 */ /* 0x000fc6000a7fe4ff */
[----:B------:R-:W-:Y:S02]  /*1500*/  IMAD.IADD R5, R9, 0x1, R0 ;  /* 0x0000000109057824 */ /* 0x000fe400078e0200 */
[----:B------:R-:W-:Y:S01]  /*1510*/  IMAD.IADD R9, R4, 0x1, R20 ;  /* 0x0000000104097824 */ /* 0x000fe200078e0214 */
[----:B------:R1:W-:Y:S01]  /*1520*/  LDGSTS.E.BYPASS.LTC128B.128 [R10+0x2080], [R2.64], !P2 ;  /* 0x02080000020a7fae */ /* 0x0003e2000d101d54 */
[----:B------:R-:W-:Y:S02]  /*1530*/  IMAD.U32 R0, RZ, RZ, UR23 ;  /* 0x00000017ff007e24 */ /* 0x000fe4000f8e00ff */
[----:B------:R-:W-:Y:S01]  /*1540*/  IMAD.MOV.U32 R4, RZ, RZ, R8 ;  /* 0x000000ffff047224 */ /* 0x000fe200078e0008 */
[----:B------:R2:W-:Y:S01]  /*1550*/  LDGSTS.E.BYPASS.LTC128B.128 [R10+0x6080], [R6.64], !P1 ;  /* 0x06080000060a7fae */ /* 0x0005e2000c901d54 */
[----:B------:R-:W-:Y:S02]  /*1560*/  SHF.R.S32.HI R8, RZ, 0x2, R11 ;  /* 0x00000002ff087819 */ /* 0x000fe4000001140b */
[----:B------:R-:W-:-:S04]  /*1570*/  IMAD.WIDE.U32 R4, R0, c[0x0][0x210], R4 ;  /* 0x0000840000047a25 */ /* 0x000fc800078e0004 */
[----:B------:R-:W-:Y:S01]  /*1580*/  IMAD.U32 R0, RZ, RZ, UR11 ;  /* 0x0000000bff007e24 */ /* 0x000fe2000f8e00ff */
[----:B------:R-:W-:Y:S01]  /*1590*/  IADD3 R5, R5, UR6, RZ ;  /* 0x0000000605057c10 */ /* 0x000fe2000fffe0ff */
[----:B------:R-:W-:Y:S02]  /*15a0*/  ULDC.64 UR6, c[0x0][0x218] ;  /* 0x0000860000067ab9 */ /* 0x000fe40000000a00 */
[----:B------:R-:W-:Y:S02]  /*15b0*/  UIMAD UR22, UR22, UR6, URZ ;  /* 0x00000006161672a4 */ /* 0x000fe4000f8e023f */
[----:B------:R-:W-:Y:S02]  /*15c0*/  IMAD.WIDE.U32 R38, R0, c[0x0][0x218], R4 ;  /* 0x0000860000267a25 */ /* 0x000fe400078e0004 */
[----:B------:R-:W-:Y:S02]  /*15d0*/  UIMAD UR22, UR11, UR7, UR22 ;  /* 0x000000070b1672a4 */ /* 0x000fe4000f8e0216 */
[----:B------:R-:W-:Y:S01]  /*15e0*/  IMAD.U32 R0, RZ, RZ, UR16 ;  /* 0x00000010ff007e24 */ /* 0x000fe2000f8e00ff */
[----:B------:R-:W-:Y:S01]  /*15f0*/  ULDC.64 UR6, c[0x0][0x208] ;  /* 0x0000820000067ab9 */ /* 0x000fe20000000a00 */
[----:B------:R-:W-:Y:S01]  /*1600*/  IMAD.MOV.U32 R36, RZ, RZ, R38 ;  /* 0x000000ffff247224 */ /* 0x000fe200078e0026 */
[----:B------:R-:W-:Y:S01]  /*1610*/  USHF.L.U32 UR23, UR6, 0x6, URZ ;  /* 0x0000000606177899 */ /* 0x000fe2000800063f */
[----:B------:R-:W-:Y:S01]  /*1620*/  IADD3 R37, R39, UR22, RZ ;  /* 0x0000001627257c10 */ /* 0x000fe2000fffe0ff */
[----:B------:R-:W-:Y:S01]  /*1630*/  USHF.L.U64.HI UR7, UR6, UR17, UR7 ;  /* 0x0000001106077299 */ /* 0x000fe20008010207 */
[----:B------:R3:W-:Y:S01]  /*1640*/  STL.64 [R1+0x18], R38 ;  /* 0x0000182601007387 */ /* 0x0007e20000100a00 */
[----:B------:R-:W-:-:S02]  /*1650*/  ULDC UR22, c[0x0][0x20c] ;  /* 0x0000830000167ab9 */ /* 0x000fc40000000800 */
[----:B------:R-:W-:Y:S01]  /*1660*/  UIMAD UR17, UR7, UR12, URZ ;  /* 0x0000000c071172a4 */ /* 0x000fe2000f8e023f */
[C---:B--2---:R-:W-:Y:S01]  /*1670*/  IADD3 R6, P2, R2.reuse, UR27, RZ ;  /* 0x0000001b02067c10 */ /* 0x044fe2000ff5e0ff */
[----:B------:R-:W-:Y:S01]  /*1680*/  IMAD.U32 R25, RZ, RZ, UR23 ;  /* 0x00000017ff197e24 */ /* 0x000fe2000f8e00ff */
[----:B-1----:R-:W-:Y:S01]  /*1690*/  IADD3 R2, P1, R2, UR30, RZ ;  /* 0x0000001e02027c10 */ /* 0x002fe2000ff3e0ff */
[----:B------:R-:W-:Y:S01]  /*16a0*/  UIMAD UR17, UR26, UR23, UR17 ;  /* 0x000000171a1172a4 */ /* 0x000fe2000f8e0211 */
[----:B------:R-:W-:Y:S01]  /*16b0*/  IADD3.X R7, R3, UR28, RZ, P2, !PT ;  /* 0x0000001c03077c10 */ /* 0x000fe200097fe4ff */
[----:B------:R-:W-:Y:S01]  /*16c0*/  IMAD.WIDE.U32 R4, R25, UR12, R36 ;  /* 0x0000000c19047c25 */ /* 0x000fe2000f8e0024 */
[----:B------:R-:W-:Y:S01]  /*16d0*/  IADD3.X R3, R3, UR29, RZ, P1, !PT ;  /* 0x0000001d03037c10 */ /* 0x000fe20008ffe4ff */
[----:B------:R-:W-:Y:S01]  /*16e0*/  USHF.L.U64.HI UR22, UR6, UR24, UR22 ;  /* 0x0000001806167299 */ /* 0x000fe20008010216 */
[----:B------:R-:W-:Y:S01]  /*16f0*/  LOP3.LUT P2, RZ, R9, 0x1, RZ, 0xc0, !PT ;  /* 0x0000000109ff7812 */ /* 0x000fe2000784c0ff */
[----:B------:R1:W-:Y:S01]  /*1700*/  LDGSTS.E.BYPASS.LTC128B.128 [R10+0x3080], [R6.64], !P3 ;  /* 0x03080000060a7fae */ /* 0x0003e2000d901d54 */
[----:B------:R-:W-:-:S02]  /*1710*/  ISETP.GE.AND P3, PT, R16, c[0x0][0x1fc], PT ;  /* 0x00007f0010007a0c */ /* 0x000fc40003f66270 */
[----:B------:R-:W-:Y:S01]  /*1720*/  LOP3.LUT P1, RZ, R9, 0x2, RZ, 0xc0, !PT ;  /* 0x0000000209ff7812 */ /* 0x000fe2000782c0ff */
[----:B------:R2:W-:Y:S01]  /*1730*/  LDGSTS.E.BYPASS.LTC128B.128 [R10+0x7080], [R2.64], !P0 ;  /* 0x07080000020a7fae */ /* 0x0005e2000c101d54 */
[----:B------:R-:W-:-:S03]  /*1740*/  ISETP.GE.AND P0, PT, R30, c[0x0][0x1fc], PT ;  /* 0x00007f001e007a0c */ /* 0x000fc60003f06270 */
[----:B------:R-:W0:Y:S04]  /*1750*/  LDGDEPBAR ;  /* 0x00000000000079af */ /* 0x000e280000000000 */
[----:B------:R3:W-:Y:S01]  /*1760*/  STL.64 [R1+0x10], R36 ;  /* 0x0000102401007387 */ /* 0x0007e20000100a00 */
[----:B-1----:R-:W-:Y:S02]  /*1770*/  IADD3 R6, -R34, c[0x0][0x168], -R0 ;  /* 0x00005a0022067a10 */ /* 0x002fe40007ffe900 */
[----:B------:R-:W-:Y:S02]  /*1780*/  SEL R0, RZ, 0x1, P3 ;  /* 0x00000001ff007807 */ /* 0x000fe40001800000 */
[----:B------:R-:W-:Y:S02]  /*1790*/  ISETP.LT.OR P3, PT, R6, 0x1, !P2 ;  /* 0x000000010600780c */ /* 0x000fe40005761670 */
[----:B--2---:R-:W-:-:S02]  /*17a0*/  SEL R2, RZ, 0xffffffff, P0 ;  /* 0xffffffffff027807 */ /* 0x004fc40000000000 */
[C---:B------:R-:W-:Y:S02]  /*17b0*/  ISETP.LT.OR P0, PT, R6.reuse, 0x1, !P1 ;  /* 0x000000010600780c */ /* 0x040fe40004f01670 */
[----:B------:R-:W-:Y:S01]  /*17c0*/  ISETP.LT.OR P2, PT, R6, 0x21, !P2 ;  /* 0x000000210600780c */ /* 0x000fe20005741670 */
[----:B------:R-:W-:Y:S01]  /*17d0*/  IMAD.SHL.U32 R2, R2, 0x2, RZ ;  /* 0x0000000202027824 */ /* 0x000fe200078e00ff */
[----:B------:R-:W-:Y:S02]  /*17e0*/  ISETP.LT.OR P1, PT, R6, 0x21, !P1 ;  /* 0x000000210600780c */ /* 0x000fe40004f21670 */
[----:B------:R-:W-:Y:S01]  /*17f0*/  IADD3 R3, R5, UR17, RZ ;  /* 0x0000001105037c10 */ /* 0x000fe2000fffe0ff */
[----:B------:R-:W-:Y:S01]  /*1800*/  USHF.L.U32 UR17, UR6, 0x5, URZ ;  /* 0x0000000506117899 */ /* 0x000fe2000800063f */
[----:B------:R-:W-:Y:S01]  /*1810*/  LOP3.LUT R0, R2, 0x2, R0, 0xe2, !PT ;  /* 0x0000000202007812 */ /* 0x000fe200078ee200 */
[----:B------:R1:W-:Y:S01]  /*1820*/  LDGSTS.E.BYPASS.LTC128B.128 [R10+0x10080], [R12.64], !P3 ;  /* 0x100800000c0a7fae */ /* 0x0003e2000d901d54 */
[----:B------:R-:W-:Y:S01]  /*1830*/  ISETP.GT.AND P3, PT, R32, 0xf, PT ;  /* 0x0000000f2000780c */ /* 0x000fe20003f64270 */
[----:B------:R-:W-:Y:S01]  /*1840*/  USHF.L.U32 UR24, UR17, 0x1, URZ ;  /* 0x0000000111187899 */ /* 0x000fe2000800063f */
[----:B------:R-:W-:Y:S01]  /*1850*/  LOP3.LUT P5, RZ, R0, 0x1, RZ, 0xc0, !PT ;  /* 0x0000000100ff7812 */ /* 0x000fe200078ac0ff */
[----:B------:R1:W-:Y:S01]  /*1860*/  LDGSTS.E.BYPASS.LTC128B.128 [R10+0x12080], [R12.64+0x80], !P0 ;  /* 0x120800800c0a7fae */ /* 0x0003e2000c101d54 */
[----:B------:R-:W-:Y:S01]  /*1870*/  LEA R2, P0, R4, c[0x0][0x1f0], 0x1 ;  /* 0x00007c0004027a11 */ /* 0x000fe200078008ff */
[----:B------:R-:W-:Y:S01]  /*1880*/  USHF.L.U64.HI UR6, UR17, 0x1, UR22 ;  /* 0x0000000111067899 */ /* 0x000fe20008010216 */
[----:B------:R-:W-:Y:S01]  /*1890*/  LOP3.LUT P4, RZ, R0, 0x2, RZ, 0xc0, !PT ;  /* 0x0000000200ff7812 */ /* 0x000fe2000788c0ff */
[----:B------:R2:W-:Y:S01]  /*18a0*/  LDGSTS.E.BYPASS.LTC128B.128 [R10+0x11080], [R14.64], !P2 ;  /* 0x110800000e0a7fae */ /* 0x0005e2000d101d54 */
[----:B------:R-:W-:-:S02]  /*18b0*/  LEA.HI.X R3, R4, c[0x0][0x1f4], R3, 0x1, P0 ;  /* 0x00007d0004037a11 */ /* 0x000fc400000f0c03 */
[C---:B------:R-:W-:Y:S01]  /*18c0*/  ISETP.LT.OR P0, PT, R6.reuse, 0x1, !P4 ;  /* 0x000000010600780c */ /* 0x040fe20006701670 */
[----:B------:R2:W-:Y:S01]  /*18d0*/  LDGSTS.E.BYPASS.LTC128B.128 [R10+0x13080], [R14.64+0x80], !P1 ;  /* 0x130800800e0a7fae */ /* 0x0005e2000c901d54 */
[----:B------:R-:W-:Y:S01]  /*18e0*/  ISETP.LT.OR P1, PT, R6, 0x1, !P5 ;  /* 0x000000010600780c */ /* 0x000fe20006f21670 */
[----:B------:R-:W-:-:S05]  /*18f0*/  @!P3 IMAD.SHL.U32 R0, R32, 0x10, RZ ;  /* 0x000000102000b824 */ /* 0x000fca00078e00ff */
[----:B------:R4:W-:Y:S04]  /*1900*/  @!P3 LDGSTS.E.BYPASS.LTC128B.128 [R0+0x20080], [R18.64] ;  /* 0x200800001200bfae */ /* 0x0009e8000b901d54 */
[----:B------:R-:W0:Y:S04]  /*1910*/  LDGDEPBAR ;  /* 0x00000000000079af */ /* 0x000e280000000000 */
[----:B------:R5:W-:Y:S04]  /*1920*/  LDGSTS.E.BYPASS.LTC128B.128 [R10+0x18080], [R2.64], !P1 ;  /* 0x18080000020a7fae */ /* 0x000be8000c901d54 */
[----:B------:R5:W-:Y:S01]  /*1930*/  LDGSTS.E.BYPASS.LTC128B.128 [R10+0x1a080], [R2.64+0x80], !P0 ;  /* 0x1a080080020a7fae */ /* 0x000be2000c101d54 */
[----:B------:R-:W-:-:S02]  /*1940*/  ISETP.LT.OR P0, PT, R6, 0x21, !P5 ;  /* 0x000000210600780c */ /* 0x000fc40006f01670 */
[----:B----4-:R-:W-:-:S04]  /*1950*/  LEA.HI R18, R27, R32, RZ, 0x5 ;  /* 0x000000201b127211 */ /* 0x010fc800078f28ff */
[----:B------:R-:W-:-:S04]  /*1960*/  SHF.R.S32.HI R7, RZ, 0x5, R18 ;  /* 0x00000005ff077819 */ /* 0x000fc80000011412 */
[----:B------:R-:W-:Y:S02]  /*1970*/  LEA.HI R4, R18, R7, RZ, 0x1 ;  /* 0x0000000712047211 */ /* 0x000fe400078f08ff */
[----:B-----5:R-:W-:-:S04]  /*1980*/  IADD3 R2, P1, R2, UR24, RZ ;  /* 0x0000001802027c10 */ /* 0x020fc8000ff3e0ff */
[----:B------:R-:W-:Y:S02]  /*1990*/  IADD3.X R3, R3, UR6, RZ, P1, !PT ;  /* 0x0000000603037c10 */ /* 0x000fe40008ffe4ff */
[----:B------:R-:W-:Y:S02]  /*19a0*/  ISETP.LT.OR P1, PT, R6, 0x21, !P4 ;  /* 0x000000210600780c */ /* 0x000fe40006721670 */
[----:B------:R-:W-:Y:S01]  /*19b0*/  LOP3.LUT R6, R4, 0xfffffffe, RZ, 0xc0, !PT ;  /* 0xfffffffe04067812 */ /* 0x000fe200078ec0ff */
[----:B------:R4:W-:Y:S01]  /*19c0*/  LDGSTS.E.BYPASS.LTC128B.128 [R10+0x19080], [R2.64], !P0 ;  /* 0x19080000020a7fae */ /* 0x0009e2000c101d54 */
[----:B------:R-:W-:Y:S02]  /*19d0*/  IADD3 R0, P0, R29, UR16, RZ ;  /* 0x000000101d007c10 */ /* 0x000fe4000ff1e0ff */
[----:B------:R-:W-:Y:S01]  /*19e0*/  LEA.HI R4, R27, R32, RZ, 0x4 ;  /* 0x000000201b047211 */ /* 0x000fe200078f20ff */
[----:B--2---:R-:W-:Y:S01]  /*19f0*/  IMAD.IADD R14, R7, 0x1, -R6 ;  /* 0x00000001070e7824 */ /* 0x004fe200078e0a06 */
[----:B------:R-:W-:Y:S01]  /*1a00*/  IADD3.X R5, R28, UR15, RZ, P0, !PT ;  /* 0x0000000f1c057c10 */ /* 0x000fe200087fe4ff */
[----:B------:R-:W-:Y:S01]  /*1a10*/  UIADD3 UR15, UR12, 0x1, URZ ;  /* 0x000000010c0f7890 */ /* 0x000fe2000fffe03f */
[----:B------:R-:W-:Y:S01]  /*1a20*/  LEA R20, P0, R0, c[0x0][0x280], 0x2 ;  /* 0x0000a00000147a11 */ /* 0x000fe200078010ff */
[----:B------:R-:W-:Y:S01]  /*1a30*/  IMAD.SHL.U32 R19, R14, 0x10, RZ ;  /* 0x000000100e137824 */ /* 0x000fe200078e00ff */
[----:B------:R-:W-:Y:S01]  /*1a40*/  SHF.R.S32.HI R7, RZ, 0x4, R4 ;  /* 0x00000004ff077819 */ /* 0x000fe20000011404 */
[----:B------:R4:W-:Y:S01]  /*1a50*/  LDGSTS.E.BYPASS.LTC128B.128 [R10+0x1b080], [R2.64+0x80], !P1 ;  /* 0x1b080080020a7fae */ /* 0x0009e2000c901d54 */
[----:B------:R-:W-:Y:S01]  /*1a60*/  LEA.HI.X R21, R0, c[0x0][0x284], R5, 0x2, P0 ;  /* 0x0000a10000157a11 */ /* 0x000fe200000f1405 */
[----:B------:R-:W-:Y:S01]  /*1a70*/  IMAD.SHL.U32 R5, R22, 0x40, RZ ;  /* 0x0000004016057824 */ /* 0x000fe200078e00ff */
[C---:B------:R-:W-:Y:S01]  /*1a80*/  LOP3.LUT R0, R4.reuse, 0xfffffff0, RZ, 0xc0, !PT ;  /* 0xfffffff004007812 */ /* 0x040fe200078ec0ff */
[----:B------:R-:W-:Y:S01]  /*1a90*/  UISETP.GE.AND UP0, UPT, UR15, UR14, UPT ;  /* 0x0000000e0f00728c */ /* 0x000fe2000bf06270 */
[----:B------:R-:W-:-:S02]  /*1aa0*/  LEA.HI R4, R4, R7, RZ, 0x1 ;  /* 0x0000000704047211 */ /* 0x000fc400078f08ff */
[----:B------:R-:W-:Y:S01]  /*1ab0*/  R2P PR, R22, 0x6 ;  /* 0x0000000616007804 */ /* 0x000fe20000000000 */
[----:B------:R-:W-:Y:S01]  /*1ac0*/  IMAD.IADD R0, R32, 0x1, -R0 ;  /* 0x0000000120007824 */ /* 0x000fe200078e0a00 */
[----:B------:R-:W-:Y:S02]  /*1ad0*/  LOP3.LUT R4, R4, 0xfffffffe, RZ, 0xc0, !PT ;  /* 0xfffffffe04047812 */ /* 0x000fe400078ec0ff */
[----:B------:R-:W-:Y:S02]  /*1ae0*/  PLOP3.LUT P0, PT, PT, PT, UP0, 0x80, 0x0 ;  /* 0x000000000000781c */ /* 0x000fe40003f0f008 */
[----:B------:R-:W-:Y:S01]  /*1af0*/  SHF.R.S32.HI R6, RZ, 0x1f, R0 ;  /* 0x0000001fff067819 */ /* 0x000fe20000011400 */
[----:B------:R-:W-:Y:S01]  /*1b00*/  IMAD.IADD R4, R7, 0x1, -R4 ;  /* 0x0000000107047824 */ /* 0x000fe200078e0a04 */
[----:B------:R-:W-:Y:S02]  /*1b10*/  SEL R214, R221, 0xfffffff0, !P1 ;  /* 0xfffffff0ddd67807 */ /* 0x000fe40004800000 */
[----:B------:R-:W-:Y:S01]  /*1b20*/  LEA.HI R15, R6, R0, RZ, 0x3 ;  /* 0x00000000060f7211 */ /* 0x000fe200078f18ff */
[----:B------:R-:W-:Y:S01]  /*1b30*/  IMAD R9, R4, 0x800, R26 ;  /* 0x0000080004097824 */ /* 0x000fe200078e021a */
[----:B------:R-:W-:-:S02]  /*1b40*/  SEL R215, R219, 0xffffffe0, !P2 ;  /* 0xffffffe0dbd77807 */ /* 0x000fc40005000000 */
[----:B----4-:R-:W-:-:S04]  /*1b50*/  SHF.R.S32.HI R2, RZ, 0x1f, R11 ;  /* 0x0000001fff027819 */ /* 0x010fc8000001140b */
[----:B------:R-:W-:Y:S02]  /*1b60*/  LEA.HI R3, R2, R8, RZ, 0x3 ;  /* 0x0000000802037211 */ /* 0x000fe400078f18ff */
[----:B------:R-:W-:Y:S02]  /*1b70*/  LOP3.LUT R2, R5, 0x1c0, RZ, 0xc0, !PT ;  /* 0x000001c005027812 */ /* 0x000fe400078ec0ff */
[----:B------:R-:W-:Y:S02]  /*1b80*/  LOP3.LUT R3, R3, 0xfffffff8, RZ, 0xc0, !PT ;  /* 0xfffffff803037812 */ /* 0x000fe400078ec0ff */
[----:B------:R-:W-:Y:S02]  /*1b90*/  LOP3.LUT R5, R15, 0xfffffff8, RZ, 0xc0, !PT ;  /* 0xfffffff80f057812 */ /* 0x000fe400078ec0ff */
[----:B------:R-:W-:Y:S01]  /*1ba0*/  LOP3.LUT R6, R2, 0x10, R19, 0xf8, !PT ;  /* 0x0000001002067812 */ /* 0x000fe200078ef813 */
[----:B------:R-:W-:Y:S01]  /*1bb0*/  IMAD.IADD R22, R8, 0x1, -R3 ;  /* 0x0000000108167824 */ /* 0x000fe200078e0a03 */
[----:B------:R-:W-:Y:S01]  /*1bc0*/  SHF.R.U32.HI R8, RZ, 0x3, R2 ;  /* 0x00000003ff087819 */ /* 0x000fe20000011602 */
[----:B------:R-:W-:Y:S01]  /*1bd0*/  IMAD.IADD R0, R0, 0x1, -R5 ;  /* 0x0000000100007824 */ /* 0x000fe200078e0a05 */
[--C-:B------:R-:W-:Y:S01]  /*1be0*/  LOP3.LUT R5, R2, 0x8, R24.reuse, 0xf8, !PT ;  /* 0x0000000802057812 */ /* 0x100fe200078ef818 */
[----:B------:R-:W-:Y:S01]  /*1bf0*/  IMAD.SHL.U32 R3, R22, 0x40, RZ ;  /* 0x0000004016037824 */ /* 0x000fe200078e00ff */
[----:B-1----:R-:W-:Y:S01]  /*1c00*/  LOP3.LUT R13, R6, 0x8, R24, 0xf8, !PT ;  /* 0x00000008060d7812 */ /* 0x002fe200078ef818 */
[----:B------:R-:W-:Y:S01]  /*1c10*/  IMAD.SHL.U32 R2, R23, 0x8, RZ ;  /* 0x0000000817027824 */ /* 0x000fe200078e00ff */
[----:B------:R-:W-:Y:S01]  /*1c20*/  LOP3.LUT R6, R5, R8, RZ, 0x3c, !PT ;  /* 0x0000000805067212 */ /* 0x000fe200078e3cff */
[----:B------:R-:W-:Y:S01]  /*1c30*/  IMAD.SHL.U32 R5, R4, 0x20, RZ ;  /* 0x0000002004057824 */ /* 0x000fe200078e00ff */
[----:B------:R-:W-:-:S02]  /*1c40*/  LOP3.LUT R3, R3, 0x1c0, RZ, 0xc0, !PT ;  /* 0x000001c003037812 */ /* 0x000fc400078ec0ff */
[----:B------:R-:W-:Y:S01]  /*1c50*/  LOP3.LUT R2, R2, 0x18, RZ, 0xc0, !PT ;  /* 0x0000001802027812 */ /* 0x000fe200078ec0ff */
[----:B------:R-:W-:Y:S01]  /*1c60*/  IMAD.IADD R6, R9, 0x1, R6 ;  /* 0x0000000109067824 */ /* 0x000fe200078e0206 */
[----:B------:R-:W-:Y:S02]  /*1c70*/  SHF.R.U32.HI R7, RZ, 0x3, R3 ;  /* 0x00000003ff077819 */ /* 0x000fe40000011603 */
[----:B------:R-:W-:Y:S02]  /*1c80*/  LOP3.LUT R9, R11, 0x3ffffffc, RZ, 0xc0, !PT ;  /* 0x3ffffffc0b097812 */ /* 0x000fe400078ec0ff */
[----:B------:R-:W-:Y:S01]  /*1c90*/  LOP3.LUT R12, R2, 0x20, R5, 0xf8, !PT ;  /* 0x00000020020c7812 */ /* 0x000fe200078ef805 */
[----:B------:R-:W-:Y:S01]  /*1ca0*/  IMAD.SHL.U32 R5, R0, 0x40, RZ ;  /* 0x0000004000057824 */ /* 0x000fe200078e00ff */
[----:B------:R-:W-:Y:S01]  /*1cb0*/  LOP3.LUT R11, R7, R3, R2, 0x1e, !PT ;  /* 0x00000003070b7212 */ /* 0x000fe200078e1e02 */
[----:B------:R-:W-:Y:S01]  /*1cc0*/  IMAD.IADD R7, R32, 0x1, -R9 ;  /* 0x0000000120077824 */ /* 0x000fe200078e0a09 */
[----:B------:R-:W-:Y:S01]  /*1cd0*/  LOP3.LUT R2, R13, R8, RZ, 0x3c, !PT ;  /* 0x000000080d027212 */ /* 0x000fe200078e3cff */
[----:B------:R-:W-:Y:S01]  /*1ce0*/  IMAD.SHL.U32 R3, R14, 0x400, RZ ;  /* 0x000004000e037824 */ /* 0x000fe200078e00ff */
[----:B------:R-:W-:Y:S01]  /*1cf0*/  LOP3.LUT R5, R5, 0x1c0, RZ, 0xc0, !PT ;  /* 0x000001c005057812 */ /* 0x000fe200078ec0ff */
[----:B------:R-:W-:-:S02]  /*1d00*/  IMAD.SHL.U32 R9, R4, 0x8, RZ ;  /* 0x0000000804097824 */ /* 0x000fc400078e00ff */
[----:B------:R-:W-:Y:S01]  /*1d10*/  IMAD R8, R7, 0x2, R3 ;  /* 0x0000000207087824 */ /* 0x000fe200078e0203 */
[----:B------:R-:W-:Y:S01]  /*1d20*/  SHF.R.U32.HI R7, RZ, 0x3, R5 ;  /* 0x00000003ff077819 */ /* 0x000fe20000011605 */
[----:B------:R-:W-:Y:S01]  /*1d30*/  IMAD R2, R4, 0x200, R2 ;  /* 0x0000020004027824 */ /* 0x000fe200078e0202 */
[----:B------:R-:W-:Y:S01]  /*1d40*/  LOP3.LUT R4, R5, 0x8, R9, 0xf8, !PT ;  /* 0x0000000805047812 */ /* 0x000fe200078ef809 */
[----:B------:R-:W-:Y:S01]  /*1d50*/  IMAD.IADD R237, R8, 0x1, R11 ;  /* 0x0000000108ed7824 */ /* 0x000fe200078e020b */
[----:B------:R-:W-:Y:S01]  /*1d60*/  LOP3.LUT R5, R7, R12, R5, 0x1e, !PT ;  /* 0x0000000c07057212 */ /* 0x000fe200078e1e05 */
[----:B------:R-:W-:Y:S01]  /*1d70*/  @!P3 IMAD.SHL.U32 R8, R32, 0x10, RZ ;  /* 0x000000102008b824 */ /* 0x000fe200078e00ff */
[----:B------:R-:W-:Y:S01]  /*1d80*/  LOP3.LUT R7, R4, R7, RZ, 0x3c, !PT ;  /* 0x0000000704077212 */ /* 0x000fe200078e3cff */
[----:B------:R-:W-:Y:S02]  /*1d90*/  IMAD.SHL.U32 R4, R15, 0x40, RZ ;  /* 0x000000400f047824 */ /* 0x000fe400078e00ff */
[----:B------:R-:W-:Y:S01]  /*1da0*/  IMAD.SHL.U32 R237, R237, 0x2, RZ ;  /* 0x00000002eded7824 */ /* 0x000fe200078e00ff */
[----:B------:R1:W-:Y:S02]  /*1db0*/  @!P3 LDGSTS.E.BYPASS.LTC128B.128 [R8+0x20280], [R20.64] ;  /* 0x202800001408bfae */ /* 0x0003e4000b901d54 */
[----:B------:R-:W-:-:S02]  /*1dc0*/  LOP3.LUT R4, R4, 0xfffffe00, RZ, 0xc0, !PT ;  /* 0xfffffe0004047812 */ /* 0x000fc400078ec0ff */
[----:B------:R-:W0:Y:S01]  /*1dd0*/  LDGDEPBAR ;  /* 0x00000000000079af */ /* 0x000e220000000000 */
[----:B------:R-:W-:Y:S02]  /*1de0*/  IADD3 R13, R237, 0x20480, RZ ;  /* 0x00020480ed0d7810 */ /* 0x000fe40007ffe0ff */
[-C--:B------:R-:W-:Y:S01]  /*1df0*/  IADD3 R217, R7, R4.reuse, R3 ;  /* 0x0000000407d97210 */ /* 0x080fe20007ffe003 */
[----:B------:R-:W0:Y:S01]  /*1e00*/  LDGDEPBAR ;  /* 0x00000000000079af */ /* 0x000e220000000000 */
[----:B------:R-:W-:Y:S02]  /*1e10*/  LOP3.LUT R220, R5, R4, RZ, 0xfc, !PT ;  /* 0x0000000405dc7212 */ /* 0x000fe400078efcff */
[----:B------:R-:W-:Y:S02]  /*1e20*/  IADD3 R4, R10, 0x10080, RZ ;  /* 0x000100800a047810 */ /* 0x000fe40007ffe0ff */
[----:B-1----:R-:W-:-:S05]  /*1e30*/  LOP3.LUT R8, R18, 0xffffffe0, RZ, 0xc0, !PT ;  /* 0xffffffe012087812 */ /* 0x002fca00078ec0ff */
[----:B------:R-:W-:-:S05]  /*1e40*/  IMAD.IADD R11, R32, 0x1, -R8 ;  /* 0x00000001200b7824 */ /* 0x000fca00078e0a08 */
[----:B------:R-:W-:-:S04]  /*1e50*/  SHF.R.S32.HI R3, RZ, 0x1f, R11 ;  /* 0x0000001fff037819 */ /* 0x000fc8000001140b */
[----:B------:R-:W-:Y:S02]  /*1e60*/  LEA.HI R7, R3, R11, RZ, 0x2 ;  /* 0x0000000b03077211 */ /* 0x000fe400078f10ff */
        /* <DEDUP_REMOVED lines=26> */
[----:B------:R1:W-:Y:S01]  /*2010*/  LDGSTS.E.BYPASS.LTC128B.128 [R10+0x1e080], [R4.64+0x80], !P0 ;  /* 0x1e080080040a7fae */ /* 0x0003e2000c101d54 */
[----:B------:R-:W-:-:S03]  /*2020*/  IADD3 R3, P0, R29, UR26, RZ ;  /* 0x0000001a1d037c10 */ /* 0x000fc6000ff1e0ff */
[----:B------:R2:W-:Y:S04]  /*2030*/  LDGSTS.E.BYPASS.LTC128B.128 [R10+0x1d080], [R8.64], !P2 ;  /* 0x1d080000080a7fae */ /* 0x0005e8000d101d54 */
[----:B------:R2:W-:Y:S01]  /*2040*/  LDGSTS.E.BYPASS.LTC128B.128 [R10+0x1f080], [R8.64+0x80], !P1 ;  /* 0x1f080080080a7fae */ /* 0x0005e2000c901d54 */
[----:B-1----:R-:W-:Y:S02]  /*2050*/  LEA.HI.X.SX32 R5, R12, R28, 0x1, P0 ;  /* 0x0000001c0c057211 */ /* 0x002fe400000f0eff */
[----:B------:R-:W-:-:S04]  /*2060*/  LEA R4, P0, R3, c[0x0][0x280], 0x2 ;  /* 0x0000a00003047a11 */ /* 0x000fc800078010ff */
[----:B------:R-:W-:Y:S01]  /*2070*/  LEA.HI.X R5, R3, c[0x0][0x284], R5, 0x2, P0 ;  /* 0x0000a10003057a11 */ /* 0x000fe200000f1405 */
[----:B------:R-:W-:Y:S05]  /*2080*/  @P3 BRA `(.L_x_1503) ;  /* 0x0000002000003947 */ /* 0x000fea0003800000 */
[----:B------:R-:W-:-:S05]  /*2090*/  SHF.L.U32 R3, R32, 0x4, RZ ;  /* 0x0000000420037819 */ /* 0x000fca00000006ff */
[----:B------:R1:W-:Y:S02]  /*20a0*/  LDGSTS.E.BYPASS.LTC128B.128 [R3+0x20380], [R4.64] ;  /* 0x2038000004037fae */ /* 0x0003e4000b901d54 */
.L_x_1503:
[----:B------:R-:W-:Y:S05]  /*20b0*/  BSYNC B0 ;  /* 0x0000000000007941 */ /* 0x000fea0003800000 */
.L_x_1502:
[----:B-1-3--:R-:W-:Y:S01]  /*20c0*/  SHF.R.S32.HI R3, RZ, 0x1f, R23 ;  /* 0x0000001fff037819 */ /* 0x00afe20000011417 */
[----:B------:R-:W-:Y:S01]  /*20d0*/  UMOV UR31, 0x1 ;  /* 0x00000001001f7882 */ /* 0x000fe20000000000 */
[----:B------:R-:W-:Y:S01]  /*20e0*/  LOP3.LUT R4, R7, 0x7ffffffc, RZ, 0xc0, !PT ;  /* 0x7ffffffc07047812 */ /* 0x000fe200078ec0ff */
[----:B------:R-:W-:Y:S01]  /*20f0*/  ULDC UR7, c[0x0][0x198] ;  /* 0x0000660000077ab9 */ /* 0x000fe20000000800 */
[----:B------:R-:W-:Y:S01]  /*2100*/  LEA.HI R3, R3, R23, RZ, 0x2 ;  /* 0x0000001703037211 */ /* 0x000fe200078f10ff */
[----:B------:R-:W-:Y:S01]  /*2110*/  UIADD3 UR7, -UR13, UR7, UR31 ;  /* 0x000000070d077290 */ /* 0x000fe2000fffe11f */
[----:B------:R-:W-:Y:S01]  /*2120*/  LOP3.LUT P0, RZ, R22, 0x4, RZ, 0xc0, !PT ;  /* 0x0000000416ff7812 */ /* 0x000fe2000780c0ff */
[----:B------:R-:W-:Y:S01]  /*2130*/  IMAD.IADD R4, R11, 0x1, -R4 ;  /* 0x000000010b047824 */ /* 0x000fe200078e0a04 */
[----:B------:R-:W-:Y:S01]  /*2140*/  LOP3.LUT R3, R3, 0x1ffffffc, RZ, 0xc0, !PT ;  /* 0x1ffffffc03037812 */ /* 0x000fe200078ec0ff */
[----:B------:R-:W-:Y:S01]  /*2150*/  ULDC UR6, c[0x0][0x2a0] ;  /* 0x0000a80000067ab9 */ /* 0x000fe20000000800 */
[----:B------:R-:W-:Y:S01]  /*2160*/  IADD3 R236, R237, 0x204c0, RZ ;  /* 0x000204c0edec7810 */ /* 0x000fe20007ffe0ff */
[----:B------:R-:W-:Y:S01]  /*2170*/  IMAD.U32 R248, RZ, RZ, UR7 ;  /* 0x00000007fff87e24 */ /* 0x000fe2000f8e00ff */
[----:B------:R-:W-:Y:S01]  /*2180*/  ULOP3.LUT UR6, URZ, UR6, URZ, 0x33, !UPT ;  /* 0x000000063f067292 */ /* 0x000fe2000f8e333f */
[----:B------:R-:W-:Y:S01]  /*2190*/  IMAD.IADD R3, R23, 0x1, -R3 ;  /* 0x0000000117037824 */ /* 0x000fe200078e0a03 */
[----:B------:R-:W-:Y:S01]  /*21a0*/  LOP3.LUT P1, RZ, R0, 0x2, RZ, 0xc0, !PT ;  /* 0x0000000200ff7812 */ /* 0x000fe2000782c0ff */
[----:B------:R-:W-:Y:S01]  /*21b0*/  IMAD.SHL.U32 R210, R2, 0x2, RZ ;  /* 0x0000000202d27824 */ /* 0x000fe200078e00ff */
[----:B------:R-:W-:Y:S01]  /*21c0*/  SHF.R.S32.HI R33, RZ, 0x1f, R32 ;  /* 0x0000001fff217819 */ /* 0x000fe20000011420 */
[----:B------:R-:W-:Y:S01]  /*21d0*/  IMAD R3, R3, 0x4, R4 ;  /* 0x0000000403037824 */ /* 0x000fe200078e0204 */
[----:B------:R-:W0:Y:S01]  /*21e0*/  LDGDEPBAR ;  /* 0x00000000000079af */ /* 0x000e220000000000 */
[----:B------:R-:W-:Y:S01]  /*21f0*/  @P0 IADD3 R236, R13, -0x40, RZ ;  /* 0xffffffc00dec0810 */ /* 0x000fe20007ffe0ff */
[----:B------:R-:W-:Y:S01]  /*2200*/  IMAD.IADD R209, R215, 0x1, R2 ;  /* 0x00000001d7d17824 */ /* 0x000fe200078e0202 */
[----:B------:R-:W-:Y:S01]  /*2210*/  LOP3.LUT P0, RZ, R0, 0x4, RZ, 0xc0, !PT ;  /* 0x0000000400ff7812 */ /* 0x000fe2000780c0ff */
[----:B------:R-:W-:Y:S01]  /*2220*/  IMAD.SHL.U32 R252, R3, 0x2, RZ ;  /* 0x0000000203fc7824 */ /* 0x000fe200078e00ff */
[----:B------:R-:W1:Y:S01]  /*2230*/  S2UR UR23, SR_CTAID.Y ;  /* 0x00000000001779c3 */ /* 0x000e620000002600 */
[----:B------:R-:W-:Y:S01]  /*2240*/  IMAD.SHL.U32 R213, R6, 0x2, RZ ;  /* 0x0000000206d57824 */ /* 0x000fe200078e00ff */
[----:B------:R-:W-:Y:S01]  /*2250*/  SEL R219, R219, 0xffffffe0, !P0 ;  /* 0xffffffe0dbdb7807 */ /* 0x000fe20004000000 */
[----:B------:R-:W-:Y:S01]  /*2260*/  IMAD.MOV.U32 R218, RZ, RZ, 0x40 ;  /* 0x00000040ffda7424 */ /* 0x000fe200078e00ff */
[----:B------:R-:W-:Y:S01]  /*2270*/  IADD3 R248, R248, -c[0x0][0x168], -R252 ;  /* 0x80005a00f8f87a10 */ /* 0x000fe20007ffe8fc */
[----:B------:R-:W-:Y:S01]  /*2280*/  IMAD R214, R214, 0x2, R213 ;  /* 0x00000002d6d67824 */ /* 0x000fe200078e02d5 */
[----:B------:R-:W-:Y:S01]  /*2290*/  SEL R221, R221, 0xfffffff0, !P1 ;  /* 0xfffffff0dddd7807 */ /* 0x000fe20004800000 */
[----:B------:R-:W-:Y:S01]  /*22a0*/  IMAD.IADD R222, R217, 0x1, R219 ;  /* 0x00000001d9de7824 */ /* 0x000fe200078e02db */
[C---:B------:R-:W-:Y:S01]  /*22b0*/  IADD3 R2, R248.reuse, c[0x0][0x2a4], RZ ;  /* 0x0000a900f8027a10 */ /* 0x040fe20007ffe0ff */
[----:B------:R-:W-:Y:S01]  /*22c0*/  IMAD R216, R215, 0x2, R213 ;  /* 0x00000002d7d87824 */ /* 0x000fe200078e02d5 */
[----:B------:R-:W-:Y:S01]  /*22d0*/  IADD3 R0, R248, UR6, RZ ;  /* 0x00000006f8007c10 */ /* 0x000fe2000fffe0ff */
[----:B------:R-:W-:Y:S01]  /*22e0*/  CS2R R178, SRZ ;  /* 0x0000000000b27805 */ /* 0x000fe2000001ff00 */
[----:B------:R-:W-:Y:S01]  /*22f0*/  CS2R R176, SRZ ;  /* 0x0000000000b07805 */ /* 0x000fe2000001ff00 */
[----:B------:R3:W-:Y:S01]  /*2300*/  STL [R1+0x34], R2 ;  /* 0x0000340201007387 */ /* 0x0007e20000100800 */
[----:B------:R-:W-:Y:S01]  /*2310*/  CS2R R174, SRZ ;  /* 0x0000000000ae7805 */ /* 0x000fe2000001ff00 */
[----:B------:R-:W-:Y:S01]  /*2320*/  CS2R R172, SRZ ;  /* 0x0000000000ac7805 */ /* 0x000fe2000001ff00 */
[----:B------:R-:W-:Y:S01]  /*2330*/  CS2R R170, SRZ ;  /* 0x0000000000aa7805 */ /* 0x000fe2000001ff00 */
[----:B------:R3:W-:Y:S01]  /*2340*/  STL [R1], R0 ;  /* 0x0000000001007387 */ /* 0x0007e20000100800 */
[----:B------:R-:W-:Y:S01]  /*2350*/  CS2R R168, SRZ ;  /* 0x0000000000a87805 */ /* 0x000fe2000001ff00 */
[----:B------:R-:W-:Y:S01]  /*2360*/  CS2R R166, SRZ ;  /* 0x0000000000a67805 */ /* 0x000fe2000001ff00 */
        /* <DEDUP_REMOVED lines=58> */
[----:B------:R-:W-:Y:S01]  /*2710*/  IMAD.SHL.U32 R209, R209, 0x2, RZ ;  /* 0x00000002d1d17824 */ /* 0x000fe200078e00ff */
[----:B------:R-:W-:Y:S01]  /*2720*/  SEL R218, R218, 0xffffffc0, !P0 ;  /* 0xffffffc0dada7807 */ /* 0x000fe20004000000 */
[----:B------:R-:W-:Y:S01]  /*2730*/  IMAD R215, R215, 0x2, R214 ;  /* 0x00000002d7d77824 */ /* 0x000fe200078e02d6 */
[----:B------:R-:W-:Y:S01]  /*2740*/  ULDC UR30, c[0x0][0x2a8] ;  /* 0x0000aa00001e7ab9 */ /* 0x000fe20000000800 */
[----:B------:R-:W-:Y:S01]  /*2750*/  IMAD.IADD R224, R217, 0x1, R221 ;  /* 0x00000001d9e07824 */ /* 0x000fe200078e02dd */
[----:B------:R-:W-:Y:S01]  /*2760*/  ULDC UR24, c[0x0][0x2a0] ;  /* 0x0000a80000187ab9 */ /* 0x000fe20000000800 */
[----:B------:R-:W-:Y:S01]  /*2770*/  IMAD.IADD R223, R221, 0x1, R222 ;  /* 0x00000001dddf7824 */ /* 0x000fe200078e02de */
[----:B------:R-:W-:Y:S01]  /*2780*/  ULDC UR15, c[0x0][0x290] ;  /* 0x0000a400000f7ab9 */ /* 0x000fe20000000800 */
[----:B------:R-:W-:Y:S01]  /*2790*/  IADD3 R249, -R252, UR25, RZ ;  /* 0x00000019fcf97c10 */ /* 0x000fe2000fffe1ff */
[----:B------:R-:W-:-:S02]  /*27a0*/  USHF.L.U64.HI UR26, UR4, 0x5, UR5 ;  /* 0x00000005041a7899 */ /* 0x000fc40008010205 */
[----:B------:R-:W-:Y:S02]  /*27b0*/  USHF.L.U32 UR27, UR4, 0x5, URZ ;  /* 0x00000005041b7899 */ /* 0x000fe4000800063f */
[----:B------:R-:W-:Y:S02]  /*27c0*/  UMOV UR29, 0x1 ;  /* 0x00000001001d7882 */ /* 0x000fe40000000000 */
[----:B------:R-:W-:Y:S02]  /*27d0*/  UMOV UR4, URZ ;  /* 0x0000003f00047c82 */ /* 0x000fe40008000000 */
[----:B------:R-:W-:Y:S02]  /*27e0*/  UMOV UR28, URZ ;  /* 0x0000003f001c7c82 */ /* 0x000fe40008000000 */
[----:B------:R-:W-:Y:S02]  /*27f0*/  USHF.L.U32 UR16, UR10, 0x7, URZ ;  /* 0x000000070a107899 */ /* 0x000fe4000800063f */
[----:B------:R-:W-:-:S02]  /*2800*/  UISETP.GT.AND UP5, UPT, UR10, -0x1, UPT ;  /* 0xffffffff0a00788c */ /* 0x000fc4000bfa4270 */
[----:B------:R-:W-:Y:S02]  /*2810*/  USHF.R.S32.HI UR5, URZ, 0x1f, UR11 ;  /* 0x0000001f3f057899 */ /* 0x000fe4000801140b */
[----:B------:R-:W-:Y:S02]  /*2820*/  UISETP.LE.AND UP4, UPT, UR31, UR30, UPT ;  /* 0x0000001e1f00728c */ /* 0x000fe4000bf83270 */
[----:B------:R-:W-:Y:S02]  /*2830*/  ULOP3.LUT UR24, URZ, UR24, URZ, 0x33, !UPT ;  /* 0x000000183f187292 */ /* 0x000fe4000f8e333f */
[----:B------:R-:W-:Y:S02]  /*2840*/  UIMAD UR15, UR11, UR15, URZ ;  /* 0x0000000f0b0f72a4 */ /* 0x000fe4000f8e023f */
[----:B-1-3--:R-:W-:Y:S02]  /*2850*/  ULDC UR25, c[0x0][0x168] ;  /* 0x00005a0000197ab9 */ /* 0x00afe40000000800 */
.L_x_1522:
[----:B------:R-:W-:Y:S04]  /*2860*/  DEPBAR.LE SB0, 0x1 ;  /* 0x000080400000791a */ /* 0x000fe80000000000 */
[----:B------:R-:W-:Y:S01]  /*2870*/  BAR.SYNC.DEFER_BLOCKING 0x0 ;  /* 0x0000000000007b1d */ /* 0x000fe20000010000 */
[----:B------:R-:W-:Y:S01]  /*2880*/  IMAD.U32 R0, RZ, RZ, UR4 ;  /* 0x00000004ff007e24 */ /* 0x000fe2000f8e00ff */
[----:B------:R-:W-:Y:S02]  /*2890*/  MOV R20, UR4 ;  /* 0x0000000400147c02 */ /* 0x000fe40008000f00 */
[----:B------:R-:W-:Y:S01]  /*28a0*/  PLOP3.LUT P0, PT, PT, PT, UP4, 0x40, 0x0 ;  /* 0x000000000000781c */ /* 0x000fe20003f0e848 */
[C---:B------:R-:W-:Y:S02]  /*28b0*/  IMAD R208, R0.reuse, 0x2000, R217 ;  /* 0x0000200000d07824 */ /* 0x040fe400078e02d9 */
[C---:B------:R-:W-:Y:S02]  /*28c0*/  IMAD R2, R0.reuse, 0x2000, R221 ;  /* 0x0000200000027824 */ /* 0x040fe400078e02dd */
[----:B------:R-:W-:Y:S01]  /*28d0*/  IMAD R0, R0, 0x2000, R224 ;  /* 0x0000200000007824 */ /* 0x000fe200078e02e0 */
[----:B------:R-:W-:Y:S01]  /*28e0*/  SHF.L.U32 R204, R208, 0x1, RZ ;  /* 0x00000001d0cc7819 */ /* 0x000fe200000006ff */
[--C-:B------:R-:W-:Y:S01]  /*28f0*/  IMAD R20, R20, 0x2000, R219.reuse ;  /* 0x0000200014147824 */ /* 0x100fe200078e02db */
[C---:B------:R-:W-:Y:S01]  /*2900*/  IADD3 R3, R217.reuse, R2, RZ ;  /* 0x00000002d9037210 */ /* 0x040fe20007ffe0ff */
[----:B------:R-:W-:Y:S02]  /*2910*/  IMAD.SHL.U32 R0, R0, 0x2, RZ ;  /* 0x0000000200007824 */ /* 0x000fe400078e00ff */
[----:B------:R-:W-:Y:S01]  /*2920*/  IMAD.IADD R24, R217, 0x1, R20 ;  /* 0x00000001d9187824 */ /* 0x000fe200078e0214 */
[----:B------:R-:W-:Y:S02]  /*2930*/  SHF.L.U32 R205, R3, 0x1, RZ ;  /* 0x0000000103cd7819 */ /* 0x000fe400000006ff */
[----:B------:R-:W-:Y:S01]  /*2940*/  MOV R3, UR4 ;  /* 0x0000000400037c02 */ /* 0x000fe20008000f00 */
[----:B------:R-:W-:Y:S03]  /*2950*/  IMAD.SHL.U32 R206, R24, 0x2, RZ ;  /* 0x0000000218ce7824 */ /* 0x000fe600078e00ff */
[----:B------:R-:W-:Y:S01]  /*2960*/  LEA R3, R3, R222, 0xd ;  /* 0x000000de03037211 */ /* 0x000fe200078e68ff */
[----:B------:R-:W-:Y:S03]  /*2970*/  LDSM.16.M88.4 R16, [R213+0x80] ;  /* 0x00008000d510783b */ /* 0x000fe60000000200 */
[----:B------:R-:W-:Y:S03]  /*2980*/  SHF.L.U32 R3, R3, 0x1, RZ ;  /* 0x0000000103037819 */ /* 0x000fe600000006ff */
[----:B------:R-:W1:Y:S06]  /*2990*/  LDSM.16.M88.4 R32, [R204+0x10080] ;  /* 0x01008000cc20783b */ /* 0x000e6c0000000200 */
[----:B------:R-:W3:Y:S06]  /*29a0*/  LDSM.16.M88.4 R28, [R204+0x11080] ;  /* 0x01108000cc1c783b */ /* 0x000eec0000000200 */
[----:B------:R-:W4:Y:S06]  /*29b0*/  LDSM.16.M88.4 R36, [R213+0x2080] ;  /* 0x00208000d524783b */ /* 0x000f2c0000000200 */
[----:B------:R-:W5:Y:S06]  /*29c0*/  LDL R211, [R1+0x34] ;  /* 0x0000340001d37983 */ /* 0x000f6c0000100800 */
[----:B------:R-:W-:Y:S06]  /*29d0*/  LDSM.16.M88.4 R44, [R214+0x80] ;  /* 0x00008000d62c783b */ /* 0x000fec0000000200 */
[----:B--2---:R-:W2:Y:S06]  /*29e0*/  LDL R226, [R1] ;  /* 0x0000000001e27983 */ /* 0x004eac0000100800 */
[----:B------:R-:W4:Y:S01]  /*29f0*/  LDSM.16.M88.4 R40, [R205+0x10080] ;  /* 0x01008000cd28783b */ /* 0x000f220000000200 */
[-C--:B-1----:R-:W-:Y:S05]  /*2a00*/  HMMA.16816.F32 R4, R32, R16.reuse, RZ ;  /* 0x000000102004723c */ /* 0x082fea00000018ff */
[----:B------:R-:W1:Y:S03]  /*2a10*/  LDSM.16.M88.4 R48, [R0+0x11080] ;  /* 0x011080000030783b */ /* 0x000e660000000200 */
[C---:B---3--:R-:W-:Y:S03]  /*2a20*/  HMMA.16816.F32 R8, R28.reuse, R16, RZ ;  /* 0x000000101c08723c */ /* 0x048fe600000018ff */
[----:B------:R-:W3:Y:S06]  /*2a30*/  LDSM.16.M88.4 R180, [R214+0x2080] ;  /* 0x00208000d6b4783b */ /* 0x000eec0000000200 */
[----:B------:R-:W-:Y:S01]  /*2a40*/  LDSM.16.M88.4 R188, [R216+0x80] ;  /* 0x00008000d8bc783b */ /* 0x000fe20000000200 */
[-C--:B------:R-:W-:Y:S05]  /*2a50*/  HMMA.16816.F32 R12, R28, R18.reuse, RZ ;  /* 0x000000121c0c723c */ /* 0x080fea00000018ff */
[----:B------:R-:W1:Y:S03]  /*2a60*/  LDSM.16.M88.4 R184, [R206+0x10080] ;  /* 0x01008000ceb8783b */ /* 0x000e660000000200 */
[C---:B------:R-:W-:Y:S03]  /*2a70*/  HMMA.16816.F32 R16, R32.reuse, R18, RZ ;  /* 0x000000122010723c */ /* 0x040fe600000018ff */
[----:B------:R-:W1:Y:S05]  /*2a80*/  LDSM.16.M88.4 R192, [R3+0x11080] ;  /* 0x0110800003c0783b */ /* 0x000e6a0000000200 */
[-C--:B----4-:R-:W-:Y:S01]  /*2a90*/  HMMA.16816.F32 R20, R32, R36.reuse, RZ ;  /* 0x000000242014723c */ /* 0x090fe200000018ff */
[----:B------:R-:W-:Y:S06]  /*2aa0*/  LDSM.16.M88.4 R196, [R215+0x80] ;  /* 0x00008000d7c4783b */ /* 0x000fec0000000200 */
[----:B------:R-:W4:Y:S01]  /*2ab0*/  LDL R212, [R1+0x4] ;  /* 0x0000040001d47983 */ /* 0x000f220000100800 */
[C---:B------:R-:W-:Y:S07]  /*2ac0*/  HMMA.16816.F32 R24, R28.reuse, R36, RZ ;  /* 0x000000241c18723c */ /* 0x040fee00000018ff */
[----:B------:R-:W-:Y:S01]  /*2ad0*/  IMAD.U32 R36, RZ, RZ, UR4 ;  /* 0x00000004ff247e24 */ /* 0x000fe2000f8e00ff */
[-C--:B------:R-:W-:Y:S08]  /*2ae0*/  HMMA.16816.F32 R28, R28, R38.reuse, RZ ;  /* 0x000000261c1c723c */ /* 0x080ff000000018ff */
[----:B------:R-:W-:Y:S08]  /*2af0*/  HMMA.16816.F32 R32, R32, R38, RZ ;  /* 0x000000262020723c */ /* 0x000ff000000018ff */
[-C--:B------:R-:W-:Y:S08]  /*2b00*/  HMMA.16816.F32 R4, R40, R44.reuse, R4 ;  /* 0x0000002c2804723c */ /* 0x080ff00000001804 */
[C---:B-1----:R-:W-:Y:S07]  /*2b10*/  HMMA.16816.F32 R8, R48.reuse, R44, R8 ;  /* 0x0000002c3008723c */ /* 0x042fee0000001808 */
[----:B------:R-:W-:Y:S01]  /*2b20*/  IADD3 R44, R217, R2, R219 ;  /* 0x00000002d92c7210 */ /* 0x000fe20007ffe0db */
[-C--:B------:R-:W-:Y:S04]  /*2b30*/  HMMA.16816.F32 R12, R48, R46.reuse, R12 ;  /* 0x0000002e300c723c */ /* 0x080fe8000000180c */
[----:B------:R-:W-:Y:S01]  /*2b40*/  LEA R2, R36, R223, 0xd ;  /* 0x000000df24027211 */ /* 0x000fe200078e68ff */
[----:B------:R-:W-:Y:S01]  /*2b50*/  IMAD.SHL.U32 R207, R44, 0x2, RZ ;  /* 0x000000022ccf7824 */ /* 0x000fe200078e00ff */
[----:B------:R-:W1:Y:S02]  /*2b60*/  LDSM.16.M88.4 R36, [R216+0x2080] ;  /* 0x00208000d824783b */ /* 0x000e640000000200 */
[C---:B------:R-:W-:Y:S04]  /*2b70*/  HMMA.16816.F32 R16, R40.reuse, R46, R16 ;  /* 0x0000002e2810723c */ /* 0x040fe80000001810 */
[----:B------:R-:W1:Y:S01]  /*2b80*/  LDSM.16.M88.4 R44, [R207+0x10080] ;  /* 0x01008000cf2c783b */ /* 0x000e620000000200 */
[----:B------:R-:W-:Y:S03]  /*2b90*/  SHF.L.U32 R2, R2, 0x1, RZ ;  /* 0x0000000102027819 */ /* 0x000fe600000006ff */
[-C--:B---3--:R-:W-:Y:S02]  /*2ba0*/  HMMA.16816.F32 R20, R40, R180.reuse, R20 ;  /* 0x000000b42814723c */ /* 0x088fe40000001814 */
[----:B------:R-:W3:Y:S06]  /*2bb0*/  LDSM.16.M88.4 R200, [R2+0x11080] ;  /* 0x0110800002c8783b */ /* 0x000eec0000000200 */
[C---:B------:R-:W-:Y:S08]  /*2bc0*/  HMMA.16816.F32 R24, R48.reuse, R180, R24 ;  /* 0x000000b43018723c */ /* 0x040ff00000001818 */
[-C--:B------:R-:W-:Y:S01]  /*2bd0*/  HMMA.16816.F32 R28, R48, R182.reuse, R28 ;  /* 0x000000b6301c723c */ /* 0x080fe2000000181c */
[----:B------:R-:W-:Y:S07]  /*2be0*/  LDSM.16.M88.4 R48, [R204+0x12080] ;  /* 0x01208000cc30783b */ /* 0x000fee0000000200 */
[----:B------:R-:W-:Y:S01]  /*2bf0*/  HMMA.16816.F32 R32, R40, R182, R32 ;  /* 0x000000b62820723c */ /* 0x000fe20000001820 */
[----:B------:R-:W3:Y:S06]  /*2c00*/  LDSM.16.M88.4 R40, [R215+0x2080] ;  /* 0x00208000d728783b */ /* 0x000eec0000000200 */
[----:B------:R-:W3:Y:S01]  /*2c10*/  LDSM.16.M88.4 R180, [R213+0x4080] ;  /* 0x00408000d5b4783b */ /* 0x000ee20000000200 */
[-C--:B------:R-:W-:Y:S08]  /*2c20*/  HMMA.16816.F32 R4, R184, R188.reuse, R4 ;  /* 0x000000bcb804723c */ /* 0x080ff00000001804 */
[C---:B------:R-:W-:Y:S08]  /*2c30*/  HMMA.16816.F32 R8, R192.reuse, R188, R8 ;  /* 0x000000bcc008723c */ /* 0x040ff00000001808 */
[-C--:B------:R-:W-:Y:S08]  /*2c40*/  HMMA.16816.F32 R12, R192, R190.reuse, R12 ;  /* 0x000000bec00c723c */ /* 0x080ff0000000180c */
[C---:B------:R-:W-:Y:S01]  /*2c50*/  HMMA.16816.F32 R16, R184.reuse, R190, R16 ;  /* 0x000000beb810723c */ /* 0x040fe20000001810 */
[----:B------:R-:W3:Y:S07]  /*2c60*/  LDSM.16.M88.4 R188, [R204+0x13080] ;  /* 0x01308000ccbc783b */ /* 0x000eee0000000200 */
[-C--:B-1----:R-:W-:Y:S08]  /*2c70*/  HMMA.16816.F32 R20, R184, R36.reuse, R20 ;  /* 0x00000024b814723c */ /* 0x082ff00000001814 */
[C---:B------:R-:W-:Y:S08]  /*2c80*/  HMMA.16816.F32 R24, R192.reuse, R36, R24 ;  /* 0x00000024c018723c */ /* 0x040ff00000001818 */
[-C--:B------:R-:W-:Y:S01]  /*2c90*/  HMMA.16816.F32 R28, R192, R38.reuse, R28 ;  /* 0x00000026c01c723c */ /* 0x080fe2000000181c */
[----:B------:R-:W-:Y:S07]  /*2ca0*/  LDSM.16.M88.4 R192, [R214+0x4080] ;  /* 0x00408000d6c0783b */ /* 0x000fee0000000200 */
[----:B------:R-:W-:Y:S01]  /*2cb0*/  HMMA.16816.F32 R32, R184, R38, R32 ;  /* 0x00000026b820723c */ /* 0x000fe20000001820 */
[----:B------:R-:W1:Y:S06]  /*2cc0*/  LDSM.16.M88.4 R36, [R213+0x6080] ;  /* 0x00608000d524783b */ /* 0x000e6c0000000200 */
[----:B------:R-:W1:Y:S01]  /*2cd0*/  LDSM.16.M88.4 R184, [R0+0x12080] ;  /* 0x0120800000b8783b */ /* 0x000e620000000200 */
[-C--:B------:R-:W-:Y:S08]  /*2ce0*/  HMMA.16816.F32 R4, R44, R196.reuse, R4 ;  /* 0x000000c42c04723c */ /* 0x080ff00000001804 */
[C---:B---3--:R-:W-:Y:S08]  /*2cf0*/  HMMA.16816.F32 R8, R200.reuse, R196, R8 ;  /* 0x000000c4c808723c */ /* 0x048ff00000001808 */
[-C--:B------:R-:W-:Y:S08]  /*2d00*/  HMMA.16816.F32 R12, R200, R198.reuse, R12 ;  /* 0x000000c6c80c723c */ /* 0x080ff0000000180c */
[C---:B------:R-:W-:Y:S01]  /*2d10*/  HMMA.16816.F32 R16, R44.reuse, R198, R16 ;  /* 0x000000c62c10723c */ /* 0x040fe20000001810 */
[----:B------:R3:W1:Y:S07]  /*2d20*/  LDSM.16.M88.4 R196, [R0+0x13080] ;  /* 0x0130800000c4783b */ /* 0x00066e0000000200 */
[-C--:B------:R-:W-:Y:S08]  /*2d30*/  HMMA.16816.F32 R20, R44, R40.reuse, R20 ;  /* 0x000000282c14723c */ /* 0x080ff00000001814 */
[C---:B------:R-:W-:Y:S08]  /*2d40*/  HMMA.16816.F32 R24, R200.reuse, R40, R24 ;  /* 0x00000028c818723c */ /* 0x040ff00000001818 */
[-C--:B------:R-:W-:Y:S01]  /*2d50*/  HMMA.16816.F32 R28, R200, R42.reuse, R28 ;  /* 0x0000002ac81c723c */ /* 0x080fe2000000181c */
[----:B------:R-:W-:Y:S03]  /*2d60*/  LDSM.16.M88.4 R200, [R3+0x13080] ;  /* 0x0130800003c8783b */ /* 0x000fe60000000200 */
[----:B---3--:R-:W-:Y:S04]  /*2d70*/  IMAD.U32 R0, RZ, RZ, UR4 ;  /* 0x00000004ff007e24 */ /* 0x008fe8000f8e00ff */
[----:B------:R-:W-:Y:S01]  /*2d80*/  HMMA.16816.F32 R32, R44, R42, R32 ;  /* 0x0000002a2c20723c */ /* 0x000fe20000001820 */
[----:B------:R-:W3:Y:S06]  /*2d90*/  LDSM.16.M88.4 R40, [R214+0x6080] ;  /* 0x00608000d628783b */ /* 0x000eec0000000200 */
[----:B------:R-:W-:Y:S01]  /*2da0*/  LDSM.16.M88.4 R44, [R3+0x12080] ;  /* 0x01208000032c783b */ /* 0x000fe20000000200 */
[-C--:B------:R-:W-:Y:S08]  /*2db0*/  HMMA.16816.F32 R4, R48, R180.reuse, R4 ;  /* 0x000000b43004723c */ /* 0x080ff00000001804 */
[C---:B------:R-:W-:Y:S08]  /*2dc0*/  HMMA.16816.F32 R8, R188.reuse, R180, R8 ;  /* 0x000000b4bc08723c */ /* 0x040ff00000001808 */
[-C--:B------:R-:W-:Y:S08]  /*2dd0*/  HMMA.16816.F32 R12, R188, R182.reuse, R12 ;  /* 0x000000b6bc0c723c */ /* 0x080ff0000000180c */
[C---:B------:R-:W-:Y:S01]  /*2de0*/  HMMA.16816.F32 R16, R48.reuse, R182, R16 ;  /* 0x000000b63010723c */ /* 0x040fe20000001810 */
[----:B------:R-:W2:Y:S07]  /*2df0*/  LDSM.16.M88.4 R180, [R216+0x4080] ;  /* 0x00408000d8b4783b */ /* 0x000eae0000000200 */
[-C--:B-1----:R-:W-:Y:S08]  /*2e00*/  HMMA.16816.F32 R20, R48, R36.reuse, R20 ;  /* 0x000000243014723c */ /* 0x082ff00000001814 */
[C---:B------:R-:W-:Y:S08]  /*2e10*/  HMMA.16816.F32 R24, R188.reuse, R36, R24 ;  /* 0x00000024bc18723c */ /* 0x040ff00000001818 */
[-C--:B------:R-:W-:Y:S08]  /*2e20*/  HMMA.16816.F32 R28, R188, R38.reuse, R28 ;  /* 0x00000026bc1c723c */ /* 0x080ff0000000181c */
[----:B------:R-:W-:Y:S01]  /*2e30*/  HMMA.16816.F32 R32, R48, R38, R32 ;  /* 0x000000263020723c */ /* 0x000fe20000001820 */
[----:B------:R-:W1:Y:S06]  /*2e40*/  LDSM.16.M88.4 R36, [R216+0x6080] ;  /* 0x00608000d824783b */ /* 0x000e6c0000000200 */
[----:B------:R-:W-:Y:S01]  /*2e50*/  LDSM.16.M88.4 R48, [R215+0x4080] ;  /* 0x00408000d730783b */ /* 0x000fe20000000200 */
[-C--:B------:R-:W-:Y:S08]  /*2e60*/  HMMA.16816.F32 R4, R184, R192.reuse, R4 ;  /* 0x000000c0b804723c */ /* 0x080ff00000001804 */
[C---:B------:R-:W-:Y:S08]  /*2e70*/  HMMA.16816.F32 R8, R196.reuse, R192, R8 ;  /* 0x000000c0c408723c */ /* 0x040ff00000001808 */
[-C--:B------:R-:W-:Y:S04]  /*2e80*/  HMMA.16816.F32 R12, R196, R194.reuse, R12 ;  /* 0x000000c2c40c723c */ /* 0x080fe8000000180c */
[----:B----4-:R-:W-:Y:S04]  /*2e90*/  LEA R0, R0, R212, 0x6 ;  /* 0x000000d400007211 */ /* 0x010fe800078e30ff */
[C---:B------:R-:W-:Y:S04]  /*2ea0*/  HMMA.16816.F32 R16, R184.reuse, R194, R16 ;  /* 0x000000c2b810723c */ /* 0x040fe80000001810 */
[----:B------:R-:W-:Y:S01]  /*2eb0*/  IMAD.SHL.U32 R228, R0, 0x4, RZ ;  /* 0x0000000400e47824 */ /* 0x000fe200078e00ff */
[----:B------:R-:W-:Y:S03]  /*2ec0*/  MOV R0, UR12 ;  /* 0x0000000c00007c02 */ /* 0x000fe60008000f00 */
[-C--:B---3--:R-:W-:Y:S01]  /*2ed0*/  HMMA.16816.F32 R20, R184, R40.reuse, R20 ;  /* 0x00000028b814723c */ /* 0x088fe20000001814 */
[----:B------:R-:W-:Y:S03]  /*2ee0*/  LDS R225, [R228+0x20080] ;  /* 0x02008000e4e17984 */ /* 0x000fe60000000800 */
[----:B------:R-:W-:Y:S04]  /*2ef0*/  IMAD R0, R0, 0x40, R212 ;  /* 0x0000004000007824 */ /* 0x000fe800078e02d4 */
[C---:B------:R-:W-:Y:S04]  /*2f00*/  HMMA.16816.F32 R24, R196.reuse, R40, R24 ;  /* 0x00000028c418723c */ /* 0x040fe80000001818 */
[C---:B-----5:R-:W-:Y:S01]  /*2f10*/  IADD3 R212, R0.reuse, R211, RZ ;  /* 0x000000d300d47210 */ /* 0x060fe20007ffe0ff */
[----:B--2---:R-:W-:Y:S03]  /*2f20*/  IMAD.IADD R211, R0, 0x1, R226 ;  /* 0x0000000100d37824 */ /* 0x004fe600078e02e2 */
[-C--:B------:R-:W-:Y:S04]  /*2f30*/  HMMA.16816.F32 R28, R196, R42.reuse, R28 ;  /* 0x0000002ac41c723c */ /* 0x080fe8000000181c */
[----:B------:R-:W-:Y:S04]  /*2f40*/  IMNMX R212, R249, R212, PT ;  /* 0x000000d4f9d47217 */ /* 0x000fe80003800200 */
[----:B------:R-:W-:Y:S01]  /*2f50*/  HMMA.16816.F32 R32, R184, R42, R32 ;  /* 0x0000002ab820723c */ /* 0x000fe20000001820 */
[----:B------:R-:W2:Y:S06]  /*2f60*/  LDSM.16.M88.4 R40, [R2+0x12080] ;  /* 0x012080000228783b */ /* 0x000eac0000000200 */
[----:B------:R-:W3:Y:S01]  /*2f70*/  LDSM.16.M88.4 R184, [R2+0x13080] ;  /* 0x0130800002b8783b */ /* 0x000ee20000000200 */
[-C--:B------:R-:W-:Y:S08]  /*2f80*/  HMMA.16816.F32 R4, R44, R180.reuse, R4 ;  /* 0x000000b42c04723c */ /* 0x080ff00000001804 */
[C---:B------:R-:W-:Y:S08]  /*2f90*/  HMMA.16816.F32 R8, R200.reuse, R180, R8 ;  /* 0x000000b4c808723c */ /* 0x040ff00000001808 */
[-C--:B------:R-:W-:Y:S08]  /*2fa0*/  HMMA.16816.F32 R12, R200, R182.reuse, R12 ;  /* 0x000000b6c80c723c */ /* 0x080ff0000000180c */
[C---:B------:R-:W-:Y:S01]  /*2fb0*/  HMMA.16816.F32 R16, R44.reuse, R182, R16 ;  /* 0x000000b62c10723c */ /* 0x040fe20000001810 */
[----:B------:R-:W4:Y:S07]  /*2fc0*/  LDSM.16.M88.4 R180, [R215+0x6080] ;  /* 0x00608000d7b4783b */ /* 0x000f2e0000000200 */
[-C--:B-1----:R-:W-:Y:S08]  /*2fd0*/  HMMA.16816.F32 R20, R44, R36.reuse, R20 ;  /* 0x000000242c14723c */ /* 0x082ff00000001814 */
[C---:B------:R-:W-:Y:S08]  /*2fe0*/  HMMA.16816.F32 R24, R200.reuse, R36, R24 ;  /* 0x00000024c818723c */ /* 0x040ff00000001818 */
[-C--:B------:R-:W-:Y:S01]  /*2ff0*/  HMMA.16816.F32 R28, R200, R38.reuse, R28 ;  /* 0x00000026c81c723c */ /* 0x080fe2000000181c */
[----:B------:R1:W1:Y:S06]  /*3000*/  LDS R200, [R228+0x200a0] ;  /* 0x0200a000e4c87984 */ /* 0x00026c0000000800 */
[----:B------:R1:W1:Y:S01]  /*3010*/  LDS R201, [R228+0x20100] ;  /* 0x02010000e4c97984 */ /* 0x0002620000000800 */
[----:B------:R-:W-:Y:S05]  /*3020*/  HMMA.16816.F32 R32, R44, R38, R32 ;  /* 0x000000262c20723c */ /* 0x000fea0000001820 */
[----:B------:R1:W1:Y:S03]  /*3030*/  LDS R202, [R228+0x20120] ;  /* 0x02012000e4ca7984 */ /* 0x0002660000000800 */
[-C--:B--2---:R-:W-:Y:S08]  /*3040*/  HMMA.16816.F32 R4, R40, R48.reuse, R4 ;  /* 0x000000302804723c */ /* 0x084ff00000001804 */
[C---:B---3--:R-:W-:Y:S08]  /*3050*/  HMMA.16816.F32 R8, R184.reuse, R48, R8 ;  /* 0x00000030b808723c */ /* 0x048ff00000001808 */
[-C--:B------:R-:W-:Y:S08]  /*3060*/  HMMA.16816.F32 R12, R184, R50.reuse, R12 ;  /* 0x00000032b80c723c */ /* 0x080ff0000000180c */
[C---:B------:R-:W-:Y:S08]  /*3070*/  HMMA.16816.F32 R16, R40.reuse, R50, R16 ;  /* 0x000000322810723c */ /* 0x040ff00000001810 */
[-C--:B----4-:R-:W-:Y:S08]  /*3080*/  HMMA.16816.F32 R20, R40, R180.reuse, R20 ;  /* 0x000000b42814723c */ /* 0x090ff00000001814 */
[C---:B------:R-:W-:Y:S08]  /*3090*/  HMMA.16816.F32 R24, R184.reuse, R180, R24 ;  /* 0x000000b4b818723c */ /* 0x040ff00000001818 */
[-C--:B------:R-:W-:Y:S08]  /*30a0*/  HMMA.16816.F32 R28, R184, R182.reuse, R28 ;  /* 0x000000b6b81c723c */ /* 0x080ff0000000181c */
[----:B------:R-:W-:Y:S01]  /*30b0*/  HMMA.16816.F32 R32, R40, R182, R32 ;  /* 0x000000b62820723c */ /* 0x000fe20000001820 */
[----:B------:R-:W-:-:S07]  /*30c0*/  @P0 BRA `(.L_x_1504) ;  /* 0x000001d000000947 */ /* 0x000fce0003800000 */
[----:B-1----:R-:W-:Y:S01]  /*30d0*/  IMAD.MOV.U32 R2, RZ, RZ, c[0x0][0x168] ;  /* 0x00005a00ff027624 */ /* 0x002fe200078e00ff */
        /* <DEDUP_REMOVED lines=13> */
.L_x_1506:
[----:B------:R-:W-:Y:S04]  /*31b0*/  MOV R3, 0x1 ;  /* 0x0000000100037802 */ /* 0x000fe80000000f00 */
[----:B------:R-:W-:Y:S11]  /*31c0*/  ISETP.NE.AND P0, PT, R3, c[0x0][0x2a8], PT ;  /* 0x0000aa0003007a0c */ /* 0x000ff60003f05270 */
[----:B------:R-:W-:Y:S02]  /*31d0*/  @!UPT UIADD3 URZ, URZ, URZ, URZ ;  /* 0x0000003f3f3ff290 */ /* 0x000fe4000fffe03f */
[----:B------:R-:W-:Y:S05]  /*31e0*/  @P0 IMAD.HI.U32 R3, R2, c[0x0][0x2ac], RZ ;  /* 0x0000ab0002030a27 */ /* 0x000fea00078e00ff */
[----:B------:R-:W-:Y:S02]  /*31f0*/  @P0 SHF.R.U32.HI R2, RZ, c[0x0][0x2b0], R3 ;  /* 0x0000ac00ff020a19 */ /* 0x000fe40000011603 */
.L_x_1507:
[----:B------:R-:W-:Y:S05]  /*3200*/  BSYNC B0 ;  /* 0x0000000000007941 */ /* 0x000fea0003800000 */
.L_x_1505:
[--C-:B------:R-:W-:Y:S01]  /*3210*/  IADD3 R3, R0, c[0x0][0x2a4], R248.reuse ;  /* 0x0000a90000037a10 */ /* 0x100fe20007ffe0f8 */
[----:B------:R-:W-:Y:S03]  /*3220*/  IMAD.MOV.U32 R211, RZ, RZ, c[0x0][0x2a8] ;  /* 0x0000aa00ffd37624 */ /* 0x000fe600078e00ff */
[----:B------:R-:W-:Y:S01]  /*3230*/  IMNMX R3, R249, R3, PT ;  /* 0x00000003f9037217 */ /* 0x000fe20003800200 */
[----:B------:R-:W-:Y:S01]  /*3240*/  IMAD R211, R2, R211, -UR16 ;  /* 0x8000001002d37e24 */ /* 0x000fe2000f8e02d3 */
[----:B------:R-:W-:Y:S03]  /*3250*/  IADD3 R2, R0, UR24, R248 ;  /* 0x0000001800027c10 */ /* 0x000fe6000fffe0f8 */
[----:B------:R-:W-:Y:S05]  /*3260*/  IMAD.IADD R211, R211, 0x1, -R252 ;  /* 0x00000001d3d37824 */ /* 0x000fea00078e0afc */
[----:B------:R-:W-:Y:S02]  /*3270*/  IADD3 R212, R211, c[0x0][0x2a8], RZ ;  /* 0x0000aa00d3d47a10 */ /* 0x000fe40007ffe0ff */
[----:B------:R-:W-:Y:S02]  /*3280*/  IMNMX R211, R2, R211, !PT ;  /* 0x000000d302d37217 */ /* 0x000fe40007800200 */
[----:B------:R-:W-:Y:S02]  /*3290*/  IMNMX R212, R3, R212, PT ;  /* 0x000000d403d47217 */ /* 0x000fe40003800200 */
.L_x_1504:
[----:B-1----:R-:W-:Y:S02]  /*32a0*/  PLOP3.LUT P0, PT, PT, PT, UP4, 0x40, 0x0 ;  /* 0x000000000000781c */ /* 0x002fe40003f0e848 */
[----:B------:R-:W-:Y:S04]  /*32b0*/  IADD3 R2, R0, 0x8, RZ ;  /* 0x0000000800027810 */ /* 0x000fe80007ffe0ff */
[----:B------:R-:W-:Y:S01]  /*32c0*/  IADD3 R43, R2, c[0x0][0x2a4], R248 ;  /* 0x0000a900022b7a10 */ /* 0x000fe20007ffe0f8 */
[----:B------:R-:W-:Y:S03]  /*32d0*/  IMAD.IADD R42, R226, 0x1, R2 ;  /* 0x00000001e22a7824 */ /* 0x000fe600078e0202 */
[----:B------:R-:W-:Y:S03]  /*32e0*/  IMNMX R43, R249, R43, PT ;  /* 0x0000002bf92b7217 */ /* 0x000fe60003800200 */
        /* <DEDUP_REMOVED lines=15> */
.L_x_1510:
[----:B------:R-:W-:Y:S04]  /*33e0*/  MOV R3, 0x1 ;  /* 0x0000000100037802 */ /* 0x000fe80000000f00 */
[----:B------:R-:W-:Y:S11]  /*33f0*/  ISETP.NE.AND P0, PT, R3, c[0x0][0x2a8], PT ;  /* 0x0000aa0003007a0c */ /* 0x000ff60003f05270 */
[----:B------:R-:W-:Y:S02]  /*3400*/  @!UPT UIADD3 URZ, URZ, URZ, URZ ;  /* 0x0000003f3f3ff290 */ /* 0x000fe4000fffe03f */
[----:B------:R-:W-:Y:S05]  /*3410*/  @P0 IMAD.HI.U32 R3, R2, c[0x0][0x2ac], RZ ;  /* 0x0000ab0002030a27 */ /* 0x000fea00078e00ff */
[----:B------:R-:W-:Y:S02]  /*3420*/  @P0 SHF.R.U32.HI R2, RZ, c[0x0][0x2b0], R3 ;  /* 0x0000ac00ff020a19 */ /* 0x000fe40000011603 */
.L_x_1511:
[----:B------:R-:W-:Y:S05]  /*3430*/  BSYNC B0 ;  /* 0x0000000000007941 */ /* 0x000fea0003800000 */
.L_x_1509:
[----:B------:R-:W-:Y:S04]  /*3440*/  IMAD.MOV.U32 R3, RZ, RZ, c[0x0][0x2a8] ;  /* 0x0000aa00ff037624 */ /* 0x000fe800078e00ff */
[----:B------:R-:W-:Y:S04]  /*3450*/  IMAD R2, R2, R3, -UR16 ;  /* 0x8000001002027e24 */ /* 0x000fe8000f8e0203 */
[----:B------:R-:W-:Y:S05]  /*3460*/  IMAD.IADD R2, R2, 0x1, -R252 ;  /* 0x0000000102027824 */ /* 0x000fea00078e0afc */
[----:B------:R-:W-:Y:S02]  /*3470*/  IADD3 R3, R2, c[0x0][0x2a8], RZ ;  /* 0x0000aa0002037a10 */ /* 0x000fe40007ffe0ff */
[----:B------:R-:W-:Y:S02]  /*3480*/  IMNMX R42, R42, R2, !PT ;  /* 0x000000022a2a7217 */ /* 0x000fe40007800200 */
[----:B------:R-:W-:Y:S02]  /*3490*/  IMNMX R43, R43, R3, PT ;  /* 0x000000032b2b7217 */ /* 0x000fe40003800200 */
.L_x_1508:
[----:B------:R-:W-:Y:S02]  /*34a0*/  PLOP3.LUT P0, PT, PT, PT, UP4, 0x40, 0x0 ;  /* 0x000000000000781c */ /* 0x000fe40003f0e848 */
        /* <DEDUP_REMOVED lines=19> */
.L_x_1514:
[----:B------:R-:W-:Y:S04]  /*35e0*/  MOV R3, 0x1 ;  /* 0x0000000100037802 */ /* 0x000fe80000000f00 */
[----:B------:R-:W-:Y:S11]  /*35f0*/  ISETP.NE.AND P0, PT, R3, c[0x0][0x2a8], PT ;  /* 0x0000aa0003007a0c */ /* 0x000ff60003f05270 */
[----:B------:R-:W-:Y:S02]  /*3600*/  @!UPT UIADD3 URZ, URZ, URZ, URZ ;  /* 0x0000003f3f3ff290 */ /* 0x000fe4000fffe03f */
[----:B------:R-:W-:Y:S05]  /*3610*/  @P0 IMAD.HI.U32 R3, R2, c[0x0][0x2ac], RZ ;  /* 0x0000ab0002030a27 */ /* 0x000fea00078e00ff */
[----:B------:R-:W-:Y:S02]  /*3620*/  @P0 SHF.R.U32.HI R2, RZ, c[0x0][0x2b0], R3 ;  /* 0x0000ac00ff020a19 */ /* 0x000fe40000011603 */
.L_x_1515:
[----:B------:R-:W-:Y:S05]  /*3630*/  BSYNC B0 ;  /* 0x0000000000007941 */ /* 0x000fea0003800000 */
.L_x_1513:
[----:B------:R-:W-:Y:S04]  /*3640*/  IMAD.MOV.U32 R3, RZ, RZ, c[0x0][0x2a8] ;  /* 0x0000aa00ff037624 */ /* 0x000fe800078e00ff */
[----:B------:R-:W-:Y:S04]  /*3650*/  IMAD R2, R2, R3, -UR16 ;  /* 0x8000001002027e24 */ /* 0x000fe8000f8e0203 */
[----:B------:R-:W-:Y:S05]  /*3660*/  IMAD.IADD R2, R2, 0x1, -R252 ;  /* 0x0000000102027824 */ /* 0x000fea00078e0afc */
[----:B------:R-:W-:Y:S02]  /*3670*/  IADD3 R3, R2, c[0x0][0x2a8], RZ ;  /* 0x0000aa0002037a10 */ /* 0x000fe40007ffe0ff */
[----:B------:R-:W-:Y:S02]  /*3680*/  IMNMX R40, R40, R2, !PT ;  /* 0x0000000228287217 */ /* 0x000fe40007800200 */
[----:B------:R-:W-:Y:S02]  /*3690*/  IMNMX R41, R41, R3, PT ;  /* 0x0000000329297217 */ /* 0x000fe40003800200 */
.L_x_1512:
        /* <DEDUP_REMOVED lines=20> */
.L_x_1518:
[----:B------:R-:W-:Y:S04]  /*37e0*/  MOV R36, 0x1 ;  /* 0x0000000100247802 */ /* 0x000fe80000000f00 */
[----:B------:R-:W-:Y:S11]  /*37f0*/  ISETP.NE.AND P0, PT, R36, c[0x0][0x2a8], PT ;  /* 0x0000aa0024007a0c */ /* 0x000ff60003f05270 */
[----:B------:R-:W-:Y:S02]  /*3800*/  @!UPT UIADD3 URZ, URZ, URZ, URZ ;  /* 0x0000003f3f3ff290 */ /* 0x000fe4000fffe03f */
[----:B------:R-:W-:Y:S05]  /*3810*/  @P0 IMAD.HI.U32 R36, R0, c[0x0][0x2ac], RZ ;  /* 0x0000ab0000240a27 */ /* 0x000fea00078e00ff */
[----:B------:R-:W-:Y:S02]  /*3820*/  @P0 SHF.R.U32.HI R0, RZ, c[0x0][0x2b0], R36 ;  /* 0x0000ac00ff000a19 */ /* 0x000fe40000011624 */
.L_x_1519:
[----:B------:R-:W-:Y:S05]  /*3830*/  BSYNC B0 ;  /* 0x0000000000007941 */ /* 0x000fea0003800000 */
.L_x_1517:
[----:B------:R-:W-:Y:S04]  /*3840*/  IMAD.MOV.U32 R36, RZ, RZ, c[0x0][0x2a8] ;  /* 0x0000aa00ff247624 */ /* 0x000fe800078e00ff */
[----:B------:R-:W-:Y:S04]  /*3850*/  IMAD R0, R0, R36, -UR16 ;  /* 0x8000001000007e24 */ /* 0x000fe8000f8e0224 */
[----:B------:R-:W-:Y:S05]  /*3860*/  IMAD.IADD R0, R0, 0x1, -R252 ;  /* 0x0000000100007824 */ /* 0x000fea00078e0afc */
[----:B------:R-:W-:Y:S02]  /*3870*/  IADD3 R36, R0, c[0x0][0x2a8], RZ ;  /* 0x0000aa0000247a10 */ /* 0x000fe40007ffe0ff */
[----:B------:R-:W-:Y:S02]  /*3880*/  IMNMX R2, R2, R0, !PT ;  /* 0x0000000002027217 */ /* 0x000fe40007800200 */
[----:B------:R-:W-:Y:S02]  /*3890*/  IMNMX R3, R3, R36, PT ;  /* 0x0000002403037217 */ /* 0x000fe40003800200 */
.L_x_1516:
        /* <DEDUP_REMOVED lines=15> */
[----:B------:R-:W-:Y:S01]  /*3990*/  P2R R231, PR, RZ, 0x2 ;  /* 0x00000002ffe77803 */ /* 0x000fe20000000000 */
[----:B------:R-:W5:Y:S01]  /*39a0*/  LDL R203, [R1+0x40] ;  /* 0x0000400001cb7983 */ /* 0x000f620000100800 */
[----:B------:R-:W-:Y:S01]  /*39b0*/  ULDC.64 UR6, c[0x0][0x178] ;  /* 0x00005e0000067ab9 */ /* 0x000fe20000000a00 */
[----:B------:R-:W-:Y:S01]  /*39c0*/  @!P3 IMAD.MOV.U32 R226, RZ, RZ, R250 ;  /* 0x000000ffffe2b224 */ /* 0x000fe200078e00fa */
[----:B------:R-:W-:Y:S01]  /*39d0*/  UIMAD.WIDE.U32 UR32, UR30, UR6, URZ ;  /* 0x000000061e2072a5 */ /* 0x000fe2000f8e003f */
[----:B----4-:R-:W4:Y:S01]  /*39e0*/  LDL.64 R234, [R1+0x28] ;  /* 0x0000280001ea7983 */ /* 0x010f220000100a00 */
[----:B------:R-:W-:Y:S01]  /*39f0*/  @!P3 IMAD.MOV.U32 R227, RZ, RZ, R251 ;  /* 0x000000ffffe3b224 */ /* 0x000fe200078e00fb */
[----:B------:R-:W-:Y:S02]  /*3a00*/  USHF.R.S32.HI UR31, URZ, 0x1f, UR30 ;  /* 0x0000001f3f1f7899 */ /* 0x000fe4000801141e */
[----:B---3--:R-:W3:Y:S02]  /*3a10*/  LDL R232, [R1+0x30] ;  /* 0x0000300001e87983 */ /* 0x008ee40000100800 */
[----:B------:R-:W-:Y:S02]  /*3a20*/  UIMAD UR31, UR31, UR6, URZ ;  /* 0x000000061f1f72a4 */ /* 0x000fe4000f8e023f */
[----:B--2---:R-:W2:Y:S01]  /*3a30*/  LDL.64 R238, [R1+0x8] ;  /* 0x0000080001ee7983 */ /* 0x004ea20000100a00 */
[----:B------:R-:W-:Y:S02]  /*3a40*/  USHF.L.U32 UR6, UR32, 0x6, URZ ;  /* 0x0000000620067899 */ /* 0x000fe4000800063f */
[----:B------:R-:W-:Y:S01]  /*3a50*/  UIMAD UR31, UR30, UR7, UR31 ;  /* 0x000000071e1f72a4 */ /* 0x000fe2000f8e021f */
[----:B------:R-:W2:Y:S01]  /*3a60*/  LDL R233, [R1+0x3c] ;  /* 0x00003c0001e97983 */ /* 0x000ea20000100800 */
[----:B------:R-:W-:Y:S02]  /*3a70*/  UIMAD UR7, UR30, -0x40, UR25 ;  /* 0xffffffc01e0778a4 */ /* 0x000fe4000f8e0219 */
[----:B------:R-:W-:Y:S04]  /*3a80*/  UIADD3 UR31, UR33, UR31, URZ ;  /* 0x0000001f211f7290 */ /* 0x000fe8000fffe03f */
[----:B------:R-:W-:Y:S01]  /*3a90*/  USHF.L.U64.HI UR31, UR32, 0x6, UR31 ;  /* 0x00000006201f7899 */ /* 0x000fe2000801021f */
[----:B-----5:R-:W-:Y:S02]  /*3aa0*/  ISETP.NE.AND P1, PT, R203, RZ, PT ;  /* 0x000000ffcb00720c */ /* 0x020fe40003f25270 */
[----:B------:R-:W5:Y:S02]  /*3ab0*/  @!P3 S2R R203, SR_CTAID.Y ;  /* 0x0000000000cbb919 */ /* 0x000f640000002600 */
[----:B-1---5:R-:W-:Y:S01]  /*3ac0*/  @!P3 SHF.R.S32.HI R204, RZ, 0x1f, R203 ;  /* 0x0000001fffccb819 */ /* 0x022fe200000114cb */
[C---:B------:R-:W-:Y:S04]  /*3ad0*/  @!P3 IMAD.WIDE.U32 R226, R203.reuse, c[0x0][0x270], R226 ;  /* 0x00009c00cbe2ba25 */ /* 0x040fe800078e00e2 */
[----:B------:R-:W-:Y:S04]  /*3ae0*/  @!P3 IMAD R204, R204, c[0x0][0x270], RZ ;  /* 0x00009c00ccccba24 */ /* 0x000fe800078e02ff */
[----:B------:R-:W-:Y:S02]  /*3af0*/  @!P3 IMAD R204, R203, c[0x0][0x274], R204 ;  /* 0x00009d00cbccba24 */ /* 0x000fe400078e02cc */
[----:B------:R-:W-:Y:S02]  /*3b00*/  IMAD.U32 R203, RZ, RZ, UR12 ;  /* 0x0000000cffcb7e24 */ /* 0x000fe4000f8e00ff */
[----:B------:R-:W-:Y:S03]  /*3b10*/  @!P3 IMAD.IADD R204, R227, 0x1, R204 ;  /* 0x00000001e3ccb824 */ /* 0x000fe600078e02cc */
[----:B------:R-:W-:Y:S04]  /*3b20*/  @!P3 LEA R203, R203, 0x40, 0x6 ;  /* 0x00000040cbcbb811 */ /* 0x000fe800078e30ff */
[----:B------:R-:W-:Y:S02]  /*3b30*/  @!P3 SHF.R.S32.HI R208, RZ, 0x1f, R203 ;  /* 0x0000001fffd0b819 */ /* 0x000fe400000114cb */
[----:B------:R-:W-:Y:S04]  /*3b40*/  @!P3 IADD3 R229, P2, P0, R203, UR18, R226 ;  /* 0x00000012cbe5bc10 */ /* 0x000fe8000f85e0e2 */
[----:B------:R-:W-:Y:S01]  /*3b50*/  @!P3 IADD3.X R230, R208, UR8, R204, P2, P0 ;  /* 0x00000008d0e6bc10 */ /* 0x000fe200097e04cc */
[----:B------:R-:W-:Y:S01]  /*3b60*/  IMAD.U32 R208, RZ, RZ, UR27 ;  /* 0x0000001bffd07e24 */ /* 0x000fe2000f8e00ff */
        /* <DEDUP_REMOVED lines=8> */
[C---:B------:R-:W-:Y:S11]  /*3bf0*/  ISETP.LT.OR P1, PT, R204.reuse, 0x21, P1 ;  /* 0x00000021cc00780c */ /* 0x040ff60000f21670 */
[----:B------:R-:W-:Y:S01]  /*3c00*/  @!PT LDS RZ, [RZ] ;  /* 0x00000000fffff984 */ /* 0x000fe20000000800 */
[----:B------:R-:W-:Y:S01]  /*3c10*/  @!PT LDS RZ, [RZ] ;  /* 0x00000000fffff984 */ /* 0x000fe20000000800 */
[----:B------:R-:W-:Y:S01]  /*3c20*/  @!PT LDS RZ, [RZ] ;  /* 0x00000000fffff984 */ /* 0x000fe20000000800 */
[----:B------:R1:W-:Y:S01]  /*3c30*/  LDGSTS.E.BYPASS.LTC128B.128 [R203], [R226.64], !P0 ;  /* 0x00000000e2cb7fae */ /* 0x0003e2000c101d54 */
[----:B------:R-:W-:Y:S11]  /*3c40*/  ISETP.LT.OR P0, PT, R204, 0x1, P6 ;  /* 0x00000001cc00780c */ /* 0x000ff60003701670 */
[----:B------:R-:W-:Y:S02]  /*3c50*/  @!UPT UIADD3 URZ, URZ, URZ, URZ ;  /* 0x0000003f3f3ff290 */ /* 0x000fe4000fffe03f */
[----:B------:R1:W-:Y:S01]  /*3c60*/  LDGSTS.E.BYPASS.LTC128B.128 [R203+0x2000], [R226.64+0x80], !P0 ;  /* 0x02000080e2cb7fae */ /* 0x0003e2000c101d54 */
[----:B------:R-:W-:Y:S01]  /*3c70*/  IADD3 R208, P2, P0, R234, UR6, R208 ;  /* 0x00000006ead07c10 */ /* 0x000fe2000f85e0d0 */
[----:B-1----:R-:W-:Y:S05]  /*3c80*/  IMAD.U32 R227, RZ, RZ, UR26 ;  /* 0x0000001affe37e24 */ /* 0x002fea000f8e00ff */
[----:B------:R-:W-:Y:S02]  /*3c90*/  IADD3.X R227, R232, UR31, R227, P2, P0 ;  /* 0x0000001fe8e37c10 */ /* 0x000fe400097e04e3 */
[----:B------:R-:W-:Y:S02]  /*3ca0*/  ISETP.LT.OR P2, PT, R204, 0x21, P6 ;  /* 0x00000021cc00780c */ /* 0x000fe40003741670 */
[C---:B------:R-:W-:Y:S04]  /*3cb0*/  LEA R226, P0, R208.reuse, c[0x0][0x160], 0x1 ;  /* 0x00005800d0e27a11 */ /* 0x040fe800078008ff */
[----:B------:R-:W-:Y:S05]  /*3cc0*/  LEA.HI.X R227, R208, c[0x0][0x164], R227, 0x1, P0 ;  /* 0x00005900d0e37a11 */ /* 0x000fea00000f0ce3 */
[----:B------:R1:W-:Y:S01]  /*3cd0*/  LDGSTS.E.BYPASS.LTC128B.128 [R203+0x1000], [R226.64], !P1 ;  /* 0x01000000e2cb7fae */ /* 0x0003e2000c901d54 */
[----:B------:R-:W-:Y:S03]  /*3ce0*/  ISETP.NE.AND P1, PT, R231, RZ, PT ;  /* 0x000000ffe700720c */ /* 0x000fe60003f25270 */
[----:B------:R1:W-:Y:S02]  /*3cf0*/  LDGSTS.E.BYPASS.LTC128B.128 [R203+0x3000], [R226.64+0x80], !P2 ;  /* 0x03000080e2cb7fae */ /* 0x0003e4000d101d54 */
[----:B-1----:R-:W-:Y:S01]  /*3d00*/  IMAD.U32 R203, RZ, RZ, UR29 ;  /* 0x0000001dffcb7e24 */ /* 0x002fe2000f8e00ff */
[----:B------:R-:W-:Y:S03]  /*3d10*/  @!P3 LEA R226, P0, R229, c[0x0][0x258], 0x2 ;  /* 0x00009600e5e2ba11 */ /* 0x000fe600078010ff */
[----:B------:R-:W-:Y:S01]  /*3d20*/  @!P3 IMAD R203, R203, 0x40, R250 ;  /* 0x00000040cbcbb824 */ /* 0x000fe200078e02fa */
[----:B------:R-:W-:Y:S03]  /*3d30*/  @!P3 LEA.HI.X R227, R229, c[0x0][0x25c], R230, 0x2, P0 ;  /* 0x00009700e5e3ba11 */ /* 0x000fe600000f14e6 */
[----:B------:R-:W-:Y:S05]  /*3d40*/  @!P3 IMAD.SHL.U32 R203, R203, 0x4, RZ ;  /* 0x00000004cbcbb824 */ /* 0x000fea00078e00ff */
[----:B------:R1:W-:Y:S02]  /*3d50*/  @!P3 LDGSTS.E.BYPASS.LTC128B.128 [R203+0x20080], [R226.64] ;  /* 0x20080000e2cbbfae */ /* 0x0003e4000b901d54 */
.L_x_1520:
        /* <DEDUP_REMOVED lines=25> */
[----:B------:R-:W-:Y:S04]  /*3ef0*/  ISETP.GT.AND P0, PT, R40, 0x20, P0 ;  /* 0x000000202800780c */ /* 0x000fe80000704270 */
[----:B------:R-:W-:Y:S04]  /*3f00*/  ISETP.LT.OR P0, PT, R41, 0x21, P0 ;  /* 0x000000212900780c */ /* 0x000fe80000701670 */
[----:B------:R-:W-:Y:S02]  /*3f10*/  FSEL R229, R12, -INF , !P0 ;  /* 0xff8000000ce57808 */ /* 0x000fe40004000000 */
[----:B------:R-:W-:Y:S03]  /*3f20*/  PLOP3.LUT P0, PT, PT, PT, UP5, 0x80, 0x0 ;  /* 0x000000000000781c */ /* 0x000fe60003f0f058 */
[--C-:B------:R-:W-:Y:S01]  /*3f30*/  FFMA.FTZ R229, R229, c[0x0][0x29c], -R201.reuse ;  /* 0x0000a700e5e57a23 */ /* 0x100fe200000108c9 */
        /* <DEDUP_REMOVED lines=17> */
[C---:B------:R-:W-:Y:S04]  /*4050*/  ISETP.LT.OR P0, PT, R41.reuse, 0x41, P0 ;  /* 0x000000412900780c */ /* 0x040fe80000701670 */
        /* <DEDUP_REMOVED lines=28> */
[----:B------:R-:W-:Y:S01]  /*4220*/  FFMA.FTZ R201, R29, c[0x0][0x29c], -R201 ;  /* 0x0000a7001dc97a23 */ /* 0x000fe200000108c9 */
[----:B------:R-:W-:Y:S04]  /*4230*/  ISETP.GT.AND P0, PT, R2, 0x60, P0 ;  /* 0x000000600200780c */ /* 0x000fe80000704270 */
[C---:B------:R-:W-:Y:S01]  /*4240*/  ISETP.LT.OR P0, PT, R3.reuse, 0x61, P0 ;  /* 0x000000610300780c */ /* 0x040fe20000701670 */
[----:B------:R-:W-:Y:S03]  /*4250*/  MUFU.EX2 R201, R201 ;  /* 0x000000c900c97308 */ /* 0x000fe60000000800 */
        /* <DEDUP_REMOVED lines=9> */
[----:B------:R-:W-:Y:S03]  /*42f0*/  ISETP.GT.AND P0, PT, R42, RZ, P0 ;  /* 0x000000ff2a00720c */ /* 0x000fe60000704270 */
[-C--:B------:R-:W-:Y:S01]  /*4300*/  HMMA.16816.F32 R36, R48, R180.reuse, RZ ;  /* 0x000000b43024723c */ /* 0x080fe200000018ff */
[C---:B------:R-:W-:Y:S01]  /*4310*/  ISETP.LT.OR P0, PT, R43.reuse, 0x1, P0 ;  /* 0x000000012b00780c */ /* 0x040fe20000701670 */
[----:B------:R-:W-:Y:S03]  /*4320*/  MUFU.EX2 R202, R202 ;  /* 0x000000ca00ca7308 */ /* 0x000fe60000000800 */
[----:B------:R-:W-:Y:S02]  /*4330*/  FSEL R6, R6, -INF , !P0 ;  /* 0xff80000006067808 */ /* 0x000fe40004000000 */
[----:B------:R-:W-:Y:S04]  /*4340*/  PLOP3.LUT P0, PT, PT, PT, UP5, 0x80, 0x0 ;  /* 0x000000000000781c */ /* 0x000fe80003f0f058 */
[----:B------:R-:W-:Y:S01]  /*4350*/  ISETP.GT.AND P0, PT, R42, 0x1, P0 ;  /* 0x000000012a00780c */ /* 0x000fe20000704270 */
[--C-:B------:R-:W-:Y:S03]  /*4360*/  FFMA.FTZ R238, R6, c[0x0][0x29c], -R200.reuse ;  /* 0x0000a70006ee7a23 */ /* 0x100fe600000108c8 */
        /* <DEDUP_REMOVED lines=30> */
[----:B------:R-:W-:Y:S02]  /*4550*/  ISETP.LT.OR P0, PT, R43, 0x62, P0 ;  /* 0x000000622b00780c */ /* 0x000fe40000701670 */
[C---:B------:R-:W-:Y:S02]  /*4560*/  HMMA.16816.F32 R40, R44.reuse, R180, RZ ;  /* 0x000000b42c28723c */ /* 0x040fe400000018ff */
[----:B------:R-:W-:Y:S02]  /*4570*/  FSEL R35, R35, -INF , !P0 ;  /* 0xff80000023237808 */ /* 0x000fe40004000000 */
[----:B------:R-:W-:Y:S03]  /*4580*/  PLOP3.LUT P0, PT, PT, PT, UP5, 0x80, 0x0 ;  /* 0x000000000000781c */ /* 0x000fe60003f0f058 */
[----:B------:R-:W-:Y:S01]  /*4590*/  FFMA.FTZ R200, R35, c[0x0][0x29c], -R200 ;  /* 0x0000a70023c87a23 */ /* 0x000fe200000108c8 */
[-C--:B------:R-:W-:Y:S01]  /*45a0*/  HMMA.16816.F32 R44, R44, R182.reuse, RZ ;  /* 0x000000b62c2c723c */ /* 0x080fe200000018ff */
[----:B------:R-:W-:Y:S04]  /*45b0*/  ISETP.GT.AND P0, PT, R211, 0x1, P0 ;  /* 0x00000001d300780c */ /* 0x000fe80000704270 */
[----:B------:R-:W-:Y:S01]  /*45c0*/  MUFU.EX2 R200, R200 ;  /* 0x000000c800c87308 */ /* 0x000fe20000000800 */
[----:B------:R-:W-:Y:S02]  /*45d0*/  ISETP.LT.OR P0, PT, R212, 0x2, P0 ;  /* 0x00000002d400780c */ /* 0x000fe40000701670 */
[----:B------:R-:W-:Y:S01]  /*45e0*/  HMMA.16816.F32 R48, R48, R182, RZ ;  /* 0x000000b63030723c */ /* 0x000fe200000018ff */
[----:B------:R-:W-:Y:S07]  /*45f0*/  LDSM.16.M88.4 R180, [R206+0x18080] ;  /* 0x01808000ceb4783b */ /* 0x000fee0000000200 */
        /* <DEDUP_REMOVED lines=10> */
[----:B------:R-:W1:Y:S07]  /*46a0*/  LDSM.16.M88.4 R184, [R216+0x8080] ;  /* 0x00808000d8b8783b */ /* 0x000e6e0000000200 */
[-C--:B-1----:R-:W-:Y:S08]  /*46b0*/  HMMA.16816.F32 R8, R180, R184.reuse, R8 ;  /* 0x000000b8b408723c */ /* 0x082ff00000001808 */
        /* <DEDUP_REMOVED lines=23> */
[----:B-1----:R-:W-:Y:S02]  /*4830*/  FSEL R0, R5, -INF , !P0 ;  /* 0xff80000005007808 */ /* 0x002fe40004000000 */
[----:B------:R-:W-:Y:S03]  /*4840*/  PLOP3.LUT P0, PT, PT, PT, UP5, 0x80, 0x0 ;  /* 0x000000000000781c */ /* 0x000fe60003f0f058 */
[--C-:B------:R-:W-:Y:S01]  /*4850*/  FFMA.FTZ R0, R0, c[0x0][0x29c], -R225.reuse ;  /* 0x0000a70000007a23 */ /* 0x100fe200000108e1 */
[C---:B------:R-:W-:Y:S03]  /*4860*/  ISETP.GT.AND P0, PT, R211.reuse, RZ, P0 ;  /* 0x000000ffd300720c */ /* 0x040fe60000704270 */
[----:B------:R1:W-:Y:S01]  /*4870*/  MUFU.EX2 R199, R0 ;  /* 0x0000000000c77308 */ /* 0x0003e20000000800 */
[----:B------:R-:W-:Y:S04]  /*4880*/  ISETP.LT.OR P0, PT, R212, 0x1, P0 ;  /* 0x00000001d400780c */ /* 0x000fe80000701670 */
[----:B------:R-:W-:Y:S02]  /*4890*/  FSEL R3, R4, -INF , !P0 ;  /* 0xff80000004037808 */ /* 0x000fe40004000000 */
[----:B------:R-:W-:Y:S01]  /*48a0*/  LDSM.16.M88.4 R4, [R206+0x1a080] ;  /* 0x01a08000ce04783b */ /* 0x000fe20000000200 */
[-C--:B--2---:R-:W-:Y:S01]  /*48b0*/  HMMA.16816.F32 R8, R180, R184.reuse, R8 ;  /* 0x000000b8b408723c */ /* 0x084fe20000001808 */
[----:B------:R-:W-:Y:S04]  /*48c0*/  PLOP3.LUT P0, PT, PT, PT, UP5, 0x80, 0x0 ;  /* 0x000000000000781c */ /* 0x000fe80003f0f058 */
[----:B------:R-:W-:Y:S03]  /*48d0*/  ISETP.GT.AND P0, PT, R211, 0x20, P0 ;  /* 0x00000020d300780c */ /* 0x000fe60000704270 */
[C---:B------:R-:W-:Y:S04]  /*48e0*/  HMMA.16816.F32 R12, R188.reuse, R184, R12 ;  /* 0x000000b8bc0c723c */ /* 0x040fe8000000180c */
[----:B------:R-:W-:Y:S04]  /*48f0*/  ISETP.LT.OR P0, PT, R212, 0x21, P0 ;  /* 0x00000021d400780c */ /* 0x000fe80000701670 */
[-C--:B------:R-:W-:Y:S04]  /*4900*/  HMMA.16816.F32 R24, R188, R186.reuse, R24 ;  /* 0x000000babc18723c */ /* 0x080fe80000001818 */
[--C-:B-1----:R-:W-:Y:S01]  /*4910*/  FFMA.FTZ R0, R3, c[0x0][0x29c], -R225.reuse ;  /* 0x0000a70003007a23 */ /* 0x102fe200000108e1 */
[----:B------:R-:W-:Y:S01]  /*4920*/  FSEL R16, R16, -INF , !P0 ;  /* 0xff80000010107808 */ /* 0x000fe20004000000 */
[----:B------:R-:W-:Y:S01]  /*4930*/  LDS R3, [R228+0x20280] ;  /* 0x02028000e4037984 */ /* 0x000fe20000000800 */
[----:B------:R-:W-:Y:S01]  /*4940*/  PLOP3.LUT P0, PT, PT, PT, UP5, 0x80, 0x0 ;  /* 0x000000000000781c */ /* 0x000fe20003f0f058 */
[C---:B------:R-:W-:Y:S01]  /*4950*/  HMMA.16816.F32 R28, R180.reuse, R186, R28 ;  /* 0x000000bab41c723c */ /* 0x040fe2000000181c */
[----:B------:R1:W2:Y:S01]  /*4960*/  MUFU.EX2 R198, R0 ;  /* 0x0000000000c67308 */ /* 0x0002a20000000800 */
[----:B------:R-:W-:Y:S02]  /*4970*/  LDSM.16.M88.4 R184, [R205+0x1a080] ;  /* 0x01a08000cdb8783b */ /* 0x000fe40000000200 */
[----:B------:R-:W-:Y:S04]  /*4980*/  ISETP.GT.AND P0, PT, R211, 0x21, P0 ;  /* 0x00000021d300780c */ /* 0x000fe80000704270 */
[-C--:B---3--:R-:W-:Y:S03]  /*4990*/  HMMA.16816.F32 R36, R180, R192.reuse, R36 ;  /* 0x000000c0b424723c */ /* 0x088fe60000001824 */
[C---:B------:R-:W-:Y:S04]  /*49a0*/  ISETP.LT.OR P0, PT, R212.reuse, 0x22, P0 ;  /* 0x00000022d400780c */ /* 0x040fe80000701670 */
[----:B------:R-:W-:Y:S01]  /*49b0*/  FSEL R2, R17, -INF , !P0 ;  /* 0xff80000011027808 */ /* 0x000fe20004000000 */
[C---:B------:R-:W-:Y:S01]  /*49c0*/  HMMA.16816.F32 R40, R188.reuse, R192, R40 ;  /* 0x000000c0bc28723c */ /* 0x040fe20000001828 */
[----:B------:R-:W-:Y:S04]  /*49d0*/  PLOP3.LUT P0, PT, PT, PT, UP5, 0x80, 0x0 ;  /* 0x000000000000781c */ /* 0x000fe80003f0f058 */
[C---:B------:R-:W-:Y:S03]  /*49e0*/  ISETP.GT.AND P0, PT, R211.reuse, 0x40, P0 ;  /* 0x00000040d300780c */ /* 0x040fe60000704270 */
[-C--:B------:R-:W-:Y:S01]  /*49f0*/  HMMA.16816.F32 R44, R188, R194.reuse, R44 ;  /* 0x000000c2bc2c723c */ /* 0x080fe2000000182c */
[----:B------:R-:W3:Y:S02]  /*4a00*/  LDSM.16.M88.4 R188, [R214+0xc080] ;  /* 0x00c08000d6bc783b */ /* 0x000ee40000000200 */
[----:B------:R-:W-:Y:S01]  /*4a10*/  ISETP.LT.OR P0, PT, R212, 0x41, P0 ;  /* 0x00000041d400780c */ /* 0x000fe20000701670 */
[--C-:B-1----:R-:W-:Y:S03]  /*4a20*/  FFMA.FTZ R0, R16, c[0x0][0x29c], -R225.reuse ;  /* 0x0000a70010007a23 */ /* 0x102fe600000108e1 */
[----:B------:R-:W-:Y:S01]  /*4a30*/  FSEL R20, R20, -INF , !P0 ;  /* 0xff80000014147808 */ /* 0x000fe20004000000 */
[----:B------:R-:W-:Y:S01]  /*4a40*/  HMMA.16816.F32 R48, R180, R194, R48 ;  /* 0x000000c2b430723c */ /* 0x000fe20000001830 */
[----:B------:R-:W1:Y:S01]  /*4a50*/  LDSM.16.M88.4 R180, [R205+0x1b080] ;  /* 0x01b08000cdb4783b */ /* 0x000e620000000200 */
[----:B------:R4:W-:Y:S01]  /*4a60*/  MUFU.EX2 R203, R0 ;  /* 0x0000000000cb7308 */ /* 0x0009e20000000800 */
[----:B------:R-:W-:Y:S04]  /*4a70*/  PLOP3.LUT P0, PT, PT, PT, UP5, 0x80, 0x0 ;  /* 0x000000000000781c */ /* 0x000fe80003f0f058 */
[----:B------:R-:W-:Y:S02]  /*4a80*/  ISETP.GT.AND P0, PT, R211, 0x41, P0 ;  /* 0x00000041d300780c */ /* 0x000fe40000704270 */
[----:B------:R-:W5:Y:S02]  /*4a90*/  LDSM.16.M88.4 R192, [R214+0xe080] ;  /* 0x00e08000d6c0783b */ /* 0x000f640000000200 */
[----:B------:R-:W-:Y:S04]  /*4aa0*/  ISETP.LT.OR P0, PT, R212, 0x42, P0 ;  /* 0x00000042d400780c */ /* 0x000fe80000701670 */
[----:B------:R-:W-:Y:S02]  /*4ab0*/  FSEL R21, R21, -INF , !P0 ;  /* 0xff80000015157808 */ /* 0x000fe40004000000 */
[----:B------:R-:W-:Y:S01]  /*4ac0*/  LDSM.16.M88.4 R16, [R216+0xe080] ;  /* 0x00e08000d810783b */ /* 0x000fe20000000200 */
[----:B------:R-:W-:Y:S04]  /*4ad0*/  PLOP3.LUT P0, PT, PT, PT, UP5, 0x80, 0x0 ;  /* 0x000000000000781c */ /* 0x000fe80003f0f058 */
[C---:B------:R-:W-:Y:S01]  /*4ae0*/  ISETP.GT.AND P0, PT, R211.reuse, 0x60, P0 ;  /* 0x00000060d300780c */ /* 0x040fe20000704270 */
[--C-:B----4-:R-:W-:Y:S03]  /*4af0*/  FFMA.FTZ R0, R2, c[0x0][0x29c], -R225.reuse ;  /* 0x0000a70002007a23 */ /* 0x110fe600000108e1 */
[----:B------:R-:W-:Y:S01]  /*4b00*/  ISETP.LT.OR P0, PT, R212, 0x61, P0 ;  /* 0x00000061d400780c */ /* 0x000fe20000701670 */
[----:B------:R-:W-:Y:S01]  /*4b10*/  LDS R2, [R228+0x20300] ;  /* 0x02030000e4027984 */ /* 0x000fe20000000800 */
[----:B------:R4:W-:Y:S02]  /*4b20*/  MUFU.EX2 R197, R0 ;  /* 0x0000000000c57308 */ /* 0x0009e40000000800 */
[----:B------:R-:W-:Y:S01]  /*4b30*/  FSEL R32, R32, -INF , !P0 ;  /* 0xff80000020207808 */ /* 0x000fe20004000000 */
[-C--:B---3--:R-:W-:Y:S01]  /*4b40*/  HMMA.16816.F32 R8, R184, R188.reuse, R8 ;  /* 0x000000bcb808723c */ /* 0x088fe20000001808 */
[----:B------:R-:W-:Y:S04]  /*4b50*/  PLOP3.LUT P0, PT, PT, PT, UP5, 0x80, 0x0 ;  /* 0x000000000000781c */ /* 0x000fe80003f0f058 */
[----:B------:R-:W-:Y:S01]  /*4b60*/  ISETP.GT.AND P0, PT, R211, 0x61, P0 ;  /* 0x00000061d300780c */ /* 0x000fe20000704270 */
[----:B------:R-:W-:Y:S02]  /*4b70*/  IMAD.MOV.U32 R211, RZ, RZ, 0x20 ;  /* 0x00000020ffd37424 */ /* 0x000fe400078e00ff */
[C---:B-1----:R-:W-:Y:S04]  /*4b80*/  HMMA.16816.F32 R12, R180.reuse, R188, R12 ;  /* 0x000000bcb40c723c */ /* 0x042fe8000000180c */
[----:B------:R-:W-:Y:S02]  /*4b90*/  ISETP.LT.OR P0, PT, R212, 0x62, P0 ;  /* 0x00000062d400780c */ /* 0x000fe40000701670 */
[----:B------:R-:W-:Y:S02]  /*4ba0*/  SEL R211, R211, 0xffffffe0, !P1 ;  /* 0xffffffe0d3d37807 */ /* 0x000fe40004800000 */
[-C--:B------:R-:W-:Y:S04]  /*4bb0*/  HMMA.16816.F32 R24, R180, R190.reuse, R24 ;  /* 0x000000beb418723c */ /* 0x080fe80000001818 */
[----:B------:R-:W-:Y:S01]  /*4bc0*/  FSEL R33, R33, -INF , !P0 ;  /* 0xff80000021217808 */ /* 0x000fe20004000000 */
[--C-:B----4-:R-:W-:Y:S01]  /*4bd0*/  FFMA.FTZ R0, R20, c[0x0][0x29c], -R225.reuse ;  /* 0x0000a70014007a23 */ /* 0x110fe200000108e1 */
[----:B------:R-:W-:Y:S02]  /*4be0*/  PLOP3.LUT P0, PT, PT, PT, UP0, 0x80, 0x0 ;  /* 0x000000000000781c */ /* 0x000fe40003f0f008 */
[C---:B------:R-:W-:Y:S01]  /*4bf0*/  HMMA.16816.F32 R28, R184.reuse, R190, R28 ;  /* 0x000000beb81c723c */ /* 0x040fe2000000181c */
[----:B------:R-:W-:Y:S01]  /*4c00*/  LDSM.16.M88.4 R188, [R206+0x1b080] ;  /* 0x01b08000cebc783b */ /* 0x000fe20000000200 */
[----:B------:R1:W-:Y:S06]  /*4c10*/  MUFU.EX2 R196, R0 ;  /* 0x0000000000c47308 */ /* 0x0003ec0000000800 */
[-C--:B-----5:R-:W-:Y:S08]  /*4c20*/  HMMA.16816.F32 R36, R184, R192.reuse, R36 ;  /* 0x000000c0b824723c */ /* 0x0a0ff00000001824 */
[C---:B------:R-:W-:Y:S08]  /*4c30*/  HMMA.16816.F32 R40, R180.reuse, R192, R40 ;  /* 0x000000c0b428723c */ /* 0x040ff00000001828 */
[-C--:B------:R-:W-:Y:S01]  /*4c40*/  HMMA.16816.F32 R44, R180, R194.reuse, R44 ;  /* 0x000000c2b42c723c */ /* 0x080fe2000000182c */
[----:B------:R-:W3:Y:S03]  /*4c50*/  LDSM.16.M88.4 R180, [R216+0xc080] ;  /* 0x00c08000d8b4783b */ /* 0x000ee60000000200 */
[--C-:B-1----:R-:W-:Y:S04]  /*4c60*/  FFMA.FTZ R0, R21, c[0x0][0x29c], -R225.reuse ;  /* 0x0000a70015007a23 */ /* 0x102fe800000108e1 */
[----:B------:R-:W-:Y:S01]  /*4c70*/  HMMA.16816.F32 R48, R184, R194, R48 ;  /* 0x000000c2b830723c */ /* 0x000fe20000001830 */
[----:B------:R1:W4:Y:S01]  /*4c80*/  MUFU.EX2 R193, R0 ;  /* 0x0000000000c17308 */ /* 0x0003220000000800 */
[----:B------:R-:W-:Y:S09]  /*4c90*/  LDSM.16.M88.4 R20, [R207+0x1a080] ;  /* 0x01a08000cf14783b */ /* 0x000ff20000000200 */
[----:B------:R-:W5:Y:S10]  /*4ca0*/  MUFU.EX2 R186, R238 ;  /* 0x000000ee00ba7308 */ /* 0x000f740000000800 */
[----:B------:R-:W-:Y:S01]  /*4cb0*/  MUFU.EX2 R194, R227 ;  /* 0x000000e300c27308 */ /* 0x000fe20000000800 */
[--C-:B-1----:R-:W-:Y:S02]  /*4cc0*/  FFMA.FTZ R0, R32, c[0x0][0x29c], -R225.reuse ;  /* 0x0000a70020007a23 */ /* 0x102fe400000108e1 */
[----:B------:R-:W-:Y:S02]  /*4cd0*/  FFMA.FTZ R225, R33, c[0x0][0x29c], -R225 ;  /* 0x0000a70021e17a23 */ /* 0x000fe400000108e1 */
[----:B------:R-:W1:Y:S05]  /*4ce0*/  LDSM.16.M88.4 R32, [R215+0xc080] ;  /* 0x00c08000d720783b */ /* 0x000e6a0000000200 */
[----:B------:R2:W-:Y:S01]  /*4cf0*/  MUFU.EX2 R192, R0 ;  /* 0x0000000000c07308 */ /* 0x0005e20000000800 */
[-C--:B---3--:R-:W-:Y:S08]  /*4d00*/  HMMA.16816.F32 R8, R4, R180.reuse, R8 ;  /* 0x000000b40408723c */ /* 0x088ff00000001808 */
[C---:B------:R-:W-:Y:S01]  /*4d10*/  HMMA.16816.F32 R12, R188.reuse, R180, R12 ;  /* 0x000000b4bc0c723c */ /* 0x040fe2000000180c */
[----:B------:R-:W-:Y:S07]  /*4d20*/  MUFU.EX2 R184, R240 ;  /* 0x000000f000b87308 */ /* 0x000fee0000000800 */
[-C--:B------:R-:W-:Y:S03]  /*4d30*/  HMMA.16816.F32 R24, R188, R182.reuse, R24 ;  /* 0x000000b6bc18723c */ /* 0x080fe60000001818 */
[----:B------:R-:W-:Y:S01]  /*4d40*/  MUFU.EX2 R185, R244 ;  /* 0x000000f400b97308 */ /* 0x000fe20000000800 */
[----:B--2---:R-:W-:Y:S04]  /*4d50*/  LDS R0, [R228+0x202a0] ;  /* 0x0202a000e4007984 */ /* 0x004fe80000000800 */
[C---:B------:R-:W-:Y:S01]  /*4d60*/  HMMA.16816.F32 R28, R4.reuse, R182, R28 ;  /* 0x000000b6041c723c */ /* 0x040fe2000000181c */
[----:B------:R-:W2:Y:S04]  /*4d70*/  LDSM.16.M88.4 R180, [R207+0x1b080] ;  /* 0x01b08000cfb4783b */ /* 0x000ea80000000200 */
[----:B------:R-:W-:Y:S03]  /*4d80*/  MUFU.EX2 R195, R204 ;  /* 0x000000cc00c37308 */ /* 0x000fe60000000800 */
[-C--:B------:R-:W-:Y:S07]  /*4d90*/  HMMA.16816.F32 R36, R4, R16.reuse, R36 ;  /* 0x000000100424723c */ /* 0x080fee0000001824 */
[----:B------:R-:W3:Y:S01]  /*4da0*/  MUFU.EX2 R187, R246 ;  /* 0x000000f600bb7308 */ /* 0x000ee20000000800 */
[C---:B------:R-:W-:Y:S08]  /*4db0*/  HMMA.16816.F32 R40, R188.reuse, R16, R40 ;  /* 0x00000010bc28723c */ /* 0x040ff00000001828 */
[-C--:B------:R-:W-:Y:S01]  /*4dc0*/  HMMA.16816.F32 R44, R188, R18.reuse, R44 ;  /* 0x00000012bc2c723c */ /* 0x080fe2000000182c */
[----:B------:R-:W-:Y:S07]  /*4dd0*/  MUFU.EX2 R188, R233 ;  /* 0x000000e900bc7308 */ /* 0x000fee0000000800 */
[----:B------:R-:W-:Y:S01]  /*4de0*/  HMMA.16816.F32 R48, R4, R18, R48 ;  /* 0x000000120430723c */ /* 0x000fe20000001830 */
[----:B------:R-:W3:Y:S02]  /*4df0*/  LDSM.16.M88.4 R4, [R215+0xe080] ;  /* 0x00e08000d704783b */ /* 0x000ee40000000200 */
[----:B------:R-:W3:Y:S05]  /*4e00*/  MUFU.EX2 R189, R232 ;  /* 0x000000e800bd7308 */ /* 0x000eea0000000800 */
[-C--:B-1----:R-:W-:Y:S05]  /*4e10*/  HMMA.16816.F32 R8, R20, R32.reuse, R8 ;  /* 0x000000201408723c */ /* 0x082fea0000001808 */
[----:B------:R-:W1:Y:S03]  /*4e20*/  MUFU.EX2 R191, R229 ;  /* 0x000000e500bf7308 */ /* 0x000e660000000800 */
[C---:B--2---:R-:W-:Y:S07]  /*4e30*/  HMMA.16816.F32 R12, R180.reuse, R32, R12 ;  /* 0x00000020b40c723c */ /* 0x044fee000000180c */
[----:B------:R-:W-:Y:S01]  /*4e40*/  F2FP.PACK_AB R33, R199, R198 ;  /* 0x000000c6c721723e */ /* 0x000fe200000000ff */
[-C--:B------:R-:W-:Y:S01]  /*4e50*/  HMMA.16816.F32 R24, R180, R34.reuse, R24 ;  /* 0x00000022b418723c */ /* 0x080fe20000001818 */
[----:B------:R-:W-:Y:S03]  /*4e60*/  MUFU.EX2 R190, R245 ;  /* 0x000000f500be7308 */ /* 0x000fe60000000800 */
[----:B----4-:R-:W-:Y:S04]  /*4e70*/  F2FP.PACK_AB R32, R193, R196 ;  /* 0x000000c4c120723e */ /* 0x010fe800000000ff */
[C---:B------:R-:W-:Y:S03]  /*4e80*/  HMMA.16816.F32 R28, R20.reuse, R34, R28 ;  /* 0x00000022141c723c */ /* 0x040fe6000000181c */
[----:B------:R-:W-:Y:S01]  /*4e90*/  MUFU.EX2 R16, R239 ;  /* 0x000000ef00107308 */ /* 0x000fe20000000800 */
[--C-:B------:R-:W-:Y:S02]  /*4ea0*/  FADD.FTZ R10, R10, -R0.reuse ;  /* 0x800000000a0a7221 */ /* 0x100fe40000010000 */
[----:B------:R-:W-:Y:S02]  /*4eb0*/  FADD.FTZ R11, R11, -R0 ;  /* 0x800000000b0b7221 */ /* 0x000fe40000010000 */
[----:B-----5:R-:W-:Y:S01]  /*4ec0*/  FMUL.FTZ R10, R186, R10 ;  /* 0x0000000aba0a7220 */ /* 0x020fe20000410000 */
[-C--:B---3--:R-:W-:Y:S03]  /*4ed0*/  HMMA.16816.F32 R36, R20, R4.reuse, R36 ;  /* 0x000000041424723c */ /* 0x088fe60000001824 */
[--C-:B------:R-:W-:Y:S01]  /*4ee0*/  FADD.FTZ R9, R9, -R3.reuse ;  /* 0x8000000309097221 */ /* 0x100fe20000010000 */
[----:B------:R-:W-:Y:S01]  /*4ef0*/  MUFU.EX2 R17, R243 ;  /* 0x000000f300117308 */ /* 0x000fe20000000800 */
[--C-:B------:R-:W-:Y:S02]  /*4f00*/  FADD.FTZ R8, R8, -R3.reuse ;  /* 0x8000000308087221 */ /* 0x100fe40000010000 */
[----:B------:R-:W-:Y:S01]  /*4f10*/  FMUL.FTZ R9, R199, R9 ;  /* 0x00000009c7097220 */ /* 0x000fe20000410000 */
[C---:B------:R-:W-:Y:S04]  /*4f20*/  HMMA.16816.F32 R40, R180.reuse, R4, R40 ;  /* 0x00000004b428723c */ /* 0x040fe80000001828 */
[----:B------:R-:W-:Y:S02]  /*4f30*/  FMUL.FTZ R8, R198, R8 ;  /* 0x00000008c6087220 */ /* 0x000fe40000410000 */
[----:B------:R-:W-:Y:S01]  /*4f40*/  FADD.FTZ R25, R25, -R2 ;  /* 0x8000000219197221 */ /* 0x000fe20000010000 */
[----:B------:R-:W-:Y:S01]  /*4f50*/  F2FP.PACK_AB R5, R201, R187 ;  /* 0x000000bbc905723e */ /* 0x000fe200000000ff */
[-C--:B------:R-:W-:Y:S01]  /*4f60*/  HMMA.16816.F32 R44, R180, R6.reuse, R44 ;  /* 0x00000006b42c723c */ /* 0x080fe2000000182c */
[----:B------:R-:W-:Y:S03]  /*4f70*/  MUFU.EX2 R182, R235 ;  /* 0x000000eb00b67308 */ /* 0x000fe60000000800 */
[--C-:B------:R-:W-:Y:S01]  /*4f80*/  FADD.FTZ R30, R30, -R0.reuse ;  /* 0x800000001e1e7221 */ /* 0x100fe20000010000 */
[----:B------:R-:W-:Y:S01]  /*4f90*/  F2FP.PACK_AB R34, R9, R8 ;  /* 0x000000080922723e */ /* 0x000fe200000000ff */
[--C-:B------:R-:W-:Y:S01]  /*4fa0*/  FADD.FTZ R31, R31, -R0.reuse ;  /* 0x800000001f1f7221 */ /* 0x100fe20000010000 */
[----:B------:R-:W-:Y:S01]  /*4fb0*/  F2FP.PACK_AB R9, R189, R188 ;  /* 0x000000bcbd09723e */ /* 0x000fe200000000ff */
[----:B------:R-:W-:Y:S03]  /*4fc0*/  HMMA.16816.F32 R48, R20, R6, R48 ;  /* 0x000000061430723c */ /* 0x000fe60000001830 */
[----:B------:R-:W2:Y:S01]  /*4fd0*/  MUFU.EX2 R19, R242 ;  /* 0x000000f200137308 */ /* 0x000ea20000000800 */
[--C-:B------:R-:W-:Y:S02]  /*4fe0*/  FADD.FTZ R38, R38, -R0.reuse ;  /* 0x8000000026267221 */ /* 0x100fe40000010000 */
[--C-:B------:R-:W-:Y:S01]  /*4ff0*/  FADD.FTZ R39, R39, -R0.reuse ;  /* 0x8000000027277221 */ /* 0x100fe20000010000 */
[----:B-1----:R-:W-:Y:S01]  /*5000*/  F2FP.PACK_AB R7, R194, R191 ;  /* 0x000000bfc207723e */ /* 0x002fe200000000ff */
[--C-:B------:R-:W-:Y:S04]  /*5010*/  FADD.FTZ R28, R28, -R3.reuse ;  /* 0x800000031c1c7221 */ /* 0x100fe80000010000 */
[--C-:B------:R-:W-:Y:S01]  /*5020*/  FADD.FTZ R29, R29, -R3.reuse ;  /* 0x800000031d1d7221 */ /* 0x100fe20000010000 */
[----:B------:R-:W-:Y:S01]  /*5030*/  MUFU.EX2 R181, R234 ;  /* 0x000000ea00b57308 */ /* 0x000fe20000000800 */
[--C-:B------:R-:W-:Y:S02]  /*5040*/  FADD.FTZ R36, R36, -R3.reuse ;  /* 0x8000000324247221 */ /* 0x100fe40000010000 */
[--C-:B------:R-:W-:Y:S02]  /*5050*/  FADD.FTZ R37, R37, -R3.reuse ;  /* 0x8000000325257221 */ /* 0x100fe40000010000 */
[----:B------:R-:W-:Y:S02]  /*5060*/  FMUL.FTZ R4, R196, R36 ;  /* 0x00000024c4047220 */ /* 0x000fe40000410000 */
[----:B------:R-:W-:Y:S02]  /*5070*/  FMUL.FTZ R36, R193, R37 ;  /* 0x00000025c1247220 */ /* 0x000fe40000410000 */
[C---:B------:R-:W-:Y:S01]  /*5080*/  FMUL.FTZ R35, R197.reuse, R29 ;  /* 0x0000001dc5237220 */ /* 0x040fe20000410000 */
[----:B------:R-:W-:Y:S01]  /*5090*/  MUFU.EX2 R180, R231 ;  /* 0x000000e700b47308 */ /* 0x000fe20000000800 */
[--C-:B------:R-:W-:Y:S01]  /*50a0*/  FADD.FTZ R50, R50, -R0.reuse ;  /* 0x8000000032327221 */ /* 0x100fe20000010000 */
[----:B------:R-:W-:Y:S01]  /*50b0*/  F2FP.PACK_AB R29, R197, R203 ;  /* 0x000000cbc51d723e */ /* 0x000fe200000000ff */
[----:B------:R-:W-:Y:S01]  /*50c0*/  FADD.FTZ R51, R51, -R0 ;  /* 0x8000000033337221 */ /* 0x000fe20000010000 */
[----:B--2---:R-:W-:Y:S01]  /*50d0*/  F2FP.PACK_AB R20, R19, R17 ;  /* 0x000000111314723e */ /* 0x004fe200000000ff */
[--C-:B------:R-:W-:Y:S01]  /*50e0*/  FADD.FTZ R49, R49, -R3.reuse ;  /* 0x8000000331317221 */ /* 0x100fe20000010000 */
[----:B------:R-:W1:Y:S01]  /*50f0*/  LDS R0, [R228+0x20320] ;  /* 0x02032000e4007984 */ /* 0x000e620000000800 */
[----:B------:R-:W-:Y:S01]  /*5100*/  FADD.FTZ R48, R48, -R3 ;  /* 0x8000000330307221 */ /* 0x000fe20000010000 */
[----:B------:R-:W-:Y:S01]  /*5110*/  F2FP.PACK_AB R3, R16, R186 ;  /* 0x000000ba1003723e */ /* 0x000fe200000000ff */
[----:B------:R-:W-:Y:S01]  /*5120*/  FMUL.FTZ R30, R17, R30 ;  /* 0x0000001e111e7220 */ /* 0x000fe20000410000 */
[----:B------:R-:W2:Y:S01]  /*5130*/  MUFU.EX2 R37, R230 ;  /* 0x000000e600257308 */ /* 0x000ea20000000800 */
[----:B------:R-:W-:Y:S01]  /*5140*/  STS [R237+0x20480], R33 ;  /* 0x02048021ed007388 */ /* 0x000fe20000000800 */
[----:B------:R-:W-:Y:S01]  /*5150*/  FMUL.FTZ R19, R19, R31 ;  /* 0x0000001f13137220 */ /* 0x000fe20000410000 */
[----:B------:R-:W-:Y:S01]  /*5160*/  F2FP.PACK_AB R36, R36, R4 ;  /* 0x000000042424723e */ /* 0x000fe200000000ff */
[--C-:B------:R-:W-:Y:S01]  /*5170*/  FADD.FTZ R41, R41, -R2.reuse ;  /* 0x8000000229297221 */ /* 0x100fe20000010000 */
[----:B------:R3:W-:Y:S01]  /*5180*/  STS [R237+0x20880], R3 ;  /* 0x02088003ed007388 */ /* 0x0007e20000000800 */
[--C-:B------:R-:W-:Y:S01]  /*5190*/  FADD.FTZ R45, R45, -R2.reuse ;  /* 0x800000022d2d7221 */ /* 0x100fe20000010000 */
[----:B------:R-:W-:Y:S01]  /*51a0*/  F2FP.PACK_AB R19, R19, R30 ;  /* 0x0000001e1313723e */ /* 0x000fe200000000ff */
[--C-:B------:R-:W-:Y:S01]  /*51b0*/  FADD.FTZ R12, R12, -R2.reuse ;  /* 0x800000020c0c7221 */ /* 0x100fe20000010000 */
[----:B------:R-:W-:Y:S01]  /*51c0*/  STS [R236], R29 ;  /* 0x0000001dec007388 */ /* 0x000fe20000000800 */
[----:B------:R-:W4:Y:S01]  /*51d0*/  MUFU.EX2 R18, R241 ;  /* 0x000000f100127308 */ /* 0x000f220000000800 */
[--C-:B------:R-:W-:Y:S01]  /*51e0*/  FADD.FTZ R13, R13, -R2.reuse ;  /* 0x800000020d0d7221 */ /* 0x100fe20000010000 */
[----:B------:R-:W-:Y:S01]  /*51f0*/  F2FP.PACK_AB R4, R190, R195 ;  /* 0x000000c3be04723e */ /* 0x000fe200000000ff */
[----:B------:R-:W-:Y:S01]  /*5200*/  STS [R236+0x400], R20 ;  /* 0x00040014ec007388 */ /* 0x000fe20000000800 */
[--C-:B------:R-:W-:Y:S02]  /*5210*/  FADD.FTZ R24, R24, -R2.reuse ;  /* 0x8000000218187221 */ /* 0x100fe40000010000 */
[--C-:B------:R-:W-:Y:S01]  /*5220*/  FADD.FTZ R40, R40, -R2.reuse ;  /* 0x8000000228287221 */ /* 0x100fe20000010000 */
[----:B------:R-:W-:Y:S01]  /*5230*/  STS [R237+0x21480], R9 ;  /* 0x02148009ed007388 */ /* 0x000fe20000000800 */
[----:B------:R-:W-:Y:S02]  /*5240*/  FADD.FTZ R44, R44, -R2 ;  /* 0x800000022c2c7221 */ /* 0x000fe40000010000 */
[----:B------:R-:W5:Y:S01]  /*5250*/  MUFU.EX2 R225, R225 ;  /* 0x000000e100e17308 */ /* 0x000f620000000800 */
[----:B------:R-:W-:Y:S01]  /*5260*/  FMUL.FTZ R11, R16, R11 ;  /* 0x0000000b100b7220 */ /* 0x000fe20000410000 */
[----:B------:R-:W-:Y:S01]  /*5270*/  F2FP.PACK_AB R16, R200, R185 ;  /* 0x000000b9c810723e */ /* 0x000fe200000000ff */
[----:B------:R-:W-:Y:S01]  /*5280*/  FMUL.FTZ R6, R189, R13 ;  /* 0x0000000dbd067220 */ /* 0x000fe20000410000 */
[----:B--2---:R-:W-:Y:S01]  /*5290*/  F2FP.PACK_AB R2, R37, R180 ;  /* 0x000000b42502723e */ /* 0x004fe200000000ff */
[----:B------:R-:W-:Y:S01]  /*52a0*/  FMUL.FTZ R28, R203, R28 ;  /* 0x0000001ccb1c7220 */ /* 0x000fe20000410000 */
[----:B------:R-:W-:Y:S01]  /*52b0*/  F2FP.PACK_AB R17, R11, R10 ;  /* 0x0000000a0b11723e */ /* 0x000fe200000000ff */
[----:B------:R-:W-:Y:S02]  /*52c0*/  FMUL.FTZ R12, R188, R12 ;  /* 0x0000000cbc0c7220 */ /* 0x000fe40000410000 */
[----:B------:R-:W-:Y:S01]  /*52d0*/  FMUL.FTZ R24, R191, R24 ;  /* 0x00000018bf187220 */ /* 0x000fe20000410000 */
[----:B---3--:R-:W-:Y:S01]  /*52e0*/  F2FP.PACK_AB R3, R181, R182 ;  /* 0x000000b6b503723e */ /* 0x008fe200000000ff */
[----:B------:R-:W-:Y:S01]  /*52f0*/  MUFU.EX2 R31, R226 ;  /* 0x000000e2001f7308 */ /* 0x000fe20000000800 */
[----:B------:R-:W-:Y:S01]  /*5300*/  F2FP.PACK_AB R35, R35, R28 ;  /* 0x0000001c2323723e */ /* 0x000fe200000000ff */
[----:B------:R-:W-:Y:S01]  /*5310*/  FMUL.FTZ R8, R194, R25 ;  /* 0x00000019c2087220 */ /* 0x000fe20000410000 */
[----:B------:R-:W-:Y:S01]  /*5320*/  F2FP.PACK_AB R6, R6, R12 ;  /* 0x0000000c0606723e */ /* 0x000fe200000000ff */
[----:B------:R-:W-:Y:S01]  /*5330*/  STS [R237+0x21880], R3 ;  /* 0x02188003ed007388 */ /* 0x000fe20000000800 */
[----:B----4-:R-:W-:Y:S01]  /*5340*/  FMUL.FTZ R38, R18, R38 ;  /* 0x0000002612267220 */ /* 0x010fe20000410000 */
[----:B------:R-:W-:Y:S01]  /*5350*/  F2FP.PACK_AB R18, R184, R18 ;  /* 0x00000012b812723e */ /* 0x000fe200000000ff */
[--C-:B-1----:R-:W-:Y:S01]  /*5360*/  FADD.FTZ R14, R14, -R0.reuse ;  /* 0x800000000e0e7221 */ /* 0x102fe20000010000 */
[----:B------:R1:W-:Y:S01]  /*5370*/  STS [R236+0x1400], R2 ;  /* 0x00140002ec007388 */ /* 0x0003e20000000800 */
[--C-:B------:R-:W-:Y:S01]  /*5380*/  FADD.FTZ R15, R15, -R0.reuse ;  /* 0x800000000f0f7221 */ /* 0x100fe20000010000 */
[----:B------:R-:W1:Y:S01]  /*5390*/  MUFU.EX2 R30, R208 ;  /* 0x000000d0001e7308 */ /* 0x000e620000000800 */
[----:B------:R-:W-:Y:S01]  /*53a0*/  FMUL.FTZ R14, R182, R14 ;  /* 0x0000000eb60e7220 */ /* 0x000fe20000410000 */
[----:B------:R-:W-:Y:S01]  /*53b0*/  STS [R236+0x1000], R7 ;  /* 0x00100007ec007388 */ /* 0x000fe20000000800 */
[----:B-----5:R-:W-:Y:S01]  /*53c0*/  F2FP.PACK_AB R22, R225, R192 ;  /* 0x000000c0e116723e */ /* 0x020fe200000000ff */
[----:B------:R-:W-:Y:S01]  /*53d0*/  FMUL.FTZ R15, R181, R15 ;  /* 0x0000000fb50f7220 */ /* 0x000fe20000410000 */
[----:B------:R-:W-:Y:S01]  /*53e0*/  F2FP.PACK_AB R8, R8, R24 ;  /* 0x000000180808723e */ /* 0x000fe200000000ff */
[----:B------:R-:W-:Y:S01]  /*53f0*/  STS [R237+0x22480], R32 ;  /* 0x02248020ed007388 */ /* 0x000fe20000000800 */
[--C-:B------:R-:W-:Y:S02]  /*5400*/  FADD.FTZ R27, R27, -R0.reuse ;  /* 0x800000001b1b7221 */ /* 0x100fe40000010000 */
[--C-:B------:R-:W-:Y:S01]  /*5410*/  FADD.FTZ R26, R26, -R0.reuse ;  /* 0x800000001a1a7221 */ /* 0x100fe20000010000 */
[----:B------:R-:W-:Y:S01]  /*5420*/  STS [R237+0x22880], R18 ;  /* 0x02288012ed007388 */ /* 0x000fe20000000800 */
[----:B------:R-:W2:Y:S01]  /*5430*/  MUFU.EX2 R13, R247 ;  /* 0x000000f7000d7308 */ /* 0x000ea20000000800 */
[----:B------:R-:W-:Y:S02]  /*5440*/  FMUL.FTZ R21, R184, R39 ;  /* 0x00000027b8157220 */ /* 0x000fe40000410000 */
        /* <DEDUP_REMOVED lines=9> */
[----:B-1----:R-:W-:Y:S01]  /*54e0*/  F2FP.PACK_AB R2, R30, R31 ;  /* 0x0000001f1e02723e */ /* 0x002fe200000000ff */
[--C-:B------:R-:W-:Y:S01]  /*54f0*/  FADD.FTZ R43, R43, -R0.reuse ;  /* 0x800000002b2b7221 */ /* 0x100fe20000010000 */
[----:B------:R-:W-:Y:S01]  /*5500*/  F2FP.PACK_AB R28, R28, R48 ;  /* 0x000000301c1c723e */ /* 0x000fe200000000ff */
[--C-:B------:R-:W-:Y:S01]  /*5510*/  FADD.FTZ R42, R42, -R0.reuse ;  /* 0x800000002a2a7221 */ /* 0x100fe20000010000 */
[----:B------:R-:W-:Y:S01]  /*5520*/  F2FP.PACK_AB R23, R23, R50 ;  /* 0x000000321717723e */ /* 0x000fe200000000ff */
[----:B------:R1:W-:Y:S01]  /*5530*/  STS [R237+0x23880], R2 ;  /* 0x02388002ed007388 */ /* 0x0003e20000000800 */
[----:B------:R-:W-:Y:S02]  /*5540*/  FMUL.FTZ R40, R195, R40 ;  /* 0x00000028c3287220 */ /* 0x000fe40000410000 */
[----:B------:R-:W-:Y:S01]  /*5550*/  FMUL.FTZ R10, R190, R41 ;  /* 0x00000029be0a7220 */ /* 0x000fe20000410000 */
[----:B------:R4:W-:Y:S01]  /*5560*/  STS [R236+0x3000], R5 ;  /* 0x00300005ec007388 */ /* 0x0009e20000000800 */
[--C-:B------:R-:W-:Y:S02]  /*5570*/  FADD.FTZ R47, R47, -R0.reuse ;  /* 0x800000002f2f7221 */ /* 0x100fe40000010000 */
[----:B------:R-:W-:Y:S01]  /*5580*/  FMUL.FTZ R42, R31, R42 ;  /* 0x0000002a1f2a7220 */ /* 0x000fe20000410000 */
[----:B------:R-:W-:Y:S01]  /*5590*/  F2FP.PACK_AB R10, R10, R40 ;  /* 0x000000280a0a723e */ /* 0x000fe200000000ff */
[----:B------:R-:W-:Y:S02]  /*55a0*/  FADD.FTZ R46, R46, -R0 ;  /* 0x800000002e2e7221 */ /* 0x000fe40000010000 */
[----:B------:R-:W-:Y:S02]  /*55b0*/  FMUL.FTZ R44, R187, R44 ;  /* 0x0000002cbb2c7220 */ /* 0x000fe40000410000 */
[----:B------:R-:W-:Y:S02]  /*55c0*/  FMUL.FTZ R11, R201, R45 ;  /* 0x0000002dc90b7220 */ /* 0x000fe40000410000 */
[----:B--2---:R-:W-:Y:S02]  /*55d0*/  FMUL.FTZ R46, R13, R46 ;  /* 0x0000002e0d2e7220 */ /* 0x004fe40000410000 */
[----:B------:R-:W-:Y:S01]  /*55e0*/  FMUL.FTZ R3, R202, R47 ;  /* 0x0000002fca037220 */ /* 0x000fe20000410000 */
[----:B------:R-:W-:Y:S01]  /*55f0*/  F2FP.PACK_AB R11, R11, R44 ;  /* 0x0000002c0b0b723e */ /* 0x000fe200000000ff */
[----:B---3--:R-:W-:Y:S02]  /*5600*/  FMUL.FTZ R4, R30, R43 ;  /* 0x0000002b1e047220 */ /* 0x008fe40000410000 */
[----:B------:R-:W-:Y:S01]  /*5610*/  IMAD.U32 R0, RZ, RZ, UR4 ;  /* 0x00000004ff007e24 */ /* 0x000fe2000f8e00ff */
[----:B------:R-:W-:Y:S02]  /*5620*/  F2FP.PACK_AB R3, R3, R46 ;  /* 0x0000002e0303723e */ /* 0x000fe400000000ff */
[----:B------:R-:W-:Y:S01]  /*5630*/  F2FP.PACK_AB R4, R4, R42 ;  /* 0x0000002a0404723e */ /* 0x000fe200000000ff */
[----:B------:R-:W-:Y:S01]  /*5640*/  IMAD R0, R0, 0x2000, R220 ;  /* 0x0000200000007824 */ /* 0x000fe200078e02dc */
[----:B-1----:R-:W-:Y:S01]  /*5650*/  F2FP.PACK_AB R2, R202, R13 ;  /* 0x0000000dca02723e */ /* 0x002fe200000000ff */
[----:B----4-:R-:W-:Y:S04]  /*5660*/  FMUL.FTZ R5, R37, R27 ;  /* 0x0000001b25057220 */ /* 0x010fe80000410000 */
[----:B------:R1:W-:Y:S01]  /*5670*/  STS [R236+0x3400], R2 ;  /* 0x00340002ec007388 */ /* 0x0003e20000000800 */
[----:B------:R-:W-:Y:S03]  /*5680*/  F2FP.PACK_AB R5, R5, R26 ;  /* 0x0000001a0505723e */ /* 0x000fe600000000ff */
        /* <DEDUP_REMOVED lines=13> */
[----:B-1----:R-:W-:Y:S02]  /*5760*/  IMAD.SHL.U32 R2, R0, 0x2, RZ ;  /* 0x0000000200027824 */ /* 0x002fe400078e00ff */
[----:B------:R-:W-:Y:S01]  /*5770*/  IMAD.SHL.U32 R0, R220, 0x2, RZ ;  /* 0x00000002dc007824 */ /* 0x000fe200078e00ff */
[----:B------:R-:W-:Y:S04]  /*5780*/  STS [R236+0x6400], R23 ;  /* 0x00640017ec007388 */ /* 0x000fe80000000800 */
[----:B------:R-:W-:Y:S04]  /*5790*/  STS [R237+0x27480], R10 ;  /* 0x0274800aed007388 */ /* 0x000fe80000000800 */
        /* <DEDUP_REMOVED lines=49> */
[----:B------:R-:W-:Y:S07]  /*5ab0*/  LDSM.16.MT88.4 R32, [R210+0x21c80] ;  /* 0x021c8000d220783b */ /* 0x000fee0000004200 */
[-C--:B------:R-:W-:Y:S08]  /*5ac0*/  HMMA.16816.F32 R84, R28, R48.reuse, R84 ;  /* 0x000000301c54723c */ /* 0x080ff00000001854 */
[-C--:B------:R-:W-:Y:S08]  /*5ad0*/  HMMA.16816.F32 R88, R36, R48.reuse, R88 ;  /* 0x000000302458723c */ /* 0x080ff00000001858 */
[-C--:B------:R-:W-:Y:S08]  /*5ae0*/  HMMA.16816.F32 R92, R40, R48.reuse, R92 ;  /* 0x00000030285c723c */ /* 0x080ff0000000185c */
[C---:B------:R-:W-:Y:S08]  /*5af0*/  HMMA.16816.F32 R96, R44.reuse, R48, R96 ;  /* 0x000000302c60723c */ /* 0x040ff00000001860 */
[-C--:B------:R-:W-:Y:S01]  /*5b00*/  HMMA.16816.F32 R100, R44, R50.reuse, R100 ;  /* 0x000000322c64723c */ /* 0x080fe20000001864 */
[----:B------:R-:W-:Y:S07]  /*5b10*/  LDSM.16.MT88.4 R44, [R209+0x21c80] ;  /* 0x021c8000d12c783b */ /* 0x000fee0000004200 */
[-C--:B------:R-:W-:Y:S01]  /*5b20*/  HMMA.16816.F32 R104, R40, R50.reuse, R104 ;  /* 0x000000322868723c */ /* 0x080fe20000001868 */
[----:B------:R-:W1:Y:S07]  /*5b30*/  LDSM.16.MT88.4 R40, [R2+0x19880] ;  /* 0x019880000228783b */ /* 0x000e6e0000004200 */
        /* <DEDUP_REMOVED lines=46> */
[----:B------:R-:W-:Y:S01]  /*5e20*/  USHF.L.U32 UR33, UR31, 0x6, URZ ;  /* 0x000000061f217899 */ /* 0x000fe2000800063f */
[----:B------:R-:W-:Y:S01]  /*5e30*/  IMAD.MOV.U32 R4, RZ, RZ, R250 ;  /* 0x000000ffff047224 */ /* 0x000fe200078e00fa */
[----:B------:R-:W-:Y:S01]  /*5e40*/  USHF.R.S32.HI UR32, URZ, 0x1f, UR31 ;  /* 0x0000001f3f207899 */ /* 0x000fe2000801141f */
[----:B------:R-:W3:Y:S01]  /*5e50*/  LDL.64 R238, [R1+0x10] ;  /* 0x0000100001ee7983 */ /* 0x000ee20000100a00 */
[----:B------:R-:W-:Y:S01]  /*5e60*/  USHF.R.S32.HI UR6, URZ, 0x1f, UR33 ;  /* 0x0000001f3f067899 */ /* 0x000fe20008011421 */
[----:B------:R-:W-:Y:S02]  /*5e70*/  IMAD.MOV.U32 R5, RZ, RZ, R251 ;  /* 0x000000ffff057224 */ /* 0x000fe400078e00fb */
[----:B------:R-:W4:Y:S01]  /*5e80*/  LDL.64 R206, [R1+0x8] ;  /* 0x0000080001ce7983 */ /* 0x000f220000100a00 */
[----:B------:R-:W-:Y:S02]  /*5e90*/  IMAD.U32 R11, RZ, RZ, UR33 ;  /* 0x00000021ff0b7e24 */ /* 0x000fe4000f8e00ff */
[----:B------:R-:W-:Y:S01]  /*5ea0*/  IMAD.U32 R12, RZ, RZ, UR6 ;  /* 0x00000006ff0c7e24 */ /* 0x000fe2000f8e00ff */
[----:B------:R-:W5:Y:S01]  /*5eb0*/  LDL R205, [R1+0x38] ;  /* 0x0000380001cd7983 */ /* 0x000f620000100800 */
[----:B------:R-:W-:Y:S02]  /*5ec0*/  ULDC.64 UR6, c[0x0][0x208] ;  /* 0x0000820000067ab9 */ /* 0x000fe40000000a00 */
[----:B------:R-:W-:Y:S01]  /*5ed0*/  UIMAD UR32, UR32, UR6, URZ ;  /* 0x00000006202072a4 */ /* 0x000fe2000f8e023f */
[----:B------:R-:W1:Y:S01]  /*5ee0*/  S2R R7, SR_CTAID.Y ;  /* 0x0000000000077919 */ /* 0x000e620000002600 */
[----:B------:R-:W-:Y:S02]  /*5ef0*/  UIMAD.WIDE.U32 UR34, UR31, UR6, URZ ;  /* 0x000000061f2272a5 */ /* 0x000fe4000f8e003f */
[----:B------:R-:W-:Y:S02]  /*5f00*/  UIMAD UR32, UR31, UR7, UR32 ;  /* 0x000000071f2072a4 */ /* 0x000fe4000f8e0220 */
[----:B------:R-:W-:Y:S02]  /*5f10*/  USHF.L.U32 UR6, UR34, 0x6, URZ ;  /* 0x0000000622067899 */ /* 0x000fe4000800063f */
[----:B------:R-:W-:Y:S04]  /*5f20*/  UIADD3 UR32, UR35, UR32, URZ ;  /* 0x0000002023207290 */ /* 0x000fe8000fffe03f */
[----:B------:R-:W-:Y:S01]  /*5f30*/  USHF.L.U64.HI UR32, UR34, 0x6, UR32 ;  /* 0x0000000622207899 */ /* 0x000fe20008010220 */
[----:B-1----:R-:W-:Y:S01]  /*5f40*/  SHF.R.S32.HI R6, RZ, 0x1f, R7 ;  /* 0x0000001fff067819 */ /* 0x002fe20000011407 */
[----:B------:R-:W-:Y:S04]  /*5f50*/  IMAD.WIDE.U32 R4, R7, c[0x0][0x288], R4 ;  /* 0x0000a20007047a25 */ /* 0x000fe800078e0004 */
[----:B------:R-:W-:Y:S01]  /*5f60*/  IMAD R6, R6, c[0x0][0x288], RZ ;  /* 0x0000a20006067a24 */ /* 0x000fe200078e02ff */
[----:B------:R-:W-:Y:S03]  /*5f70*/  IADD3 R11, P2, P0, R11, UR15, R4 ;  /* 0x0000000f0b0b7c10 */ /* 0x000fe6000f85e004 */
[----:B------:R-:W-:Y:S02]  /*5f80*/  IMAD R6, R7, c[0x0][0x28c], R6 ;  /* 0x0000a30007067a24 */ /* 0x000fe400078e0206 */
[----:B------:R-:W-:Y:S02]  /*5f90*/  IMAD.U32 R7, RZ, RZ, UR22 ;  /* 0x00000016ff077e24 */ /* 0x000fe4000f8e00ff */
[----:B------:R-:W-:Y:S02]  /*5fa0*/  IMAD.IADD R6, R5, 0x1, R6 ;  /* 0x0000000105067824 */ /* 0x000fe400078e0206 */
[----:B------:R-:W-:Y:S03]  /*5fb0*/  IMAD.U32 R5, RZ, RZ, UR17 ;  /* 0x00000011ff057e24 */ /* 0x000fe6000f8e00ff */
[----:B------:R-:W-:Y:S02]  /*5fc0*/  IADD3.X R12, R12, UR9, R6, P2, P0 ;  /* 0x000000090c0c7c10 */ /* 0x000fe400097e0406 */
[C---:B--2---:R-:W-:Y:S04]  /*5fd0*/  IADD3 R5, P2, P0, R242.reuse, UR6, R5 ;  /* 0x00000006f2057c10 */ /* 0x044fe8000f85e005 */
[C---:B---3--:R-:W-:Y:S02]  /*5fe0*/  IADD3.X R7, R239.reuse, UR32, R7, P2, P0 ;  /* 0x00000020ef077c10 */ /* 0x048fe400097e0407 */
[----:B------:R-:W-:Y:S04]  /*5ff0*/  IADD3 R4, P0, R242, UR6, RZ ;  /* 0x00000006f2047c10 */ /* 0x000fe8000ff1e0ff */
[----:B------:R-:W-:Y:S02]  /*6000*/  IADD3.X R6, R239, UR32, RZ, P0, !PT ;  /* 0x00000020ef067c10 */ /* 0x000fe400087fe4ff */
[C---:B------:R-:W-:Y:S04]  /*6010*/  LEA R8, P0, R4.reuse, c[0x0][0x1f0], 0x1 ;  /* 0x00007c0004087a11 */ /* 0x040fe800078008ff */
[----:B------:R-:W-:Y:S01]  /*6020*/  LEA.HI.X R9, R4, c[0x0][0x1f4], R6, 0x1, P0 ;  /* 0x00007d0004097a11 */ /* 0x000fe200000f0c06 */
[----:B------:R-:W-:Y:S01]  /*6030*/  IMAD.U32 R4, RZ, RZ, UR33 ;  /* 0x00000021ff047e24 */ /* 0x000fe2000f8e00ff */
[C---:B------:R-:W-:Y:S04]  /*6040*/  LEA R6, P0, R5.reuse, c[0x0][0x1f0], 0x1 ;  /* 0x00007c0005067a11 */ /* 0x040fe800078008ff */
[----:B------:R-:W-:Y:S02]  /*6050*/  LEA.HI.X R7, R5, c[0x0][0x1f4], R7, 0x1, P0 ;  /* 0x00007d0005077a11 */ /* 0x000fe400000f0c07 */
[C---:B------:R-:W-:Y:S02]  /*6060*/  LEA R10, P0, R11.reuse, c[0x0][0x280], 0x2 ;  /* 0x0000a0000b0a7a11 */ /* 0x040fe400078010ff */
[----:B----4-:R-:W-:Y:S01]  /*6070*/  IADD3 R5, -R206, c[0x0][0x168], -R4 ;  /* 0x00005a00ce057a10 */ /* 0x010fe20007ffe904 */
[----:B------:R-:W-:Y:S01]  /*6080*/  IMAD.U32 R4, RZ, RZ, UR28 ;  /* 0x0000001cff047e24 */ /* 0x000fe2000f8e00ff */
[----:B------:R-:W-:Y:S02]  /*6090*/  LEA.HI.X R11, R11, c[0x0][0x284], R12, 0x2, P0 ;  /* 0x0000a1000b0b7a11 */ /* 0x000fe400000f140c */
[C---:B------:R-:W-:Y:S01]  /*60a0*/  ISETP.LT.OR P0, PT, R5.reuse, 0x1, !P5 ;  /* 0x000000010500780c */ /* 0x040fe20006f01670 */
[----:B-----5:R-:W-:Y:S11]  /*60b0*/  IMAD R4, R4, 0x4000, R205 ;  /* 0x0000400004047824 */ /* 0x020ff600078e02cd */
[----:B------:R-:W-:Y:S01]  /*60c0*/  @!UPT UIADD3 URZ, URZ, URZ, URZ ;  /* 0x0000003f3f3ff290 */ /* 0x000fe2000fffe03f */
        /* <DEDUP_REMOVED lines=10> */
[----:B------:R-:W-:Y:S01]  /*6170*/  ISETP.LT.OR P0, PT, R5, 0x21, !P4 ;  /* 0x000000210500780c */ /* 0x000fe20006701670 */
[----:B------:R-:W-:Y:S04]  /*6180*/  IMAD.U32 R5, RZ, RZ, UR28 ;  /* 0x0000001cff057e24 */ /* 0x000fe8000f8e00ff */
[----:B------:R-:W-:Y:S04]  /*6190*/  @!P3 IMAD R5, R5, 0x40, R250 ;  /* 0x000000400505b824 */ /* 0x000fe800078e02fa */
[----:B------:R-:W-:Y:S04]  /*61a0*/  @!P3 IMAD.SHL.U32 R5, R5, 0x4, RZ ;  /* 0x000000040505b824 */ /* 0x000fe800078e00ff */
[----:B------:R1:W-:Y:S04]  /*61b0*/  LDGSTS.E.BYPASS.LTC128B.128 [R4+0x3000], [R6.64+0x80], !P0 ;  /* 0x0300008006047fae */ /* 0x0003e8000c101d54 */
[----:B------:R1:W-:Y:S02]  /*61c0*/  @!P3 LDGSTS.E.BYPASS.LTC128B.128 [R5+0x20280], [R10.64] ;  /* 0x202800000a05bfae */ /* 0x0003e4000b901d54 */
.L_x_1521:
        /* <DEDUP_REMOVED lines=12> */
[----:B------:R-:W-:Y:S01]  /*6290*/  UISETP.GE.AND UP0, UPT, UR30, UR14, UPT ;  /* 0x0000000e1e00728c */ /* 0x000fe2000bf06270 */
[-C--:B------:R-:W-:Y:S01]  /*62a0*/  HMMA.16816.F32 R12, R28, R18.reuse, RZ ;  /* 0x000000121c0c723c */ /* 0x080fe200000018ff */
[----:B------:R-:W-:Y:S01]  /*62b0*/  ULDC.64 UR6, c[0x0][0x240] ;  /* 0x0000900000067ab9 */ /* 0x000fe20000000a00 */
[----:B------:R-:W3:Y:S01]  /*62c0*/  LDSM.16.M88.4 R180, [R212+0x25480] ;  /* 0x02548000d4b4783b */ /* 0x000ee20000000200 */
[----:B------:R-:W-:Y:S02]  /*62d0*/  UIMAD UR6, UR5, UR6, URZ ;  /* 0x00000006050672a4 */ /* 0x000fe4000f8e023f */
[----:B------:R-:W-:Y:S02]  /*62e0*/  UISETP.GE.AND UP3, UPT, UR4, 0x1, UPT ;  /* 0x000000010400788c */ /* 0x000fe4000bf66270 */
        /* <DEDUP_REMOVED lines=8> */
[----:B------:R-:W-:Y:S07]  /*6370*/  USEL UR29, UR7, URZ, !UP2 ;  /* 0x0000003f071d7287 */ /* 0x000fee000d000000 */
        /* <DEDUP_REMOVED lines=51> */
[----:B------:R-:W-:Y:S02]  /*66b0*/  LDSM.16.MT88.4 R192, [R0+0x3880] ;  /* 0x0038800000c0783b */ /* 0x000fe40000004200 */
[-C--:B---3--:R-:W-:Y:S08]  /*66c0*/  HMMA.16816.F32 R4, R40, R44.reuse, R4 ;  /* 0x0000002c2804723c */ /* 0x088ff00000001804 */
[C---:B------:R-:W-:Y:S08]  /*66d0*/  HMMA.16816.F32 R8, R180.reuse, R44, R8 ;  /* 0x0000002cb408723c */ /* 0x040ff00000001808 */
        /* <DEDUP_REMOVED lines=8> */
[----:B------:R-:W5:Y:S07]  /*6760*/  LDSM.16.M88.4 R40, [R3+0x27480] ;  /* 0x027480000328783b */ /* 0x000f6e0000000200 */
[-C--:B-1----:R-:W-:Y:S08]  /*6770*/  HMMA.16816.F32 R4, R36, R184.reuse, R4 ;  /* 0x000000b82404723c */ /* 0x082ff00000001804 */
[C---:B---3--:R-:W-:Y:S08]  /*6780*/  HMMA.16816.F32 R8, R44.reuse, R184, R8 ;  /* 0x000000b82c08723c */ /* 0x048ff00000001808 */
[-C--:B------:R-:W-:Y:S08]  /*6790*/  HMMA.16816.F32 R12, R44, R186.reuse, R12 ;  /* 0x000000ba2c0c723c */ /* 0x080ff0000000180c */
[C---:B------:R-:W-:Y:S08]  /*67a0*/  HMMA.16816.F32 R16, R36.reuse, R186, R16 ;  /* 0x000000ba2410723c */ /* 0x040ff00000001810 */
[-C--:B------:R-:W-:Y:S08]  /*67b0*/  HMMA.16816.F32 R20, R36, R188.reuse, R20 ;  /* 0x000000bc2414723c */ /* 0x080ff00000001814 */
[C---:B------:R-:W-:Y:S08]  /*67c0*/  HMMA.16816.F32 R24, R44.reuse, R188, R24 ;  /* 0x000000bc2c18723c */ /* 0x040ff00000001818 */
[-C--:B------:R-:W-:Y:S01]  /*67d0*/  HMMA.16816.F32 R28, R44, R190.reuse, R28 ;  /* 0x000000be2c1c723c */ /* 0x080fe2000000181c */
[----:B------:R1:W3:Y:S07]  /*67e0*/  LDSM.16.MT88.4 R44, [R0+0x7880] ;  /* 0x00788000002c783b */ /* 0x0002ee0000004200 */
[----:B------:R-:W-:Y:S07]  /*67f0*/  HMMA.16816.F32 R32, R36, R190, R32 ;  /* 0x000000be2420723c */ /* 0x000fee0000001820 */
[----:B------:R-:W-:Y:S01]  /*6800*/  IMAD.U32 R36, RZ, RZ, UR23 ;  /* 0x00000017ff247e24 */ /* 0x000fe2000f8e00ff */
[-C--:B----4-:R-:W-:Y:S05]  /*6810*/  HMMA.16816.F32 R4, R180, R192.reuse, R4 ;  /* 0x000000c0b404723c */ /* 0x090fea0000001804 */
[----:B--2---:R-:W-:Y:S03]  /*6820*/  IMAD.WIDE.U32 R36, R36, c[0x0][0x238], R226 ;  /* 0x00008e0024247a25 */ /* 0x004fe600078e00e2 */
[C---:B-----5:R-:W-:Y:S01]  /*6830*/  HMMA.16816.F32 R8, R40.reuse, R192, R8 ;  /* 0x000000c02808723c */ /* 0x060fe20000001808 */
[----:B-1----:R-:W-:Y:S03]  /*6840*/  IMAD.U32 R0, RZ, RZ, UR11 ;  /* 0x0000000bff007e24 */ /* 0x002fe6000f8e00ff */
        /* <DEDUP_REMOVED lines=8> */
[-C--:B---3--:R-:W-:Y:S01]  /*68d0*/  HMMA.16816.F32 R20, R180, R44.reuse, R20 ;  /* 0x0000002cb414723c */ /* 0x088fe20000001814 */
        /* <DEDUP_REMOVED lines=67> */
[----:B------:R-:W-:Y:S02]  /*6d10*/  LDSM.16.MT88.4 R48, [R210+0x27c80] ;  /* 0x027c8000d230783b */ /* 0x000fe40000004200 */
        /* <DEDUP_REMOVED lines=129> */
.L_x_1501:
[----:B------:R-:W-:Y:S05]  /*7530*/  @P1 EXIT ;  /* 0x000000000000194d */ /* 0x000fea0003800000 */
[----:B------:R-:W2:Y:S01]  /*7540*/  LDL.LU.64 R4, [R1+0x20] ;  /* 0x0000200001047983 */ /* 0x000ea20000300a00 */
[----:B------:R-:W-:Y:S02]  /*7550*/  ULDC.64 UR4, c[0x0][0x338] ;  /* 0x0000ce0000047ab9 */ /* 0x000fe40000000a00 */
[----:B------:R-:W-:Y:S01]  /*7560*/  UISETP.NE.AND UP0, UPT, UR4, 0x1, UPT ;  /* 0x000000010400788c */ /* 0x000fe2000bf05270 */
[----:B------:R-:W3:Y:S01]  /*7570*/  S2R R6, SR_CTAID.Z ;  /* 0x0000000000067919 */ /* 0x000ee20000002700 */
[----:B------:R-:W-:Y:S02]  /*7580*/  UIMAD.WIDE.U32 UR6, UR23, UR5, URZ ;  /* 0x00000005170672a5 */ /* 0x000fe4000f8e003f */
[----:B------:R-:W-:Y:S02]  /*7590*/  USHF.L.U32 UR4, UR10, 0xe, URZ ;  /* 0x0000000e0a047899 */ /* 0x000fe4000800063f */
[----:B------:R-:W-:-:S02]  /*75a0*/  ULDC UR5, c[0x0][0x340] ;  /* 0x0000d00000057ab9 */ /* 0x000fc40000000800 */
[----:B------:R-:W-:Y:S02]  /*75b0*/  UMOV UR11, UR23 ;  /* 0x00000017000b7c82 */ /* 0x000fe40008000000 */
[----:B------:R-:W-:Y:S02]  /*75c0*/  USHF.R.S32.HI UR8, URZ, 0x1f, UR4 ;  /* 0x0000001f3f087899 */ /* 0x000fe40008011404 */
[----:B------:R-:W-:-:S03]  /*75d0*/  @UP0 USHF.R.U32.HI UR11, URZ, UR5, UR7 ;  /* 0x000000053f0b0299 */ /* 0x000fc60008011607 */
[----:B------:R-:W-:Y:S02]  /*75e0*/  ULDC.64 UR6, c[0x0][0x328] ;  /* 0x0000ca0000067ab9 */ /* 0x000fe40000000a00 */
[----:B------:R-:W-:Y:S01]  /*75f0*/  USHF.R.S32.HI UR9, URZ, 0x1f, UR11 ;  /* 0x0000001f3f097899 */ /* 0x000fe2000801140b */
[----:B------:R-:W-:-:S03]  /*7600*/  IMAD.U32 R0, RZ, RZ, UR11 ;  /* 0x0000000bff007e24 */ /* 0x000fc6000f8e00ff */
[----:B------:R-:W-:-:S04]  /*7610*/  UIMAD UR6, UR9, UR6, URZ ;  /* 0x00000006090672a4 */ /* 0x000fc8000f8e023f */
[----:B------:R-:W-:Y:S01]  /*7620*/  UIMAD UR6, UR11, UR7, UR6 ;  /* 0x000000070b0672a4 */ /* 0x000fe2000f8e0206 */
[----:B------:R-:W-:Y:S01]  /*7630*/  BAR.SYNC.DEFER_BLOCKING 0x1, 0x100 ;  /* 0x0044000000007b1d */ /* 0x000fe20000010000 */
[----:B-12---:R-:W-:-:S05]  /*7640*/  IADD3 R2, P0, R4, UR4, RZ ;  /* 0x0000000404027c10 */ /* 0x006fca000ff1e0ff */
[----:B------:R-:W-:Y:S02]  /*7650*/  ULDC.64 UR4, c[0x0][0x300] ;  /* 0x0000c00000047ab9 */ /* 0x000fe40000000a00 */
[----:B------:R-:W-:Y:S01]  /*7660*/  UIMAD UR4, UR9, UR4, URZ ;  /* 0x00000004090472a4 */ /* 0x000fe2000f8e023f */
[----:B------:R-:W-:-:S03]  /*7670*/  LEA.HI.X.SX32 R3, R4, UR8, 0x1, P0 ;  /* 0x0000000804037c11 */ /* 0x000fc600080f0eff */
[----:B------:R-:W-:Y:S02]  /*7680*/  UIMAD UR4, UR11, UR5, UR4 ;  /* 0x000000050b0472a4 */ /* 0x000fe4000f8e0204 */
[----:B------:R-:W-:-:S04]  /*7690*/  IMAD.WIDE.U32 R4, R0, c[0x0][0x328], R2 ;  /* 0x0000ca0000047a25 */ /* 0x000fc800078e0002 */
[----:B------:R-:W-:Y:S01]  /*76a0*/  IMAD.WIDE.U32 R2, R0, c[0x0][0x300], R2 ;  /* 0x0000c00000027a25 */ /* 0x000fe200078e0002 */
[----:B---3--:R-:W-:Y:S02]  /*76b0*/  SHF.R.S32.HI R0, RZ, 0x1f, R6 ;  /* 0x0000001fff007819 */ /* 0x008fe40000011406 */
[----:B------:R-:W-:Y:S02]  /*76c0*/  IADD3 R5, R5, UR6, RZ ;  /* 0x0000000605057c10 */ /* 0x000fe4000fffe0ff */
[----:B------:R-:W-:Y:S01]  /*76d0*/  IADD3 R3, R3, UR4, RZ ;  /* 0x0000000403037c10 */ /* 0x000fe2000fffe0ff */
[----:B------:R-:W-:Y:S02]  /*76e0*/  IMAD R7, R0, c[0x0][0x330], RZ ;  /* 0x0000cc0000077a24 */ /* 0x000fe400078e02ff */
[----:B------:R-:W-:-:S04]  /*76f0*/  IMAD.WIDE.U32 R8, R6, c[0x0][0x330], R4 ;  /* 0x0000cc0006087a25 */ /* 0x000fc800078e0004 */
[----:B------:R-:W-:Y:S01]  /*7700*/  IMAD R10, R6, c[0x0][0x334], R7 ;  /* 0x0000cd00060a7a24 */ /* 0x000fe200078e0207 */
[----:B------:R-:W-:Y:S01]  /*7710*/  LEA R4, P1, R8, c[0x0][0x310], 0x2 ;  /* 0x0000c40008047a11 */ /* 0x000fe200078210ff */
[----:B------:R-:W-:-:S03]  /*7720*/  IMAD R0, R0, c[0x0][0x308], RZ ;  /* 0x0000c20000007a24 */ /* 0x000fc600078e02ff */
[----:B------:R-:W-:Y:S01]  /*7730*/  IADD3 R10, R9, R10, RZ ;  /* 0x0000000a090a7210 */ /* 0x000fe20007ffe0ff */
[C---:B------:R-:W-:Y:S02]  /*7740*/  IMAD R0, R6.reuse, c[0x0][0x30c], R0 ;  /* 0x0000c30006007a24 */ /* 0x040fe400078e0200 */
[----:B------:R-:W-:Y:S01]  /*7750*/  IMAD.WIDE.U32 R6, R6, c[0x0][0x308], R2 ;  /* 0x0000c20006067a25 */ /* 0x000fe200078e0002 */
[----:B------:R-:W-:-:S03]  /*7760*/  LEA.HI.X R5, R8, c[0x0][0x314], R10, 0x2, P1 ;  /* 0x0000c50008057a11 */ /* 0x000fc600008f140a */
[----:B------:R-:W-:Y:S01]  /*7770*/  IMAD.IADD R0, R7, 0x1, R0 ;  /* 0x0000000107007824 */ /* 0x000fe200078e0200 */
        /* <DEDUP_REMOVED lines=131> */
.L_x_1523:
        /* <DEDUP_REMOVED lines=13> */
.L_x_2328:


//--------------------- .text._ZN7cutlass13device_kernelIN5flash19enable_sm80_to_sm89INS1_16FlashAttnBwdSm80INS1_25CollectiveMainloopBwdSm80ILi2ELi2EN4cute5tupleIJNS5_1CILi64EEENS7_ILi128EEES9_EEENS_6half_tEfNS_4arch4Sm80ELb0ELb1ELb0ELb0ELb1ELb0ELb0ELb0ELi2ELi2ELi2ELi2ELb0EEENS1_24CollectiveEpilogueBwdGQAISA_fSD_Li256ELb0ELb1EEENS1_19SingleTileSchedulerILb0ELb0ELb0ELi128EEEEEEEEEvNT_6ParamsE --------------------------
	.section	.text._ZN7cutlass13device_kernelIN5flash19enable_sm80_to_sm89INS1_16FlashAttnBwdSm80INS1_25CollectiveMainloopBwdSm80ILi2ELi2EN4cute5tupleIJNS5_1CILi64EEENS7_ILi128EEES9_EEENS_6half_tEfNS_4arch4Sm80ELb0ELb1ELb0ELb0ELb1ELb0ELb0ELb0ELi2ELi2ELi2ELi2ELb0EEENS1_24CollectiveEpilogueBwdGQAISA_fSD_Li256ELb0ELb1EEENS1_19SingleTileSchedulerILb0ELb0ELb0ELi128EEEEEEEEEvNT_6ParamsE,"ax",@progbits
	.sectioninfo	@"SHI_REGISTERS=255"
	.align	128
.text._ZN7cutlass13device_kernelIN5flash19enable_sm80_to_sm89INS1_16FlashAttnBwdSm80INS1_25CollectiveMainloopBwdSm80ILi2ELi2EN4cute5tupleIJNS5_1CILi64EEENS7_ILi128EEES9_EEENS_6half_tEfNS_4arch4Sm80ELb0ELb1ELb0ELb0ELb1ELb0ELb0ELb0ELi2ELi2ELi2ELi2ELb0EEENS1_24CollectiveEpilogueBwdGQAISA_fSD_Li256ELb0ELb1EEENS1_19SingleTileSchedulerILb0ELb0ELb0ELi128EEEEEEEEEvNT_6ParamsE:
        .type           _ZN7cutlass13device_kernelIN5flash19enable_sm80_to_sm89INS1_16FlashAttnBwdSm80INS1_25CollectiveMainloopBwdSm80ILi2ELi2EN4cute5tupleIJNS5_1CILi64EEENS7_ILi128EEES9_EEENS_6half_tEfNS_4arch4Sm80ELb0ELb1ELb0ELb0ELb1ELb0ELb0ELb0ELi2ELi2ELi2ELi2ELb0EEENS1_24CollectiveEpilogueBwdGQAISA_fSD_Li256ELb0ELb1EEENS1_19SingleTileSchedulerILb0ELb0ELb0ELi128EEEEEEEEEvNT_6ParamsE,@function
        .size           _ZN7cutlass13device_kernelIN5flash19enable_sm80_to_sm89INS1_16FlashAttnBwdSm80INS1_25CollectiveMainloopBwdSm80ILi2ELi2EN4cute5tupleIJNS5_1CILi64EEENS7_ILi128EEES9_EEENS_6half_tEfNS_4arch4Sm80ELb0ELb1ELb0ELb0ELb1ELb0ELb0ELb0ELi2ELi2ELi2ELi2ELb0EEENS1_24CollectiveEpilogueBwdGQAISA_fSD_Li256ELb0ELb1EEENS1_19SingleTileSchedulerILb0ELb0ELb0ELi128EEEEEEEEEvNT_6ParamsE,(.L_x_2329 - _ZN7cutlass13device_kernelIN5flash19enable_sm80_to_sm89INS1_16FlashAttnBwdSm80INS1_25CollectiveMainloopBwdSm80ILi2ELi2EN4cute5tupleIJNS5_1CILi64EEENS7_ILi128EEES9_EEENS_6half_tEfNS_4arch4Sm80ELb0ELb1ELb0ELb0ELb1ELb0ELb0ELb0ELi2ELi2ELi2ELi2ELb0EEENS1_24CollectiveEpilogueBwdGQAISA_fSD_Li256ELb0ELb1EEENS1_19SingleTileSchedulerILb0ELb0ELb0ELi128EEEEEEEEEvNT_6ParamsE)
        .other          _ZN7cutlass13device_kernelIN5flash19enable_sm80_to_sm89INS1_16FlashAttnBwdSm80INS1_25CollectiveMainloopBwdSm80ILi2ELi2EN4cute5tupleIJNS5_1CILi64EEENS7_ILi128EEES9_EEENS_6half_tEfNS_4arch4Sm80ELb0ELb1ELb0ELb0ELb1ELb0ELb0ELb0ELi2ELi2ELi2ELi2ELb0EEENS1_24CollectiveEpilogueBwdGQAISA_fSD_Li256ELb0ELb1EEENS1_19SingleTileSchedulerILb0ELb0ELb0ELi128EEEEEEEEEvNT_6ParamsE,@"STO_CUDA_ENTRY STV_DEFAULT"
_ZN7cutlass13device_kernelIN5flash19enable_sm80_to_sm89INS1_16FlashAttnBwdSm80INS1_25CollectiveMainloopBwdSm80ILi2ELi2EN4cute5tupleIJNS5_1CILi64EEENS7_ILi128EEES9_EEENS_6half_tEfNS_4arch4Sm80ELb0ELb1ELb0ELb0ELb1ELb0ELb0ELb0ELi2ELi2ELi2ELi2ELb0EEENS1_24CollectiveEpilogueBwdGQAISA_fSD_Li256ELb0ELb1EEENS1_19SingleTileSchedulerILb0ELb0ELb0ELi128EEEEEEEEEvNT_6ParamsE:
        /* <DEDUP_REMOVED lines=28> */
.L_x_1524:
        /* <DEDUP_REMOVED lines=10> */
[----:B------:R-:W-:Y:S01]  /*0260*/  ULDC.64 UR20, c[0x0][0x118] ;  /* 0x0000460000147ab9 */ /* 0x000fe20000000a00 */
[----:B------:R-:W-:Y:S01]  /*0270*/  CS2R R174, SRZ ;  /* 0x0000000000ae7805 */ /* 0x000fe2000001ff00 */
[----:B------:R-:W-:Y:S01]  /*0280*/  CS2R R172, SRZ ;  /* 0x0000000000ac7805 */ /* 0x000fe2000001ff00 */
[----:B------:R-:W-:Y:S01]  /*0290*/  CS2R R178, SRZ ;  /* 0x0000000000b27805 */ /* 0x000fe2000001ff00 */
[----:B------:R-:W-:Y:S01]  /*02a0*/  IMAD.U32 R0, RZ, RZ, UR4 ;  /* 0x00000004ff007e24 */ /* 0x000fe2000f8e00ff */
[----:B------:R-:W-:Y:S01]  /*02b0*/  CS2R R176, SRZ ;  /* 0x0000000000b07805 */ /* 0x000fe2000001ff00 */
[----:B------:R-:W-:Y:S01]  /*02c0*/  CS2R R162, SRZ ;  /* 0x0000000000a27805 */ /* 0x000fe2000001ff00 */
[----:B------:R-:W-:Y:S01]  /*02d0*/  CS2R R160, SRZ ;  /* 0x0000000000a07805 */ /* 0x000fe2000001ff00 */
[----:B------:R-:W-:Y:S01]  /*02e0*/  CS2R R158, SRZ ;  /* 0x00000000009e7805 */ /* 0x000fe2000001ff00 */
[----:B------:R-:W-:Y:S01]  /*02f0*/  IADD3 R0, R0, -c[0x0][0x2a4], RZ ;  /* 0x8000a90000007a10 */ /* 0x000fe20007ffe0ff */
[----:B------:R-:W-:Y:S01]  /*0300*/  CS2R R156, SRZ ;  /* 0x00000000009c7805 */ /* 0x000fe2000001ff00 */
[----:B------:R-:W-:Y:S01]  /*0310*/  CS2R R154, SRZ ;  /* 0x00000000009a7805 */ /* 0x000fe2000001ff00 */
[----:B------:R-:W-:Y:S01]  /*0320*/  CS2R R152, SRZ ;  /* 0x0000000000987805 */ /* 0x000fe2000001ff00 */
[----:B------:R-:W-:Y:S01]  /*0330*/  SHF.R.S32.HI R2, RZ, 0x1f, R0 ;  /* 0x0000001fff027819 */ /* 0x000fe20000011400 */
[----:B------:R-:W-:Y:S01]  /*0340*/  CS2R R150, SRZ ;  /* 0x0000000000967805 */ /* 0x000fe2000001ff00 */
[----:B------:R-:W-:Y:S01]  /*0350*/  CS2R R148, SRZ ;  /* 0x0000000000947805 */ /* 0x000fe2000001ff00 */
[----:B------:R-:W-:Y:S01]  /*0360*/  CS2R R134, SRZ ;  /* 0x0000000000867805 */ /* 0x000fe2000001ff00 */
[----:B------:R-:W-:Y:S01]  /*0370*/  LEA.HI R0, R2, R0, RZ, 0x6 ;  /* 0x0000000002007211 */ /* 0x000fe200078f30ff */
[----:B------:R-:W-:Y:S01]  /*0380*/  CS2R R132, SRZ ;  /* 0x0000000000847805 */ /* 0x000fe2000001ff00 */
[----:B------:R-:W-:Y:S01]  /*0390*/  CS2R R138, SRZ ;  /* 0x00000000008a7805 */ /* 0x000fe2000001ff00 */
[----:B------:R-:W-:Y:S01]  /*03a0*/  CS2R R136, SRZ ;  /* 0x0000000000887805 */ /* 0x000fe2000001ff00 */
[----:B------:R-:W2:Y:S01]  /*03b0*/  R2UR UR12, R0 ;  /* 0x00000000000c73c2 */ /* 0x000ea200000e0000 */
        /* <DEDUP_REMOVED lines=23> */
[----:B--2---:R-:W-:Y:S01]  /*0530*/  USHF.R.S32.HI UR12, URZ, 0x6, UR12 ;  /* 0x000000063f0c7899 */ /* 0x004fe2000801140c */
        /* <DEDUP_REMOVED lines=24> */
[----:B------:R-:W-:-:S06]  /*06c0*/  CS2R R52, SRZ ;  /* 0x0000000000347805 */ /* 0x000fcc000001ff00 */
        /* <DEDUP_REMOVED lines=9> */
[----:B------:R-:W-:Y:S01]  /*0760*/  IMAD.MOV.U32 R33, RZ, RZ, R5 ;  /* 0x000000ffff217224 */ /* 0x000fe200078e0005 */
[----:B------:R-:W-:Y:S01]  /*0770*/  UIMAD UR4, UR24, UR4, URZ ;  /* 0x00000004180472a4 */ /* 0x000fe2000f8e023f */
[----:B------:R-:W-:Y:S01]  /*0780*/  IMAD.U32 R2, RZ, RZ, UR23 ;  /* 0x00000017ff027e24 */ /* 0x000fe2000f8e00ff */
[----:B------:R-:W-:Y:S01]  /*0790*/  ULDC.64 UR8, c[0x0][0x248] ;  /* 0x0000920000087ab9 */ /* 0x000fe20000000a00 */
[----:B------:R-:W-:Y:S01]  /*07a0*/  SHF.R.S32.HI R7, RZ, 0x1f, R6 ;  /* 0x0000001fff077819 */ /* 0x000fe20000011406 */
[----:B------:R-:W-:Y:S01]  /*07b0*/  USHF.L.U32 UR16, UR12, 0x6, URZ ;  /* 0x000000060c107899 */ /* 0x000fe2000800063f */
[----:B------:R-:W-:Y:S01]  /*07c0*/  SHF.R.S32.HI R22, RZ, 0x1f, R32 ;  /* 0x0000001fff167819 */ /* 0x000fe20000011420 */
[----:B------:R-:W-:Y:S01]  /*07d0*/  UISETP.NE.AND UP0, UPT, UR8, 0x1, UPT ;  /* 0x000000010800788c */ /* 0x000fe2000bf05270 */
[----:B------:R-:W-:Y:S01]  /*07e0*/  LOP3.LUT R242, R242, 0xfffffffe, RZ, 0xc0, !PT ;  /* 0xfffffffef2f27812 */ /* 0x000fe200078ec0ff */
[----:B------:R-:W-:Y:S01]  /*07f0*/  UIMAD.WIDE.U32 UR26, UR23, UR9, URZ ;  /* 0x00000009171a72a5 */ /* 0x000fe2000f8e003f */
[--C-:B-1----:R-:W-:Y:S01]  /*0800*/  IMAD.WIDE.U32 R4, R0, c[0x0][0x270], R6.reuse ;  /* 0x00009c0000047a25 */ /* 0x102fe200078e0006 */
[----:B------:R-:W-:Y:S01]  /*0810*/  USHF.R.S32.HI UR22, URZ, 0x1f, UR11 ;  /* 0x0000001f3f167899 */ /* 0x000fe2000801140b */
[-C--:B------:R-:W-:Y:S01]  /*0820*/  LEA.HI R27, R22, R32.reuse, RZ, 0x3 ;  /* 0x00000020161b7211 */ /* 0x080fe200078f18ff */
[----:B------:R-:W-:Y:S01]  /*0830*/  UIMAD UR9, UR23, UR7, UR6 ;  /* 0x00000007170972a4 */ /* 0x000fe2000f8e0206 */
[----:B------:R-:W-:Y:S01]  /*0840*/  IMAD.U32 R0, RZ, RZ, UR16 ;  /* 0x00000010ff007e24 */ /* 0x000fe2000f8e00ff */
[----:B------:R-:W-:Y:S01]  /*0850*/  UIMAD UR8, UR23, UR5, UR4 ;  /* 0x00000005170872a4 */ /* 0x000fe2000f8e0204 */
[----:B------:R-:W-:Y:S01]  /*0860*/  IMAD.WIDE.U32 R2, R2, c[0x0][0x288], R6 ;  /* 0x0000a20002027a25 */ /* 0x000fe200078e0006 */
[----:B------:R-:W-:Y:S01]  /*0870*/  ULDC.64 UR6, c[0x0][0x290] ;  /* 0x0000a40000067ab9 */ /* 0x000fe20000000a00 */
[----:B------:R-:W-:Y:S01]  /*0880*/  SHF.R.S32.HI R34, RZ, 0x3, R27 ;  /* 0x00000003ff227819 */ /* 0x000fe2000001141b */
[----:B------:R-:W-:Y:S01]  /*0890*/  ULDC.64 UR4, c[0x0][0x278] ;  /* 0x00009e0000047ab9 */ /* 0x000fe20000000a00 */
[----:B------:R1:W-:Y:S01]  /*08a0*/  STL.64 [R1+0x8], R6 ;  /* 0x0000080601007387 */ /* 0x0003e20000100a00 */
[----:B------:R-:W-:Y:S01]  /*08b0*/  UIMAD UR15, UR22, UR6, URZ ;  /* 0x00000006160f72a4 */ /* 0x000fe2000f8e023f */
[----:B------:R-:W-:Y:S01]  /*08c0*/  SHF.R.S32.HI R35, RZ, 0x1f, R34 ;  /* 0x0000001fff237819 */ /* 0x000fe20000011422 */
[----:B------:R-:W-:Y:S01]  /*08d0*/  UIMAD.WIDE.U32 UR18, UR11, UR4, URZ ;  /* 0x000000040b1272a5 */ /* 0x000fe2000f8e003f */
[-C--:B------:R-:W-:Y:S01]  /*08e0*/  LEA.HI R21, R22, R32.reuse, RZ, 0x5 ;  /* 0x0000002016157211 */ /* 0x080fe200078f28ff */
[----:B------:R-:W-:Y:S01]  /*08f0*/  UIMAD.WIDE.U32 UR28, UR11, UR6, URZ ;  /* 0x000000060b1c72a5 */ /* 0x000fe2000f8e003f */
[----:B------:R-:W-:Y:S01]  /*0900*/  IMAD.MOV.U32 R210, RZ, RZ, 0x10 ;  /* 0x00000010ffd27424 */ /* 0x000fe200078e00ff */
[----:B------:R-:W-:Y:S01]  /*0910*/  UIMAD UR6, UR22, UR4, URZ ;  /* 0x00000004160672a4 */ /* 0x000fe2000f8e023f */
[----:B------:R-:W-:Y:S01]  /*0920*/  STL.64 [R1+0x18], R34 ;  /* 0x0000182201007387 */ /* 0x000fe20000100a00 */
        /* <DEDUP_REMOVED lines=10> */
[----:B------:R-:W-:Y:S01]  /*09d0*/  @UP0 USHF.R.U32.HI UR6, URZ, UR17, UR27 ;  /* 0x000000113f060299 */ /* 0x000fe2000801161b */
[----:B------:R-:W-:Y:S01]  /*09e0*/  IMAD.MOV.U32 R211, RZ, RZ, 0x20 ;  /* 0x00000020ffd37424 */ /* 0x000fe200078e00ff */
[----:B------:R-:W-:Y:S01]  /*09f0*/  IADD3.X R29, R3, UR9, R0, P2, !PT ;  /* 0x00000009031d7c10 */ /* 0x000fe200097fe400 */
[----:B------:R-:W-:Y:S01]  /*0a00*/  ULDC.64 UR4, c[0x0][0x1e0] ;  /* 0x0000780000047ab9 */ /* 0x000fe20000000a00 */
[----:B------:R-:W-:Y:S01]  /*0a10*/  LOP3.LUT R3, R27, 0xfffffff8, RZ, 0xc0, !PT ;  /* 0xfffffff81b037812 */ /* 0x000fe200078ec0ff */
[----:B------:R-:W-:Y:S01]  /*0a20*/  USHF.R.S32.HI UR17, URZ, 0x1f, UR6 ;  /* 0x0000001f3f117899 */ /* 0x000fe20008011406 */
[----:B------:R-:W-:Y:S01]  /*0a30*/  IMAD.WIDE R10, R2, 0x80, R34 ;  /* 0x00000080020a7825 */ /* 0x000fe200078e0222 */
[----:B------:R-:W-:Y:S01]  /*0a40*/  LEA.HI R0, R22, R32, RZ, 0x6 ;  /* 0x0000002016007211 */ /* 0x000fe200078f30ff */
[----:B------:R-:W-:-:S02]  /*0a50*/  USHF.R.S32.HI UR15, URZ, 0x1f, UR16 ;  /* 0x0000001f3f0f7899 */ /* 0x000fc40008011410 */
        /* <DEDUP_REMOVED lines=33> */
[----:B-1----:R-:W-:Y:S01]  /*0c70*/  IMAD.WIDE.U32 R6, R34, c[0x0][0x178], R16 ;  /* 0x00005e0022067a25 */ /* 0x002fe200078e0010 */
        /* <DEDUP_REMOVED lines=109> */
[C---:B------:R-:W-:Y:S01]  /*1350*/  IMAD R0, R34.reuse, c[0x0][0x20c], R0 ;  /* 0x0000830022007a24 */ /* 0x040fe200078e0200 */
[----:B------:R-:W-:Y:S01]  /*1360*/  ULDC.64 UR6, c[0x0][0x210] ;  /* 0x0000840000067ab9 */ /* 0x000fe20000000a00 */
[----:B------:R3:W-:Y:S01]  /*1370*/  LDGSTS.E.BYPASS.LTC128B.128 [R10+0x4080], [R6.64+0x80], !P1 ;  /* 0x04080080060a7fae */ /* 0x0007e2000c901d54 */
[----:B------:R-:W-:Y:S01]  /*1380*/  LEA R18, P1, R19, c[0x0][0x258], 0x2 ;  /* 0x0000960013127a11 */ /* 0x000fe200078210ff */
[----:B------:R-:W-:Y:S01]  /*1390*/  IMAD.WIDE.U32 R8, R34, c[0x0][0x208], R16 ;  /* 0x0000820022087a25 */ /* 0x000fe200078e0010 */
[----:B------:R-:W-:-:S02]  /*13a0*/  UIMAD UR6, UR24, UR6, URZ ;  /* 0x00000006180672a4 */ /* 0x000fc4000f8e023f */
[----:B------:R-:W-:Y:S02]  /*13b0*/  LEA.HI.X R19, R19, c[0x0][0x25c], R20, 0x2, P1 ;  /* 0x0000970013137a11 */ /* 0x000fe400008f1414 */
[----:B------:R-:W-:Y:S01]  /*13c0*/  UIMAD UR6, UR23, UR7, UR6 ;  /* 0x00000007170672a4 */ /* 0x000fe2000f8e0206 */
        /* <DEDUP_REMOVED lines=10> */
[----:B------:R-:W-:Y:S02]  /*1470*/  ISETP.GE.AND P6, PT, R31, c[0x0][0x16c], PT ;  /* 0x00005b001f007a0c */ /* 0x000fe40003fc6270 */
[----:B------:R-:W-:-:S02]  /*1480*/  SEL R20, RZ, 0x1, P5 ;  /* 0x00000001ff147807 */ /* 0x000fc40002800000 */
[----:B------:R-:W-:Y:S02]  /*1490*/  IADD3.X R7, R5, UR29, RZ, P1, !PT ;  /* 0x0000001d05077c10 */ /* 0x000fe40008ffe4ff */
[C---:B------:R-:W-:Y:S02]  /*14a0*/  ISETP.LT.OR P1, PT, R11.reuse, 0x41, P0 ;  /* 0x000000410b00780c */ /* 0x040fe40000721670 */
[C---:B------:R-:W-:Y:S02]  /*14b0*/  ISETP.LT.OR P3, PT, R11.reuse, 0x61, P3 ;  /* 0x000000610b00780c */ /* 0x040fe40001f61670 */
[----:B------:R-:W-:Y:S02]  /*14c0*/  ISETP.LT.OR P0, PT, R11, 0x61, P0 ;  /* 0x000000610b00780c */ /* 0x000fe40000701670 */
[----:B------:R-:W-:Y:S02]  /*14d0*/  @P5 LOP3.LUT R242, R242, 0x1, RZ, 0xfc, !PT ;  /* 0x00000001f2f25812 */ /* 0x000fe400078efcff */
[----:B--2---:R-:W-:-:S02]  /*14e0*/  IADD3 R2, P4, R4, UR27, RZ ;  /* 0x0000001b04027c10 */ /* 0x004fc4000ff9e0ff */
[----:B-1----:R-:W-:Y:S02]  /*14f0*/  SEL R4, RZ, 0x2, P6 ;  /* 0x00000002ff047807 */ /* 0x002fe40003000000 */
[----:B------:R-:W-:Y:S01]  /*1500*/  IADD3.X R3, R5, UR28, RZ, P4, !PT ;  /* 0x0000001c05037c10 */ /* 0x000fe2000a7fe4ff */
[----:B------:R-:W-:Y:S02]  /*1510*/  IMAD.IADD R5, R9, 0x1, R0 ;  /* 0x0000000109057824 */ /* 0x000fe400078e0200 */
[----:B------:R-:W-:Y:S02]  /*1520*/  IMAD.IADD R9, R4, 0x1, R20 ;  /* 0x0000000104097824 */ /* 0x000fe400078e0214 */
[----:B------:R-:W-:Y:S01]  /*1530*/  IMAD.U32 R0, RZ, RZ, UR23 ;  /* 0x00000017ff007e24 */ /* 0x000fe2000f8e00ff */
[----:B------:R1:W-:Y:S01]  /*1540*/  LDGSTS.E.BYPASS.LTC128B.128 [R10+0x2080], [R2.64], !P2 ;  /* 0x02080000020a7fae */ /* 0x0003e2000d101d54 */
[----:B------:R-:W-:-:S03]  /*1550*/  IMAD.MOV.U32 R4, RZ, RZ, R8 ;  /* 0x000000ffff047224 */ /* 0x000fc600078e0008 */
[----:B------:R2:W-:Y:S01]  /*1560*/  LDGSTS.E.BYPASS.LTC128B.128 [R10+0x6080], [R6.64], !P1 ;  /* 0x06080000060a7fae */ /* 0x0005e2000c901d54 */
        /* <DEDUP_REMOVED lines=14> */
[----:B------:R-:W-:-:S02]  /*1650*/  UMOV UR22, 0x5 ;  /* 0x0000000500167882 */ /* 0x000fc40000000000 */
[----:B------:R-:W-:Y:S01]  /*1660*/  UIMAD UR17, UR7, UR12, URZ ;  /* 0x0000000c071172a4 */ /* 0x000fe2000f8e023f */
[----:B------:R-:W-:Y:S01]  /*1670*/  IMAD.U32 R26, RZ, RZ, UR23 ;  /* 0x00000017ff1a7e24 */ /* 0x000fe2000f8e00ff */
[----:B------:R3:W-:Y:S01]  /*1680*/  STL.64 [R1+0x20], R36 ;  /* 0x0000202401007387 */ /* 0x0007e20000100a00 */
[C---:B--2---:R-:W-:Y:S01]  /*1690*/  IADD3 R6, P2, R2.reuse, UR27, RZ ;  /* 0x0000001b02067c10 */ /* 0x044fe2000ff5e0ff */
[----:B------:R-:W-:Y:S01]  /*16a0*/  UIMAD UR17, UR26, UR23, UR17 ;  /* 0x000000171a1172a4 */ /* 0x000fe2000f8e0211 */
[----:B-1----:R-:W-:Y:S01]  /*16b0*/  IADD3 R2, P1, R2, UR30, RZ ;  /* 0x0000001e02027c10 */ /* 0x002fe2000ff3e0ff */
[----:B------:R-:W-:Y:S01]  /*16c0*/  IMAD.WIDE.U32 R4, R26, UR12, R36 ;  /* 0x0000000c1a047c25 */ /* 0x000fe2000f8e0024 */
[C---:B------:R-:W-:Y:S02]  /*16d0*/  IADD3.X R7, R3.reuse, UR28, RZ, P2, !PT ;  /* 0x0000001c03077c10 */ /* 0x040fe400097fe4ff */
[----:B------:R-:W-:Y:S02]  /*16e0*/  IADD3.X R3, R3, UR29, RZ, P1, !PT ;  /* 0x0000001d03037c10 */ /* 0x000fe40008ffe4ff */
[----:B------:R-:W-:Y:S01]  /*16f0*/  LOP3.LUT P2, RZ, R9, 0x1, RZ, 0xc0, !PT ;  /* 0x0000000109ff7812 */ /* 0x000fe2000784c0ff */
[----:B------:R1:W-:Y:S01]  /*1700*/  LDGSTS.E.BYPASS.LTC128B.128 [R10+0x3080], [R6.64], !P3 ;  /* 0x03080000060a7fae */ /* 0x0003e2000d901d54 */
[----:B------:R-:W-:-:S02]  /*1710*/  ISETP.GE.AND P3, PT, R16, c[0x0][0x1fc], PT ;  /* 0x00007f0010007a0c */ /* 0x000fc40003f66270 */
[----:B------:R-:W-:Y:S01]  /*1720*/  LOP3.LUT P1, RZ, R9, 0x2, RZ, 0xc0, !PT ;  /* 0x0000000209ff7812 */ /* 0x000fe2000782c0ff */
[----:B------:R2:W-:Y:S01]  /*1730*/  LDGSTS.E.BYPASS.LTC128B.128 [R10+0x7080], [R2.64], !P0 ;  /* 0x07080000020a7fae */ /* 0x0005e2000c101d54 */
[----:B------:R-:W-:-:S03]  /*1740*/  ISETP.GE.AND P0, PT, R31, c[0x0][0x1fc], PT ;  /* 0x00007f001f007a0c */ /* 0x000fc60003f06270 */
[----:B------:R-:W0:Y:S01]  /*1750*/  LDGDEPBAR ;  /* 0x00000000000079af */ /* 0x000e220000000000 */
[----:B-1----:R-:W-:Y:S02]  /*1760*/  IADD3 R6, -R34, c[0x0][0x168], -R0 ;  /* 0x00005a0022067a10 */ /* 0x002fe40007ffe900 */
[----:B------:R-:W-:Y:S02]  /*1770*/  SEL R0, RZ, 0x1, P3 ;  /* 0x00000001ff007807 */ /* 0x000fe40001800000 */
[C---:B------:R-:W-:Y:S02]  /*1780*/  ISETP.LT.OR P3, PT, R6.reuse, 0x1, !P2 ;  /* 0x000000010600780c */ /* 0x040fe40005761670 */
[----:B--2---:R-:W-:Y:S02]  /*1790*/  SEL R2, RZ, 0xffffffff, P0 ;  /* 0xffffffffff027807 */ /* 0x004fe40000000000 */
[C---:B------:R-:W-:Y:S02]  /*17a0*/  ISETP.LT.OR P0, PT, R6.reuse, 0x1, !P1 ;  /* 0x000000010600780c */ /* 0x040fe40004f01670 */
[----:B------:R-:W-:Y:S01]  /*17b0*/  ISETP.LT.OR P2, PT, R6, 0x21, !P2 ;  /* 0x000000210600780c */ /* 0x000fe20005741670 */
[----:B------:R-:W-:Y:S01]  /*17c0*/  IMAD.SHL.U32 R2, R2, 0x2, RZ ;  /* 0x0000000202027824 */ /* 0x000fe200078e00ff */
[----:B------:R-:W-:-:S02]  /*17d0*/  ISETP.LT.OR P1, PT, R6, 0x21, !P1 ;  /* 0x000000210600780c */ /* 0x000fc40004f21670 */
[----:B------:R-:W-:Y:S01]  /*17e0*/  IADD3 R3, R5, UR17, RZ ;  /* 0x0000001105037c10 */ /* 0x000fe2000fffe0ff */
[----:B------:R-:W-:Y:S01]  /*17f0*/  ULDC UR17, c[0x0][0x20c] ;  /* 0x0000830000117ab9 */ /* 0x000fe20000000800 */
[----:B------:R-:W-:Y:S01]  /*1800*/  LOP3.LUT R0, R2, 0x2, R0, 0xe2, !PT ;  /* 0x0000000202007812 */ /* 0x000fe200078ee200 */
[----:B------:R1:W-:Y:S01]  /*1810*/  LDGSTS.E.BYPASS.LTC128B.128 [R10+0x10080], [R12.64], !P3 ;  /* 0x100800000c0a7fae */ /* 0x0003e2000d901d54 */
[----:B------:R-:W-:Y:S01]  /*1820*/  ISETP.GT.AND P3, PT, R32, 0xf, PT ;  /* 0x0000000f2000780c */ /* 0x000fe20003f64270 */
[----:B------:R-:W-:Y:S01]  /*1830*/  USHF.L.U64.HI UR17, UR6, UR22, UR17 ;  /* 0x0000001606117299 */ /* 0x000fe20008010211 */
[----:B------:R-:W-:Y:S01]  /*1840*/  LOP3.LUT P5, RZ, R0, 0x1, RZ, 0xc0, !PT ;  /* 0x0000000100ff7812 */ /* 0x000fe200078ac0ff */
[----:B------:R1:W-:Y:S01]  /*1850*/  LDGSTS.E.BYPASS.LTC128B.128 [R10+0x12080], [R12.64+0x80], !P0 ;  /* 0x120800800c0a7fae */ /* 0x0003e2000c101d54 */
[----:B------:R-:W-:Y:S01]  /*1860*/  LEA R2, P0, R4, c[0x0][0x1f0], 0x1 ;  /* 0x00007c0004027a11 */ /* 0x000fe200078008ff */
[----:B------:R-:W-:Y:S01]  /*1870*/  USHF.L.U32 UR22, UR6, 0x5, URZ ;  /* 0x0000000506167899 */ /* 0x000fe2000800063f */
[----:B------:R-:W-:Y:S01]  /*1880*/  LOP3.LUT P4, RZ, R0, 0x2, RZ, 0xc0, !PT ;  /* 0x0000000200ff7812 */ /* 0x000fe2000788c0ff */
[----:B------:R2:W-:Y:S01]  /*1890*/  LDGSTS.E.BYPASS.LTC128B.128 [R10+0x11080], [R14.64], !P2 ;  /* 0x110800000e0a7fae */ /* 0x0005e2000d101d54 */
[----:B------:R-:W-:Y:S01]  /*18a0*/  LEA.HI.X R3, R4, c[0x0][0x1f4], R3, 0x1, P0 ;  /* 0x00007d0004037a11 */ /* 0x000fe200000f0c03 */
[----:B------:R-:W-:Y:S01]  /*18b0*/  USHF.L.U32 UR24, UR22, 0x1, URZ ;  /* 0x0000000116187899 */ /* 0x000fe2000800063f */
[C---:B------:R-:W-:Y:S01]  /*18c0*/  ISETP.LT.OR P0, PT, R6.reuse, 0x1, !P4 ;  /* 0x000000010600780c */ /* 0x040fe20006701670 */
[----:B------:R2:W-:Y:S01]  /*18d0*/  LDGSTS.E.BYPASS.LTC128B.128 [R10+0x13080], [R14.64+0x80], !P1 ;  /* 0x130800800e0a7fae */ /* 0x0005e2000c901d54 */
[----:B------:R-:W-:Y:S01]  /*18e0*/  ISETP.LT.OR P1, PT, R6, 0x1, !P5 ;  /* 0x000000010600780c */ /* 0x000fe20006f21670 */
[----:B------:R-:W-:Y:S01]  /*18f0*/  @!P3 IMAD.SHL.U32 R0, R32, 0x10, RZ ;  /* 0x000000102000b824 */ /* 0x000fe200078e00ff */
[----:B------:R-:W-:Y:S01]  /*1900*/  SHF.R.S32.HI R4, RZ, 0x5, R21 ;  /* 0x00000005ff047819 */ /* 0x000fe20000011415 */
[----:B------:R-:W-:-:S03]  /*1910*/  USHF.L.U64.HI UR6, UR22, 0x1, UR17 ;  /* 0x0000000116067899 */ /* 0x000fc60008010211 */
[----:B------:R4:W-:Y:S04]  /*1920*/  @!P3 LDGSTS.E.BYPASS.LTC128B.128 [R0+0x20080], [R18.64] ;  /* 0x200800001200bfae */ /* 0x0009e8000b901d54 */
[----:B------:R-:W0:Y:S04]  /*1930*/  LDGDEPBAR ;  /* 0x00000000000079af */ /* 0x000e280000000000 */
[----:B------:R5:W-:Y:S04]  /*1940*/  LDGSTS.E.BYPASS.LTC128B.128 [R10+0x18080], [R2.64], !P1 ;  /* 0x18080000020a7fae */ /* 0x000be8000c901d54 */
[----:B------:R5:W-:Y:S01]  /*1950*/  LDGSTS.E.BYPASS.LTC128B.128 [R10+0x1a080], [R2.64+0x80], !P0 ;  /* 0x1a080080020a7fae */ /* 0x000be2000c101d54 */
[----:B------:R-:W-:-:S02]  /*1960*/  ISETP.LT.OR P0, PT, R6, 0x21, !P5 ;  /* 0x000000210600780c */ /* 0x000fc40006f01670 */
[----:B--2---:R-:W-:-:S04]  /*1970*/  LEA.HI R14, R22, R32, RZ, 0x2 ;  /* 0x00000020160e7211 */ /* 0x004fc800078f10ff */
[--C-:B------:R-:W-:Y:S02]  /*1980*/  SHF.R.S32.HI R9, RZ, 0x2, R14.reuse ;  /* 0x00000002ff097819 */ /* 0x100fe4000001140e */
[----:B------:R-:W-:Y:S02]  /*1990*/  SHF.R.S32.HI R11, RZ, 0x1f, R14 ;  /* 0x0000001fff0b7819 */ /* 0x000fe4000001140e */
[----:B----4-:R-:W-:-:S04]  /*19a0*/  LEA.HI R0, R21, R4, RZ, 0x1 ;  /* 0x0000000415007211 */ /* 0x010fc800078f08ff */
[----:B------:R-:W-:Y:S02]  /*19b0*/  LOP3.LUT R5, R0, 0xfffffffe, RZ, 0xc0, !PT ;  /* 0xfffffffe00057812 */ /* 0x000fe400078ec0ff */
[----:B------:R-:W-:-:S03]  /*19c0*/  LEA.HI R0, R22, R32, RZ, 0x4 ;  /* 0x0000002016007211 */ /* 0x000fc600078f20ff */
[----:B------:R-:W-:Y:S01]  /*19d0*/  IMAD.IADD R20, R4, 0x1, -R5 ;  /* 0x0000000104147824 */ /* 0x000fe200078e0a05 */
[----:B------:R-:W-:Y:S02]  /*19e0*/  SHF.R.S32.HI R8, RZ, 0x4, R0 ;  /* 0x00000004ff087819 */ /* 0x000fe40000011400 */
[----:B-----5:R-:W-:Y:S01]  /*19f0*/  IADD3 R2, P1, R2, UR24, RZ ;  /* 0x0000001802027c10 */ /* 0x020fe2000ff3e0ff */
[----:B------:R-:W-:Y:S01]  /*1a00*/  IMAD.SHL.U32 R19, R20, 0x10, RZ ;  /* 0x0000001014137824 */ /* 0x000fe200078e00ff */
[----:B------:R-:W-:Y:S02]  /*1a10*/  LEA.HI R5, R0, R8, RZ, 0x1 ;  /* 0x0000000800057211 */ /* 0x000fe400078f08ff */
[----:B------:R-:W-:Y:S02]  /*1a20*/  IADD3.X R3, R3, UR6, RZ, P1, !PT ;  /* 0x0000000603037c10 */ /* 0x000fe40008ffe4ff */
[----:B------:R-:W-:Y:S02]  /*1a30*/  ISETP.LT.OR P1, PT, R6, 0x21, !P4 ;  /* 0x000000210600780c */ /* 0x000fe40006721670 */
[----:B------:R-:W-:Y:S01]  /*1a40*/  LOP3.LUT R4, R0, 0xfffffff0, RZ, 0xc0, !PT ;  /* 0xfffffff000047812 */ /* 0x000fe200078ec0ff */
[----:B------:R2:W-:Y:S01]  /*1a50*/  LDGSTS.E.BYPASS.LTC128B.128 [R10+0x19080], [R2.64], !P0 ;  /* 0x19080000020a7fae */ /* 0x0005e2000c101d54 */
[----:B------:R-:W-:-:S02]  /*1a60*/  IADD3 R0, P0, R30, UR16, RZ ;  /* 0x000000101e007c10 */ /* 0x000fc4000ff1e0ff */
[----:B------:R-:W-:Y:S01]  /*1a70*/  LOP3.LUT R5, R5, 0xfffffffe, RZ, 0xc0, !PT ;  /* 0xfffffffe05057812 */ /* 0x000fe200078ec0ff */
[----:B------:R-:W-:Y:S01]  /*1a80*/  IMAD.IADD R4, R32, 0x1, -R4 ;  /* 0x0000000120047824 */ /* 0x000fe200078e0a04 */
[----:B------:R-:W-:Y:S01]  /*1a90*/  IADD3.X R6, R29, UR15, RZ, P0, !PT ;  /* 0x0000000f1d067c10 */ /* 0x000fe200087fe4ff */
[----:B------:R-:W-:Y:S01]  /*1aa0*/  UIADD3 UR15, UR12, 0x1, URZ ;  /* 0x000000010c0f7890 */ /* 0x000fe2000fffe03f */
[----:B------:R-:W-:Y:S01]  /*1ab0*/  LEA R22, P0, R0, c[0x0][0x280], 0x2 ;  /* 0x0000a00000167a11 */ /* 0x000fe200078010ff */
[----:B-1----:R-:W-:Y:S01]  /*1ac0*/  IMAD.IADD R12, R8, 0x1, -R5 ;  /* 0x00000001080c7824 */ /* 0x002fe200078e0a05 */
[----:B------:R-:W-:Y:S01]  /*1ad0*/  LEA.HI R5, R11, R9, RZ, 0x3 ;  /* 0x000000090b057211 */ /* 0x000fe200078f18ff */
[----:B------:R2:W-:Y:S01]  /*1ae0*/  LDGSTS.E.BYPASS.LTC128B.128 [R10+0x1b080], [R2.64+0x80], !P1 ;  /* 0x1b080080020a7fae */ /* 0x0005e2000c901d54 */
[----:B------:R-:W-:Y:S01]  /*1af0*/  LEA.HI.X R23, R0, c[0x0][0x284], R6, 0x2, P0 ;  /* 0x0000a10000177a11 */ /* 0x000fe200000f1406 */
[----:B------:R-:W-:Y:S01]  /*1b00*/  IMAD R11, R12, 0x800, R28 ;  /* 0x000008000c0b7824 */ /* 0x000fe200078e021c */
[----:B------:R-:W-:Y:S01]  /*1b10*/  LOP3.LUT R0, R5, 0xfffffff8, RZ, 0xc0, !PT ;  /* 0xfffffff805007812 */ /* 0x000fe200078ec0ff */
[----:B------:R-:W-:Y:S01]  /*1b20*/  UISETP.GE.AND UP0, UPT, UR15, UR14, UPT ;  /* 0x0000000e0f00728c */ /* 0x000fe2000bf06270 */
[----:B------:R-:W-:-:S02]  /*1b30*/  SHF.R.S32.HI R7, RZ, 0x1f, R4 ;  /* 0x0000001fff077819 */ /* 0x000fc40000011404 */
[----:B------:R-:W-:Y:S02]  /*1b40*/  R2P PR, R24, 0x6 ;  /* 0x0000000618007804 */ /* 0x000fe40000000000 */
[----:B------:R-:W-:Y:S02]  /*1b50*/  LEA.HI R13, R7, R4, RZ, 0x3 ;  /* 0x00000004070d7211 */ /* 0x000fe400078f18ff */
[----:B------:R-:W-:Y:S02]  /*1b60*/  PLOP3.LUT P0, PT, PT, PT, UP0, 0x80, 0x0 ;  /* 0x000000000000781c */ /* 0x000fe40003f0f008 */
[----:B------:R-:W-:Y:S02]  /*1b70*/  LOP3.LUT R7, R13, 0xfffffff8, RZ, 0xc0, !PT ;  /* 0xfffffff80d077812 */ /* 0x000fe400078ec0ff */
[----:B------:R-:W-:Y:S02]  /*1b80*/  SEL R210, R210, 0xfffffff0, !P1 ;  /* 0xfffffff0d2d27807 */ /* 0x000fe40004800000 */
[----:B------:R-:W-:Y:S01]  /*1b90*/  SEL R211, R211, 0xffffffe0, !P2 ;  /* 0xffffffe0d3d37807 */ /* 0x000fe20005000000 */
[----:B------:R-:W-:-:S02]  /*1ba0*/  IMAD.IADD R7, R4, 0x1, -R7 ;  /* 0x0000000104077824 */ /* 0x000fc400078e0a07 */
[----:B------:R-:W-:Y:S02]  /*1bb0*/  IMAD.SHL.U32 R4, R12, 0x20, RZ ;  /* 0x000000200c047824 */ /* 0x000fe400078e00ff */
[----:B--2---:R-:W-:Y:S02]  /*1bc0*/  IMAD.SHL.U32 R2, R24, 0x40, RZ ;  /* 0x0000004018027824 */ /* 0x004fe400078e00ff */
[----:B------:R-:W-:Y:S02]  /*1bd0*/  IMAD.IADD R24, R9, 0x1, -R0 ;  /* 0x0000000109187824 */ /* 0x000fe400078e0a00 */
[----:B------:R-:W-:Y:S01]  /*1be0*/  IMAD.SHL.U32 R3, R25, 0x8, RZ ;  /* 0x0000000819037824 */ /* 0x000fe200078e00ff */
[----:B------:R-:W-:Y:S01]  /*1bf0*/  LOP3.LUT R0, R2, 0x1c0, RZ, 0xc0, !PT ;  /* 0x000001c002007812 */ /* 0x000fe200078ec0ff */
[----:B------:R-:W-:-:S03]  /*1c00*/  IMAD.SHL.U32 R2, R24, 0x40, RZ ;  /* 0x0000004018027824 */ /* 0x000fc600078e00ff */
[----:B------:R-:W-:Y:S02]  /*1c10*/  LOP3.LUT R5, R0, 0x8, R27, 0xf8, !PT ;  /* 0x0000000800057812 */ /* 0x000fe400078ef81b */
[----:B------:R-:W-:Y:S02]  /*1c20*/  LOP3.LUT R2, R2, 0x1c0, RZ, 0xc0, !PT ;  /* 0x000001c002027812 */ /* 0x000fe400078ec0ff */
[----:B------:R-:W-:Y:S02]  /*1c30*/  SHF.R.U32.HI R8, RZ, 0x3, R0 ;  /* 0x00000003ff087819 */ /* 0x000fe40000011600 */
[----:B------:R-:W-:Y:S02]  /*1c40*/  LOP3.LUT R0, R0, 0x10, R19, 0xf8, !PT ;  /* 0x0000001000007812 */ /* 0x000fe400078ef813 */
[----:B------:R-:W-:Y:S02]  /*1c50*/  LOP3.LUT R3, R3, 0x18, RZ, 0xc0, !PT ;  /* 0x0000001803037812 */ /* 0x000fe400078ec0ff */
[----:B------:R-:W-:-:S02]  /*1c60*/  SHF.R.U32.HI R6, RZ, 0x3, R2 ;  /* 0x00000003ff067819 */ /* 0x000fc40000011602 */
        /* <DEDUP_REMOVED lines=70> */
.L_x_1527:
[----:B--2---:R-:W-:Y:S05]  /*20d0*/  BSYNC B0 ;  /* 0x0000000000007941 */ /* 0x004fea0003800000 */
.L_x_1526:
        /* <DEDUP_REMOVED lines=9> */
[----:B------:R-:W1:Y:S01]  /*2170*/  S2UR UR23, SR_CTAID.Y ;  /* 0x00000000001779c3 */ /* 0x000e620000002600 */
        /* <DEDUP_REMOVED lines=10> */
[----:B------:R-:W-:Y:S01]  /*2220*/  IMAD.MOV.U32 R217, RZ, RZ, 0x10 ;  /* 0x00000010ffd97424 */ /* 0x000fe200078e00ff */
[C---:B------:R-:W-:Y:S01]  /*2230*/  LOP3.LUT P0, RZ, R7.reuse, 0x4, RZ, 0xc0, !PT ;  /* 0x0000000407ff7812 */ /* 0x040fe2000780c0ff */
[----:B------:R-:W-:Y:S01]  /*2240*/  IMAD.SHL.U32 R4, R2, 0x2, RZ ;  /* 0x0000000202047824 */ /* 0x000fe200078e00ff */
[----:B------:R-:W-:Y:S01]  /*2250*/  LOP3.LUT P1, RZ, R7, 0x2, RZ, 0xc0, !PT ;  /* 0x0000000207ff7812 */ /* 0x000fe2000782c0ff */
[----:B------:R-:W-:Y:S01]  /*2260*/  IMAD.SHL.U32 R209, R5, 0x2, RZ ;  /* 0x0000000205d17824 */ /* 0x000fe200078e00ff */
[----:B------:R-:W-:Y:S01]  /*2270*/  SEL R214, R214, 0xffffffc0, !P0 ;  /* 0xffffffc0d6d67807 */ /* 0x000fe20004000000 */
[----:B------:R-:W-:Y:S01]  /*2280*/  IMAD.U32 R243, RZ, RZ, UR6 ;  /* 0x00000006fff37e24 */ /* 0x000fe2000f8e00ff */
        /* <DEDUP_REMOVED lines=10> */
[C---:B------:R-:W-:Y:S01]  /*2330*/  IMAD R212, R211.reuse, 0x2, R209 ;  /* 0x00000002d3d47824 */ /* 0x040fe200078e02d1 */
        /* <DEDUP_REMOVED lines=19> */
[----:B--2---:R-:W-:Y:S01]  /*2470*/  MOV R0, 0x1 ;  /* 0x0000000100007802 */ /* 0x004fe20000000f00 */
        /* <DEDUP_REMOVED lines=63> */
[----:B-1-3--:R-:W-:-:S02]  /*2870*/  ULDC UR25, c[0x0][0x168] ;  /* 0x00005a0000197ab9 */ /* 0x00afc40000000800 */
.L_x_1546:
        /* <DEDUP_REMOVED lines=147> */
.L_x_1530:
[----:B------:R-:W-:Y:S11]  /*31b0*/  ISETP.NE.AND P0, PT, R226, c[0x0][0x2a8], PT ;  /* 0x0000aa00e2007a0c */ /* 0x000ff60003f05270 */
[----:B------:R-:W-:Y:S02]  /*31c0*/  @!UPT UIADD3 URZ, URZ, URZ, URZ ;  /* 0x0000003f3f3ff290 */ /* 0x000fe4000fffe03f */
[----:B------:R-:W-:Y:S05]  /*31d0*/  @P0 IMAD.HI.U32 R36, R2, c[0x0][0x2ac], RZ ;  /* 0x0000ab0002240a27 */ /* 0x000fea00078e00ff */
[----:B------:R-:W-:Y:S02]  /*31e0*/  @P0 SHF.R.U32.HI R2, RZ, c[0x0][0x2b0], R36 ;  /* 0x0000ac00ff020a19 */ /* 0x000fe40000011624 */
.L_x_1531:
[----:B------:R-:W-:Y:S05]  /*31f0*/  BSYNC B0 ;  /* 0x0000000000007941 */ /* 0x000fea0003800000 */
.L_x_1529:
        /* <DEDUP_REMOVED lines=10> */
.L_x_1528:
        /* <DEDUP_REMOVED lines=17> */
.L_x_1534:
[----:B------:R-:W-:Y:S11]  /*33b0*/  ISETP.NE.AND P0, PT, R226, c[0x0][0x2a8], PT ;  /* 0x0000aa00e2007a0c */ /* 0x000ff60003f05270 */
[----:B------:R-:W-:Y:S02]  /*33c0*/  @!UPT UIADD3 URZ, URZ, URZ, URZ ;  /* 0x0000003f3f3ff290 */ /* 0x000fe4000fffe03f */
[----:B------:R-:W-:Y:S05]  /*33d0*/  @P0 IMAD.HI.U32 R36, R2, c[0x0][0x2ac], RZ ;  /* 0x0000ab0002240a27 */ /* 0x000fea00078e00ff */
[----:B------:R-:W-:Y:S02]  /*33e0*/  @P0 SHF.R.U32.HI R2, RZ, c[0x0][0x2b0], R36 ;  /* 0x0000ac00ff020a19 */ /* 0x000fe40000011624 */
.L_x_1535:
[----:B------:R-:W-:Y:S05]  /*33f0*/  BSYNC B0 ;  /* 0x0000000000007941 */ /* 0x000fea0003800000 */
.L_x_1533:
[----:B------:R-:W2:Y:S01]  /*3400*/  LDL R37, [R1+0x10] ;  /* 0x0000100001257983 */ /* 0x000ea20000100800 */
[----:B------:R-:W-:Y:S04]  /*3410*/  IMAD.MOV.U32 R36, RZ, RZ, c[0x0][0x2a8] ;  /* 0x0000aa00ff247624 */ /* 0x000fe800078e00ff */
[----:B------:R-:W-:Y:S04]  /*3420*/  IMAD R2, R2, R36, -UR16 ;  /* 0x8000001002027e24 */ /* 0x000fe8000f8e0224 */
[----:B--2---:R-:W-:Y:S05]  /*3430*/  IMAD.IADD R2, R2, 0x1, -R37 ;  /* 0x0000000102027824 */ /* 0x004fea00078e0a25 */
[----:B------:R-:W-:Y:S02]  /*3440*/  IADD3 R36, R2, c[0x0][0x2a8], RZ ;  /* 0x0000aa0002247a10 */ /* 0x000fe40007ffe0ff */
[----:B------:R-:W-:Y:S02]  /*3450*/  IMNMX R43, R43, R2, !PT ;  /* 0x000000022b2b7217 */ /* 0x000fe40007800200 */
[----:B------:R-:W-:Y:S02]  /*3460*/  IMNMX R200, R200, R36, PT ;  /* 0x00000024c8c87217 */ /* 0x000fe40003800200 */
.L_x_1532:
        /* <DEDUP_REMOVED lines=17> */
.L_x_1538:
[----:B------:R-:W-:Y:S11]  /*3580*/  ISETP.NE.AND P0, PT, R226, c[0x0][0x2a8], PT ;  /* 0x0000aa00e2007a0c */ /* 0x000ff60003f05270 */
[----:B------:R-:W-:Y:S02]  /*3590*/  @!UPT UIADD3 URZ, URZ, URZ, URZ ;  /* 0x0000003f3f3ff290 */ /* 0x000fe4000fffe03f */
[----:B------:R-:W-:Y:S05]  /*35a0*/  @P0 IMAD.HI.U32 R36, R2, c[0x0][0x2ac], RZ ;  /* 0x0000ab0002240a27 */ /* 0x000fea00078e00ff */
[----:B------:R-:W-:Y:S02]  /*35b0*/  @P0 SHF.R.U32.HI R2, RZ, c[0x0][0x2b0], R36 ;  /* 0x0000ac00ff020a19 */ /* 0x000fe40000011624 */
.L_x_1539:
[----:B------:R-:W-:Y:S05]  /*35c0*/  BSYNC B0 ;  /* 0x0000000000007941 */ /* 0x000fea0003800000 */
.L_x_1537:
[----:B------:R-:W2:Y:S01]  /*35d0*/  LDL R37, [R1+0x10] ;  /* 0x0000100001257983 */ /* 0x000ea20000100800 */
[----:B------:R-:W-:Y:S04]  /*35e0*/  IMAD.MOV.U32 R36, RZ, RZ, c[0x0][0x2a8] ;  /* 0x0000aa00ff247624 */ /* 0x000fe800078e00ff */
[----:B------:R-:W-:Y:S04]  /*35f0*/  IMAD R2, R2, R36, -UR16 ;  /* 0x8000001002027e24 */ /* 0x000fe8000f8e0224 */
[----:B--2---:R-:W-:Y:S05]  /*3600*/  IMAD.IADD R2, R2, 0x1, -R37 ;  /* 0x0000000102027824 */ /* 0x004fea00078e0a25 */
[----:B------:R-:W-:Y:S02]  /*3610*/  IADD3 R36, R2, c[0x0][0x2a8], RZ ;  /* 0x0000aa0002247a10 */ /* 0x000fe40007ffe0ff */
[----:B------:R-:W-:Y:S02]  /*3620*/  IMNMX R41, R41, R2, !PT ;  /* 0x0000000229297217 */ /* 0x000fe40007800200 */
[----:B------:R-:W-:Y:S02]  /*3630*/  IMNMX R42, R42, R36, PT ;  /* 0x000000242a2a7217 */ /* 0x000fe40003800200 */
.L_x_1536:
        /* <DEDUP_REMOVED lines=17> */
.L_x_1542:
[----:B------:R-:W-:Y:S11]  /*3750*/  ISETP.NE.AND P0, PT, R226, c[0x0][0x2a8], PT ;  /* 0x0000aa00e2007a0c */ /* 0x000ff60003f05270 */
[----:B------:R-:W-:Y:S02]  /*3760*/  @!UPT UIADD3 URZ, URZ, URZ, URZ ;  /* 0x0000003f3f3ff290 */ /* 0x000fe4000fffe03f */
[----:B------:R-:W-:Y:S05]  /*3770*/  @P0 IMAD.HI.U32 R36, R0, c[0x0][0x2ac], RZ ;  /* 0x0000ab0000240a27 */ /* 0x000fea00078e00ff */
[----:B------:R-:W-:Y:S02]  /*3780*/  @P0 SHF.R.U32.HI R0, RZ, c[0x0][0x2b0], R36 ;  /* 0x0000ac00ff000a19 */ /* 0x000fe40000011624 */
.L_x_1543:
[----:B------:R-:W-:Y:S05]  /*3790*/  BSYNC B0 ;  /* 0x0000000000007941 */ /* 0x000fea0003800000 */
.L_x_1541:
[----:B------:R-:W2:Y:S01]  /*37a0*/  LDL R37, [R1+0x10] ;  /* 0x0000100001257983 */ /* 0x000ea20000100800 */
[----:B------:R-:W-:Y:S04]  /*37b0*/  IMAD.MOV.U32 R36, RZ, RZ, c[0x0][0x2a8] ;  /* 0x0000aa00ff247624 */ /* 0x000fe800078e00ff */
[----:B------:R-:W-:Y:S04]  /*37c0*/  IMAD R0, R0, R36, -UR16 ;  /* 0x8000001000007e24 */ /* 0x000fe8000f8e0224 */
[----:B--2---:R-:W-:Y:S05]  /*37d0*/  IMAD.IADD R0, R0, 0x1, -R37 ;  /* 0x0000000100007824 */ /* 0x004fea00078e0a25 */
[----:B------:R-:W-:Y:S02]  /*37e0*/  IADD3 R36, R0, c[0x0][0x2a8], RZ ;  /* 0x0000aa0000247a10 */ /* 0x000fe40007ffe0ff */
[----:B------:R-:W-:Y:S02]  /*37f0*/  IMNMX R2, R2, R0, !PT ;  /* 0x0000000002027217 */ /* 0x000fe40007800200 */
[----:B------:R-:W-:Y:S02]  /*3800*/  IMNMX R40, R40, R36, PT ;  /* 0x0000002428287217 */ /* 0x000fe40003800200 */
.L_x_1540:
        /* <DEDUP_REMOVED lines=80> */
.L_x_1544:
        /* <DEDUP_REMOVED lines=587> */
.L_x_1545:
[----:B-12-4-:R-:W2:Y:S01]  /*61c0*/  LDL.64 R6, [R1+0x28] ;  /* 0x0000280001067983 */ /* 0x016ea20000100a00 */
[----:B------:R-:W-:Y:S01]  /*61d0*/  USHF.R.S32.HI UR31, URZ, 0x1f, UR23 ;  /* 0x0000001f3f1f7899 */ /* 0x000fe20008011417 */
[----:B------:R-:W-:Y:S01]  /*61e0*/  IMAD.U32 R4, RZ, RZ, UR23 ;  /* 0x00000017ff047e24 */ /* 0x000fe2000f8e00ff */
[----:B------:R-:W-:Y:S01]  /*61f0*/  ULDC.64 UR6, c[0x0][0x238] ;  /* 0x00008e0000067ab9 */ /* 0x000fe20000000a00 */
[----:B------:R-:W-:Y:S01]  /*6200*/  IMAD.IADD R205, R2, 0x1, R214 ;  /* 0x0000000102cd7824 */ /* 0x000fe200078e02d6 */
[----:B------:R-:W-:Y:S01]  /*6210*/  UIMAD UR6, UR31, UR6, URZ ;  /* 0x000000061f0672a4 */ /* 0x000fe2000f8e023f */
[----:B------:R-:W-:Y:S01]  /*6220*/  LDSM.16.MT88.4 R184, [R0+0x1080] ;  /* 0x0010800000b8783b */ /* 0x000fe20000004200 */
[----:B------:R-:W-:Y:S02]  /*6230*/  USHF.L.U32 UR12, UR12, 0xd, URZ ;  /* 0x0000000d0c0c7899 */ /* 0x000fe4000800063f */
[----:B------:R-:W-:Y:S02]  /*6240*/  UIMAD UR6, UR23, UR7, UR6 ;  /* 0x00000007170672a4 */ /* 0x000fe4000f8e0206 */
[----:B------:R-:W-:Y:S01]  /*6250*/  USHF.R.S32.HI UR31, URZ, 0x1f, UR12 ;  /* 0x0000001f3f1f7899 */ /* 0x000fe2000801140c */
[----:B------:R-:W1:Y:S01]  /*6260*/  LDSM.16.M88.4 R180, [R205+0x24480] ;  /* 0x02448000cdb4783b */ /* 0x000e620000000200 */
[----:B------:R-:W-:Y:S02]  /*6270*/  UISETP.GE.AND UP0, UPT, UR30, UR14, UPT ;  /* 0x0000000e1e00728c */ /* 0x000fe4000bf06270 */
[----:B------:R-:W-:Y:S02]  /*6280*/  UISETP.GE.AND UP3, UPT, UR4, 0x1, UPT ;  /* 0x000000010400788c */ /* 0x000fe4000bf66270 */
[----:B------:R-:W3:Y:S01]  /*6290*/  LDSM.16.M88.4 R188, [R205+0x25480] ;  /* 0x02548000cdbc783b */ /* 0x000ee20000000200 */
[----:B------:R-:W-:Y:S02]  /*62a0*/  UISETP.GE.AND UP2, UPT, UR29, 0x1, UPT ;  /* 0x000000011d00788c */ /* 0x000fe4000bf46270 */
[----:B------:R-:W-:Y:S02]  /*62b0*/  UISETP.GE.AND UP1, UPT, UR28, 0x1, UPT ;  /* 0x000000011c00788c */ /* 0x000fe4000bf26270 */
[----:B------:R-:W4:Y:S05]  /*62c0*/  LDSM.16.MT88.4 R192, [R0+0x5080] ;  /* 0x0050800000c0783b */ /* 0x000f2a0000004200 */
[----:B------:R-:W0:Y:S01]  /*62d0*/  LDGDEPBAR ;  /* 0x00000000000079af */ /* 0x000e220000000000 */
[----:B--2---:R-:W-:Y:S04]  /*62e0*/  IMAD.WIDE.U32 R4, R4, c[0x0][0x238], R6 ;  /* 0x00008e0004047a25 */ /* 0x004fe800078e0006 */
[----:B------:R-:W-:Y:S01]  /*62f0*/  IMAD.U32 R6, RZ, RZ, UR11 ;  /* 0x0000000bff067e24 */ /* 0x000fe2000f8e00ff */
[----:B------:R-:W-:Y:S01]  /*6300*/  IADD3 R5, R5, UR6, RZ ;  /* 0x0000000605057c10 */ /* 0x000fe2000fffe0ff */
[----:B------:R-:W-:Y:S02]  /*6310*/  ULDC.64 UR6, c[0x0][0x240] ;  /* 0x0000900000067ab9 */ /* 0x000fe40000000a00 */
[----:B------:R-:W-:Y:S02]  /*6320*/  UIMAD UR6, UR5, UR6, URZ ;  /* 0x00000006050672a4 */ /* 0x000fe4000f8e023f */
[----:B------:R-:W-:Y:S02]  /*6330*/  IMAD.WIDE.U32 R4, R6, c[0x0][0x240], R4 ;  /* 0x0000900006047a25 */ /* 0x000fe400078e0004 */
[----:B------:R-:W-:Y:S02]  /*6340*/  UIMAD UR6, UR11, UR7, UR6 ;  /* 0x000000070b0672a4 */ /* 0x000fe4000f8e0206 */
[----:B------:R-:W-:Y:S01]  /*6350*/  IMAD.U32 R6, RZ, RZ, UR31 ;  /* 0x0000001fff067e24 */ /* 0x000fe2000f8e00ff */
[----:B------:R-:W-:Y:S01]  /*6360*/  IADD3 R4, P0, R4, UR12, RZ ;  /* 0x0000000c04047c10 */ /* 0x000fe2000ff1e0ff */
[----:B------:R-:W-:Y:S02]  /*6370*/  UIADD3 UR31, UR4, 0x1, URZ ;  /* 0x00000001041f7890 */ /* 0x000fe4000fffe03f */
[----:B------:R-:W-:Y:S01]  /*6380*/  UIADD3 UR7, UR29, 0x1, URZ ;  /* 0x000000011d077890 */ /* 0x000fe2000fffe03f */
[----:B------:R-:W-:Y:S01]  /*6390*/  IADD3.X R5, R6, UR6, R5, P0, !PT ;  /* 0x0000000606057c10 */ /* 0x000fe200087fe405 */
[----:B------:R-:W-:Y:S01]  /*63a0*/  UIADD3 UR6, UR28, 0x1, URZ ;  /* 0x000000011c067890 */ /* 0x000fe2000fffe03f */
[C---:B------:R-:W-:Y:S01]  /*63b0*/  LEA R222, P0, R4.reuse, c[0x0][0x220], 0x2 ;  /* 0x0000880004de7a11 */ /* 0x040fe200078010ff */
[----:B------:R-:W-:Y:S02]  /*63c0*/  UMOV UR12, UR30 ;  /* 0x0000001e000c7c82 */ /* 0x000fe40008000000 */
[----:B------:R-:W-:Y:S01]  /*63d0*/  USEL UR4, UR31, URZ, !UP3 ;  /* 0x0000003f1f047287 */ /* 0x000fe2000d800000 */
[----:B------:R-:W-:Y:S01]  /*63e0*/  LEA.HI.X R223, R4, c[0x0][0x224], R5, 0x2, P0 ;  /* 0x0000890004df7a11 */ /* 0x000fe200000f1405 */
[----:B------:R-:W-:Y:S01]  /*63f0*/  USEL UR29, UR7, URZ, !UP2 ;  /* 0x0000003f071d7287 */ /* 0x000fe2000d000000 */
[-C--:B------:R-:W-:Y:S01]  /*6400*/  HMMA.16816.F32 R4, R36, R16.reuse, RZ ;  /* 0x000000102404723c */ /* 0x080fe200000018ff */
[----:B------:R-:W-:Y:S01]  /*6410*/  PLOP3.LUT P0, PT, PT, PT, UP0, 0x80, 0x0 ;  /* 0x000000000000781c */ /* 0x000fe20003f0f008 */
[----:B------:R-:W-:Y:S06]  /*6420*/  USEL UR28, UR6, URZ, !UP1 ;  /* 0x0000003f061c7287 */ /* 0x000fec000c800000 */
        /* <DEDUP_REMOVED lines=12> */
[----:B------:R-:W2:Y:S04]  /*64f0*/  LDSM.16.M88.4 R36, [R48+0x24480] ;  /* 0x024480003024783b */ /* 0x000ea80000000200 */
[C---:B------:R-:W-:Y:S01]  /*6500*/  HMMA.16816.F32 R16, R44.reuse, R50, R16 ;  /* 0x000000322c10723c */ /* 0x040fe20000001810 */
[----:B------:R-:W5:Y:S07]  /*6510*/  LDSM.16.M88.4 R48, [R48+0x25480] ;  /* 0x025480003030783b */ /* 0x000f6e0000000200 */
[-C--:B------:R-:W-:Y:S08]  /*6520*/  HMMA.16816.F32 R20, R44, R200.reuse, R20 ;  /* 0x000000c82c14723c */ /* 0x080ff00000001814 */
[C---:B------:R-:W-:Y:S08]  /*6530*/  HMMA.16816.F32 R24, R196.reuse, R200, R24 ;  /* 0x000000c8c418723c */ /* 0x040ff00000001818 */
[-C--:B------:R-:W-:Y:S01]  /*6540*/  HMMA.16816.F32 R28, R196, R202.reuse, R28 ;  /* 0x000000cac41c723c */ /* 0x080fe2000000181c */
[----:B------:R-:W2:Y:S07]  /*6550*/  LDSM.16.MT88.4 R196, [R0+0x5880] ;  /* 0x0058800000c4783b */ /* 0x000eae0000004200 */
[----:B------:R-:W-:Y:S01]  /*6560*/  HMMA.16816.F32 R32, R44, R202, R32 ;  /* 0x000000ca2c20723c */ /* 0x000fe20000001820 */
[----:B------:R-:W-:Y:S05]  /*6570*/  LDSM.16.M88.4 R44, [R2+0x26480] ;  /* 0x02648000022c783b */ /* 0x000fea0000000200 */
[----:B------:R-:W-:Y:S02]  /*6580*/  LDSM.16.M88.4 R200, [R205+0x27480] ;  /* 0x02748000cdc8783b */ /* 0x000fe40000000200 */
[-C--:B-1----:R-:W-:Y:S08]  /*6590*/  HMMA.16816.F32 R4, R180, R184.reuse, R4 ;  /* 0x000000b8b404723c */ /* 0x082ff00000001804 */
[C---:B---3--:R-:W-:Y:S08]  /*65a0*/  HMMA.16816.F32 R8, R188.reuse, R184, R8 ;  /* 0x000000b8bc08723c */ /* 0x048ff00000001808 */
[-C--:B------:R-:W-:Y:S08]  /*65b0*/  HMMA.16816.F32 R12, R188, R186.reuse, R12 ;  /* 0x000000babc0c723c */ /* 0x080ff0000000180c */
[C---:B------:R-:W-:Y:S01]  /*65c0*/  HMMA.16816.F32 R16, R180.reuse, R186, R16 ;  /* 0x000000bab410723c */ /* 0x040fe20000001810 */
[----:B------:R-:W1:Y:S07]  /*65d0*/  LDSM.16.MT88.4 R184, [R0+0x2080] ;  /* 0x0020800000b8783b */ /* 0x000e6e0000004200 */
[-C--:B----4-:R-:W-:Y:S08]  /*65e0*/  HMMA.16816.F32 R20, R180, R192.reuse, R20 ;  /* 0x000000c0b414723c */ /* 0x090ff00000001814 */
[C---:B------:R-:W-:Y:S08]  /*65f0*/  HMMA.16816.F32 R24, R188.reuse, R192, R24 ;  /* 0x000000c0bc18723c */ /* 0x040ff00000001818 */
[-C--:B------:R-:W-:Y:S01]  /*6600*/  HMMA.16816.F32 R28, R188, R194.reuse, R28 ;  /* 0x000000c2bc1c723c */ /* 0x080fe2000000181c */
[----:B------:R3:W4:Y:S07]  /*6610*/  LDSM.16.M88.4 R188, [R2+0x27480] ;  /* 0x0274800002bc783b */ /* 0x00072e0000000200 */
[----:B------:R-:W-:Y:S01]  /*6620*/  HMMA.16816.F32 R32, R180, R194, R32 ;  /* 0x000000c2b420723c */ /* 0x000fe20000001820 */
[----:B------:R-:W1:Y:S05]  /*6630*/  LDSM.16.MT88.4 R180, [R0+0x6080] ;  /* 0x0060800000b4783b */ /* 0x000e6a0000004200 */
[----:B------:R-:W-:Y:S02]  /*6640*/  LDSM.16.M88.4 R192, [R204+0x27480] ;  /* 0x02748000ccc0783b */ /* 0x000fe40000000200 */
[-C--:B--2---:R-:W-:Y:S08]  /*6650*/  HMMA.16816.F32 R4, R36, R40.reuse, R4 ;  /* 0x000000282404723c */ /* 0x084ff00000001804 */
[C---:B-----5:R-:W-:Y:S04]  /*6660*/  HMMA.16816.F32 R8, R48.reuse, R40, R8 ;  /* 0x000000283008723c */ /* 0x060fe80000001808 */
[----:B---3--:R-:W-:Y:S04]  /*6670*/  IADD3 R2, R214, R2, R208 ;  /* 0x00000002d6027210 */ /* 0x008fe80007ffe0d0 */
[-C--:B------:R-:W-:Y:S08]  /*6680*/  HMMA.16816.F32 R12, R48, R42.reuse, R12 ;  /* 0x0000002a300c723c */ /* 0x080ff0000000180c */
[C---:B------:R-:W-:Y:S01]  /*6690*/  HMMA.16816.F32 R16, R36.reuse, R42, R16 ;  /* 0x0000002a2410723c */ /* 0x040fe20000001810 */
[----:B------:R-:W-:Y:S07]  /*66a0*/  LDSM.16.M88.4 R40, [R204+0x26480] ;  /* 0x02648000cc28783b */ /* 0x000fee0000000200 */
[-C--:B------:R-:W-:Y:S08]  /*66b0*/  HMMA.16816.F32 R20, R36, R196.reuse, R20 ;  /* 0x000000c42414723c */ /* 0x080ff00000001814 */
[C---:B------:R-:W-:Y:S08]  /*66c0*/  HMMA.16816.F32 R24, R48.reuse, R196, R24 ;  /* 0x000000c43018723c */ /* 0x040ff00000001818 */
[-C--:B------:R-:W-:Y:S01]  /*66d0*/  HMMA.16816.F32 R28, R48, R198.reuse, R28 ;  /* 0x000000c6301c723c */ /* 0x080fe2000000181c */
[----:B------:R-:W2:Y:S07]  /*66e0*/  LDSM.16.MT88.4 R48, [R0+0x2880] ;  /* 0x002880000030783b */ /* 0x000eae0000004200 */
[----:B------:R-:W-:Y:S01]  /*66f0*/  HMMA.16816.F32 R32, R36, R198, R32 ;  /* 0x000000c62420723c */ /* 0x000fe20000001820 */
[----:B------:R-:W3:Y:S05]  /*6700*/  LDSM.16.MT88.4 R36, [R0+0x6880] ;  /* 0x006880000024783b */ /* 0x000eea0000004200 */
[----:B------:R-:W-:Y:S02]  /*6710*/  LDSM.16.MT88.4 R196, [R0+0x3080] ;  /* 0x0030800000c4783b */ /* 0x000fe40000004200 */
[-C--:B-1----:R-:W-:Y:S08]  /*6720*/  HMMA.16816.F32 R4, R44, R184.reuse, R4 ;  /* 0x000000b82c04723c */ /* 0x082ff00000001804 */
[C---:B----4-:R-:W-:Y:S08]  /*6730*/  HMMA.16816.F32 R8, R188.reuse, R184, R8 ;  /* 0x000000b8bc08723c */ /* 0x050ff00000001808 */
        /* <DEDUP_REMOVED lines=8> */
[----:B------:R-:W4:Y:S05]  /*67c0*/  LDSM.16.MT88.4 R44, [R0+0x7080] ;  /* 0x00708000002c783b */ /* 0x000f2a0000004200 */
[----:B------:R-:W-:Y:S02]  /*67d0*/  LDSM.16.MT88.4 R180, [R0+0x3880] ;  /* 0x0038800000b4783b */ /* 0x000fe40000004200 */
[-C--:B--2---:R-:W-:Y:S08]  /*67e0*/  HMMA.16816.F32 R4, R40, R48.reuse, R4 ;  /* 0x000000302804723c */ /* 0x084ff00000001804 */
[C---:B------:R-:W-:Y:S08]  /*67f0*/  HMMA.16816.F32 R8, R192.reuse, R48, R8 ;  /* 0x00000030c008723c */ /* 0x040ff00000001808 */
[-C--:B------:R-:W-:Y:S08]  /*6800*/  HMMA.16816.F32 R12, R192, R50.reuse, R12 ;  /* 0x00000032c00c723c */ /* 0x080ff0000000180c */
[C---:B------:R-:W-:Y:S01]  /*6810*/  HMMA.16816.F32 R16, R40.reuse, R50, R16 ;  /* 0x000000322810723c */ /* 0x040fe20000001810 */
[----:B------:R-:W2:Y:S07]  /*6820*/  LDSM.16.M88.4 R48, [R2+0x26480] ;  /* 0x026480000230783b */ /* 0x000eae0000000200 */
[-C--:B---3--:R-:W-:Y:S08]  /*6830*/  HMMA.16816.F32 R20, R40, R36.reuse, R20 ;  /* 0x000000242814723c */ /* 0x088ff00000001814 */
[C---:B------:R-:W-:Y:S08]  /*6840*/  HMMA.16816.F32 R24, R192.reuse, R36, R24 ;  /* 0x00000024c018723c */ /* 0x040ff00000001818 */
[-C--:B------:R-:W-:Y:S08]  /*6850*/  HMMA.16816.F32 R28, R192, R38.reuse, R28 ;  /* 0x00000026c01c723c */ /* 0x080ff0000000181c */
[----:B------:R-:W-:Y:S01]  /*6860*/  HMMA.16816.F32 R32, R40, R38, R32 ;  /* 0x000000262820723c */ /* 0x000fe20000001820 */
[----:B------:R-:W3:Y:S05]  /*6870*/  LDSM.16.MT88.4 R36, [R0+0x7880] ;  /* 0x007880000024783b */ /* 0x000eea0000004200 */
[----:B------:R-:W-:Y:S02]  /*6880*/  LDSM.16.MT88.4 R40, [R206+0x24c80] ;  /* 0x024c8000ce28783b */ /* 0x000fe40000004200 */
[-C--:B-1----:R-:W-:Y:S08]  /*6890*/  HMMA.16816.F32 R4, R184, R196.reuse, R4 ;  /* 0x000000c4b804723c */ /* 0x082ff00000001804 */
        /* <DEDUP_REMOVED lines=8> */
[-C--:B--2---:R-:W-:Y:S08]  /*6920*/  HMMA.16816.F32 R4, R48, R180.reuse, R4 ;  /* 0x000000b43004723c */ /* 0x084ff00000001804 */
[C---:B------:R-:W-:Y:S08]  /*6930*/  HMMA.16816.F32 R8, R188.reuse, R180, R8 ;  /* 0x000000b4bc08723c */ /* 0x040ff00000001808 */
[-C--:B------:R-:W-:Y:S07]  /*6940*/  HMMA.16816.F32 R12, R188, R182.reuse, R12 ;  /* 0x000000b6bc0c723c */ /* 0x080fee000000180c */
[----:B------:R-:W-:Y:S01]  /*6950*/  RED.E.ADD.F32.FTZ.RN.STRONG.GPU [R222.64], R4 ;  /* 0x00000004de00798e */ /* 0x000fe2000c10e794 */
[C---:B------:R-:W-:Y:S04]  /*6960*/  HMMA.16816.F32 R16, R48.reuse, R182, R16 ;  /* 0x000000b63010723c */ /* 0x040fe80000001810 */
[----:B------:R-:W-:Y:S04]  /*6970*/  RED.E.ADD.F32.FTZ.RN.STRONG.GPU [R222.64+0x400], R5 ;  /* 0x00040005de00798e */ /* 0x000fe8000c10e794 */
[-C--:B---3--:R-:W-:Y:S01]  /*6980*/  HMMA.16816.F32 R20, R48, R36.reuse, R20 ;  /* 0x000000243014723c */ /* 0x088fe20000001814 */
        /* <DEDUP_REMOVED lines=185> */
.L_x_1525:
[----:B------:R-:W-:Y:S05]  /*7520*/  @P1 EXIT ;  /* 0x000000000000194d */ /* 0x000fea0003800000 */
[----:B------:R-:W2:Y:S01]  /*7530*/  LDL.64 R2, [R1+0x28] ;  /* 0x0000280001027983 */ /* 0x000ea20000100a00 */
[----:B------:R-:W3:Y:S01]  /*7540*/  S2UR UR6, SR_CTAID.Z ;  /* 0x00000000000679c3 */ /* 0x000ee20000002700 */
[----:B------:R-:W-:Y:S01]  /*7550*/  ULDC.64 UR12, c[0x0][0x338] ;  /* 0x0000ce00000c7ab9 */ /* 0x000fe20000000a00 */
[----:B------:R-:W-:Y:S01]  /*7560*/  BSSY B0, `(.L_x_1547) ;  /* 0x0000022000007945 */ /* 0x000fe20003800000 */
[----:B------:R-:W-:Y:S02]  /*7570*/  UISETP.NE.AND UP0, UPT, UR12, 0x1, UPT ;  /* 0x000000010c00788c */ /* 0x000fe4000bf05270 */
[----:B------:R-:W-:Y:S02]  /*7580*/  ULDC UR7, c[0x0][0x358] ;  /* 0x0000d60000077ab9 */ /* 0x000fe40000000800 */
[----:B------:R-:W-:-:S02]  /*7590*/  UIMAD.WIDE.U32 UR8, UR23, UR13, URZ ;  /* 0x0000000d170872a5 */ /* 0x000fc4000f8e003f */
[----:B------:R-:W-:Y:S02]  /*75a0*/  UIMAD UR7, UR10, UR7, URZ ;  /* 0x000000070a0772a4 */ /* 0x000fe4000f8e023f */
[----:B------:R-:W-:Y:S02]  /*75b0*/  ULDC UR13, c[0x0][0x2f4] ;  /* 0x0000bd00000d7ab9 */ /* 0x000fe40000000800 */
[----:B------:R-:W-:Y:S02]  /*75c0*/  ULDC UR4, c[0x0][0x340] ;  /* 0x0000d00000047ab9 */ /* 0x000fe40000000800 */
[----:B------:R-:W-:Y:S02]  /*75d0*/  UMOV UR11, UR23 ;  /* 0x00000017000b7c82 */ /* 0x000fe40008000000 */
[----:B------:R-:W-:-:S04]  /*75e0*/  @UP0 USHF.R.U32.HI UR11, URZ, UR4, UR9 ;  /* 0x000000043f0b0299 */ /* 0x000fc80008011609 */
[----:B------:R-:W-:Y:S02]  /*75f0*/  USHF.R.S32.HI UR9, URZ, 0x1f, UR11 ;  /* 0x0000001f3f097899 */ /* 0x000fe4000801140b */
[----:B---3--:R-:W-:Y:S02]  /*7600*/  UIMAD UR5, UR6, UR13, URZ ;  /* 0x0000000d060572a4 */ /* 0x008fe4000f8e023f */
[----:B------:R-:W-:Y:S02]  /*7610*/  UIMAD UR13, UR7, UR13, URZ ;  /* 0x0000000d070d72a4 */ /* 0x000fe4000f8e023f */
[----:B------:R-:W-:Y:S02]  /*7620*/  USHF.R.S32.HI UR4, URZ, 0x1f, UR5 ;  /* 0x0000001f3f047899 */ /* 0x000fe40008011405 */
[----:B------:R-:W-:Y:S02]  /*7630*/  USHF.R.S32.HI UR8, URZ, 0x1f, UR13 ;  /* 0x0000001f3f087899 */ /* 0x000fe4000801140d */
[----:B------:R-:W-:-:S04]  /*7640*/  UIADD3 UR13, UP1, UP0, UR13, UR5, UR11 ;  /* 0x000000050d0d7290 */ /* 0x000fc8000f83e00b */
[----:B------:R-:W-:Y:S02]  /*7650*/  UIADD3.X UR8, UR8, UR4, UR9, UP1, UP0 ;  /* 0x0000000408087290 */ /* 0x000fe40008fe0409 */
[----:B------:R-:W-:Y:S02]  /*7660*/  USHF.L.U32 UR7, UR13, 0x2, URZ ;  /* 0x000000020d077899 */ /* 0x000fe4000800063f */
[----:B------:R-:W-:Y:S02]  /*7670*/  ULDC.64 UR4, c[0x0][0x350] ;  /* 0x0000d40000047ab9 */ /* 0x000fe40000000a00 */
[----:B------:R-:W-:Y:S02]  /*7680*/  USHF.L.U64.HI UR8, UR13, 0x2, UR8 ;  /* 0x000000020d087899 */ /* 0x000fe40008010208 */
[----:B------:R-:W-:Y:S02]  /*7690*/  UIADD3 UR4, UP0, UR7, UR4, URZ ;  /* 0x0000000407047290 */ /* 0x000fe4000ff1e03f */
[----:B------:R-:W-:-:S02]  /*76a0*/  UIADD3 UR13, -UR11, URZ, URZ ;  /* 0x0000003f0b0d7290 */ /* 0x000fc4000fffe13f */
[----:B------:R-:W-:Y:S02]  /*76b0*/  UIADD3.X UR5, UR8, UR5, URZ, UP0, !UPT ;  /* 0x0000000508057290 */ /* 0x000fe400087fe43f */
[----:B------:R-:W-:Y:S01]  /*76c0*/  UIMAD UR13, UR13, UR12, UR23 ;  /* 0x0000000c0d0d72a4 */ /* 0x000fe2000f8e0217 */
[----:B-1----:R-:W-:Y:S01]  /*76d0*/  IMAD.U32 R4, RZ, RZ, UR4 ;  /* 0x00000004ff047e24 */ /* 0x002fe2000f8e00ff */
[----:B------:R-:W-:Y:S02]  /*76e0*/  USHF.R.S32.HI UR12, URZ, 0x1f, UR6 ;  /* 0x0000001f3f0c7899 */ /* 0x000fe40008011406 */
[----:B------:R-:W-:Y:S01]  /*76f0*/  MOV R5, UR5 ;  /* 0x0000000500057c02 */ /* 0x000fe20008000f00 */
[----:B------:R-:W-:Y:S01]  /*7700*/  BAR.SYNC.DEFER_BLOCKING 0x1, 0x100 ;  /* 0x0044000000007b1d */ /* 0x000fe20000010000 */
[----:B--2---:R-:W-:-:S13]  /*7710*/  ISETP.NE.AND P1, PT, R2, RZ, PT ;  /* 0x000000ff0200720c */ /* 0x004fda0003f25270 */
[----:B------:R-:W-:Y:S05]  /*7720*/  @P1 BRA `(.L_x_1548) ;  /* 0x0000005000001947 */ /* 0x000fea0003800000 */
.L_x_1549:
[----:B------:R-:W2:Y:S01]  /*7730*/  LDG.E.STRONG.GPU R0, [R4.64] ;  /* 0x0000001404007981 */ /* 0x000ea2000c1ef900 */
[----:B------:R-:W-:Y:S01]  /*7740*/  YIELD ;  /* 0x0000000000007946 */ /* 0x000fe20003800000 */
[----:B--2---:R-:W-:Y:S01]  /*7750*/  ISETP.NE.AND P0, PT, R0, UR13, PT ;  /* 0x0000000d00007c0c */ /* 0x004fe2000bf05270 */
[----:B------:R-:W-:-:S12]  /*7760*/  CCTL.IVALL ;  /* 0x00000000ff00798f */ /* 0x000fd80002000000 */
[----:B------:R-:W-:Y:S05]  /*7770*/  @P0 BRA `(.L_x_1549) ;  /* 0xffffffb000000947 */ /* 0x000fea000383ffff */
.L_x_1548:
[----:B------:R-:W-:Y:S05]  /*7780*/  BSYNC B0 ;  /* 0x0000000000007941 */ /* 0x000fea0003800000 */
.L_x_1547:
[----:B------:R-:W-:Y:S01]  /*7790*/  MOV R11, 0xffffffff ;  /* 0xffffffff000b7802 */ /* 0x000fe20000000f00 */
[----:B------:R-:W-:Y:S05]  /*77a0*/  BRA.CONV ~URZ, `(.L_x_1550) ;  /* 0x000000237f007947 */ /* 0x000fea000b800000 */
[----:B------:R-:W-:Y:S02]  /*77b0*/  MOV R2, 0x77d0 ;  /* 0x000077d000027802 */ /* 0x000fe40000000f00 */
[----:B------:R-:W-:Y:S05]  /*77c0*/  CALL.REL.NOINC `($__internal_8_$__cuda_sm70_warpsync) ;  /* 0x00000d3000007944 */ /* 0x000fea0003c00000 */
.L_x_1550:
[----:B------:R-:W2:Y:S01]  /*77d0*/  LDL.LU.64 R2, [R1+0x28] ;  /* 0x0000280001027983 */ /* 0x000ea20000300a00 */
[----:B------:R-:W-:-:S03]  /*77e0*/  USHF.L.U32 UR4, UR10, 0xe, URZ ;  /* 0x0000000e0a047899 */ /* 0x000fc6000800063f */
[----:B------:R-:W1:Y:S01]  /*77f0*/  S2R R10, SR_CTAID.Z ;  /* 0x00000000000a7919 */ /* 0x000e620000002700 */
[----:B------:R-:W-:Y:S01]  /*7800*/  USHF.R.S32.HI UR14, URZ, 0x1f, UR4 ;  /* 0x0000001f3f0e7899 */ /* 0x000fe20008011404 */
[----:B------:R-:W-:-:S06]  /*7810*/  NOP ;  /* 0x0000000000007918 */ /* 0x000fcc0000000000 */
[C---:B--2---:R-:W-:Y:S01]  /*7820*/  IADD3 R6, P0, R2.reuse, UR4, RZ ;  /* 0x0000000402067c10 */ /* 0x044fe2000ff1e0ff */
[----:B------:R-:W-:Y:S02]  /*7830*/  ULDC.64 UR4, c[0x0][0x328] ;  /* 0x0000ca0000047ab9 */ /* 0x000fe40000000a00 */
[----:B------:R-:W-:Y:S01]  /*7840*/  UIMAD UR4, UR9, UR4, URZ ;  /* 0x00000004090472a4 */ /* 0x000fe2000f8e023f */
[----:B------:R-:W-:Y:S01]  /*7850*/  LEA.HI.X.SX32 R7, R2, UR14, 0x1, P0 ;  /* 0x0000000e02077c11 */ /* 0x000fe200080f0eff */
[----:B------:R-:W-:Y:S02]  /*7860*/  IMAD.U32 R2, RZ, RZ, UR11 ;  /* 0x0000000bff027e24 */ /* 0x000fe4000f8e00ff */
[----:B------:R-:W-:Y:S02]  /*7870*/  UIMAD UR14, UR11, UR5, UR4 ;  /* 0x000000050b0e72a4 */ /* 0x000fe4000f8e0204 */
[----:B------:R-:W-:Y:S01]  /*7880*/  IMAD.WIDE.U32 R2, R2, c[0x0][0x328], R6 ;  /* 0x0000ca0002027a25 */ /* 0x000fe200078e0006 */
[----:B------:R-:W-:-:S02]  /*7890*/  ULDC.64 UR4, c[0x0][0x330] ;  /* 0x0000cc0000047ab9 */ /* 0x000fc40000000a00 */
        /* <DEDUP_REMOVED lines=73> */
[----:B------:R-:W-:Y:S05]  /*7d30*/  CALL.REL.NOINC `($__internal_8_$__cuda_sm70_warpsync) ;  /* 0x000007c000007944 */ /* 0x000fea0003c00000 */
.L_x_1551:
        /* <DEDUP_REMOVED lines=12> */
.L_x_1553:
[----:B------:R-:W-:Y:S05]  /*7e00*/  BSYNC B0 ;  /* 0x0000000000007941 */ /* 0x000fea0003800000 */
.L_x_1552:
[----:B------:R-:W-:Y:S01]  /*7e10*/  ULDC.64 UR4, c[0x0][0x348] ;  /* 0x0000d20000047ab9 */ /* 0x000fe20000000a00 */
[----:B------:R-:W-:Y:S01]  /*7e20*/  BSSY B0, `(.L_x_1554) ;  /* 0x000000b000007945 */ /* 0x000fe20003800000 */
[----:B------:R-:W-:-:S04]  /*7e30*/  UIADD3 UR4, UP0, UR7, UR4, URZ ;  /* 0x0000000407047290 */ /* 0x000fc8000ff1e03f */
[----:B------:R-:W-:Y:S02]  /*7e40*/  UIADD3.X UR5, UR8, UR5, URZ, UP0, !UPT ;  /* 0x0000000508057290 */ /* 0x000fe400087fe43f */
[----:B--2---:R-:W-:-:S04]  /*7e50*/  MOV R4, UR4 ;  /* 0x0000000400047c02 */ /* 0x004fc80008000f00 */
[----:B------:R-:W-:Y:S01]  /*7e60*/  MOV R5, UR5 ;  /* 0x0000000500057c02 */ /* 0x000fe20008000f00 */
[----:B------:R-:W-:Y:S05]  /*7e70*/  @P1 BRA `(.L_x_1555) ;  /* 0x0000005000001947 */ /* 0x000fea0003800000 */
.L_x_1556:
[----:B------:R-:W2:Y:S01]  /*7e80*/  LDG.E.STRONG.GPU R0, [R4.64] ;  /* 0x0000001404007981 */ /* 0x000ea2000c1ef900 */
[----:B------:R-:W-:Y:S01]  /*7e90*/  YIELD ;  /* 0x0000000000007946 */ /* 0x000fe20003800000 */
[----:B--2---:R-:W-:Y:S01]  /*7ea0*/  ISETP.NE.AND P0, PT, R0, UR13, PT ;  /* 0x0000000d00007c0c */ /* 0x004fe2000bf05270 */
[----:B------:R-:W-:-:S12]  /*7eb0*/  CCTL.IVALL ;  /* 0x00000000ff00798f */ /* 0x000fd80002000000 */
[----:B------:R-:W-:Y:S05]  /*7ec0*/  @P0 BRA `(.L_x_1556) ;  /* 0xffffffb000000947 */ /* 0x000fea000383ffff */
.L_x_1555:
[----:B------:R-:W-:Y:S05]  /*7ed0*/  BSYNC B0 ;  /* 0x0000000000007941 */ /* 0x000fea0003800000 */
.L_x_1554:
[----:B------:R-:W-:Y:S05]  /*7ee0*/  BRA.CONV ~URZ, `(.L_x_1557) ;  /* 0x000000237f007947 */ /* 0x000fea000b800000 */
[----:B-1----:R-:W-:Y:S02]  /*7ef0*/  MOV R2, 0x7f10 ;  /* 0x00007f1000027802 */ /* 0x002fe40000000f00 */
[----:B------:R-:W-:Y:S05]  /*7f00*/  CALL.REL.NOINC `($__internal_8_$__cuda_sm70_warpsync) ;  /* 0x000005f000007944 */ /* 0x000fea0003c00000 */
.L_x_1557:
        /* <DEDUP_REMOVED lines=83> */
.L_x_1558:
        /* <DEDUP_REMOVED lines=12> */
        .weak           $__internal_8_$__cuda_sm70_warpsync
        .type           $__internal_8_$__cuda_sm70_warpsync,@function
        .size           $__internal_8_$__cuda_sm70_warpsync,(.L_x_2329 - $__internal_8_$__cuda_sm70_warpsync)
$__internal_8_$__cuda_sm70_warpsync:
[----:B------:R-:W-:Y:S01]  /*8500*/  MOV R3, 0x0 ;  /* 0x0000000000037802 */ /* 0x000fe20000000f00 */
[----:B------:R-:W-:Y:S04]  /*8510*/  WARPSYNC R11 ;  /* 0x0000000b00007348 */ /* 0x000fe80003800000 */
[----:B------:R-:W-:Y:S05]  /*8520*/  RET.REL.NODEC R2 `(_ZN7cutlass13device_kernelIN5flash19enable_sm80_to_sm89INS1_16FlashAttnBwdSm80INS1_25CollectiveMainloopBwdSm80ILi2ELi2EN4cute5tupleIJNS5_1CILi64EEENS7_ILi128EEES9_EEENS_6half_tEfNS_4arch4Sm80ELb0ELb1ELb0ELb0ELb1ELb0ELb0ELb0ELi2ELi2ELi2ELi2ELb0EEENS1_24CollectiveEpilogueBwdGQAISA_fSD_Li256ELb0ELb1EEENS1_19SingleTileSchedulerILb0ELb0ELb0ELi128EEEEEEEEEvNT_6ParamsE) ;  /* 0xffff7ad002007950 */ /* 0x000fea0003c3ffff */
.L_x_1559:
        /* <DEDUP_REMOVED lines=13> */
.L_x_2329:


//--------------------- .text._ZN7cutlass13device_kernelIN5flash19enable_sm80_to_sm89INS1_16FlashAttnBwdSm80INS1_25CollectiveMainloopBwdSm80ILi2ELi2EN4cute5tupleIJNS5_1CILi64EEENS7_ILi128EEES9_EEENS_6half_tEfNS_4arch4Sm80ELb0ELb1ELb0ELb1ELb0ELb0ELb0ELb0ELi2ELi2ELi2ELi2ELb0EEENS1_21CollectiveEpilogueBwdISA_SB_SD_Li256ELb1ELb0ELi4EEENS1_19SingleTileSchedulerILb1ELb0ELb0ELi128EEEEEEEEEvNT_6ParamsE --------------------------
	.section	.text._ZN7cutlass13device_kernelIN5flash19enable_sm80_to_sm89INS1_16FlashAttnBwdSm80INS1_25CollectiveMainloopBwdSm80ILi2ELi2EN4cute5tupleIJNS5_1CILi64EEENS7_ILi128EEES9_EEENS_6half_tEfNS_4arch4Sm80ELb0ELb1ELb0ELb1ELb0ELb0ELb0ELb0ELi2ELi2ELi2ELi2ELb0EEENS1_21CollectiveEpilogueBwdISA_SB_SD_Li256ELb1ELb0ELi4EEENS1_19SingleTileSchedulerILb1ELb0ELb0ELi128EEEEEEEEEvNT_6ParamsE,"ax",@progbits
	.sectioninfo	@"SHI_REGISTERS=255"
	.align	128
.text._ZN7cutlass13device_kernelIN5flash19enable_sm80_to_sm89INS1_16FlashAttnBwdSm80INS1_25CollectiveMainloopBwdSm80ILi2ELi2EN4cute5tupleIJNS5_1CILi64EEENS7_ILi128EEES9_EEENS_6half_tEfNS_4arch4Sm80ELb0ELb1ELb0ELb1ELb0ELb0ELb0ELb0ELi2ELi2ELi2ELi2ELb0EEENS1_21CollectiveEpilogueBwdISA_SB_SD_Li256ELb1ELb0ELi4EEENS1_19SingleTileSchedulerILb1ELb0ELb0ELi128EEEEEEEEEvNT_6ParamsE:
        .type           _ZN7cutlass13device_kernelIN5flash19enable_sm80_to_sm89INS1_16FlashAttnBwdSm80INS1_25CollectiveMainloopBwdSm80ILi2ELi2EN4cute5tupleIJNS5_1CILi64EEENS7_ILi128EEES9_EEENS_6half_tEfNS_4arch4Sm80ELb0ELb1ELb0ELb1ELb0ELb0ELb0ELb0ELi2ELi2ELi2ELi2ELb0EEENS1_21CollectiveEpilogueBwdISA_SB_SD_Li256ELb1ELb0ELi4EEENS1_19SingleTileSchedulerILb1ELb0ELb0ELi128EEEEEEEEEvNT_6ParamsE,@function
        .size           _ZN7cutlass13device_kernelIN5flash19enable_sm80_to_sm89INS1_16FlashAttnBwdSm80INS1_25CollectiveMainloopBwdSm80ILi2ELi2EN4cute5tupleIJNS5_1CILi64EEENS7_ILi128EEES9_EEENS_6half_tEfNS_4arch4Sm80ELb0ELb1ELb0ELb1ELb0ELb0ELb0ELb0ELi2ELi2ELi2ELi2ELb0EEENS1_21CollectiveEpilogueBwdISA_SB_SD_Li256ELb1ELb0ELi4EEENS1_19SingleTileSchedulerILb1ELb0ELb0ELi128EEEEEEEEEvNT_6ParamsE,(.L_x_2331 - _ZN7cutlass13device_kernelIN5flash19enable_sm80_to_sm89INS1_16FlashAttnBwdSm80INS1_25CollectiveMainloopBwdSm80ILi2ELi2EN4cute5tupleIJNS5_1CILi64EEENS7_ILi128EEES9_EEENS_6half_tEfNS_4arch4Sm80ELb0ELb1ELb0ELb1ELb0ELb0ELb0ELb0ELi2ELi2ELi2ELi2ELb0EEENS1_21CollectiveEpilogueBwdISA_SB_SD_Li256ELb1ELb0ELi4EEENS1_19SingleTileSchedulerILb1ELb0ELb0ELi128EEEEEEEEEvNT_6ParamsE)
        .other          _ZN7cutlass13device_kernelIN5flash19enable_sm80_to_sm89INS1_16FlashAttnBwdSm80INS1_25CollectiveMainloopBwdSm80ILi2ELi2EN4cute5tupleIJNS5_1CILi64EEENS7_ILi128EEES9_EEENS_6half_tEfNS_4arch4Sm80ELb0ELb1ELb0ELb1ELb0ELb0ELb0ELb0ELi2ELi2ELi2ELi2ELb0EEENS1_21CollectiveEpilogueBwdISA_SB_SD_Li256ELb1ELb0ELi4EEENS1_19SingleTileSchedulerILb1ELb0ELb0ELi128EEEEEEEEEvNT_6ParamsE,@"STO_CUDA_ENTRY STV_DEFAULT"
_ZN7cutlass13device_kernelIN5flash19enable_sm80_to_sm89INS1_16FlashAttnBwdSm80INS1_25CollectiveMainloopBwdSm80ILi2ELi2EN4cute5tupleIJNS5_1CILi64EEENS7_ILi128EEES9_EEENS_6half_tEfNS_4arch4Sm80ELb0ELb1ELb0ELb1ELb0ELb0ELb0ELb0ELi2ELi2ELi2ELi2ELb0EEENS1_21CollectiveEpilogueBwdISA_SB_SD_Li256ELb1ELb0ELi4EEENS1_19SingleTileSchedulerILb1ELb0ELb0ELi128EEEEEEEEEvNT_6ParamsE:
[----:B------:R-:W-:Y:S02]  /*0000*/  MOV R1, c[0x0][0x28] ;  /* 0x00000a0000017a02 */ /* 0x000fe40000000f00 */
[----:B------:R-:W1:Y:S01]  /*0010*/  S2R R37, SR_TID.X ;  /* 0x0000000000257919 */ /* 0x000e620000002100 */
[----:B------:R-:W-:Y:S01]  /*0020*/  IMAD.MOV.U32 R8, RZ, RZ, 0x4 ;  /* 0x00000004ff087424 */ /* 0x000fe200078e00ff */
[----:B------:R-:W2:Y:S01]  /*0030*/  S2UR UR8, SR_CTAID.X ;  /* 0x00000000000879c3 */ /* 0x000ea20000002500 */
[----:B------:R-:W-:Y:S01]  /*0040*/  ULDC.64 UR14, c[0x0][0x118] ;  /* 0x00004600000e7ab9 */ /* 0x000fe20000000a00 */
[----:B------:R-:W3:Y:S01]  /*0050*/  S2R R5, SR_CTAID.Z ;  /* 0x0000000000057919 */ /* 0x000ee20000002700 */
[----:B------:R-:W-:-:S03]  /*0060*/  IADD3 R1, R1, -0x70, RZ ;  /* 0xffffff9001017810 */ /* 0x000fc60007ffe0ff */
[----:B------:R-:W4:Y:S01]  /*0070*/  S2R R39, SR_CTAID.Y ;  /* 0x0000000000277919 */ /* 0x000f220000002600 */
[----:B-1----:R-:W-:Y:S01]  /*0080*/  SHF.R.U32.HI R0, RZ, 0x5, R37 ;  /* 0x00000005ff007819 */ /* 0x002fe20000011625 */
[----:B---3--:R-:W-:-:S05]  /*0090*/  IMAD.WIDE R2, R5, R8, c[0x0][0x3c0] ;  /* 0x0000f00005027625 */ /* 0x008fca00078e0208 */
[----:B------:R-:W1:Y:S02]  /*00a0*/  SHFL.IDX PT, R0, R0, RZ, 0x1f ;  /* 0x00001fff00007589 */ /* 0x000e6400000e0000 */
[----:B-1----:R-:W-:-:S13]  /*00b0*/  ISETP.NE.AND P0, PT, R0, RZ, PT ;  /* 0x000000ff0000720c */ /* 0x002fda0003f05270 */
[----:B------:R-:W-:Y:S05]  /*00c0*/  @!P0 BRA `(.L_x_1560) ;  /* 0x0000013000008947 */ /* 0x000fea0003800000 */
[----:B--2-4-:R-:W-:-:S04]  /*00d0*/  ISETP.NE.U32.AND P0, PT, RZ, c[0x0][0x3c0], PT ;  /* 0x0000f000ff007a0c */ /* 0x014fc80003f05070 */
[----:B------:R-:W-:-:S13]  /*00e0*/  ISETP.NE.AND.EX P0, PT, RZ, c[0x0][0x3c4], PT, P0 ;  /* 0x0000f100ff007a0c */ /* 0x000fda0003f05300 */
[----:B------:R-:W-:Y:S05]  /*00f0*/  @!P0 BRA `(.L_x_1561) ;  /* 0x0000002000008947 */ /* 0x000fea0003800000 */
[----:B------:R1:W5:Y:S01]  /*0100*/  LDG.E R0, [R2.64] ;  /* 0x0000000e02007981 */ /* 0x000362000c1e1900 */
[----:B------:R-:W-:Y:S05]  /*0110*/  BRA `(.L_x_1562) ;  /* 0x0000009000007947 */ /* 0x000fea0003800000 */
.L_x_1561:
        /* <DEDUP_REMOVED lines=8> */
.L_x_1563:
[----:B------:R-:W-:Y:S02]  /*01a0*/  MOV R0, c[0x0][0x3a4] ;  /* 0x0000e90000007a02 */ /* 0x000fe40000000f00 */
.L_x_1562:
[----:B------:R-:W-:-:S06]  /*01b0*/  USHF.L.U32 UR11, UR8, 0x7, URZ ;  /* 0x00000007080b7899 */ /* 0x000fcc000800063f */
[----:B-----5:R-:W-:-:S04]  /*01c0*/  ISETP.LE.AND P0, PT, R0, UR11, PT ;  /* 0x0000000b00007c0c */ /* 0x020fc8000bf03270 */
[----:B------:R-:W-:-:S05]  /*01d0*/  SEL R0, R5, 0xffffffff, !P0 ;  /* 0xffffffff05007807 */ /* 0x000fca0004000000 */
[----:B------:R2:W-:Y:S01]  /*01e0*/  STL [R1+0x68], R0 ;  /* 0x0000680001007387 */ /* 0x0005e20000100800 */
[----:B------:R-:W-:Y:S05]  /*01f0*/  BRA `(.L_x_1564) ;  /* 0x0000012000007947 */ /* 0x000fea0003800000 */
.L_x_1560:
[----:B--2-4-:R-:W-:-:S04]  /*0200*/  ISETP.NE.U32.AND P0, PT, RZ, c[0x0][0x3c0], PT ;  /* 0x0000f000ff007a0c */ /* 0x014fc80003f05070 */
[----:B------:R-:W-:-:S13]  /*0210*/  ISETP.NE.AND.EX P0, PT, RZ, c[0x0][0x3c4], PT, P0 ;  /* 0x0000f100ff007a0c */ /* 0x000fda0003f05300 */
[----:B------:R-:W-:Y:S05]  /*0220*/  @!P0 BRA `(.L_x_1565) ;  /* 0x0000002000008947 */ /* 0x000fea0003800000 */
[----:B------:R1:W5:Y:S01]  /*0230*/  LDG.E R0, [R2.64] ;  /* 0x0000000e02007981 */ /* 0x000362000c1e1900 */
[----:B------:R-:W-:Y:S05]  /*0240*/  BRA `(.L_x_1566) ;  /* 0x0000009000007947 */ /* 0x000fea0003800000 */
.L_x_1565:
        /* <DEDUP_REMOVED lines=8> */
.L_x_1567:
[----:B------:R-:W-:Y:S02]  /*02d0*/  MOV R0, c[0x0][0x3a4] ;  /* 0x0000e90000007a02 */ /* 0x000fe40000000f00 */
.L_x_1566:
[----:B------:R-:W-:-:S06]  /*02e0*/  USHF.L.U32 UR11, UR8, 0x7, URZ ;  /* 0x00000007080b7899 */ /* 0x000fcc000800063f */
[----:B-----5:R-:W-:-:S04]  /*02f0*/  ISETP.LE.AND P0, PT, R0, UR11, PT ;  /* 0x0000000b00007c0c */ /* 0x020fc8000bf03270 */
[----:B------:R-:W-:-:S05]  /*0300*/  SEL R0, R5, 0xffffffff, !P0 ;  /* 0xffffffff05007807 */ /* 0x000fca0004000000 */
[----:B------:R2:W-:Y:S04]  /*0310*/  STL [R1+0x68], R0 ;  /* 0x0000680001007387 */ /* 0x0005e80000100800 */
.L_x_1564:
[----:B------:R-:W3:Y:S02]  /*0320*/  LDL R42, [R1+0x68] ;  /* 0x00006800012a7983 */ /* 0x000ee40000100800 */
[----:B---3--:R-:W-:-:S13]  /*0330*/  ISETP.GE.AND P0, PT, R42, RZ, PT ;  /* 0x000000ff2a00720c */ /* 0x008fda0003f06270 */
[----:B------:R-:W-:Y:S05]  /*0340*/  @!P0 EXIT ;  /* 0x000000000000894d */ /* 0x000fea0003800000 */
[----:B------:R-:W-:Y:S01]  /*0350*/  ISETP.NE.U32.AND P0, PT, RZ, c[0x0][0x2d8], PT ;  /* 0x0000b600ff007a0c */ /* 0x000fe20003f05070 */
[----:B------:R-:W-:Y:S01]  /*0360*/  IMAD.WIDE R6, R42, R8, c[0x0][0x2c8] ;  /* 0x0000b2002a067625 */ /* 0x000fe200078e0208 */
[----:B------:R-:W-:Y:S02]  /*0370*/  ISETP.NE.U32.AND P1, PT, RZ, c[0x0][0x2c8], PT ;  /* 0x0000b200ff007a0c */ /* 0x000fe40003f25070 */
[----:B------:R-:W-:Y:S02]  /*0380*/  ISETP.NE.AND.EX P0, PT, RZ, c[0x0][0x2dc], PT, P0 ;  /* 0x0000b700ff007a0c */ /* 0x000fe40003f05300 */
[----:B------:R-:W-:Y:S02]  /*0390*/  ISETP.NE.AND.EX P2, PT, RZ, c[0x0][0x2cc], PT, P1 ;  /* 0x0000b300ff007a0c */ /* 0x000fe40003f45310 */
[----:B------:R-:W-:-:S09]  /*03a0*/  ISETP.NE.U32.AND P3, PT, RZ, c[0x0][0x2d0], PT ;  /* 0x0000b400ff007a0c */ /* 0x000fd20003f65070 */
[----:B-1----:R-:W-:Y:S02]  /*03b0*/  @P0 IMAD.WIDE R2, R42, R8, c[0x0][0x2d8] ;  /* 0x0000b6002a020625 */ /* 0x002fe400078e0208 */
[----:B--2---:R-:W2:Y:S01]  /*03c0*/  @P2 LDG.E R0, [R6.64] ;  /* 0x0000000e06002981 */ /* 0x004ea2000c1e1900 */
[----:B------:R-:W-:-:S03]  /*03d0*/  ISETP.NE.AND.EX P3, PT, RZ, c[0x0][0x2d4], PT, P3 ;  /* 0x0000b500ff007a0c */ /* 0x000fc60003f65330 */
[----:B------:R-:W3:Y:S01]  /*03e0*/  @P0 LDG.E R2, [R2.64] ;  /* 0x0000000e02020981 */ /* 0x000ee2000c1e1900 */
[----:B------:R-:W-:Y:S02]  /*03f0*/  IMAD.MOV.U32 R9, RZ, RZ, RZ ;  /* 0x000000ffff097224 */ /* 0x000fe400078e00ff */
[----:B------:R-:W-:Y:S02]  /*0400*/  IMAD.MOV.U32 R11, RZ, RZ, RZ ;  /* 0x000000ffff0b7224 */ /* 0x000fe400078e00ff */
[C---:B------:R-:W-:Y:S01]  /*0410*/  IMAD.WIDE R4, R42.reuse, R8, c[0x0][0x2d0] ;  /* 0x0000b4002a047625 */ /* 0x040fe200078e0208 */
[----:B------:R-:W-:Y:S01]  /*0420*/  ULDC UR10, c[0x0][0x168] ;  /* 0x00005a00000a7ab9 */ /* 0x000fe20000000800 */
[----:B------:R1:W5:Y:S01]  /*0430*/  @P2 LDG.E R9, [R6.64] ;  /* 0x0000000e06092981 */ /* 0x000362000c1e1900 */
[----:B------:R-:W-:Y:S01]  /*0440*/  ULDC UR22, c[0x0][0x198] ;  /* 0x0000660000167ab9 */ /* 0x000fe20000000800 */
[----:B------:R-:W-:Y:S01]  /*0450*/  IMAD.MOV.U32 R20, RZ, RZ, RZ ;  /* 0x000000ffff147224 */ /* 0x000fe200078e00ff */
[----:B------:R-:W-:Y:S01]  /*0460*/  P2R R36, PR, RZ, 0x4 ;  /* 0x00000004ff247803 */ /* 0x000fe20000000000 */
[----:B------:R1:W5:Y:S01]  /*0470*/  @P3 LDG.E R11, [R4.64] ;  /* 0x0000000e040b3981 */ /* 0x000362000c1e1900 */
        /* <DEDUP_REMOVED lines=12> */
.L_x_1568:
[----:B-1-3--:R-:W-:-:S04]  /*0540*/  ISETP.NE.U32.AND P0, PT, RZ, c[0x0][0x2e0], PT ;  /* 0x0000b800ff007a0c */ /* 0x00afc80003f05070 */
[----:B------:R-:W-:-:S13]  /*0550*/  ISETP.NE.AND.EX P0, PT, RZ, c[0x0][0x2e4], PT, P0 ;  /* 0x0000b900ff007a0c */ /* 0x000fda0003f05300 */
[----:B------:R-:W-:Y:S05]  /*0560*/  @!P0 BRA `(.L_x_1569) ;  /* 0x0000004000008947 */ /* 0x000fea0003800000 */
[----:B------:R-:W-:-:S05]  /*0570*/  IMAD.WIDE R2, R42, R8, c[0x0][0x2e0] ;  /* 0x0000b8002a027625 */ /* 0x000fca00078e0208 */
[----:B------:R-:W2:Y:S02]  /*0580*/  LDG.E R0, [R2.64] ;  /* 0x0000000e02007981 */ /* 0x000ea4000c1e1900 */
[----:B--2---:R1:W2:Y:S01]  /*0590*/  R2UR UR22, R0 ;  /* 0x00000000001673c2 */ /* 0x0042a200000e0000 */
[----:B------:R-:W-:Y:S05]  /*05a0*/  BRA `(.L_x_1570) ;  /* 0x0000006000007947 */ /* 0x000fea0003800000 */
.L_x_1569:
[----:B------:R-:W-:Y:S05]  /*05b0*/  @!P3 BRA `(.L_x_1570) ;  /* 0x000000500000b947 */ /* 0x000fea0003800000 */
[----:B------:R-:W2:Y:S04]  /*05c0*/  LDG.E R2, [R4.64] ;  /* 0x0000000e04027981 */ /* 0x000ea8000c1e1900 */
[----:B------:R-:W3:Y:S01]  /*05d0*/  LDG.E R0, [R4.64+0x4] ;  /* 0x0000040e04007981 */ /* 0x000ee2000c1e1900 */
[----:B--2---:R-:W1:Y:S08]  /*05e0*/  R2UR UR22, R2 ;  /* 0x00000000021673c2 */ /* 0x004e7000000e0000 */
[----:B---3--:R-:W1:Y:S02]  /*05f0*/  R2UR UR4, R0 ;  /* 0x00000000000473c2 */ /* 0x008e6400000e0000 */
[----:B-1----:R-:W-:-:S06]  /*0600*/  UIADD3 UR22, -UR22, UR4, URZ ;  /* 0x0000000416167290 */ /* 0x002fcc000fffe13f */
.L_x_1570:
[----:B------:R-:W-:Y:S01]  /*0610*/  UIADD3 UR5, UR10, 0x3f, URZ ;  /* 0x0000003f0a057890 */ /* 0x000fe2000fffe03f */
[----:B------:R-:W-:-:S03]  /*0620*/  ISETP.LE.AND P0, PT, RZ, UR8, PT ;  /* 0x00000008ff007c0c */ /* 0x000fc6000bf03270 */
[----:B------:R-:W-:-:S04]  /*0630*/  USHF.R.S32.HI UR4, URZ, 0x1f, UR5 ;  /* 0x0000001f3f047899 */ /* 0x000fc80008011405 */
[----:B------:R-:W-:-:S04]  /*0640*/  ULEA.HI UR4, UR4, UR5, URZ, 0x6 ;  /* 0x0000000504047291 */ /* 0x000fc8000f8f303f */
[----:B------:R-:W-:Y:S02]  /*0650*/  USHF.R.S32.HI UR9, URZ, 0x6, UR4 ;  /* 0x000000063f097899 */ /* 0x000fe40008011404 */
[----:B------:R-:W-:Y:S05]  /*0660*/  @!P0 BRA `(.L_x_1571) ;  /* 0x0000009000008947 */ /* 0x000fea0003800000 */
[----:B--2---:R-:W-:Y:S02]  /*0670*/  UIADD3 UR4, -UR22, 0xbf, UR10 ;  /* 0x000000bf16047890 */ /* 0x004fe4000fffe10a */
[----:B------:R-:W-:Y:S02]  /*0680*/  ULDC UR5, c[0x0][0x2a0] ;  /* 0x0000a80000057ab9 */ /* 0x000fe40000000800 */
[----:B------:R-:W-:-:S04]  /*0690*/  ULEA UR4, UR8, UR4, 0x7 ;  /* 0x0000000408047291 */ /* 0x000fc8000f8e383f */
[----:B------:R-:W-:-:S04]  /*06a0*/  UIADD3 UR5, UR4, UR5, URZ ;  /* 0x0000000504057290 */ /* 0x000fc8000fffe03f */
[----:B------:R-:W-:-:S04]  /*06b0*/  USHF.R.S32.HI UR4, URZ, 0x1f, UR5 ;  /* 0x0000001f3f047899 */ /* 0x000fc80008011405 */
[----:B------:R-:W-:-:S04]  /*06c0*/  ULEA.HI UR4, UR4, UR5, URZ, 0x6 ;  /* 0x0000000504047291 */ /* 0x000fc8000f8f303f */
[----:B------:R-:W-:-:S04]  /*06d0*/  USHF.R.S32.HI UR4, URZ, 0x6, UR4 ;  /* 0x000000063f047899 */ /* 0x000fc80008011404 */
[----:B------:R-:W-:-:S04]  /*06e0*/  UISETP.LT.AND UP0, UPT, UR9, UR4, UPT ;  /* 0x000000040900728c */ /* 0x000fc8000bf01270 */
[----:B------:R-:W-:Y:S02]  /*06f0*/  USEL UR9, UR9, UR4, UP0 ;  /* 0x0000000409097287 */ /* 0x000fe40008000000 */
.L_x_1571:
[----:B--2---:R-:W-:Y:S01]  /*0700*/  UIADD3 UR4, UR11, UR10, -UR22 ;  /* 0x0000000a0b047290 */ /* 0x004fe2000fffe816 */
[----:B------:R-:W-:Y:S01]  /*0710*/  PLOP3.LUT P0, PT, PT, PT, PT, 0x80, 0x0 ;  /* 0x000000000000781c */ /* 0x000fe20003f0f070 */
[----:B------:R-:W-:Y:S01]  /*0720*/  ULDC UR5, c[0x0][0x2a4] ;  /* 0x0000a90000057ab9 */ /* 0x000fe20000000800 */
[----:B------:R-:W-:Y:S01]  /*0730*/  IMAD.MOV.U32 R10, RZ, RZ, RZ ;  /* 0x000000ffff0a7224 */ /* 0x000fe200078e00ff */
[----:B------:R-:W-:Y:S01]  /*0740*/  UIADD3 UR5, UR4, -UR5, URZ ;  /* 0x8000000504057290 */ /* 0x000fe2000fffe03f */
[----:B------:R-:W-:Y:S01]  /*0750*/  IMAD.MOV.U32 R166, RZ, RZ, RZ ;  /* 0x000000ffffa67224 */ /* 0x000fe200078e00ff */
        /* <DEDUP_REMOVED lines=8> */
[----:B------:R-:W-:Y:S01]  /*07e0*/  MOV R8, RZ ;  /* 0x000000ff00087202 */ /* 0x000fe20000000f00 */
[----:B------:R-:W-:Y:S01]  /*07f0*/  IMAD.MOV.U32 R176, RZ, RZ, RZ ;  /* 0x000000ffffb07224 */ /* 0x000fe200078e00ff */
[----:B------:R-:W-:Y:S01]  /*0800*/  USHF.R.S32.HI UR16, URZ, 0x6, UR4 ;  /* 0x000000063f107899 */ /* 0x000fe20008011404 */
[----:B------:R-:W-:Y:S01]  /*0810*/  CS2R R12, SRZ ;  /* 0x00000000000c7805 */ /* 0x000fe2000001ff00 */
[----:B------:R-:W-:Y:S01]  /*0820*/  MOV R162, RZ ;  /* 0x000000ff00a27202 */ /* 0x000fe20000000f00 */
[----:B------:R-:W-:Y:S01]  /*0830*/  CS2R R160, SRZ ;  /* 0x0000000000a07805 */ /* 0x000fe2000001ff00 */
[----:B------:R-:W-:Y:S01]  /*0840*/  UISETP.LT.AND UP0, UPT, URZ, UR16, UPT ;  /* 0x000000103f00728c */ /* 0x000fe2000bf01270 */
[----:B------:R-:W-:Y:S01]  /*0850*/  IMAD.MOV.U32 R158, RZ, RZ, RZ ;  /* 0x000000ffff9e7224 */ /* 0x000fe200078e00ff */
[----:B------:R-:W-:Y:S01]  /*0860*/  CS2R R14, SRZ ;  /* 0x00000000000e7805 */ /* 0x000fe2000001ff00 */
[----:B------:R-:W-:Y:S01]  /*0870*/  MOV R156, RZ ;  /* 0x000000ff009c7202 */ /* 0x000fe20000000f00 */
[----:B------:R-:W-:Y:S01]  /*0880*/  USEL UR16, URZ, UR16, !UP0 ;  /* 0x000000103f107287 */ /* 0x000fe2000c000000 */
[----:B------:R-:W-:Y:S01]  /*0890*/  IMAD.MOV.U32 R154, RZ, RZ, RZ ;  /* 0x000000ffff9a7224 */ /* 0x000fe200078e00ff */
[----:B------:R-:W-:Y:S01]  /*08a0*/  CS2R R16, SRZ ;  /* 0x0000000000107805 */ /* 0x000fe2000001ff00 */
[----:B------:R-:W-:Y:S01]  /*08b0*/  MOV R152, RZ ;  /* 0x000000ff00987202 */ /* 0x000fe20000000f00 */
[----:B------:R-:W-:Y:S01]  /*08c0*/  UISETP.GT.AND UP0, UPT, UR9, UR16, UPT ;  /* 0x000000100900728c */ /* 0x000fe2000bf04270 */
[----:B------:R-:W-:Y:S01]  /*08d0*/  IMAD.MOV.U32 R150, RZ, RZ, RZ ;  /* 0x000000ffff967224 */ /* 0x000fe200078e00ff */
[----:B------:R-:W-:Y:S01]  /*08e0*/  CS2R R18, SRZ ;  /* 0x0000000000127805 */ /* 0x000fe2000001ff00 */
[----:B------:R-:W-:Y:S01]  /*08f0*/  MOV R148, RZ ;  /* 0x000000ff00947202 */ /* 0x000fe20000000f00 */
[----:B------:R-:W-:Y:S01]  /*0900*/  IMAD.MOV.U32 R134, RZ, RZ, RZ ;  /* 0x000000ffff867224 */ /* 0x000fe200078e00ff */
[----:B------:R-:W-:Y:S01]  /*0910*/  CS2R R132, SRZ ;  /* 0x0000000000847805 */ /* 0x000fe2000001ff00 */
[----:B------:R-:W-:Y:S01]  /*0920*/  PLOP3.LUT P1, PT, PT, PT, UP0, 0x80, 0x0 ;  /* 0x000000000000781c */ /* 0x000fe20003f2f008 */
[----:B------:R-:W-:Y:S01]  /*0930*/  IMAD.MOV.U32 R138, RZ, RZ, RZ ;  /* 0x000000ffff8a7224 */ /* 0x000fe200078e00ff */
[----:B------:R-:W-:Y:S01]  /*0940*/  MOV R21, RZ ;  /* 0x000000ff00157202 */ /* 0x000fe20000000f00 */
        /* <DEDUP_REMOVED lines=54> */
[----:B-1----:R-:W-:Y:S01]  /*0cb0*/  IMAD.MOV.U32 R0, RZ, RZ, c[0x0][0x248] ;  /* 0x00009200ff007624 */ /* 0x002fe200078e00ff */
[----:B------:R-:W-:Y:S01]  /*0cc0*/  SHF.R.S32.HI R29, RZ, 0x1f, R42 ;  /* 0x0000001fff1d7819 */ /* 0x000fe2000001142a */
[----:B------:R-:W-:Y:S01]  /*0cd0*/  IMAD.SHL.U32 R6, R20, 0x80, RZ ;  /* 0x0000008014067824 */ /* 0x000fe200078e00ff */
[----:B------:R-:W-:Y:S01]  /*0ce0*/  LEA.HI R33, R38, R37, RZ, 0x3 ;  /* 0x0000002526217211 */ /* 0x000fe200078f18ff */
[----:B------:R-:W-:Y:S01]  /*0cf0*/  IMAD.U32 R14, RZ, RZ, UR8 ;  /* 0x00000008ff0e7e24 */ /* 0x000fe2000f8e00ff */
[----:B------:R-:W-:Y:S01]  /*0d00*/  ISETP.NE.AND P0, PT, R0, 0x1, PT ;  /* 0x000000010000780c */ /* 0x000fe20003f05270 */
[----:B------:R-:W-:Y:S01]  /*0d10*/  IMAD.MOV.U32 R0, RZ, RZ, R39 ;  /* 0x000000ffff007224 */ /* 0x000fe200078e0027 */
[----:B------:R-:W-:Y:S01]  /*0d20*/  SHF.R.S32.HI R41, RZ, 0x3, R33 ;  /* 0x00000003ff297819 */ /* 0x000fe20000011421 */
[----:B------:R-:W-:Y:S01]  /*0d30*/  IMAD.SHL.U32 R15, R37, 0x4, RZ ;  /* 0x00000004250f7824 */ /* 0x000fe200078e00ff */
[----:B------:R-:W-:Y:S01]  /*0d40*/  LOP3.LUT R2, R33, 0xfffffff8, RZ, 0xc0, !PT ;  /* 0xfffffff821027812 */ /* 0x000fe200078ec0ff */
[----:B------:R-:W-:Y:S01]  /*0d50*/  ULDC.64 UR4, c[0x0][0x1d8] ;  /* 0x0000760000047ab9 */ /* 0x000fe20000000a00 */
[----:B------:R-:W-:Y:S01]  /*0d60*/  SHF.R.S32.HI R8, RZ, 0x1f, R41 ;  /* 0x0000001fff087819 */ /* 0x000fe20000011429 */
[----:B------:R-:W-:Y:S01]  /*0d70*/  STL [R1+0x38], R41 ;  /* 0x0000382901007387 */ /* 0x000fe20000100800 */
[----:B-----5:R-:W-:Y:S01]  /*0d80*/  IADD3 R17, P2, R41, R9, RZ ;  /* 0x0000000929117210 */ /* 0x020fe20007f5e0ff */
[----:B------:R-:W-:Y:S01]  /*0d90*/  IMAD.IADD R32, R37, 0x1, -R2 ;  /* 0x0000000125207824 */ /* 0x000fe200078e0a02 */
[----:B------:R-:W-:Y:S01]  /*0da0*/  SHF.R.S32.HI R12, RZ, 0x1f, R37 ;  /* 0x0000001fff0c7819 */ /* 0x000fe20000011425 */
[----:B------:R-:W2:Y:S01]  /*0db0*/  LDL.LU R40, [R1+0x4] ;  /* 0x0000040001287983 */ /* 0x000ea20000300800 */
[C---:B------:R-:W-:Y:S01]  /*0dc0*/  IADD3 R26, P1, R6.reuse, R37, RZ ;  /* 0x00000025061a7210 */ /* 0x040fe20007f3e0ff */
[----:B------:R-:W-:Y:S01]  /*0dd0*/  @P0 IMAD.HI.U32 R3, R39, c[0x0][0x24c], RZ ;  /* 0x0000930027030a27 */ /* 0x000fe200078e00ff */
[----:B------:R-:W-:Y:S01]  /*0de0*/  LEA.HI.X.SX32 R24, R9, R8, 0x1, P2 ;  /* 0x0000000809187211 */ /* 0x000fe200010f0eff */
[----:B------:R-:W-:Y:S01]  /*0df0*/  USHF.L.U32 UR6, UR4, 0x6, URZ ;  /* 0x0000000604067899 */ /* 0x000fe2000800063f */
[----:B------:R-:W-:Y:S01]  /*0e00*/  LEA.HI.X.SX32 R27, R6, R12, 0x1, P1 ;  /* 0x0000000c061b7211 */ /* 0x000fe200008f0eff */
[----:B------:R-:W-:Y:S01]  /*0e10*/  IMAD.SHL.U32 R18, R32, 0x8, RZ ;  /* 0x0000000820127824 */ /* 0x000fe200078e00ff */
[----:B------:R-:W-:Y:S01]  /*0e20*/  @P0 SHF.R.U32.HI R0, RZ, c[0x0][0x250], R3 ;  /* 0x00009400ff000a19 */ /* 0x000fe20000011603 */
[C---:B------:R-:W-:Y:S01]  /*0e30*/  IMAD.SHL.U32 R6, R41.reuse, 0x40, RZ ;  /* 0x0000004029067824 */ /* 0x040fe200078e00ff */
[----:B------:R-:W-:Y:S01]  /*0e40*/  IADD3 R10, P0, R41, R11, RZ ;  /* 0x0000000b290a7210 */ /* 0x000fe20007f1e0ff */
[----:B------:R-:W-:Y:S01]  /*0e50*/  UIADD3 UR19, -UR11, UR22, URZ ;  /* 0x000000160b137290 */ /* 0x000fe2000fffe13f */
[----:B------:R-:W-:Y:S01]  /*0e60*/  SHF.R.S32.HI R7, RZ, 0x1f, R0 ;  /* 0x0000001fff077819 */ /* 0x000fe20000011400 */
[----:B------:R-:W-:Y:S01]  /*0e70*/  UMOV UR20, 0x6 ;  /* 0x0000000600147882 */ /* 0x000fe20000000000 */
[----:B------:R-:W-:-:S02]  /*0e80*/  SHF.R.S32.HI R19, RZ, 0x1f, R18 ;  /* 0x0000001fff137819 */ /* 0x000fc40000011412 */
[----:B------:R-:W-:Y:S01]  /*0e90*/  LEA.HI.X.SX32 R11, R11, R8, 0x1, P0 ;  /* 0x000000080b0b7211 */ /* 0x000fe200000f0eff */
[----:B------:R-:W-:Y:S01]  /*0ea0*/  IMAD R2, R7, c[0x0][0x1e0], RZ ;  /* 0x0000780007027a24 */ /* 0x000fe200078e02ff */
[----:B------:R-:W-:Y:S02]  /*0eb0*/  SEL R8, R29, RZ, !P3 ;  /* 0x000000ff1d087207 */ /* 0x000fe40005800000 */
[----:B------:R-:W-:Y:S01]  /*0ec0*/  SEL R12, R42, RZ, !P3 ;  /* 0x000000ff2a0c7207 */ /* 0x000fe20005800000 */
[----:B------:R-:W-:Y:S01]  /*0ed0*/  IMAD R4, R0, c[0x0][0x1e4], R2 ;  /* 0x0000790000047a24 */ /* 0x000fe200078e0202 */
[----:B------:R-:W-:Y:S01]  /*0ee0*/  LOP3.LUT R6, R6, 0x1c0, RZ, 0xc0, !PT ;  /* 0x000001c006067812 */ /* 0x000fe200078ec0ff */
[----:B------:R-:W-:Y:S01]  /*0ef0*/  IMAD.WIDE.U32 R2, R0, c[0x0][0x1e0], R18 ;  /* 0x0000780000027a25 */ /* 0x000fe200078e0012 */
[----:B------:R-:W-:Y:S02]  /*0f00*/  SHF.R.S32.HI R31, RZ, 0x1f, R39 ;  /* 0x0000001fff1f7819 */ /* 0x000fe40000011427 */
[----:B------:R-:W-:Y:S01]  /*0f10*/  LOP3.LUT R13, R6, 0x38, R18, 0xf8, !PT ;  /* 0x00000038060d7812 */ /* 0x000fe200078ef812 */
[----:B------:R-:W-:Y:S01]  /*0f20*/  IMAD.IADD R5, R3, 0x1, R4 ;  /* 0x0000000103057824 */ /* 0x000fe200078e0204 */
[----:B------:R-:W-:Y:S01]  /*0f30*/  SHF.R.U32.HI R6, RZ, 0x3, R6 ;  /* 0x00000003ff067819 */ /* 0x000fe20000011606 */
[----:B------:R-:W-:Y:S01]  /*0f40*/  IMAD.MOV.U32 R4, RZ, RZ, R2 ;  /* 0x000000ffff047224 */ /* 0x000fe200078e0002 */
[----:B------:R-:W-:Y:S01]  /*0f50*/  LEA.HI R2, R38, R37, RZ, 0x6 ;  /* 0x0000002526027211 */ /* 0x000fe200078f30ff */
[----:B------:R-:W-:-:S02]  /*0f60*/  IMAD R3, R8, c[0x0][0x1e8], RZ ;  /* 0x00007a0008037a24 */ /* 0x000fc400078e02ff */
[----:B------:R-:W-:Y:S01]  /*0f70*/  IMAD.WIDE.U32 R4, R12, c[0x0][0x1e8], R4 ;  /* 0x00007a000c047a25 */ /* 0x000fe200078e0004 */
[----:B------:R-:W-:-:S03]  /*0f80*/  SHF.R.S32.HI R30, RZ, 0x6, R2 ;  /* 0x00000006ff1e7819 */ /* 0x000fc60000011402 */
[----:B------:R-:W-:Y:S02]  /*0f90*/  IMAD R2, R7, c[0x0][0x1b0], RZ ;  /* 0x00006c0007027a24 */ /* 0x000fe400078e02ff */
[----:B------:R-:W-:Y:S02]  /*0fa0*/  IMAD R9, R12, c[0x0][0x1ec], R3 ;  /* 0x00007b000c097a24 */ /* 0x000fe400078e0203 */
[C---:B------:R-:W-:Y:S02]  /*0fb0*/  IMAD R7, R0.reuse, c[0x0][0x1b4], R2 ;  /* 0x00006d0000077a24 */ /* 0x040fe400078e0202 */
[----:B------:R-:W-:-:S04]  /*0fc0*/  IMAD.WIDE.U32 R2, R0, c[0x0][0x1b0], R18 ;  /* 0x00006c0000027a25 */ /* 0x000fc800078e0012 */
[----:B------:R-:W-:Y:S02]  /*0fd0*/  IMAD.SHL.U32 R35, R30, 0x200, RZ ;  /* 0x000002001e237824 */ /* 0x000fe400078e00ff */
[----:B------:R-:W-:Y:S02]  /*0fe0*/  IMAD R0, R8, c[0x0][0x1b8], RZ ;  /* 0x00006e0008007a24 */ /* 0x000fe400078e02ff */
[----:B------:R-:W-:Y:S02]  /*0ff0*/  IMAD.IADD R3, R3, 0x1, R7 ;  /* 0x0000000103037824 */ /* 0x000fe400078e0207 */
[----:B------:R-:W-:Y:S01]  /*1000*/  IMAD.WIDE R10, R14, 0x80, R10 ;  /* 0x000000800e0a7825 */ /* 0x000fe200078e020a */
[----:B------:R-:W-:-:S03]  /*1010*/  LOP3.LUT R14, R35, R13, R6, 0xf6, !PT ;  /* 0x0000000d230e7212 */ /* 0x000fc600078ef606 */
[C---:B------:R-:W-:Y:S01]  /*1020*/  IMAD R16, R12.reuse, c[0x0][0x1bc], R0 ;  /* 0x00006f000c107a24 */ /* 0x040fe200078e0200 */
[----:B------:R-:W-:Y:S01]  /*1030*/  SHF.R.S32.HI R0, RZ, 0x1f, R20 ;  /* 0x0000001fff007819 */ /* 0x000fe20000011414 */
[----:B------:R-:W-:Y:S01]  /*1040*/  IMAD.WIDE.U32 R12, R12, c[0x0][0x1b8], R2 ;  /* 0x00006e000c0c7a25 */ /* 0x000fe200078e0002 */
[----:B------:R-:W-:-:S03]  /*1050*/  IADD3 R20, P0, R15, R20, RZ ;  /* 0x000000140f147210 */ /* 0x000fc60007f1e0ff */
[----:B------:R-:W-:Y:S01]  /*1060*/  IMAD.IADD R5, R5, 0x1, R9 ;  /* 0x0000000105057824 */ /* 0x000fe200078e0209 */
[----:B------:R-:W-:Y:S01]  /*1070*/  LEA.HI.X.SX32 R21, R15, R0, 0x1, P0 ;  /* 0x000000000f157211 */ /* 0x000fe200000f0eff */
[----:B------:R-:W-:Y:S02]  /*1080*/  IMAD R2, R11, c[0x0][0x1d8], RZ ;  /* 0x000076000b027a24 */ /* 0x000fe400078e02ff */
[----:B------:R-:W-:Y:S01]  /*1090*/  IMAD.WIDE.U32 R4, R10, c[0x0][0x1d8], R4 ;  /* 0x000076000a047a25 */ /* 0x000fe200078e0004 */
[----:B------:R-:W-:-:S03]  /*10a0*/  IADD3 R34, R18, 0x40, RZ ;  /* 0x0000004012227810 */ /* 0x000fc60007ffe0ff */
[----:B------:R-:W-:Y:S01]  /*10b0*/  IMAD R0, R10, c[0x0][0x1dc], R2 ;  /* 0x000077000a007a24 */ /* 0x000fe200078e0202 */
[----:B------:R-:W-:Y:S01]  /*10c0*/  LEA R2, P0, R4, c[0x0][0x1c0], 0x1 ;  /* 0x0000700004027a11 */ /* 0x000fe200078008ff */
[----:B------:R-:W-:Y:S02]  /*10d0*/  IMAD R7, R31, c[0x0][0x270], RZ ;  /* 0x00009c001f077a24 */ /* 0x000fe400078e02ff */
[----:B------:R-:W-:Y:S01]  /*10e0*/  IMAD.IADD R0, R5, 0x1, R0 ;  /* 0x0000000105007824 */ /* 0x000fe200078e0200 */
[----:B------:R-:W-:Y:S01]  /*10f0*/  IADD3 R15, -R41, UR19, RZ ;  /* 0x00000013290f7c10 */ /* 0x000fe2000fffe1ff */
[----:B------:R-:W-:Y:S01]  /*1100*/  IMAD.U32 R6, RZ, RZ, UR6 ;  /* 0x00000006ff067e24 */ /* 0x000fe2000f8e00ff */
[----:B------:R-:W-:Y:S01]  /*1110*/  ISETP.GE.AND P3, PT, R18, c[0x0][0x1cc], PT ;  /* 0x0000730012007a0c */ /* 0x000fe20003f66270 */
[----:B------:R-:W-:Y:S01]  /*1120*/  USHF.L.U64.HI UR5, UR4, UR20, UR5 ;  /* 0x0000001404057299 */ /* 0x000fe20008010205 */
[----:B------:R-:W-:Y:S01]  /*1130*/  ISETP.GE.AND P4, PT, R34, c[0x0][0x1cc], PT ;  /* 0x0000730022007a0c */ /* 0x000fe20003f86270 */
[C---:B------:R-:W-:Y:S01]  /*1140*/  IMAD R7, R39.reuse, c[0x0][0x274], R7 ;  /* 0x00009d0027077a24 */ /* 0x040fe200078e0207 */
[----:B------:R-:W-:Y:S01]  /*1150*/  LEA.HI.X R3, R4, c[0x0][0x1c4], R0, 0x1, P0 ;  /* 0x0000710004037a11 */ /* 0x000fe200000f0c00 */
[----:B------:R-:W-:Y:S01]  /*1160*/  IMAD.WIDE.U32 R8, R39, c[0x0][0x270], R20 ;  /* 0x00009c0027087a25 */ /* 0x000fe200078e0014 */
[----:B------:R-:W-:-:S02]  /*1170*/  ISETP.LT.OR P6, PT, R15, 0x1, P3 ;  /* 0x000000010f00780c */ /* 0x000fc40001fc1670 */
[----:B------:R-:W-:Y:S02]  /*1180*/  IADD3 R6, P1, P0, R6, 0x80, R2 ;  /* 0x0000008006067810 */ /* 0x000fe4000783e002 */
[----:B------:R-:W-:Y:S01]  /*1190*/  ISETP.LT.OR P5, PT, R15, 0x1, P4 ;  /* 0x000000010f00780c */ /* 0x000fe200027a1670 */
[----:B------:R-:W-:Y:S01]  /*11a0*/  IMAD.IADD R23, R9, 0x1, R7 ;  /* 0x0000000109177824 */ /* 0x000fe200078e0207 */
[C---:B------:R-:W-:Y:S02]  /*11b0*/  ISETP.LT.OR P2, PT, R15.reuse, 0x21, P3 ;  /* 0x000000210f00780c */ /* 0x040fe40001f41670 */
[----:B------:R-:W-:Y:S02]  /*11c0*/  IADD3.X R7, RZ, UR5, R3, P1, P0 ;  /* 0x00000005ff077c10 */ /* 0x000fe40008fe0403 */
[----:B------:R-:W-:Y:S02]  /*11d0*/  ISETP.LT.OR P1, PT, R15, 0x21, P4 ;  /* 0x000000210f00780c */ /* 0x000fe40002721670 */
[----:B------:R-:W-:Y:S01]  /*11e0*/  IADD3 R4, P0, R2, UR6, RZ ;  /* 0x0000000602047c10 */ /* 0x000fe2000ff1e0ff */
[----:B------:R-:W-:-:S03]  /*11f0*/  IMAD.SHL.U32 R14, R14, 0x2, RZ ;  /* 0x000000020e0e7824 */ /* 0x000fc600078e00ff */
[----:B------:R-:W-:Y:S01]  /*1200*/  IADD3.X R5, R3, UR5, RZ, P0, !PT ;  /* 0x0000000503057c10 */ /* 0x000fe200087fe4ff */
[----:B------:R-:W-:Y:S01]  /*1210*/  UIADD3 UR12, UP0, UR6, 0x80, URZ ;  /* 0x00000080060c7890 */ /* 0x000fe2000ff1e03f */
[----:B------:R-:W-:Y:S01]  /*1220*/  @!PT LDS RZ, [RZ] ;  /* 0x00000000fffff984 */ /* 0x000fe20000000800 */
[----:B------:R-:W-:Y:S01]  /*1230*/  @!PT LDS RZ, [RZ] ;  /* 0x00000000fffff984 */ /* 0x000fe20000000800 */
[----:B------:R-:W-:Y:S01]  /*1240*/  @!PT LDS RZ, [RZ] ;  /* 0x00000000fffff984 */ /* 0x000fe20000000800 */
[----:B------:R1:W-:Y:S01]  /*1250*/  LDGSTS.E.BYPASS.LTC128B.128 [R14+0x8080], [R2.64], !P6 ;  /* 0x08080000020e7fae */ /* 0x0003e2000f101d4e */
[----:B------:R-:W-:-:S03]  /*1260*/  ISETP.LT.OR P6, PT, R15, 0x41, P3 ;  /* 0x000000410f00780c */ /* 0x000fc60001fc1670 */
[----:B------:R1:W-:Y:S01]  /*1270*/  LDGSTS.E.BYPASS.LTC128B.128 [R14+0xc080], [R2.64+0x80], !P5 ;  /* 0x0c080080020e7fae */ /* 0x0003e2000e901d4e */
[C---:B------:R-:W-:Y:S01]  /*1280*/  ISETP.LT.OR P5, PT, R15.reuse, 0x41, P4 ;  /* 0x000000410f00780c */ /* 0x040fe200027a1670 */
[----:B------:R-:W-:Y:S02]  /*1290*/  UIADD3.X UR7, URZ, UR5, URZ, UP0, !UPT ;  /* 0x000000053f077290 */ /* 0x000fe400087fe43f */
[----:B------:R3:W-:Y:S01]  /*12a0*/  LDGSTS.E.BYPASS.LTC128B.128 [R14+0x9080], [R4.64], !P2 ;  /* 0x09080000040e7fae */ /* 0x0007e2000d101d4e */
[----:B------:R-:W-:-:S03]  /*12b0*/  ISETP.LT.OR P2, PT, R15, 0x61, P3 ;  /* 0x000000610f00780c */ /* 0x000fc60001f41670 */
[----:B------:R4:W-:Y:S01]  /*12c0*/  LDGSTS.E.BYPASS.LTC128B.128 [R14+0xd080], [R6.64], !P1 ;  /* 0x0d080000060e7fae */ /* 0x0009e2000c901d4e */
[----:B------:R-:W-:Y:S02]  /*12d0*/  IMAD R0, R11, c[0x0][0x1a8], RZ ;  /* 0x00006a000b007a24 */ /* 0x000fe400078e02ff */
[----:B------:R-:W-:Y:S01]  /*12e0*/  IMAD.MOV.U32 R22, RZ, RZ, R8 ;  /* 0x000000ffff167224 */ /* 0x000fe200078e0008 */
[----:B-1----:R-:W-:-:S04]  /*12f0*/  IADD3 R2, P0, R4, UR6, RZ ;  /* 0x0000000604027c10 */ /* 0x002fc8000ff1e0ff */
[----:B------:R-:W-:Y:S02]  /*1300*/  IADD3.X R3, R5, UR5, RZ, P0, !PT ;  /* 0x0000000505037c10 */ /* 0x000fe400087fe4ff */
[----:B----4-:R-:W-:-:S03]  /*1310*/  IADD3 R6, P1, R4, UR12, RZ ;  /* 0x0000000c04067c10 */ /* 0x010fc6000ff3e0ff */
[----:B------:R1:W-:Y:S01]  /*1320*/  LDGSTS.E.BYPASS.LTC128B.128 [R14+0xa080], [R2.64], !P6 ;  /* 0x0a080000020e7fae */ /* 0x0003e2000f101d4e */
[----:B---3--:R-:W-:Y:S02]  /*1330*/  IADD3 R4, P0, R2, UR6, RZ ;  /* 0x0000000602047c10 */ /* 0x008fe4000ff1e0ff */
[----:B------:R-:W-:Y:S02]  /*1340*/  IADD3.X R7, R5, UR7, RZ, P1, !PT ;  /* 0x0000000705077c10 */ /* 0x000fe40008ffe4ff */
[----:B------:R-:W-:Y:S01]  /*1350*/  IADD3.X R5, R3, UR5, RZ, P0, !PT ;  /* 0x0000000503057c10 */ /* 0x000fe200087fe4ff */
[----:B------:R-:W-:Y:S02]  /*1360*/  IMAD.IADD R9, R13, 0x1, R16 ;  /* 0x000000010d097824 */ /* 0x000fe400078e0210 */
[----:B------:R-:W-:Y:S01]  /*1370*/  IMAD.MOV.U32 R8, RZ, RZ, R12 ;  /* 0x000000ffff087224 */ /* 0x000fe200078e000c */
[----:B------:R3:W-:Y:S01]  /*1380*/  LDGSTS.E.BYPASS.LTC128B.128 [R14+0xe080], [R6.64], !P5 ;  /* 0x0e080000060e7fae */ /* 0x0007e2000e901d4e */
[----:B------:R-:W-:Y:S01]  /*1390*/  ISETP.GE.AND P1, PT, R34, c[0x0][0x19c], PT ;  /* 0x0000670022007a0c */ /* 0x000fe20003f26270 */
[----:B------:R-:W-:-:S02]  /*13a0*/  ULDC.64 UR4, c[0x0][0x1a8] ;  /* 0x00006a0000047ab9 */ /* 0x000fc40000000a00 */
[----:B------:R4:W-:Y:S01]  /*13b0*/  LDGSTS.E.BYPASS.LTC128B.128 [R14+0xb080], [R4.64], !P2 ;  /* 0x0b080000040e7fae */ /* 0x0009e2000d101d4e */
[----:B------:R-:W-:Y:S01]  /*13c0*/  IMAD R12, R10, c[0x0][0x1ac], R0 ;  /* 0x00006b000a0c7a24 */ /* 0x000fe200078e0200 */
[----:B------:R-:W-:Y:S01]  /*13d0*/  ISETP.GE.AND P2, PT, R18, c[0x0][0x19c], PT ;  /* 0x0000670012007a0c */ /* 0x000fe20003f46270 */
[----:B------:R-:W-:Y:S01]  /*13e0*/  IMAD R0, R24, c[0x0][0x208], RZ ;  /* 0x0000820018007a24 */ /* 0x000fe200078e02ff */
[C---:B------:R-:W-:Y:S01]  /*13f0*/  ISETP.LT.OR P3, PT, R15.reuse, 0x61, P4 ;  /* 0x000000610f00780c */ /* 0x040fe20002761670 */
[----:B------:R-:W-:Y:S01]  /*1400*/  IMAD.WIDE.U32 R10, R10, c[0x0][0x1a8], R8 ;  /* 0x00006a000a0a7a25 */ /* 0x000fe200078e0008 */
[C---:B------:R-:W-:Y:S01]  /*1410*/  ISETP.LT.OR P5, PT, R15.reuse, 0x1, P2 ;  /* 0x000000010f00780c */ /* 0x040fe200017a1670 */
[----:B------:R-:W-:Y:S01]  /*1420*/  USHF.L.U32 UR6, UR4, 0x6, URZ ;  /* 0x0000000604067899 */ /* 0x000fe2000800063f */
[----:B------:R-:W-:Y:S01]  /*1430*/  ISETP.LT.OR P4, PT, R15, 0x1, P1 ;  /* 0x000000010f00780c */ /* 0x000fe20000f81670 */
[----:B------:R-:W-:Y:S02]  /*1440*/  IMAD R25, R17, c[0x0][0x20c], R0 ;  /* 0x0000830011197a24 */ /* 0x000fe400078e0200 */
[----:B------:R-:W-:Y:S01]  /*1450*/  IMAD.IADD R0, R11, 0x1, R12 ;  /* 0x000000010b007824 */ /* 0x000fe200078e020c */
[----:B------:R-:W-:Y:S01]  /*1460*/  USHF.L.U64.HI UR13, UR4, UR20, UR5 ;  /* 0x00000014040d7299 */ /* 0x000fe20008010205 */
[----:B----4-:R-:W-:Y:S01]  /*1470*/  IMAD R4, R24, c[0x0][0x178], RZ ;  /* 0x00005e0018047a24 */ /* 0x010fe200078e02ff */
[----:B------:R-:W-:Y:S01]  /*1480*/  ISETP.LT.OR P6, PT, R15, 0x61, P2 ;  /* 0x000000610f00780c */ /* 0x000fe200017c1670 */
[----:B------:R-:W-:Y:S01]  /*1490*/  IMAD.WIDE.U32 R8, R17, c[0x0][0x178], R18 ;  /* 0x00005e0011087a25 */ /* 0x000fe200078e0012 */
[----:B------:R-:W-:-:S03]  /*14a0*/  ULDC.64 UR4, c[0x0][0x178] ;  /* 0x00005e0000047ab9 */ /* 0x000fc60000000a00 */
[----:B------:R-:W-:Y:S01]  /*14b0*/  IMAD R16, R17, c[0x0][0x17c], R4 ;  /* 0x00005f0011107a24 */ /* 0x000fe200078e0204 */
[----:B------:R-:W-:-:S04]  /*14c0*/  IADD3 R4, P0, R2, UR12, RZ ;  /* 0x0000000c02047c10 */ /* 0x000fc8000ff1e0ff */
[----:B------:R-:W-:Y:S02]  /*14d0*/  IADD3.X R5, R3, UR7, RZ, P0, !PT ;  /* 0x0000000703057c10 */ /* 0x000fe400087fe4ff */
[----:B-1----:R-:W-:-:S03]  /*14e0*/  LEA R2, P0, R10, c[0x0][0x190], 0x1 ;  /* 0x000064000a027a11 */ /* 0x002fc600078008ff */
[----:B------:R1:W-:Y:S01]  /*14f0*/  LDGSTS.E.BYPASS.LTC128B.128 [R14+0xf080], [R4.64], !P3 ;  /* 0x0f080000040e7fae */ /* 0x0003e2000d901d4e */
[----:B------:R-:W-:Y:S02]  /*1500*/  LEA.HI.X R3, R10, c[0x0][0x194], R0, 0x1, P0 ;  /* 0x000065000a037a11 */ /* 0x000fe400000f0c00 */
[----:B---3--:R-:W-:Y:S01]  /*1510*/  IADD3 R6, P0, R2, UR6, RZ ;  /* 0x0000000602067c10 */ /* 0x008fe2000ff1e0ff */
[----:B------:R-:W-:Y:S01]  /*1520*/  IMAD.U32 R10, RZ, RZ, UR6 ;  /* 0x00000006ff0a7e24 */ /* 0x000fe2000f8e00ff */
[----:B------:R-:W-:Y:S01]  /*1530*/  ISETP.LT.OR P3, PT, R15, 0x21, P2 ;  /* 0x000000210f00780c */ /* 0x000fe20001761670 */
[----:B------:R3:W-:Y:S01]  /*1540*/  LDGSTS.E.BYPASS.LTC128B.128 [R14+0x80], [R2.64], !P5 ;  /* 0x00080000020e7fae */ /* 0x0007e2000e901d4e */
[----:B------:R-:W-:Y:S02]  /*1550*/  IADD3.X R7, R3, UR13, RZ, P0, !PT ;  /* 0x0000000d03077c10 */ /* 0x000fe400087fe4ff */
[----:B------:R-:W-:Y:S01]  /*1560*/  ISETP.NE.AND P0, PT, R36, RZ, PT ;  /* 0x000000ff2400720c */ /* 0x000fe20003f05270 */
[----:B------:R3:W-:Y:S01]  /*1570*/  LDGSTS.E.BYPASS.LTC128B.128 [R14+0x4080], [R2.64+0x80], !P4 ;  /* 0x04080080020e7fae */ /* 0x0007e2000e101d4e */
[----:B------:R-:W-:-:S02]  /*1580*/  ISETP.LT.OR P5, PT, R15, 0x41, P2 ;  /* 0x000000410f00780c */ /* 0x000fc400017a1670 */
[----:B------:R-:W-:Y:S02]  /*1590*/  P2R R28, PR, RZ, 0x40 ;  /* 0x00000040ff1c7803 */ /* 0x000fe40000000000 */
[C---:B------:R-:W-:Y:S02]  /*15a0*/  ISETP.LT.OR P2, PT, R15.reuse, 0x21, P1 ;  /* 0x000000210f00780c */ /* 0x040fe40000f41670 */
[C---:B------:R-:W-:Y:S01]  /*15b0*/  ISETP.LT.OR P4, PT, R15.reuse, 0x41, P1 ;  /* 0x000000410f00780c */ /* 0x040fe20000f81670 */
[----:B------:R4:W-:Y:S01]  /*15c0*/  LDGSTS.E.BYPASS.LTC128B.128 [R14+0x1080], [R6.64], !P3 ;  /* 0x01080000060e7fae */ /* 0x0009e2000d901d4e */
[----:B------:R-:W-:Y:S02]  /*15d0*/  ISETP.LT.OR P6, PT, R15, 0x61, P1 ;  /* 0x000000610f00780c */ /* 0x000fe40000fc1670 */
[----:B------:R-:W-:Y:S02]  /*15e0*/  SEL R15, R42, RZ, !P0 ;  /* 0x000000ff2a0f7207 */ /* 0x000fe40004000000 */
[----:B------:R-:W-:-:S02]  /*15f0*/  SEL R24, R29, RZ, !P0 ;  /* 0x000000ff1d187207 */ /* 0x000fc40004000000 */
[----:B------:R-:W-:-:S04]  /*1600*/  IADD3 R10, P1, P0, R10, 0x80, R2 ;  /* 0x000000800a0a7810 */ /* 0x000fc8000783e002 */
[----:B------:R-:W-:Y:S02]  /*1610*/  IADD3.X R11, RZ, UR13, R3, P1, P0 ;  /* 0x0000000dff0b7c10 */ /* 0x000fe40008fe0403 */
[----:B------:R-:W-:Y:S01]  /*1620*/  ISETP.GE.AND P0, PT, R18, c[0x0][0x16c], PT ;  /* 0x00005b0012007a0c */ /* 0x000fe20003f06270 */
[----:B-1----:R-:W-:Y:S01]  /*1630*/  IMAD.IADD R5, R9, 0x1, R16 ;  /* 0x0000000109057824 */ /* 0x002fe200078e0210 */
[----:B------:R-:W-:Y:S01]  /*1640*/  ISETP.GE.AND P3, PT, R34, c[0x0][0x16c], PT ;  /* 0x00005b0022007a0c */ /* 0x000fe20003f66270 */
[----:B------:R-:W-:Y:S01]  /*1650*/  IMAD.MOV.U32 R4, RZ, RZ, R8 ;  /* 0x000000ffff047224 */ /* 0x000fe200078e0008 */
[----:B------:R-:W-:Y:S01]  /*1660*/  USHF.R.S32.HI UR12, URZ, 0x1f, UR16 ;  /* 0x0000001f3f0c7899 */ /* 0x000fe20008011410 */
[----:B------:R-:W-:Y:S01]  /*1670*/  IMAD R0, R31, c[0x0][0x180], RZ ;  /* 0x000060001f007a24 */ /* 0x000fe200078e02ff */
[----:B------:R-:W-:Y:S01]  /*1680*/  SEL R8, RZ, 0x2, P3 ;  /* 0x00000002ff087807 */ /* 0x000fe20001800000 */
[C---:B---3--:R-:W-:Y:S01]  /*1690*/  IMAD.WIDE.U32 R2, R39.reuse, c[0x0][0x180], R4 ;  /* 0x0000600027027a25 */ /* 0x048fe200078e0004 */
[----:B------:R-:W-:Y:S01]  /*16a0*/  SEL R4, RZ, 0x1, P0 ;  /* 0x00000001ff047807 */ /* 0x000fe20000000000 */
[----:B------:R-:W-:Y:S01]  /*16b0*/  UIMAD UR7, UR12, UR4, URZ ;  /* 0x000000040c0772a4 */ /* 0x000fe2000f8e023f */
[----:B------:R1:W-:Y:S01]  /*16c0*/  LDGSTS.E.BYPASS.LTC128B.128 [R14+0x5080], [R10.64], !P2 ;  /* 0x050800000a0e7fae */ /* 0x0003e2000d101d4e */
[----:B------:R-:W-:Y:S01]  /*16d0*/  IMAD R0, R39, c[0x0][0x184], R0 ;  /* 0x0000610027007a24 */ /* 0x000fe200078e0200 */
[----:B------:R-:W-:Y:S01]  /*16e0*/  UIMAD.WIDE.U32 UR24, UR16, UR4, URZ ;  /* 0x00000004101872a5 */ /* 0x000fe2000f8e003f */
[----:B------:R-:W-:Y:S01]  /*16f0*/  IMAD.IADD R29, R8, 0x1, R4 ;  /* 0x00000001081d7824 */ /* 0x000fe200078e0204 */
[----:B------:R-:W-:Y:S01]  /*1700*/  UIADD3 UR18, UP0, UR6, 0x80, URZ ;  /* 0x0000008006127890 */ /* 0x000fe2000ff1e03f */
[----:B------:R-:W-:Y:S01]  /*1710*/  IMAD.MOV.U32 R4, RZ, RZ, R2 ;  /* 0x000000ffff047224 */ /* 0x000fe200078e0002 */
[----:B------:R-:W-:Y:S01]  /*1720*/  UIMAD UR7, UR16, UR5, UR7 ;  /* 0x00000005100772a4 */ /* 0x000fe2000f8e0207 */
[----:B------:R-:W-:-:S02]  /*1730*/  IMAD.IADD R5, R3, 0x1, R0 ;  /* 0x0000000103057824 */ /* 0x000fc400078e0200 */
[----:B------:R-:W-:Y:S01]  /*1740*/  IMAD R0, R24, c[0x0][0x188], RZ ;  /* 0x0000620018007a24 */ /* 0x000fe200078e02ff */
[----:B------:R-:W-:Y:S01]  /*1750*/  UIADD3.X UR17, URZ, UR13, URZ, UP0, !UPT ;  /* 0x0000000d3f117290 */ /* 0x000fe200087fe43f */
[----:B------:R-:W-:Y:S01]  /*1760*/  IMAD.WIDE.U32 R42, R15, c[0x0][0x188], R4 ;  /* 0x000062000f2a7a25 */ /* 0x000fe200078e0004 */
[----:B------:R-:W-:-:S03]  /*1770*/  UIADD3 UR7, UR25, UR7, URZ ;  /* 0x0000000719077290 */ /* 0x000fc6000fffe03f */
[----:B------:R-:W-:Y:S02]  /*1780*/  IMAD R0, R15, c[0x0][0x18c], R0 ;  /* 0x000063000f007a24 */ /* 0x000fe400078e0200 */
[----:B------:R-:W-:Y:S02]  /*1790*/  IMAD.U32 R4, RZ, RZ, UR24 ;  /* 0x00000018ff047e24 */ /* 0x000fe4000f8e00ff */
[----:B------:R-:W-:Y:S02]  /*17a0*/  IMAD.U32 R5, RZ, RZ, UR25 ;  /* 0x00000019ff057e24 */ /* 0x000fe4000f8e00ff */
[----:B------:R-:W-:Y:S02]  /*17b0*/  IMAD.U32 R5, RZ, RZ, UR7 ;  /* 0x00000007ff057e24 */ /* 0x000fe4000f8e00ff */
[----:B------:R-:W-:Y:S02]  /*17c0*/  IMAD.IADD R16, R43, 0x1, R0 ;  /* 0x000000012b107824 */ /* 0x000fe400078e0200 */
[----:B------:R-:W-:-:S04]  /*17d0*/  IMAD.WIDE.U32 R12, R17, c[0x0][0x208], R18 ;  /* 0x00008200110c7a25 */ /* 0x000fc800078e0012 */
[----:B------:R-:W-:Y:S02]  /*17e0*/  IMAD.IADD R9, R13, 0x1, R25 ;  /* 0x000000010d097824 */ /* 0x000fe400078e0219 */
[----:B------:R-:W-:Y:S02]  /*17f0*/  IMAD.MOV.U32 R8, RZ, RZ, R12 ;  /* 0x000000ffff087224 */ /* 0x000fe400078e000c */
[----:B------:R-:W-:Y:S02]  /*1800*/  IMAD R12, R31, c[0x0][0x210], RZ ;  /* 0x000084001f0c7a24 */ /* 0x000fe400078e02ff */
[----:B-1----:R-:W-:Y:S01]  /*1810*/  IMAD.WIDE.U32 R10, R39, c[0x0][0x210], R8 ;  /* 0x00008400270a7a25 */ /* 0x002fe200078e0008 */
[----:B--2---:R-:W-:-:S04]  /*1820*/  LOP3.LUT R40, R40, 0xfffffffd, RZ, 0xc0, !PT ;  /* 0xfffffffd28287812 */ /* 0x004fc800078ec0ff */
[----:B------:R-:W-:Y:S02]  /*1830*/  @P0 LOP3.LUT R40, R40, 0x2, RZ, 0xfc, !PT ;  /* 0x0000000228280812 */ /* 0x000fe400078efcff */
[----:B------:R-:W-:-:S04]  /*1840*/  IADD3 R2, P0, R6, UR6, RZ ;  /* 0x0000000606027c10 */ /* 0x000fc8000ff1e0ff */
[----:B------:R-:W-:Y:S02]  /*1850*/  IADD3.X R3, R7, UR13, RZ, P0, !PT ;  /* 0x0000000d07037c10 */ /* 0x000fe400087fe4ff */
[----:B----4-:R-:W-:Y:S01]  /*1860*/  IADD3 R6, P0, R6, UR18, RZ ;  /* 0x0000001206067c10 */ /* 0x010fe2000ff1e0ff */
[----:B------:R-:W-:Y:S01]  /*1870*/  IMAD R12, R39, c[0x0][0x214], R12 ;  /* 0x00008500270c7a24 */ /* 0x000fe200078e020c */
[----:B------:R-:W-:Y:S01]  /*1880*/  IADD3 R8, P1, R2, UR6, RZ ;  /* 0x0000000602087c10 */ /* 0x000fe2000ff3e0ff */
[----:B------:R1:W-:Y:S01]  /*1890*/  LDGSTS.E.BYPASS.LTC128B.128 [R14+0x2080], [R2.64], !P5 ;  /* 0x02080000020e7fae */ /* 0x0003e2000e901d4e */
[----:B------:R-:W-:Y:S01]  /*18a0*/  IADD3.X R7, R7, UR17, RZ, P0, !PT ;  /* 0x0000001107077c10 */ /* 0x000fe200087fe4ff */
[----:B------:R-:W-:Y:S01]  /*18b0*/  IMAD.U32 R13, RZ, RZ, UR5 ;  /* 0x00000005ff0d7e24 */ /* 0x000fe2000f8e00ff */
[C---:B------:R-:W-:Y:S01]  /*18c0*/  LEA R0, P0, R4.reuse, R42, 0x6 ;  /* 0x0000002a04007211 */ /* 0x040fe200078030ff */
[----:B------:R-:W-:Y:S01]  /*18d0*/  IMAD.WIDE.U32 R22, R15, c[0x0][0x278], R22 ;  /* 0x00009e000f167a25 */ /* 0x000fe200078e0016 */
[----:B------:R-:W-:Y:S01]  /*18e0*/  IADD3.X R9, R3, UR13, RZ, P1, !PT ;  /* 0x0000000d03097c10 */ /* 0x000fe20008ffe4ff */
[----:B------:R2:W-:Y:S01]  /*18f0*/  LDGSTS.E.BYPASS.LTC128B.128 [R14+0x6080], [R6.64], !P4 ;  /* 0x06080000060e7fae */ /* 0x0005e2000e101d4e */
[----:B------:R-:W-:Y:S01]  /*1900*/  LEA.HI.X R5, R4, R16, R5, 0x6, P0 ;  /* 0x0000001004057211 */ /* 0x000fe200000f3405 */
[----:B------:R-:W-:Y:S01]  /*1910*/  ULDC.64 UR6, c[0x0][0x208] ;  /* 0x0000820000067ab9 */ /* 0x000fe20000000a00 */
[----:B------:R-:W-:-:S04]  /*1920*/  LEA R4, P0, R0, c[0x0][0x160], 0x1 ;  /* 0x0000580000047a11 */ /* 0x000fc800078008ff */
[----:B------:R-:W-:Y:S01]  /*1930*/  LEA.HI.X R5, R0, c[0x0][0x164], R5, 0x1, P0 ;  /* 0x0000590000057a11 */ /* 0x000fe200000f0c05 */
[----:B------:R-:W-:Y:S01]  /*1940*/  IMAD.U32 R0, RZ, RZ, UR4 ;  /* 0x00000004ff007e24 */ /* 0x000fe2000f8e00ff */
[----:B------:R-:W-:Y:S02]  /*1950*/  ISETP.NE.AND P5, PT, R28, RZ, PT ;  /* 0x000000ff1c00720c */ /* 0x000fe40003fa5270 */
[----:B-1----:R-:W-:Y:S01]  /*1960*/  IADD3 R2, P0, R2, UR18, RZ ;  /* 0x0000001202027c10 */ /* 0x002fe2000ff1e0ff */
[----:B------:R-:W-:Y:S01]  /*1970*/  USHF.L.U32 UR18, UR16, 0x6, URZ ;  /* 0x0000000610127899 */ /* 0x000fe2000800063f */
[----:B--2---:R-:W-:Y:S02]  /*1980*/  IMAD.IADD R7, R11, 0x1, R12 ;  /* 0x000000010b077824 */ /* 0x004fe400078e020c */
[----:B------:R-:W-:-:S07]  /*1990*/  IADD3.X R3, R3, UR17, RZ, P0, !PT ;  /* 0x0000001103037c10 */ /* 0x000fce00087fe4ff */
[----:B------:R1:W-:Y:S01]  /*19a0*/  LDGSTS.E.BYPASS.LTC128B.128 [R14+0x3080], [R8.64], !P5 ;  /* 0x03080000080e7fae */ /* 0x0003e2000e901d4e */
[C---:B------:R-:W-:Y:S02]  /*19b0*/  LEA R12, P0, R0.reuse, R4, 0x6 ;  /* 0x00000004000c7211 */ /* 0x040fe400078030ff */
[----:B------:R-:W-:Y:S01]  /*19c0*/  LOP3.LUT P2, RZ, R29, 0x1, RZ, 0xc0, !PT ;  /* 0x000000011dff7812 */ /* 0x000fe2000784c0ff */
[----:B------:R2:W-:Y:S01]  /*19d0*/  LDGSTS.E.BYPASS.LTC128B.128 [R14+0x7080], [R2.64], !P6 ;  /* 0x07080000020e7fae */ /* 0x0005e2000f101d4e */
[----:B------:R-:W-:Y:S01]  /*19e0*/  LEA.HI.X R13, R0, R5, R13, 0x6, P0 ;  /* 0x00000005000d7211 */ /* 0x000fe200000f340d */
[----:B------:R-:W-:Y:S01]  /*19f0*/  IMAD.U32 R0, RZ, RZ, UR18 ;  /* 0x00000012ff007e24 */ /* 0x000fe2000f8e00ff */
[----:B------:R-:W-:Y:S02]  /*1a00*/  ISETP.GT.AND P4, PT, R37, 0xf, PT ;  /* 0x0000000f2500780c */ /* 0x000fe40003f84270 */
[----:B------:R-:W-:Y:S01]  /*1a10*/  LOP3.LUT R40, R40, 0xfffffffe, RZ, 0xc0, !PT ;  /* 0xfffffffe28287812 */ /* 0x000fe200078ec0ff */
[----:B------:R-:W-:Y:S01]  /*1a20*/  USHF.R.S32.HI UR17, URZ, 0x1f, UR18 ;  /* 0x0000001f3f117899 */ /* 0x000fe20008011412 */
[----:B------:R-:W-:Y:S01]  /*1a30*/  IADD3 R0, -R41, UR10, -R0 ;  /* 0x0000000a29007c10 */ /* 0x000fe2000fffe900 */
[----:B------:R-:W0:Y:S03]  /*1a40*/  LDGDEPBAR ;  /* 0x00000000000079af */ /* 0x000e260000000000 */
[----:B------:R-:W-:-:S02]  /*1a50*/  ISETP.LT.OR P0, PT, R0, 0x1, !P2 ;  /* 0x000000010000780c */ /* 0x000fc40005701670 */
[----:B------:R-:W-:Y:S01]  /*1a60*/  @P3 LOP3.LUT R40, R40, 0x1, RZ, 0xfc, !PT ;  /* 0x0000000128283812 */ /* 0x000fe200078efcff */
[----:B------:R-:W-:Y:S02]  /*1a70*/  IMAD.MOV.U32 R6, RZ, RZ, R10 ;  /* 0x000000ffff067224 */ /* 0x000fe400078e000a */
[----:B--2---:R-:W-:-:S08]  /*1a80*/  IMAD R2, R24, c[0x0][0x278], RZ ;  /* 0x00009e0018027a24 */ /* 0x004fd000078e02ff */
[----:B------:R2:W-:Y:S01]  /*1a90*/  LDGSTS.E.BYPASS.LTC128B.128 [R14+0x10080], [R4.64], !P0 ;  /* 0x10080000040e7fae */ /* 0x0005e2000c101d4e */
[----:B------:R-:W-:Y:S01]  /*1aa0*/  IMAD R2, R15, c[0x0][0x27c], R2 ;  /* 0x00009f000f027a24 */ /* 0x000fe200078e0202 */
[----:B-1----:R-:W-:-:S03]  /*1ab0*/  @!P4 IADD3 R9, P0, R22, UR18, RZ ;  /* 0x000000121609cc10 */ /* 0x002fc6000ff1e0ff */
[----:B------:R-:W-:Y:S01]  /*1ac0*/  IMAD.IADD R36, R23, 0x1, R2 ;  /* 0x0000000117247824 */ /* 0x000fe200078e0202 */
[----:B------:R-:W-:Y:S01]  /*1ad0*/  STL [R1+0x4], R40 ;  /* 0x0000042801007387 */ /* 0x000fe20000100800 */
[----:B------:R-:W-:Y:S01]  /*1ae0*/  LOP3.LUT P3, RZ, R29, 0x2, RZ, 0xc0, !PT ;  /* 0x000000021dff7812 */ /* 0x000fe2000786c0ff */
[----:B------:R-:W-:Y:S02]  /*1af0*/  IMAD R3, R24, c[0x0][0x218], RZ ;  /* 0x0000860018037a24 */ /* 0x000fe400078e02ff */
[----:B------:R-:W-:Y:S01]  /*1b00*/  @!P4 IADD3.X R11, R36, UR17, RZ, P0, !PT ;  /* 0x00000011240bcc10 */ /* 0x000fe200087fe4ff */
[----:B------:R-:W-:Y:S01]  /*1b10*/  STL.64 [R1+0x28], R42 ;  /* 0x0000282a01007387 */ /* 0x000fe20000100a00 */
[----:B------:R-:W-:Y:S01]  /*1b20*/  ISETP.GE.AND P0, PT, R34, c[0x0][0x1fc], PT ;  /* 0x00007f0022007a0c */ /* 0x000fe20003f06270 */
[----:B------:R-:W-:Y:S02]  /*1b30*/  USHF.L.U32 UR21, UR6, 0x6, URZ ;  /* 0x0000000606157899 */ /* 0x000fe4000800063f */
[----:B------:R1:W-:Y:S01]  /*1b40*/  STL [R1+0x34], R16 ;  /* 0x0000341001007387 */ /* 0x0003e20000100800 */
[----:B------:R-:W-:Y:S01]  /*1b50*/  ISETP.GE.AND P1, PT, R18, c[0x0][0x1fc], PT ;  /* 0x00007f0012007a0c */ /* 0x000fe20003f26270 */
[----:B------:R-:W-:-:S02]  /*1b60*/  USHF.L.U64.HI UR20, UR6, UR20, UR7 ;  /* 0x0000001406147299 */ /* 0x000fc40008010207 */
[----:B------:R3:W-:Y:S01]  /*1b70*/  STL.64 [R1+0x48], R22 ;  /* 0x0000481601007387 */ /* 0x0007e20000100a00 */
[----:B------:R-:W-:Y:S01]  /*1b80*/  IMAD R2, R15, c[0x0][0x21c], R3 ;  /* 0x000087000f027a24 */ /* 0x000fe200078e0203 */
[C---:B------:R-:W-:Y:S01]  /*1b90*/  ISETP.LT.OR P5, PT, R0.reuse, 0x1, !P3 ;  /* 0x000000010000780c */ /* 0x040fe20005fa1670 */
[----:B------:R-:W-:Y:S01]  /*1ba0*/  UIMAD UR13, UR20, UR16, URZ ;  /* 0x00000010140d72a4 */ /* 0x000fe2000f8e023f */
[----:B------:R-:W-:Y:S02]  /*1bb0*/  SEL R3, RZ, 0x1, P1 ;  /* 0x00000001ff037807 */ /* 0x000fe40000800000 */
[C---:B------:R-:W-:Y:S01]  /*1bc0*/  ISETP.LT.OR P2, PT, R0.reuse, 0x21, !P2 ;  /* 0x000000210000780c */ /* 0x040fe20005741670 */
[----:B------:R-:W-:Y:S01]  /*1bd0*/  IMAD.U32 R28, RZ, RZ, UR21 ;  /* 0x00000015ff1c7e24 */ /* 0x000fe2000f8e00ff */
[----:B------:R-:W-:Y:S01]  /*1be0*/  ISETP.LT.OR P1, PT, R0, 0x21, !P3 ;  /* 0x000000210000780c */ /* 0x000fe20005f21670 */
[----:B------:R-:W-:Y:S01]  /*1bf0*/  UIMAD UR13, UR12, UR21, UR13 ;  /* 0x000000150c0d72a4 */ /* 0x000fe2000f8e020d */
[----:B------:R-:W-:-:S05]  /*1c00*/  LEA.HI R29, R38, R37, RZ, 0x5 ;  /* 0x00000025261d7211 */ /* 0x000fca00078f28ff */
[----:B------:R2:W-:Y:S04]  /*1c10*/  LDGSTS.E.BYPASS.LTC128B.128 [R14+0x12080], [R4.64+0x80], !P5 ;  /* 0x12080080040e7fae */ /* 0x0005e8000e901d4e */
[----:B------:R4:W-:Y:S01]  /*1c20*/  LDGSTS.E.BYPASS.LTC128B.128 [R14+0x11080], [R12.64], !P2 ;  /* 0x110800000c0e7fae */ /* 0x0009e2000d101d4e */
[----:B-1----:R-:W-:-:S04]  /*1c30*/  IMAD.WIDE.U32 R16, R39, c[0x0][0x288], R20 ;  /* 0x0000a20027107a25 */ /* 0x002fc800078e0014 */
[----:B---3--:R-:W-:Y:S01]  /*1c40*/  IMAD.WIDE.U32 R22, R15, c[0x0][0x218], R6 ;  /* 0x000086000f167a25 */ /* 0x008fe200078e0006 */
[----:B------:R-:W-:Y:S01]  /*1c50*/  SEL R6, RZ, 0xffffffff, P0 ;  /* 0xffffffffff067807 */ /* 0x000fe20000000000 */
[----:B------:R4:W-:Y:S02]  /*1c60*/  LDGSTS.E.BYPASS.LTC128B.128 [R14+0x13080], [R12.64+0x80], !P1 ;  /* 0x130800800c0e7fae */ /* 0x0009e4000c901d4e */
[----:B------:R-:W-:Y:S02]  /*1c70*/  IMAD.IADD R45, R23, 0x1, R2 ;  /* 0x00000001172d7824 */ /* 0x000fe400078e0202 */
[----:B------:R-:W-:Y:S02]  /*1c80*/  IMAD.SHL.U32 R2, R6, 0x2, RZ ;  /* 0x0000000206027824 */ /* 0x000fe400078e00ff */
[----:B------:R-:W-:Y:S01]  /*1c90*/  IMAD.MOV.U32 R44, RZ, RZ, R22 ;  /* 0x000000ffff2c7224 */ /* 0x000fe200078e0016 */
[C---:B------:R-:W-:Y:S02]  /*1ca0*/  @!P4 LEA R8, P0, R9.reuse, c[0x0][0x258], 0x2 ;  /* 0x000096000908ca11 */ /* 0x040fe400078010ff */
[----:B------:R-:W-:Y:S01]  /*1cb0*/  LOP3.LUT R3, R2, 0x2, R3, 0xe2, !PT ;  /* 0x0000000202037812 */ /* 0x000fe200078ee203 */
[----:B------:R-:W-:Y:S01]  /*1cc0*/  IMAD.WIDE.U32 R6, R28, UR16, R44 ;  /* 0x000000101c067c25 */ /* 0x000fe2000f8e002c */
[----:B------:R-:W-:-:S02]  /*1cd0*/  @!P4 LEA.HI.X R9, R9, c[0x0][0x25c], R11, 0x2, P0 ;  /* 0x000097000909ca11 */ /* 0x000fc400000f140b */
[----:B------:R-:W-:Y:S02]  /*1ce0*/  LOP3.LUT P5, RZ, R3, 0x1, RZ, 0xc0, !PT ;  /* 0x0000000103ff7812 */ /* 0x000fe400078ac0ff */
[----:B--2---:R-:W-:Y:S02]  /*1cf0*/  IADD3 R4, R7, UR13, RZ ;  /* 0x0000000d07047c10 */ /* 0x004fe4000fffe0ff */
[C---:B------:R-:W-:Y:S02]  /*1d00*/  LEA R2, P0, R6.reuse, c[0x0][0x1f0], 0x1 ;  /* 0x00007c0006027a11 */ /* 0x040fe400078008ff */
[----:B------:R-:W-:Y:S02]  /*1d10*/  LOP3.LUT P6, RZ, R3, 0x2, RZ, 0xc0, !PT ;  /* 0x0000000203ff7812 */ /* 0x000fe400078cc0ff */
[----:B------:R-:W-:Y:S02]  /*1d20*/  SHF.R.S32.HI R20, RZ, 0x5, R29 ;  /* 0x00000005ff147819 */ /* 0x000fe4000001141d */
[----:B------:R-:W-:-:S02]  /*1d30*/  LEA.HI.X R3, R6, c[0x0][0x1f4], R4, 0x1, P0 ;  /* 0x00007d0006037a11 */ /* 0x000fc400000f0c04 */
[C---:B------:R-:W-:Y:S02]  /*1d40*/  ISETP.LT.OR P1, PT, R0.reuse, 0x1, !P5 ;  /* 0x000000010000780c */ /* 0x040fe40006f21670 */
[----:B------:R-:W-:Y:S01]  /*1d50*/  ISETP.LT.OR P0, PT, R0, 0x1, !P6 ;  /* 0x000000010000780c */ /* 0x000fe20007701670 */
[----:B------:R-:W-:Y:S01]  /*1d60*/  IMAD R25, R31, c[0x0][0x288], RZ ;  /* 0x0000a2001f197a24 */ /* 0x000fe200078e02ff */
[----:B------:R-:W-:Y:S01]  /*1d70*/  LEA.HI R10, R29, R20, RZ, 0x1 ;  /* 0x000000141d0a7211 */ /* 0x000fe200078f08ff */
[----:B------:R-:W-:Y:S01]  /*1d80*/  @!P4 IMAD.SHL.U32 R6, R37, 0x10, RZ ;  /* 0x000000102506c824 */ /* 0x000fe200078e00ff */
[----:B------:R-:W-:Y:S01]  /*1d90*/  USHF.L.U32 UR13, UR6, 0x5, URZ ;  /* 0x00000005060d7899 */ /* 0x000fe2000800063f */
[----:B------:R-:W-:Y:S01]  /*1da0*/  IMAD R25, R39, c[0x0][0x28c], R25 ;  /* 0x0000a30027197a24 */ /* 0x000fe200078e0219 */
[----:B------:R-:W-:Y:S01]  /*1db0*/  LOP3.LUT R10, R10, 0xfffffffe, RZ, 0xc0, !PT ;  /* 0xfffffffe0a0a7812 */ /* 0x000fe200078ec0ff */
[----:B------:R-:W-:Y:S01]  /*1dc0*/  UMOV UR12, 0x5 ;  /* 0x00000005000c7882 */ /* 0x000fe20000000000 */
[----:B------:R-:W-:Y:S01]  /*1dd0*/  LEA.HI R7, R38, R37, RZ, 0x4 ;  /* 0x0000002526077211 */ /* 0x000fe200078f20ff */
[----:B------:R-:W-:Y:S01]  /*1de0*/  USHF.L.U64.HI UR12, UR6, UR12, UR7 ;  /* 0x0000000c060c7299 */ /* 0x000fe20008010207 */
[----:B------:R-:W-:Y:S01]  /*1df0*/  STL [R1+0x58], R36 ;  /* 0x0000582401007387 */ /* 0x000fe20000100800 */
[----:B------:R-:W-:Y:S01]  /*1e00*/  USHF.L.U32 UR7, UR13, 0x1, URZ ;  /* 0x000000010d077899 */ /* 0x000fe2000800063f */
[----:B------:R-:W-:-:S02]  /*1e10*/  IMAD.IADD R5, R17, 0x1, R25 ;  /* 0x0000000111057824 */ /* 0x000fc400078e0219 */
[----:B------:R1:W-:Y:S01]  /*1e20*/  STL.64 [R1+0x20], R22 ;  /* 0x0000201601007387 */ /* 0x0003e20000100a00 */
[----:B------:R-:W-:-:S03]  /*1e30*/  IMAD.MOV.U32 R4, RZ, RZ, R16 ;  /* 0x000000ffff047224 */ /* 0x000fc600078e0010 */
[----:B------:R2:W-:Y:S01]  /*1e40*/  @!P4 LDGSTS.E.BYPASS.LTC128B.128 [R6+0x20080], [R8.64] ;  /* 0x200800000806cfae */ /* 0x0005e2000b901d4e */
[----:B------:R-:W-:-:S03]  /*1e50*/  USHF.L.U64.HI UR6, UR13, 0x1, UR12 ;  /* 0x000000010d067899 */ /* 0x000fc6000801020c */
[----:B------:R-:W0:Y:S01]  /*1e60*/  LDGDEPBAR ;  /* 0x00000000000079af */ /* 0x000e220000000000 */
[----:B------:R-:W-:-:S03]  /*1e70*/  IMAD.WIDE.U32 R42, R15, c[0x0][0x290], R4 ;  /* 0x0000a4000f2a7a25 */ /* 0x000fc600078e0004 */
[----:B------:R3:W-:Y:S01]  /*1e80*/  LDGSTS.E.BYPASS.LTC128B.128 [R14+0x18080], [R2.64], !P1 ;  /* 0x18080000020e7fae */ /* 0x0007e2000c901d4e */
[----:B------:R-:W-:-:S03]  /*1e90*/  ISETP.LT.OR P2, PT, R0, 0x21, !P5 ;  /* 0x000000210000780c */ /* 0x000fc60006f41670 */
[----:B------:R3:W-:Y:S01]  /*1ea0*/  LDGSTS.E.BYPASS.LTC128B.128 [R14+0x1a080], [R2.64+0x80], !P0 ;  /* 0x1a080080020e7fae */ /* 0x0007e2000c101d4e */
[----:B------:R-:W-:Y:S02]  /*1eb0*/  ISETP.LT.OR P1, PT, R0, 0x21, !P6 ;  /* 0x000000210000780c */ /* 0x000fe40007721670 */
[----:B------:R-:W-:Y:S01]  /*1ec0*/  LEA.HI R11, R38, R37, RZ, 0x2 ;  /* 0x00000025260b7211 */ /* 0x000fe200078f10ff */
[----:B-1----:R-:W-:Y:S01]  /*1ed0*/  IMAD.IADD R22, R20, 0x1, -R10 ;  /* 0x0000000114167824 */ /* 0x002fe200078e0a0a */
[----:B------:R-:W-:Y:S01]  /*1ee0*/  SHF.R.S32.HI R10, RZ, 0x4, R7 ;  /* 0x00000004ff0a7819 */ /* 0x000fe20000011407 */
[----:B--2---:R-:W-:-:S03]  /*1ef0*/  IMAD R6, R24, c[0x0][0x290], RZ ;  /* 0x0000a40018067a24 */ /* 0x004fc600078e02ff */
[----:B------:R-:W-:Y:S01]  /*1f00*/  LEA.HI R4, R7, R10, RZ, 0x1 ;  /* 0x0000000a07047211 */ /* 0x000fe200078f08ff */
[----:B------:R-:W-:-:S03]  /*1f10*/  IMAD R6, R15, c[0x0][0x294], R6 ;  /* 0x0000a5000f067a24 */ /* 0x000fc600078e0206 */
[----:B------:R-:W-:Y:S01]  /*1f20*/  LOP3.LUT R4, R4, 0xfffffffe, RZ, 0xc0, !PT ;  /* 0xfffffffe04047812 */ /* 0x000fe200078ec0ff */
[----:B------:R-:W-:Y:S01]  /*1f30*/  IMAD.IADD R36, R43, 0x1, R6 ;  /* 0x000000012b247824 */ /* 0x000fe200078e0206 */
[----:B---3--:R-:W-:-:S04]  /*1f40*/  IADD3 R2, P0, R2, UR7, RZ ;  /* 0x0000000702027c10 */ /* 0x008fc8000ff1e0ff */
[----:B------:R-:W-:Y:S02]  /*1f50*/  IADD3.X R3, R3, UR6, RZ, P0, !PT ;  /* 0x0000000603037c10 */ /* 0x000fe400087fe4ff */
[----:B------:R-:W-:Y:S02]  /*1f60*/  IADD3 R0, P0, R42, UR18, RZ ;  /* 0x000000122a007c10 */ /* 0x000fe4000ff1e0ff */
[--C-:B------:R-:W-:Y:S02]  /*1f70*/  SHF.R.S32.HI R8, RZ, 0x2, R11.reuse ;  /* 0x00000002ff087819 */ /* 0x100fe4000001140b */
[----:B------:R-:W-:Y:S01]  /*1f80*/  LOP3.LUT R7, R7, 0xfffffff0, RZ, 0xc0, !PT ;  /* 0xfffffff007077812 */ /* 0x000fe200078ec0ff */
[----:B------:R-:W-:Y:S01]  /*1f90*/  IMAD.IADD R10, R10, 0x1, -R4 ;  /* 0x000000010a0a7824 */ /* 0x000fe200078e0a04 */
[----:B------:R-:W-:Y:S01]  /*1fa0*/  SHF.R.S32.HI R6, RZ, 0x1f, R11 ;  /* 0x0000001fff067819 */ /* 0x000fe2000001140b */
[----:B------:R-:W-:Y:S01]  /*1fb0*/  IMAD R31, R31, c[0x0][0x238], RZ ;  /* 0x00008e001f1f7a24 */ /* 0x000fe200078e02ff */
[----:B------:R-:W-:Y:S01]  /*1fc0*/  IADD3.X R5, R36, UR17, RZ, P0, !PT ;  /* 0x0000001124057c10 */ /* 0x000fe200087fe4ff */
[----:B------:R1:W-:Y:S01]  /*1fd0*/  LDGSTS.E.BYPASS.LTC128B.128 [R14+0x19080], [R2.64], !P2 ;  /* 0x19080000020e7fae */ /* 0x0003e2000d101d4e */
[----:B------:R-:W-:-:S02]  /*1fe0*/  LEA R20, P0, R0, c[0x0][0x280], 0x2 ;  /* 0x0000a00000147a11 */ /* 0x000fc400078010ff */
[----:B------:R-:W-:Y:S01]  /*1ff0*/  LEA.HI R4, R6, R8, RZ, 0x3 ;  /* 0x0000000806047211 */ /* 0x000fe200078f18ff */
[----:B------:R-:W-:Y:S01]  /*2000*/  IMAD.IADD R7, R37, 0x1, -R7 ;  /* 0x0000000125077824 */ /* 0x000fe200078e0a07 */
[----:B------:R-:W-:Y:S01]  /*2010*/  LEA.HI.X R21, R0, c[0x0][0x284], R5, 0x2, P0 ;  /* 0x0000a10000157a11 */ /* 0x000fe200000f1405 */
[----:B------:R1:W-:Y:S01]  /*2020*/  LDGSTS.E.BYPASS.LTC128B.128 [R14+0x1b080], [R2.64+0x80], !P1 ;  /* 0x1b080080020e7fae */ /* 0x0003e2000c901d4e */
[----:B------:R-:W-:Y:S01]  /*2030*/  LOP3.LUT R0, R4, 0xfffffff8, RZ, 0xc0, !PT ;  /* 0xfffffff804007812 */ /* 0x000fe200078ec0ff */
[C---:B------:R-:W-:Y:S01]  /*2040*/  IMAD R31, R39.reuse, c[0x0][0x23c], R31 ;  /* 0x00008f00271f7a24 */ /* 0x040fe200078e021f */
[----:B------:R-:W-:Y:S01]  /*2050*/  SHF.R.S32.HI R4, RZ, 0x1f, R7 ;  /* 0x0000001fff047819 */ /* 0x000fe20000011407 */
[----:B------:R-:W-:-:S04]  /*2060*/  IMAD.WIDE.U32 R26, R39, c[0x0][0x238], R26 ;  /* 0x00008e00271a7a25 */ /* 0x000fc800078e001a */
[----:B------:R-:W-:Y:S01]  /*2070*/  IMAD.IADD R17, R8, 0x1, -R0 ;  /* 0x0000000108117824 */ /* 0x000fe200078e0a00 */
[----:B----4-:R-:W-:Y:S01]  /*2080*/  LEA.HI R13, R4, R7, RZ, 0x3 ;  /* 0x00000007040d7211 */ /* 0x010fe200078f18ff */
[----:B------:R-:W-:-:S03]  /*2090*/  IMAD.SHL.U32 R16, R22, 0x10, RZ ;  /* 0x0000001016107824 */ /* 0x000fc600078e00ff */
[----:B------:R-:W-:Y:S01]  /*20a0*/  LOP3.LUT R5, R13, 0xfffffff8, RZ, 0xc0, !PT ;  /* 0xfffffff80d057812 */ /* 0x000fe200078ec0ff */
[----:B------:R-:W-:Y:S02]  /*20b0*/  IMAD R4, R24, c[0x0][0x240], RZ ;  /* 0x0000900018047a24 */ /* 0x000fe400078e02ff */
[----:B-1----:R-:W-:Y:S02]  /*20c0*/  IMAD.SHL.U32 R2, R32, 0x40, RZ ;  /* 0x0000004020027824 */ /* 0x002fe400078e00ff */
[----:B------:R-:W-:-:S03]  /*20d0*/  IMAD.IADD R3, R27, 0x1, R31 ;  /* 0x000000011b037824 */ /* 0x000fc600078e021f */
[----:B------:R-:W-:Y:S01]  /*20e0*/  LOP3.LUT R0, R2, 0x1c0, RZ, 0xc0, !PT ;  /* 0x000001c002007812 */ /* 0x000fe200078ec0ff */
[----:B------:R-:W-:-:S03]  /*20f0*/  IMAD.MOV.U32 R2, RZ, RZ, R26 ;  /* 0x000000ffff027224 */ /* 0x000fc600078e001a */
[C---:B------:R-:W-:Y:S01]  /*2100*/  LOP3.LUT R6, R0.reuse, 0x10, R16, 0xf8, !PT ;  /* 0x0000001000067812 */ /* 0x040fe200078ef810 */
[----:B------:R-:W-:Y:S01]  /*2110*/  IMAD.WIDE.U32 R46, R15, c[0x0][0x240], R2 ;  /* 0x000090000f2e7a25 */ /* 0x000fe200078e0002 */
[--C-:B------:R-:W-:Y:S02]  /*2120*/  LOP3.LUT R2, R0, 0x8, R33.reuse, 0xf8, !PT ;  /* 0x0000000800027812 */ /* 0x100fe400078ef821 */
[----:B------:R-:W-:Y:S01]  /*2130*/  SHF.R.U32.HI R8, RZ, 0x3, R0 ;  /* 0x00000003ff087819 */ /* 0x000fe20000011600 */
[----:B------:R-:W-:Y:S02]  /*2140*/  IMAD.SHL.U32 R0, R17, 0x40, RZ ;  /* 0x0000004011007824 */ /* 0x000fe400078e00ff */
[----:B------:R-:W-:Y:S01]  /*2150*/  IMAD.SHL.U32 R3, R30, 0x8, RZ ;  /* 0x000000081e037824 */ /* 0x000fe200078e00ff */
[----:B------:R-:W-:Y:S01]  /*2160*/  LOP3.LUT R9, R6, 0x8, R33, 0xf8, !PT ;  /* 0x0000000806097812 */ /* 0x000fe200078ef821 */
[----:B------:R-:W-:Y:S01]  /*2170*/  IMAD.IADD R7, R7, 0x1, -R5 ;  /* 0x0000000107077824 */ /* 0x000fe200078e0a05 */
[----:B------:R-:W-:Y:S01]  /*2180*/  LOP3.LUT R5, R2, R8, RZ, 0x3c, !PT ;  /* 0x0000000802057212 */ /* 0x000fe200078e3cff */
[----:B------:R-:W-:Y:S01]  /*2190*/  IMAD R23, R15, c[0x0][0x244], R4 ;  /* 0x000091000f177a24 */ /* 0x000fe200078e0204 */
[----:B------:R-:W-:Y:S01]  /*21a0*/  LOP3.LUT R2, R0, 0x1c0, RZ, 0xc0, !PT ;  /* 0x000001c000027812 */ /* 0x000fe200078ec0ff */
[C---:B------:R-:W-:Y:S01]  /*21b0*/  IMAD R4, R10.reuse, 0x800, R35 ;  /* 0x000008000a047824 */ /* 0x040fe200078e0223 */
[----:B------:R-:W-:Y:S01]  /*21c0*/  LOP3.LUT R0, R3, 0x18, RZ, 0xc0, !PT ;  /* 0x0000001803007812 */ /* 0x000fe200078ec0ff */
[----:B------:R-:W-:Y:S01]  /*21d0*/  IMAD.SHL.U32 R6, R10, 0x20, RZ ;  /* 0x000000200a067824 */ /* 0x000fe200078e00ff */
[----:B------:R-:W-:Y:S01]  /*21e0*/  SHF.R.U32.HI R3, RZ, 0x3, R2 ;  /* 0x00000003ff037819 */ /* 0x000fe20000011602 */
[----:B------:R-:W-:Y:S01]  /*21f0*/  IMAD.IADD R5, R4, 0x1, R5 ;  /* 0x0000000104057824 */ /* 0x000fe200078e0205 */
[----:B------:R-:W-:-:S02]  /*2200*/  LOP3.LUT R4, R11, 0x3ffffffc, RZ, 0xc0, !PT ;  /* 0x3ffffffc0b047812 */ /* 0x000fc400078ec0ff */
[----:B------:R-:W-:Y:S01]  /*2210*/  LOP3.LUT R12, R0, 0x20, R6, 0xf8, !PT ;  /* 0x00000020000c7812 */ /* 0x000fe200078ef806 */
[----:B------:R-:W-:Y:S01]  /*2220*/  IMAD.SHL.U32 R6, R7, 0x40, RZ ;  /* 0x0000004007067824 */ /* 0x000fe200078e00ff */
[----:B------:R-:W-:Y:S01]  /*2230*/  LOP3.LUT R11, R3, R2, R0, 0x1e, !PT ;  /* 0x00000002030b7212 */ /* 0x000fe200078e1e00 */
[----:B------:R-:W-:Y:S01]  /*2240*/  IMAD.IADD R0, R37, 0x1, -R4 ;  /* 0x0000000125007824 */ /* 0x000fe200078e0a04 */
[----:B------:R-:W-:Y:S01]  /*2250*/  LOP3.LUT R3, R9, R8, RZ, 0x3c, !PT ;  /* 0x0000000809037212 */ /* 0x000fe200078e3cff */
[----:B------:R-:W-:Y:S01]  /*2260*/  IMAD.SHL.U32 R2, R22, 0x400, RZ ;  /* 0x0000040016027824 */ /* 0x000fe200078e00ff */
[----:B------:R-:W-:Y:S01]  /*2270*/  LOP3.LUT R4, R6, 0x1c0, RZ, 0xc0, !PT ;  /* 0x000001c006047812 */ /* 0x000fe200078ec0ff */
[----:B------:R-:W-:Y:S02]  /*2280*/  IMAD.SHL.U32 R9, R10, 0x8, RZ ;  /* 0x000000080a097824 */ /* 0x000fe400078e00ff */
[----:B------:R-:W-:Y:S01]  /*2290*/  IMAD R8, R0, 0x2, R2 ;  /* 0x0000000200087824 */ /* 0x000fe200078e0202 */
[--C-:B------:R-:W-:Y:S01]  /*22a0*/  SHF.R.U32.HI R6, RZ, 0x3, R4.reuse ;  /* 0x00000003ff067819 */ /* 0x100fe20000011604 */
[----:B------:R-:W-:Y:S01]  /*22b0*/  IMAD R0, R10, 0x200, R3 ;  /* 0x000002000a007824 */ /* 0x000fe200078e0203 */
[----:B------:R-:W-:Y:S01]  /*22c0*/  LOP3.LUT R3, R4, 0x8, R9, 0xf8, !PT ;  /* 0x0000000804037812 */ /* 0x000fe200078ef809 */
[----:B------:R-:W-:Y:S01]  /*22d0*/  IMAD.IADD R11, R8, 0x1, R11 ;  /* 0x00000001080b7824 */ /* 0x000fe200078e020b */
[----:B------:R-:W-:-:S02]  /*22e0*/  LOP3.LUT R4, R6, R12, R4, 0x1e, !PT ;  /* 0x0000000c06047212 */ /* 0x000fc400078e1e04 */
[----:B------:R-:W-:Y:S01]  /*22f0*/  LOP3.LUT R6, R3, R6, RZ, 0x3c, !PT ;  /* 0x0000000603067212 */ /* 0x000fe200078e3cff */
[----:B------:R-:W-:Y:S01]  /*2300*/  IMAD.SHL.U32 R3, R13, 0x40, RZ ;  /* 0x000000400d037824 */ /* 0x000fe200078e00ff */
[----:B------:R-:W-:-:S04]  /*2310*/  LOP3.LUT R8, R29, 0xffffffe0, RZ, 0xc0, !PT ;  /* 0xffffffe01d087812 */ /* 0x000fc800078ec0ff */
[----:B------:R-:W-:Y:S01]  /*2320*/  LOP3.LUT R3, R3, 0xfffffe00, RZ, 0xc0, !PT ;  /* 0xfffffe0003037812 */ /* 0x000fe200078ec0ff */
[----:B------:R-:W-:-:S03]  /*2330*/  IMAD.IADD R10, R37, 0x1, -R8 ;  /* 0x00000001250a7824 */ /* 0x000fc600078e0a08 */
[----:B------:R-:W-:Y:S02]  /*2340*/  IADD3 R213, R6, R3, R2 ;  /* 0x0000000306d57210 */ /* 0x000fe40007ffe002 */
[----:B------:R-:W-:-:S04]  /*2350*/  SHF.R.S32.HI R6, RZ, 0x1f, R10 ;  /* 0x0000001fff067819 */ /* 0x000fc8000001140a */
[----:B------:R-:W-:Y:S01]  /*2360*/  LEA.HI R6, R6, R10, RZ, 0x2 ;  /* 0x0000000a06067211 */ /* 0x000fe200078f10ff */
[----:B------:R-:W-:Y:S03]  /*2370*/  STL.64 [R1+0x18], R44 ;  /* 0x0000182c01007387 */ /* 0x000fe60000100a00 */
[----:B------:R-:W-:Y:S01]  /*2380*/  LEA.HI.SX32 R2, R6, R16, 0x1e ;  /* 0x0000001006027211 */ /* 0x000fe200078ff2ff */
[----:B------:R-:W-:Y:S01]  /*2390*/  STL.64 [R1+0x40], R42 ;  /* 0x0000402a01007387 */ /* 0x000fe20000100a00 */
[----:B------:R-:W-:Y:S01]  /*23a0*/  LOP3.LUT R216, R4, R3, RZ, 0xfc, !PT ;  /* 0x0000000304d87212 */ /* 0x000fe200078efcff */
[----:B------:R-:W-:Y:S02]  /*23b0*/  IMAD.IADD R4, R47, 0x1, R23 ;  /* 0x000000012f047824 */ /* 0x000fe400078e0217 */
[----:B------:R-:W-:Y:S01]  /*23c0*/  STL [R1+0x3c], R36 ;  /* 0x00003c2401007387 */ /* 0x000fe20000100800 */
[----:B------:R-:W-:Y:S01]  /*23d0*/  IADD3 R3, R14, 0x10080, RZ ;  /* 0x000100800e037810 */ /* 0x000fe20007ffe0ff */
[----:B------:R-:W-:-:S02]  /*23e0*/  UIADD3 UR17, UR16, 0x1, URZ ;  /* 0x0000000110117890 */ /* 0x000fc4000fffe03f */
[----:B------:R-:W-:Y:S04]  /*23f0*/  STL.64 [R1+0x50], R46 ;  /* 0x0000502e01007387 */ /* 0x000fe80000100a00 */
[----:B------:R1:W-:Y:S01]  /*2400*/  STL [R1+0x30], R2 ;  /* 0x0000300201007387 */ /* 0x0003e20000100800 */
[----:B------:R-:W-:-:S03]  /*2410*/  UISETP.GE.AND UP0, UPT, UR17, UR9, UPT ;  /* 0x000000091100728c */ /* 0x000fc6000bf06270 */
[----:B------:R2:W-:Y:S04]  /*2420*/  STL [R1+0x5c], R4 ;  /* 0x00005c0401007387 */ /* 0x0005e80000100800 */
[----:B------:R2:W-:Y:S01]  /*2430*/  STL [R1+0x64], R3 ;  /* 0x0000640301007387 */ /* 0x0005e20000100800 */
[----:B------:R-:W-:Y:S02]  /*2440*/  R2P PR, R32, 0x6 ;  /* 0x0000000620007804 */ /* 0x000fe40000000000 */
[----:B------:R-:W-:Y:S02]  /*2450*/  PLOP3.LUT P0, PT, PT, PT, UP0, 0x80, 0x0 ;  /* 0x000000000000781c */ /* 0x000fe40003f0f008 */
[----:B-1----:R-:W-:-:S05]  /*2460*/  IADD3 R2, R14, 0x18080, RZ ;  /* 0x000180800e027810 */ /* 0x002fca0007ffe0ff */
[----:B------:R2:W-:Y:S01]  /*2470*/  STL [R1+0x60], R2 ;  /* 0x0000600201007387 */ /* 0x0005e20000100800 */
[----:B------:R-:W-:Y:S02]  /*2480*/  @!P4 IMAD.SHL.U32 R9, R37, 0x10, RZ ;  /* 0x000000102509c824 */ /* 0x000fe400078e00ff */
[----:B------:R-:W-:Y:S02]  /*2490*/  IMAD.MOV.U32 R210, RZ, RZ, 0x10 ;  /* 0x00000010ffd27424 */ /* 0x000fe400078e00ff */
[----:B------:R-:W-:Y:S01]  /*24a0*/  IMAD.MOV.U32 R211, RZ, RZ, 0x20 ;  /* 0x00000020ffd37424 */ /* 0x000fe200078e00ff */
[----:B------:R2:W-:Y:S01]  /*24b0*/  @!P4 LDGSTS.E.BYPASS.LTC128B.128 [R9+0x20280], [R20.64] ;  /* 0x202800001409cfae */ /* 0x0005e2000b901d4e */
[----:B------:R-:W-:Y:S01]  /*24c0*/  IMAD.SHL.U32 R236, R11, 0x2, RZ ;  /* 0x000000020bec7824 */ /* 0x000fe200078e00ff */
[----:B------:R-:W-:Y:S02]  /*24d0*/  UMOV UR18, UR5 ;  /* 0x0000000500127c82 */ /* 0x000fe40008000000 */
[----:B------:R-:W0:Y:S01]  /*24e0*/  LDGDEPBAR ;  /* 0x00000000000079af */ /* 0x000e220000000000 */
[----:B------:R-:W-:-:S03]  /*24f0*/  SEL R210, R210, 0xfffffff0, !P1 ;  /* 0xfffffff0d2d27807 */ /* 0x000fc60004800000 */
[----:B------:R-:W0:Y:S01]  /*2500*/  LDGDEPBAR ;  /* 0x00000000000079af */ /* 0x000e220000000000 */
[----:B------:R-:W-:Y:S02]  /*2510*/  SEL R211, R211, 0xffffffe0, !P2 ;  /* 0xffffffe0d3d37807 */ /* 0x000fe40005000000 */
[----:B------:R-:W-:Y:S01]  /*2520*/  IADD3 R12, R236, 0x20480, RZ ;  /* 0x00020480ec0c7810 */ /* 0x000fe20007ffe0ff */
[----:B------:R-:W-:Y:S05]  /*2530*/  @P0 BRA `(.L_x_1573) ;  /* 0x000001f000000947 */ /* 0x000fea0003800000 */
[----:B------:R-:W-:Y:S01]  /*2540*/  USHF.R.S32.HI UR5, URZ, 0x1f, UR17 ;  /* 0x0000001f3f057899 */ /* 0x000fe20008011411 */
[----:B--2---:R-:W-:Y:S01]  /*2550*/  IMAD.WIDE.U32 R8, R28, UR17, R44 ;  /* 0x000000111c087c25 */ /* 0x004fe2000f8e002c */
[----:B------:R-:W-:Y:S01]  /*2560*/  UIMAD UR20, UR20, UR17, URZ ;  /* 0x00000011141472a4 */ /* 0x000fe2000f8e023f */
[----:B------:R-:W-:Y:S01]  /*2570*/  ISETP.GE.AND P2, PT, R18, c[0x0][0x1fc], PT ;  /* 0x00007f0012007a0c */ /* 0x000fe20003f46270 */
[----:B------:R-:W-:Y:S01]  /*2580*/  USHF.L.U32 UR23, UR17, 0x6, URZ ;  /* 0x0000000611177899 */ /* 0x000fe2000800063f */
[----:B------:R-:W-:Y:S01]  /*2590*/  BSSY B0, `(.L_x_1573) ;  /* 0x0000019000007945 */ /* 0x000fe20003800000 */
[----:B------:R-:W-:Y:S01]  /*25a0*/  UIMAD UR5, UR5, UR21, UR20 ;  /* 0x00000015050572a4 */ /* 0x000fe2000f8e0214 */
[----:B------:R-:W-:-:S03]  /*25b0*/  LEA R2, P0, R8, c[0x0][0x1f0], 0x1 ;  /* 0x00007c0008027a11 */ /* 0x000fc600078008ff */
[----:B------:R-:W-:Y:S02]  /*25c0*/  IMAD.U32 R11, RZ, RZ, UR23 ;  /* 0x00000017ff0b7e24 */ /* 0x000fe4000f8e00ff */
[----:B------:R-:W-:-:S03]  /*25d0*/  IADD3 R3, R9, UR5, RZ ;  /* 0x0000000509037c10 */ /* 0x000fc6000fffe0ff */
[----:B------:R-:W-:Y:S02]  /*25e0*/  IADD3 R4, -R11, UR10, -R41 ;  /* 0x0000000a0b047c10 */ /* 0x000fe4000fffe929 */
[----:B------:R-:W-:Y:S02]  /*25f0*/  LEA.HI.X R3, R8, c[0x0][0x1f4], R3, 0x1, P0 ;  /* 0x00007d0008037a11 */ /* 0x000fe400000f0c03 */
[----:B------:R-:W-:-:S13]  /*2600*/  ISETP.LT.OR P0, PT, R4, 0x1, P2 ;  /* 0x000000010400780c */ /* 0x000fda0001701670 */
[----:B------:R1:W-:Y:S01]  /*2610*/  LDGSTS.E.BYPASS.LTC128B.128 [R14+0x1c080], [R2.64], !P0 ;  /* 0x1c080000020e7fae */ /* 0x0003e2000c101d4e */
[----:B------:R-:W-:-:S04]  /*2620*/  IADD3 R8, P0, R2, UR7, RZ ;  /* 0x0000000702087c10 */ /* 0x000fc8000ff1e0ff */
[----:B------:R-:W-:Y:S02]  /*2630*/  IADD3.X R9, R3, UR6, RZ, P0, !PT ;  /* 0x0000000603097c10 */ /* 0x000fe400087fe4ff */
[----:B------:R-:W-:-:S04]  /*2640*/  ISETP.GE.AND P0, PT, R34, c[0x0][0x1fc], PT ;  /* 0x00007f0022007a0c */ /* 0x000fc80003f06270 */
[C---:B------:R-:W-:Y:S02]  /*2650*/  ISETP.LT.OR P1, PT, R4.reuse, 0x1, P0 ;  /* 0x000000010400780c */ /* 0x040fe40000721670 */
[----:B------:R-:W-:-:S11]  /*2660*/  ISETP.LT.OR P0, PT, R4, 0x21, P0 ;  /* 0x000000210400780c */ /* 0x000fd60000701670 */
[----:B------:R1:W-:Y:S01]  /*2670*/  LDGSTS.E.BYPASS.LTC128B.128 [R14+0x1e080], [R2.64+0x80], !P1 ;  /* 0x1e080080020e7fae */ /* 0x0003e2000c901d4e */
[----:B------:R-:W-:-:S13]  /*2680*/  ISETP.LT.OR P1, PT, R4, 0x21, P2 ;  /* 0x000000210400780c */ /* 0x000fda0001721670 */
[----:B------:R2:W-:Y:S04]  /*2690*/  LDGSTS.E.BYPASS.LTC128B.128 [R14+0x1d080], [R8.64], !P1 ;  /* 0x1d080000080e7fae */ /* 0x0005e8000c901d4e */
[----:B------:R2:W-:Y:S01]  /*26a0*/  LDGSTS.E.BYPASS.LTC128B.128 [R14+0x1f080], [R8.64+0x80], !P0 ;  /* 0x1f080080080e7fae */ /* 0x0005e2000c101d4e */
[----:B-1----:R-:W-:-:S04]  /*26b0*/  IADD3 R3, P1, R42, UR23, RZ ;  /* 0x000000172a037c10 */ /* 0x002fc8000ff3e0ff */
[----:B------:R-:W-:Y:S02]  /*26c0*/  LEA R2, P0, R3, c[0x0][0x280], 0x2 ;  /* 0x0000a00003027a11 */ /* 0x000fe400078010ff */
[----:B------:R-:W-:-:S04]  /*26d0*/  LEA.HI.X.SX32 R4, R11, R36, 0x1, P1 ;  /* 0x000000240b047211 */ /* 0x000fc800008f0eff */
[----:B------:R-:W-:Y:S01]  /*26e0*/  LEA.HI.X R3, R3, c[0x0][0x284], R4, 0x2, P0 ;  /* 0x0000a10003037a11 */ /* 0x000fe200000f1404 */
[----:B------:R-:W-:Y:S05]  /*26f0*/  @P4 BRA `(.L_x_1574) ;  /* 0x0000002000004947 */ /* 0x000fea0003800000 */
[----:B------:R-:W-:-:S05]  /*2700*/  SHF.L.U32 R37, R37, 0x4, RZ ;  /* 0x0000000425257819 */ /* 0x000fca00000006ff */
[----:B------:R1:W-:Y:S02]  /*2710*/  LDGSTS.E.BYPASS.LTC128B.128 [R37+0x20380], [R2.64] ;  /* 0x2038000002257fae */ /* 0x0003e4000b901d4e */
.L_x_1574:
[----:B------:R-:W-:Y:S05]  /*2720*/  BSYNC B0 ;  /* 0x0000000000007941 */ /* 0x000fea0003800000 */
.L_x_1573:
[----:B-12---:R-:W-:Y:S01]  /*2730*/  SHF.R.S32.HI R2, RZ, 0x1f, R30 ;  /* 0x0000001fff027819 */ /* 0x006fe2000001141e */
[----:B------:R-:W-:Y:S01]  /*2740*/  UIADD3 UR7, UR22, 0x1, -UR11 ;  /* 0x0000000116077890 */ /* 0x000fe2000fffe80b */
[----:B------:R-:W-:Y:S01]  /*2750*/  LOP3.LUT R3, R6, 0x7ffffffc, RZ, 0xc0, !PT ;  /* 0x7ffffffc06037812 */ /* 0x000fe200078ec0ff */
[----:B------:R-:W-:Y:S01]  /*2760*/  IMAD.SHL.U32 R207, R0, 0x2, RZ ;  /* 0x0000000200cf7824 */ /* 0x000fe200078e00ff */
[----:B------:R-:W-:Y:S01]  /*2770*/  LEA.HI R2, R2, R30, RZ, 0x2 ;  /* 0x0000001e02027211 */ /* 0x000fe200078f10ff */
[----:B------:R-:W-:Y:S01]  /*2780*/  IMAD.IADD R206, R211, 0x1, R0 ;  /* 0x00000001d3ce7824 */ /* 0x000fe200078e0200 */
[----:B------:R-:W-:Y:S01]  /*2790*/  LOP3.LUT P0, RZ, R17, 0x4, RZ, 0xc0, !PT ;  /* 0x0000000411ff7812 */ /* 0x000fe2000780c0ff */
[----:B------:R-:W-:Y:S01]  /*27a0*/  IMAD.IADD R3, R10, 0x1, -R3 ;  /* 0x000000010a037824 */ /* 0x000fe200078e0a03 */
[----:B------:R-:W-:Y:S01]  /*27b0*/  LOP3.LUT R2, R2, 0x1ffffffc, RZ, 0xc0, !PT ;  /* 0x1ffffffc02027812 */ /* 0x000fe200078ec0ff */
[----:B------:R-:W-:Y:S01]  /*27c0*/  IMAD.U32 R0, RZ, RZ, UR7 ;  /* 0x00000007ff007e24 */ /* 0x000fe2000f8e00ff */
[----:B------:R-:W-:Y:S01]  /*27d0*/  IADD3 R235, R236, 0x204c0, RZ ;  /* 0x000204c0eceb7810 */ /* 0x000fe20007ffe0ff */
[----:B------:R-:W-:Y:S01]  /*27e0*/  IMAD.MOV.U32 R215, RZ, RZ, 0x40 ;  /* 0x00000040ffd77424 */ /* 0x000fe200078e00ff */
[----:B------:R-:W-:Y:S01]  /*27f0*/  ULDC UR6, c[0x0][0x2a0] ;  /* 0x0000a80000067ab9 */ /* 0x000fe20000000800 */
[----:B------:R-:W-:Y:S01]  /*2800*/  IMAD.IADD R2, R30, 0x1, -R2 ;  /* 0x000000011e027824 */ /* 0x000fe200078e0a02 */
[----:B------:R-:W-:Y:S01]  /*2810*/  ULOP3.LUT UR6, URZ, UR6, URZ, 0x33, !UPT ;  /* 0x000000063f067292 */ /* 0x000fe2000f8e333f */
[----:B------:R-:W-:Y:S01]  /*2820*/  IMAD.MOV.U32 R221, RZ, RZ, 0x20 ;  /* 0x00000020ffdd7424 */ /* 0x000fe200078e00ff */
[----:B------:R-:W0:Y:S01]  /*2830*/  LDGDEPBAR ;  /* 0x00000000000079af */ /* 0x000e220000000000 */
[----:B------:R-:W-:Y:S01]  /*2840*/  IMAD R2, R2, 0x4, R3 ;  /* 0x0000000402027824 */ /* 0x000fe200078e0203 */
[C---:B------:R-:W-:Y:S01]  /*2850*/  LOP3.LUT P1, RZ, R7.reuse, 0x2, RZ, 0xc0, !PT ;  /* 0x0000000207ff7812 */ /* 0x040fe2000782c0ff */
[----:B------:R-:W-:Y:S01]  /*2860*/  IMAD.MOV.U32 R4, RZ, RZ, R40 ;  /* 0x000000ffff047224 */ /* 0x000fe200078e0028 */
[----:B------:R-:W-:Y:S01]  /*2870*/  @P0 IADD3 R235, R12, -0x40, RZ ;  /* 0xffffffc00ceb0810 */ /* 0x000fe20007ffe0ff */
[----:B------:R-:W-:Y:S01]  /*2880*/  IMAD.SHL.U32 R8, R2, 0x2, RZ ;  /* 0x0000000202087824 */ /* 0x000fe200078e00ff */
[----:B------:R-:W-:Y:S01]  /*2890*/  LOP3.LUT P0, RZ, R7, 0x4, RZ, 0xc0, !PT ;  /* 0x0000000407ff7812 */ /* 0x000fe2000780c0ff */
[----:B------:R-:W-:Y:S01]  /*28a0*/  IMAD.MOV.U32 R217, RZ, RZ, 0x10 ;  /* 0x00000010ffd97424 */ /* 0x000fe200078e00ff */
[----:B------:R-:W-:Y:S01]  /*28b0*/  LOP3.LUT R4, R4, 0xfffffffb, RZ, 0xc0, !PT ;  /* 0xfffffffb04047812 */ /* 0x000fe200078ec0ff */
[----:B------:R-:W-:Y:S01]  /*28c0*/  IMAD.SHL.U32 R209, R5, 0x2, RZ ;  /* 0x0000000205d17824 */ /* 0x000fe200078e00ff */
[----:B------:R-:W-:Y:S01]  /*28d0*/  IADD3 R0, R0, -UR10, -R8 ;  /* 0x8000000a00007c10 */ /* 0x000fe2000fffe808 */
[----:B------:R-:W-:Y:S01]  /*28e0*/  STL [R1+0x10], R8 ;  /* 0x0000100801007387 */ /* 0x000fe20000100800 */
[----:B------:R-:W-:Y:S01]  /*28f0*/  IADD3 R3, -R8, UR19, RZ ;  /* 0x0000001308037c10 */ /* 0x000fe2000fffe1ff */
[--C-:B------:R-:W-:Y:S01]  /*2900*/  IMAD R210, R210, 0x2, R209.reuse ;  /* 0x00000002d2d27824 */ /* 0x100fe200078e02d1 */
[C---:B------:R-:W-:Y:S01]  /*2910*/  IADD3 R2, R0.reuse, c[0x0][0x2a4], RZ ;  /* 0x0000a90000027a10 */ /* 0x040fe20007ffe0ff */
[----:B------:R-:W-:Y:S01]  /*2920*/  IMAD R212, R211, 0x2, R209 ;  /* 0x00000002d3d47824 */ /* 0x000fe200078e02d1 */
[----:B------:R-:W-:Y:S01]  /*2930*/  SEL R215, R215, 0xffffffc0, !P0 ;  /* 0xffffffc0d7d77807 */ /* 0x000fe20004000000 */
[----:B------:R-:W-:Y:S01]  /*2940*/  STL [R1+0x14], R3 ;  /* 0x0000140301007387 */ /* 0x000fe20000100800 */
[----:B------:R-:W-:Y:S01]  /*2950*/  SEL R214, R221, 0xffffffe0, !P0 ;  /* 0xffffffe0ddd67807 */ /* 0x000fe20004000000 */
[----:B------:R-:W-:Y:S01]  /*2960*/  CS2R R178, SRZ ;  /* 0x0000000000b27805 */ /* 0x000fe2000001ff00 */
[----:B------:R-:W-:Y:S01]  /*2970*/  IADD3 R0, R0, UR6, RZ ;  /* 0x0000000600007c10 */ /* 0x000fe2000fffe0ff */
[----:B------:R1:W-:Y:S01]  /*2980*/  STL [R1+0xc], R2 ;  /* 0x00000c0201007387 */ /* 0x0003e20000100800 */
[----:B------:R-:W-:Y:S01]  /*2990*/  SEL R217, R217, 0xfffffff0, !P1 ;  /* 0xfffffff0d9d97807 */ /* 0x000fe20004800000 */
        /* <DEDUP_REMOVED lines=40> */
[----:B------:R-:W-:Y:S01]  /*2c20*/  @P0 LOP3.LUT R4, R4, 0x4, RZ, 0xfc, !PT ;  /* 0x0000000404040812 */ /* 0x000fe200078efcff */
[----:B------:R-:W-:Y:S01]  /*2c30*/  CS2R R104, SRZ ;  /* 0x0000000000687805 */ /* 0x000fe2000001ff00 */
        /* <DEDUP_REMOVED lines=29> */
[----:B------:R-:W-:Y:S01]  /*2e10*/  USHF.L.U64.HI UR17, UR4, 0x5, UR18 ;  /* 0x0000000504117899 */ /* 0x000fe20008010212 */
[----:B------:R-:W-:Y:S01]  /*2e20*/  IMAD.IADD R220, R213, 0x1, R217 ;  /* 0x00000001d5dc7824 */ /* 0x000fe200078e02d9 */
[----:B------:R-:W-:Y:S01]  /*2e30*/  USHF.L.U32 UR18, UR4, 0x5, URZ ;  /* 0x0000000504127899 */ /* 0x000fe2000800063f */
[----:B------:R-:W-:Y:S01]  /*2e40*/  IMAD.IADD R219, R217, 0x1, R218 ;  /* 0x00000001d9db7824 */ /* 0x000fe200078e02da */
[----:B------:R-:W-:-:S02]  /*2e50*/  UIADD3 UR5, UR22, -UR10, URZ ;  /* 0x8000000a16057290 */ /* 0x000fc4000fffe03f */
[----:B------:R-:W-:Y:S02]  /*2e60*/  UMOV UR4, URZ ;  /* 0x0000003f00047c82 */ /* 0x000fe40008000000 */
[----:B------:R-:W-:Y:S02]  /*2e70*/  UMOV UR21, 0x1 ;  /* 0x0000000100157882 */ /* 0x000fe40000000000 */
[----:B------:R-:W-:Y:S02]  /*2e80*/  UISETP.GT.AND UP4, UPT, UR8, -0x1, UPT ;  /* 0xffffffff0800788c */ /* 0x000fe4000bf84270 */
[----:B--2---:R-:W-:Y:S02]  /*2e90*/  UMOV UR20, URZ ;  /* 0x0000003f00147c82 */ /* 0x004fe40008000000 */
.L_x_1593:
[----:B------:R-:W-:Y:S04]  /*2ea0*/  DEPBAR.LE SB0, 0x1 ;  /* 0x000080400000791a */ /* 0x000fe80000000000 */
[----:B------:R-:W-:Y:S01]  /*2eb0*/  BAR.SYNC.DEFER_BLOCKING 0x0 ;  /* 0x0000000000007b1d */ /* 0x000fe20000010000 */
[----:B------:R-:W-:Y:S01]  /*2ec0*/  IMAD.U32 R0, RZ, RZ, UR4 ;  /* 0x00000004ff007e24 */ /* 0x000fe2000f8e00ff */
[----:B------:R-:W-:Y:S01]  /*2ed0*/  MOV R228, UR4 ;  /* 0x0000000400e47c02 */ /* 0x000fe20008000f00 */
[----:B------:R-:W-:Y:S01]  /*2ee0*/  IMAD.U32 R2, RZ, RZ, UR4 ;  /* 0x00000004ff027e24 */ /* 0x000fe2000f8e00ff */
[----:B------:R-:W-:Y:S01]  /*2ef0*/  MOV R226, 0x1 ;  /* 0x0000000100e27802 */ /* 0x000fe20000000f00 */
[C---:B------:R-:W-:Y:S02]  /*2f00*/  IMAD R204, R0.reuse, 0x2000, R213 ;  /* 0x0000200000cc7824 */ /* 0x040fe400078e02d5 */
[----:B------:R-:W-:Y:S01]  /*2f10*/  IMAD R0, R0, 0x2000, R220 ;  /* 0x0000200000007824 */ /* 0x000fe200078e02dc */
[----:B------:R-:W-:Y:S02]  /*2f20*/  LEA R192, R2, R217, 0xd ;  /* 0x000000d902c07211 */ /* 0x000fe400078e68ff */
[----:B------:R-:W-:Y:S01]  /*2f30*/  SHF.L.U32 R3, R204, 0x1, RZ ;  /* 0x00000001cc037819 */ /* 0x000fe200000006ff */
[----:B------:R-:W-:Y:S01]  /*2f40*/  IMAD.SHL.U32 R0, R0, 0x2, RZ ;  /* 0x0000000200007824 */ /* 0x000fe200078e00ff */
[CC--:B------:R-:W-:Y:S02]  /*2f50*/  IADD3 R2, R213.reuse, R192.reuse, RZ ;  /* 0x000000c0d5027210 */ /* 0x0c0fe40007ffe0ff */
[C---:B------:R-:W-:Y:S02]  /*2f60*/  IADD3 R192, R213.reuse, R192, R214 ;  /* 0x000000c0d5c07210 */ /* 0x040fe40007ffe0d6 */
[----:B------:R-:W-:Y:S01]  /*2f70*/  SHF.L.U32 R201, R2, 0x1, RZ ;  /* 0x0000000102c97819 */ /* 0x000fe200000006ff */
[----:B------:R-:W-:Y:S01]  /*2f80*/  IMAD.U32 R2, RZ, RZ, UR4 ;  /* 0x00000004ff027e24 */ /* 0x000fe2000f8e00ff */
[----:B------:R-:W-:Y:S02]  /*2f90*/  SHF.L.U32 R203, R192, 0x1, RZ ;  /* 0x00000001c0cb7819 */ /* 0x000fe400000006ff */
[----:B------:R-:W-:Y:S01]  /*2fa0*/  ISETP.LE.AND P2, PT, R226, c[0x0][0x2a8], PT ;  /* 0x0000aa00e2007a0c */ /* 0x000fe20003f43270 */
[----:B------:R-:W-:Y:S01]  /*2fb0*/  IMAD R2, R2, 0x2000, R218 ;  /* 0x0000200002027824 */ /* 0x000fe200078e02da */
[----:B------:R-:W-:Y:S03]  /*2fc0*/  LDSM.16.M88.4 R16, [R209+0x80] ;  /* 0x00008000d110783b */ /* 0x000fe60000000200 */
[----:B------:R-:W-:Y:S03]  /*2fd0*/  IMAD.SHL.U32 R2, R2, 0x2, RZ ;  /* 0x0000000202027824 */ /* 0x000fe600078e00ff */
[----:B------:R-:W1:Y:S06]  /*2fe0*/  LDSM.16.M88.4 R32, [R3+0x10080] ;  /* 0x010080000320783b */ /* 0x000e6c0000000200 */
[----:B------:R-:W2:Y:S06]  /*2ff0*/  LDSM.16.M88.4 R28, [R3+0x11080] ;  /* 0x01108000031c783b */ /* 0x000eac0000000200 */
[----:B------:R-:W3:Y:S06]  /*3000*/  LDSM.16.M88.4 R36, [R209+0x2080] ;  /* 0x00208000d124783b */ /* 0x000eec0000000200 */
[----:B------:R-:W4:Y:S06]  /*3010*/  LDL R230, [R1+0xc] ;  /* 0x00000c0001e67983 */ /* 0x000f2c0000100800 */
[----:B------:R-:W-:Y:S06]  /*3020*/  LDSM.16.M88.4 R44, [R210+0x80] ;  /* 0x00008000d22c783b */ /* 0x000fec0000000200 */
[----:B------:R-:W5:Y:S06]  /*3030*/  LDL R229, [R1+0x8] ;  /* 0x0000080001e57983 */ /* 0x000f6c0000100800 */
[----:B------:R-:W3:Y:S01]  /*3040*/  LDSM.16.M88.4 R40, [R201+0x10080] ;  /* 0x01008000c928783b */ /* 0x000ee20000000200 */
[-C--:B-1----:R-:W-:Y:S05]  /*3050*/  HMMA.16816.F32 R4, R32, R16.reuse, RZ ;  /* 0x000000102004723c */ /* 0x082fea00000018ff */
[----:B------:R-:W4:Y:S03]  /*3060*/  LDL R227, [R1+0x14] ;  /* 0x0000140001e37983 */ /* 0x000f260000100800 */
[C---:B--2---:R-:W-:Y:S03]  /*3070*/  HMMA.16816.F32 R8, R28.reuse, R16, RZ ;  /* 0x000000101c08723c */ /* 0x044fe600000018ff */
[----:B------:R-:W1:Y:S06]  /*3080*/  LDSM.16.M88.4 R48, [R0+0x11080] ;  /* 0x011080000030783b */ /* 0x000e6c0000000200 */
[----:B------:R-:W2:Y:S01]  /*3090*/  LDSM.16.M88.4 R180, [R210+0x2080] ;  /* 0x00208000d2b4783b */ /* 0x000ea20000000200 */
[-C--:B------:R-:W-:Y:S05]  /*30a0*/  HMMA.16816.F32 R12, R28, R18.reuse, RZ ;  /* 0x000000121c0c723c */ /* 0x080fea00000018ff */
[----:B------:R-:W-:Y:S03]  /*30b0*/  LDSM.16.M88.4 R184, [R2+0x11080] ;  /* 0x0110800002b8783b */ /* 0x000fe60000000200 */
[C---:B------:R-:W-:Y:S03]  /*30c0*/  HMMA.16816.F32 R16, R32.reuse, R18, RZ ;  /* 0x000000122010723c */ /* 0x040fe600000018ff */
[----:B------:R-:W-:Y:S05]  /*30d0*/  LDSM.16.M88.4 R188, [R212+0x2080] ;  /* 0x00208000d4bc783b */ /* 0x000fea0000000200 */
[-C--:B---3--:R-:W-:Y:S01]  /*30e0*/  HMMA.16816.F32 R20, R32, R36.reuse, RZ ;  /* 0x000000242014723c */ /* 0x088fe200000018ff */
[----:B------:R-:W-:Y:S06]  /*30f0*/  LDSM.16.M88.4 R192, [R211+0x80] ;  /* 0x00008000d3c0783b */ /* 0x000fec0000000200 */
[----:B------:R-:W3:Y:S01]  /*3100*/  LDL R205, [R1+0x30] ;  /* 0x0000300001cd7983 */ /* 0x000ee20000100800 */
[C---:B------:R-:W-:Y:S07]  /*3110*/  HMMA.16816.F32 R24, R28.reuse, R36, RZ ;  /* 0x000000241c18723c */ /* 0x040fee00000018ff */
[----:B------:R-:W-:Y:S01]  /*3120*/  IMAD.U32 R36, RZ, RZ, UR4 ;  /* 0x00000004ff247e24 */ /* 0x000fe2000f8e00ff */
[-C--:B------:R-:W-:Y:S04]  /*3130*/  HMMA.16816.F32 R28, R28, R38.reuse, RZ ;  /* 0x000000261c1c723c */ /* 0x080fe800000018ff */
[----:B------:R-:W-:Y:S04]  /*3140*/  LEA R36, R36, R214, 0xd ;  /* 0x000000d624247211 */ /* 0x000fe800078e68ff */
[----:B------:R-:W-:Y:S04]  /*3150*/  HMMA.16816.F32 R32, R32, R38, RZ ;  /* 0x000000262020723c */ /* 0x000fe800000018ff */
[----:B------:R-:W-:Y:S04]  /*3160*/  IADD3 R36, R213, R36, RZ ;  /* 0x00000024d5247210 */ /* 0x000fe80007ffe0ff */
[-C--:B------:R-:W-:Y:S05]  /*3170*/  HMMA.16816.F32 R4, R40, R44.reuse, R4 ;  /* 0x0000002c2804723c */ /* 0x080fea0000001804 */
[----:B------:R-:W-:Y:S03]  /*3180*/  SHF.L.U32 R202, R36, 0x1, RZ ;  /* 0x0000000124ca7819 */ /* 0x000fe600000006ff */
[C---:B-1----:R-:W-:Y:S02]  /*3190*/  HMMA.16816.F32 R8, R48.reuse, R44, R8 ;  /* 0x0000002c3008723c */ /* 0x042fe40000001808 */
[----:B------:R-:W-:Y:S06]  /*31a0*/  LDSM.16.M88.4 R36, [R202+0x10080] ;  /* 0x01008000ca24783b */ /* 0x000fec0000000200 */
[-C--:B------:R-:W-:Y:S08]  /*31b0*/  HMMA.16816.F32 R12, R48, R46.reuse, R12 ;  /* 0x0000002e300c723c */ /* 0x080ff0000000180c */
[C---:B------:R-:W-:Y:S01]  /*31c0*/  HMMA.16816.F32 R16, R40.reuse, R46, R16 ;  /* 0x0000002e2810723c */ /* 0x040fe20000001810 */
[----:B------:R-:W1:Y:S07]  /*31d0*/  LDSM.16.M88.4 R44, [R212+0x80] ;  /* 0x00008000d42c783b */ /* 0x000e6e0000000200 */
[-C--:B--2---:R-:W-:Y:S08]  /*31e0*/  HMMA.16816.F32 R20, R40, R180.reuse, R20 ;  /* 0x000000b42814723c */ /* 0x084ff00000001814 */
[C---:B------:R-:W-:Y:S07]  /*31f0*/  HMMA.16816.F32 R24, R48.reuse, R180, R24 ;  /* 0x000000b43018723c */ /* 0x040fee0000001818 */
[----:B------:R-:W-:Y:S01]  /*3200*/  MOV R180, UR4 ;  /* 0x0000000400b47c02 */ /* 0x000fe20008000f00 */
[-C--:B------:R-:W-:Y:S01]  /*3210*/  HMMA.16816.F32 R28, R48, R182.reuse, R28 ;  /* 0x000000b6301c723c */ /* 0x080fe2000000181c */
[----:B------:R-:W2:Y:S03]  /*3220*/  LDSM.16.M88.4 R48, [R203+0x10080] ;  /* 0x01008000cb30783b */ /* 0x000ea60000000200 */
[----:B------:R-:W-:Y:S04]  /*3230*/  IMAD R180, R180, 0x2000, R219 ;  /* 0x00002000b4b47824 */ /* 0x000fe800078e02db */
[----:B------:R-:W-:Y:S01]  /*3240*/  HMMA.16816.F32 R32, R40, R182, R32 ;  /* 0x000000b62820723c */ /* 0x000fe20000001820 */
[----:B------:R-:W-:Y:S03]  /*3250*/  LDSM.16.M88.4 R40, [R211+0x2080] ;  /* 0x00208000d328783b */ /* 0x000fe60000000200 */
[----:B------:R-:W-:Y:S03]  /*3260*/  IMAD.SHL.U32 R200, R180, 0x2, RZ ;  /* 0x00000002b4c87824 */ /* 0x000fe600078e00ff */
[----:B------:R-:W-:Y:S01]  /*3270*/  LDSM.16.M88.4 R180, [R209+0x4080] ;  /* 0x00408000d1b4783b */ /* 0x000fe20000000200 */
[-C--:B-1----:R-:W-:Y:S05]  /*3280*/  HMMA.16816.F32 R4, R36, R44.reuse, R4 ;  /* 0x0000002c2404723c */ /* 0x082fea0000001804 */
[----:B------:R-:W1:Y:S03]  /*3290*/  LDSM.16.M88.4 R196, [R200+0x11080] ;  /* 0x01108000c8c4783b */ /* 0x000e660000000200 */
[C---:B------:R-:W-:Y:S08]  /*32a0*/  HMMA.16816.F32 R8, R184.reuse, R44, R8 ;  /* 0x0000002cb808723c */ /* 0x040ff00000001808 */
[-C--:B------:R-:W-:Y:S08]  /*32b0*/  HMMA.16816.F32 R12, R184, R46.reuse, R12 ;  /* 0x0000002eb80c723c */ /* 0x080ff0000000180c */
[C---:B------:R-:W-:Y:S01]  /*32c0*/  HMMA.16816.F32 R16, R36.reuse, R46, R16 ;  /* 0x0000002e2410723c */ /* 0x040fe20000001810 */
[----:B------:R-:W1:Y:S07]  /*32d0*/  LDSM.16.M88.4 R44, [R3+0x12080] ;  /* 0x01208000032c783b */ /* 0x000e6e0000000200 */
[-C--:B------:R-:W-:Y:S08]  /*32e0*/  HMMA.16816.F32 R20, R36, R188.reuse, R20 ;  /* 0x000000bc2414723c */ /* 0x080ff00000001814 */
[C---:B------:R-:W-:Y:S08]  /*32f0*/  HMMA.16816.F32 R24, R184.reuse, R188, R24 ;  /* 0x000000bcb818723c */ /* 0x040ff00000001818 */
[-C--:B------:R-:W-:Y:S01]  /*3300*/  HMMA.16816.F32 R28, R184, R190.reuse, R28 ;  /* 0x000000beb81c723c */ /* 0x080fe2000000181c */
[----:B------:R-:W1:Y:S07]  /*3310*/  LDSM.16.M88.4 R184, [R3+0x13080] ;  /* 0x0130800003b8783b */ /* 0x000e6e0000000200 */
[----:B------:R-:W-:Y:S01]  /*3320*/  HMMA.16816.F32 R32, R36, R190, R32 ;  /* 0x000000be2420723c */ /* 0x000fe20000001820 */
[----:B------:R-:W5:Y:S06]  /*3330*/  LDSM.16.M88.4 R36, [R209+0x6080] ;  /* 0x00608000d124783b */ /* 0x000f6c0000000200 */
[----:B------:R-:W-:Y:S01]  /*3340*/  LDSM.16.M88.4 R188, [R0+0x12080] ;  /* 0x0120800000bc783b */ /* 0x000fe20000000200 */
[-C--:B--2---:R-:W-:Y:S08]  /*3350*/  HMMA.16816.F32 R4, R48, R192.reuse, R4 ;  /* 0x000000c03004723c */ /* 0x084ff00000001804 */
[C---:B-1----:R-:W-:Y:S08]  /*3360*/  HMMA.16816.F32 R8, R196.reuse, R192, R8 ;  /* 0x000000c0c408723c */ /* 0x042ff00000001808 */
        /* <DEDUP_REMOVED lines=10> */
[-C--:B------:R-:W-:Y:S08]  /*3410*/  HMMA.16816.F32 R4, R44, R180.reuse, R4 ;  /* 0x000000b42c04723c */ /* 0x080ff00000001804 */
[C---:B------:R-:W-:Y:S01]  /*3420*/  HMMA.16816.F32 R8, R184.reuse, R180, R8 ;  /* 0x000000b4b808723c */ /* 0x040fe20000001808 */
[----:B--2---:R-:W-:Y:S07]  /*3430*/  IMAD.U32 R0, RZ, RZ, UR16 ;  /* 0x00000010ff007e24 */ /* 0x004fee000f8e00ff */
[-C--:B------:R-:W-:Y:S08]  /*3440*/  HMMA.16816.F32 R12, R184, R182.reuse, R12 ;  /* 0x000000b6b80c723c */ /* 0x080ff0000000180c */
[C---:B------:R-:W-:Y:S01]  /*3450*/  HMMA.16816.F32 R16, R44.reuse, R182, R16 ;  /* 0x000000b62c10723c */ /* 0x040fe20000001810 */
[----:B------:R-:W2:Y:S07]  /*3460*/  LDSM.16.M88.4 R180, [R212+0x4080] ;  /* 0x00408000d4b4783b */ /* 0x000eae0000000200 */
[-C--:B-----5:R-:W-:Y:S08]  /*3470*/  HMMA.16816.F32 R20, R44, R36.reuse, R20 ;  /* 0x000000242c14723c */ /* 0x0a0ff00000001814 */
[C---:B------:R-:W-:Y:S08]  /*3480*/  HMMA.16816.F32 R24, R184.reuse, R36, R24 ;  /* 0x00000024b818723c */ /* 0x040ff00000001818 */
[-C--:B------:R-:W-:Y:S01]  /*3490*/  HMMA.16816.F32 R28, R184, R38.reuse, R28 ;  /* 0x00000026b81c723c */ /* 0x080fe2000000181c */
[----:B------:R-:W5:Y:S07]  /*34a0*/  LDSM.16.M88.4 R184, [R2+0x13080] ;  /* 0x0130800002b8783b */ /* 0x000f6e0000000200 */
[----:B------:R-:W-:Y:S01]  /*34b0*/  HMMA.16816.F32 R32, R44, R38, R32 ;  /* 0x000000262c20723c */ /* 0x000fe20000001820 */
[----:B------:R-:W2:Y:S06]  /*34c0*/  LDSM.16.M88.4 R36, [R212+0x6080] ;  /* 0x00608000d424783b */ /* 0x000eac0000000200 */
[----:B------:R-:W-:Y:S01]  /*34d0*/  LDSM.16.M88.4 R44, [R211+0x4080] ;  /* 0x00408000d32c783b */ /* 0x000fe20000000200 */
[-C--:B-1----:R-:W-:Y:S08]  /*34e0*/  HMMA.16816.F32 R4, R188, R192.reuse, R4 ;  /* 0x000000c0bc04723c */ /* 0x082ff00000001804 */
[C---:B------:R-:W-:Y:S08]  /*34f0*/  HMMA.16816.F32 R8, R196.reuse, R192, R8 ;  /* 0x000000c0c408723c */ /* 0x040ff00000001808 */
[-C--:B------:R-:W-:Y:S04]  /*3500*/  HMMA.16816.F32 R12, R196, R194.reuse, R12 ;  /* 0x000000c2c40c723c */ /* 0x080fe8000000180c */
[----:B---3--:R-:W-:Y:S01]  /*3510*/  IMAD R228, R228, 0x40, R205 ;  /* 0x00000040e4e47824 */ /* 0x008fe200078e02cd */
[----:B------:R-:W-:Y:S03]  /*3520*/  LEA R0, R0, R205, 0x6 ;  /* 0x000000cd00007211 */ /* 0x000fe600078e30ff */
[C---:B------:R-:W-:Y:S01]  /*3530*/  HMMA.16816.F32 R16, R188.reuse, R194, R16 ;  /* 0x000000c2bc10723c */ /* 0x040fe20000001810 */
[----:B------:R-:W-:Y:S03]  /*3540*/  LDSM.16.M88.4 R192, [R211+0x6080] ;  /* 0x00608000d3c0783b */ /* 0x000fe60000000200 */
[----:B----4-:R-:W-:Y:S01]  /*3550*/  IMAD.IADD R205, R230, 0x1, R0 ;  /* 0x00000001e6cd7824 */ /* 0x010fe200078e0200 */
[----:B------:R-:W-:Y:S02]  /*3560*/  IADD3 R208, R229, R0, RZ ;  /* 0x00000000e5d07210 */ /* 0x000fe40007ffe0ff */
[----:B------:R-:W-:Y:S01]  /*3570*/  LDS R225, [R228.X4+0x20080] ;  /* 0x02008000e4e17984 */ /* 0x000fe20000004800 */
[-C--:B------:R-:W-:Y:S04]  /*3580*/  HMMA.16816.F32 R20, R188, R40.reuse, R20 ;  /* 0x00000028bc14723c */ /* 0x080fe80000001814 */
[----:B------:R-:W-:Y:S01]  /*3590*/  IMNMX R205, R227, R205, PT ;  /* 0x000000cde3cd7217 */ /* 0x000fe20003800200 */
[----:B------:R-:W-:Y:S03]  /*35a0*/  LDS R222, [R228.X4+0x200a0] ;  /* 0x0200a000e4de7984 */ /* 0x000fe60000004800 */
[C---:B------:R-:W-:Y:S03]  /*35b0*/  HMMA.16816.F32 R24, R196.reuse, R40, R24 ;  /* 0x00000028c418723c */ /* 0x040fe60000001818 */
[----:B------:R-:W-:Y:S05]  /*35c0*/  LDS R223, [R228.X4+0x20100] ;  /* 0x02010000e4df7984 */ /* 0x000fea0000004800 */
[-C--:B------:R-:W-:Y:S01]  /*35d0*/  HMMA.16816.F32 R28, R196, R42.reuse, R28 ;  /* 0x0000002ac41c723c */ /* 0x080fe2000000181c */
[----:B------:R-:W-:Y:S07]  /*35e0*/  LDS R224, [R228.X4+0x20120] ;  /* 0x02012000e4e07984 */ /* 0x000fee0000004800 */
[----:B------:R-:W-:Y:S01]  /*35f0*/  HMMA.16816.F32 R32, R188, R42, R32 ;  /* 0x0000002abc20723c */ /* 0x000fe20000001820 */
[----:B------:R-:W1:Y:S06]  /*3600*/  LDSM.16.M88.4 R40, [R200+0x12080] ;  /* 0x01208000c828783b */ /* 0x000e6c0000000200 */
[----:B------:R-:W3:Y:S01]  /*3610*/  LDSM.16.M88.4 R188, [R200+0x13080] ;  /* 0x01308000c8bc783b */ /* 0x000ee20000000200 */
[-C--:B--2---:R-:W-:Y:S08]  /*3620*/  HMMA.16816.F32 R4, R48, R180.reuse, R4 ;  /* 0x000000b43004723c */ /* 0x084ff00000001804 */
[C---:B-----5:R-:W-:Y:S08]  /*3630*/  HMMA.16816.F32 R8, R184.reuse, R180, R8 ;  /* 0x000000b4b808723c */ /* 0x060ff00000001808 */
[-C--:B------:R-:W-:Y:S08]  /*3640*/  HMMA.16816.F32 R12, R184, R182.reuse, R12 ;  /* 0x000000b6b80c723c */ /* 0x080ff0000000180c */
[C---:B------:R-:W-:Y:S08]  /*3650*/  HMMA.16816.F32 R16, R48.reuse, R182, R16 ;  /* 0x000000b63010723c */ /* 0x040ff00000001810 */
[-C--:B------:R-:W-:Y:S08]  /*3660*/  HMMA.16816.F32 R20, R48, R36.reuse, R20 ;  /* 0x000000243014723c */ /* 0x080ff00000001814 */
[C---:B------:R-:W-:Y:S08]  /*3670*/  HMMA.16816.F32 R24, R184.reuse, R36, R24 ;  /* 0x00000024b818723c */ /* 0x040ff00000001818 */
[-C--:B------:R-:W-:Y:S08]  /*3680*/  HMMA.16816.F32 R28, R184, R38.reuse, R28 ;  /* 0x00000026b81c723c */ /* 0x080ff0000000181c */
[----:B------:R-:W-:Y:S08]  /*3690*/  HMMA.16816.F32 R32, R48, R38, R32 ;  /* 0x000000263020723c */ /* 0x000ff00000001820 */
[-C--:B-1----:R-:W-:Y:S08]  /*36a0*/  HMMA.16816.F32 R4, R40, R44.reuse, R4 ;  /* 0x0000002c2804723c */ /* 0x082ff00000001804 */
[C---:B---3--:R-:W-:Y:S08]  /*36b0*/  HMMA.16816.F32 R8, R188.reuse, R44, R8 ;  /* 0x0000002cbc08723c */ /* 0x048ff00000001808 */
[-C--:B------:R-:W-:Y:S08]  /*36c0*/  HMMA.16816.F32 R12, R188, R46.reuse, R12 ;  /* 0x0000002ebc0c723c */ /* 0x080ff0000000180c */
[C---:B------:R-:W-:Y:S08]  /*36d0*/  HMMA.16816.F32 R16, R40.reuse, R46, R16 ;  /* 0x0000002e2810723c */ /* 0x040ff00000001810 */
[-C--:B------:R-:W-:Y:S08]  /*36e0*/  HMMA.16816.F32 R20, R40, R192.reuse, R20 ;  /* 0x000000c02814723c */ /* 0x080ff00000001814 */
[C---:B------:R-:W-:Y:S08]  /*36f0*/  HMMA.16816.F32 R24, R188.reuse, R192, R24 ;  /* 0x000000c0bc18723c */ /* 0x040ff00000001818 */
[-C--:B------:R-:W-:Y:S08]  /*3700*/  HMMA.16816.F32 R28, R188, R194.reuse, R28 ;  /* 0x000000c2bc1c723c */ /* 0x080ff0000000181c */
[----:B------:R-:W-:Y:S01]  /*3710*/  HMMA.16816.F32 R32, R40, R194, R32 ;  /* 0x000000c22820723c */ /* 0x000fe20000001820 */
[----:B------:R-:W-:-:S07]  /*3720*/  @!P2 BRA `(.L_x_1575) ;  /* 0x000001800000a947 */ /* 0x000fce0003800000 */
[----:B------:R-:W-:Y:S01]  /*3730*/  IADD3 R2, R0, UR5, RZ ;  /* 0x0000000500027c10 */ /* 0x000fe2000fffe0ff */
[----:B------:R-:W-:Y:S03]  /*3740*/  BSSY B0, `(.L_x_1576) ;  /* 0x000000e000007945 */ /* 0x000fe60003800000 */
        /* <DEDUP_REMOVED lines=9> */
.L_x_1577:
[----:B------:R-:W-:Y:S11]  /*37e0*/  ISETP.NE.AND P0, PT, R226, c[0x0][0x2a8], PT ;  /* 0x0000aa00e2007a0c */ /* 0x000ff60003f05270 */
[----:B------:R-:W-:Y:S02]  /*37f0*/  @!UPT UIADD3 URZ, URZ, URZ, URZ ;  /* 0x0000003f3f3ff290 */ /* 0x000fe4000fffe03f */
[----:B------:R-:W-:Y:S05]  /*3800*/  @P0 IMAD.HI.U32 R36, R2, c[0x0][0x2ac], RZ ;  /* 0x0000ab0002240a27 */ /* 0x000fea00078e00ff */
[----:B------:R-:W-:Y:S02]  /*3810*/  @P0 SHF.R.U32.HI R2, RZ, c[0x0][0x2b0], R36 ;  /* 0x0000ac00ff020a19 */ /* 0x000fe40000011624 */
.L_x_1578:
[----:B------:R-:W-:Y:S05]  /*3820*/  BSYNC B0 ;  /* 0x0000000000007941 */ /* 0x000fea0003800000 */
.L_x_1576:
[----:B------:R-:W2:Y:S01]  /*3830*/  LDL R36, [R1+0x10] ;  /* 0x0000100001247983 */ /* 0x000ea20000100800 */
[----:B------:R-:W-:Y:S04]  /*3840*/  IMAD.MOV.U32 R208, RZ, RZ, c[0x0][0x2a8] ;  /* 0x0000aa00ffd07624 */ /* 0x000fe800078e00ff */
[----:B------:R-:W-:Y:S02]  /*3850*/  IMAD R208, R2, R208, -UR11 ;  /* 0x8000000b02d07e24 */ /* 0x000fe4000f8e02d0 */
[----:B------:R-:W-:Y:S03]  /*3860*/  IMAD.IADD R2, R229, 0x1, R0 ;  /* 0x00000001e5027824 */ /* 0x000fe600078e0200 */
[----:B--2---:R-:W-:Y:S04]  /*3870*/  IADD3 R208, -R36, R208, RZ ;  /* 0x000000d024d07210 */ /* 0x004fe80007ffe1ff */
[----:B------:R-:W-:Y:S02]  /*3880*/  IADD3 R36, R208, c[0x0][0x2a8], RZ ;  /* 0x0000aa00d0247a10 */ /* 0x000fe40007ffe0ff */
[----:B------:R-:W-:Y:S02]  /*3890*/  IMNMX R208, R2, R208, !PT ;  /* 0x000000d002d07217 */ /* 0x000fe40007800200 */
[----:B------:R-:W-:Y:S02]  /*38a0*/  IMNMX R205, R205, R36, PT ;  /* 0x00000024cdcd7217 */ /* 0x000fe40003800200 */
.L_x_1575:
        /* <DEDUP_REMOVED lines=16> */
.L_x_1581:
[----:B------:R-:W-:Y:S11]  /*39b0*/  ISETP.NE.AND P0, PT, R226, c[0x0][0x2a8], PT ;  /* 0x0000aa00e2007a0c */ /* 0x000ff60003f05270 */
[----:B------:R-:W-:Y:S02]  /*39c0*/  @!UPT UIADD3 URZ, URZ, URZ, URZ ;  /* 0x0000003f3f3ff290 */ /* 0x000fe4000fffe03f */
[----:B------:R-:W-:Y:S05]  /*39d0*/  @P0 IMAD.HI.U32 R36, R2, c[0x0][0x2ac], RZ ;  /* 0x0000ab0002240a27 */ /* 0x000fea00078e00ff */
[----:B------:R-:W-:Y:S02]  /*39e0*/  @P0 SHF.R.U32.HI R2, RZ, c[0x0][0x2b0], R36 ;  /* 0x0000ac00ff020a19 */ /* 0x000fe40000011624 */
.L_x_1582:
[----:B------:R-:W-:Y:S05]  /*39f0*/  BSYNC B0 ;  /* 0x0000000000007941 */ /* 0x000fea0003800000 */
.L_x_1580:
[----:B------:R-:W2:Y:S01]  /*3a00*/  LDL R37, [R1+0x10] ;  /* 0x0000100001257983 */ /* 0x000ea20000100800 */
[----:B------:R-:W-:Y:S04]  /*3a10*/  IMAD.MOV.U32 R36, RZ, RZ, c[0x0][0x2a8] ;  /* 0x0000aa00ff247624 */ /* 0x000fe800078e00ff */
[----:B------:R-:W-:Y:S04]  /*3a20*/  IMAD R2, R2, R36, -UR11 ;  /* 0x8000000b02027e24 */ /* 0x000fe8000f8e0224 */
[----:B--2---:R-:W-:Y:S05]  /*3a30*/  IMAD.IADD R2, R2, 0x1, -R37 ;  /* 0x0000000102027824 */ /* 0x004fea00078e0a25 */
[----:B------:R-:W-:Y:S02]  /*3a40*/  IADD3 R36, R2, c[0x0][0x2a8], RZ ;  /* 0x0000aa0002247a10 */ /* 0x000fe40007ffe0ff */
[----:B------:R-:W-:Y:S02]  /*3a50*/  IMNMX R43, R43, R2, !PT ;  /* 0x000000022b2b7217 */ /* 0x000fe40007800200 */
[----:B------:R-:W-:Y:S02]  /*3a60*/  IMNMX R200, R200, R36, PT ;  /* 0x00000024c8c87217 */ /* 0x000fe40003800200 */
.L_x_1579:
        /* <DEDUP_REMOVED lines=16> */
.L_x_1585:
[----:B------:R-:W-:Y:S11]  /*3b70*/  ISETP.NE.AND P0, PT, R226, c[0x0][0x2a8], PT ;  /* 0x0000aa00e2007a0c */ /* 0x000ff60003f05270 */
[----:B------:R-:W-:Y:S02]  /*3b80*/  @!UPT UIADD3 URZ, URZ, URZ, URZ ;  /* 0x0000003f3f3ff290 */ /* 0x000fe4000fffe03f */
[----:B------:R-:W-:Y:S05]  /*3b90*/  @P0 IMAD.HI.U32 R36, R2, c[0x0][0x2ac], RZ ;  /* 0x0000ab0002240a27 */ /* 0x000fea00078e00ff */
[----:B------:R-:W-:Y:S02]  /*3ba0*/  @P0 SHF.R.U32.HI R2, RZ, c[0x0][0x2b0], R36 ;  /* 0x0000ac00ff020a19 */ /* 0x000fe40000011624 */
.L_x_1586:
[----:B------:R-:W-:Y:S05]  /*3bb0*/  BSYNC B0 ;  /* 0x0000000000007941 */ /* 0x000fea0003800000 */
.L_x_1584:
[----:B------:R-:W2:Y:S01]  /*3bc0*/  LDL R37, [R1+0x10] ;  /* 0x0000100001257983 */ /* 0x000ea20000100800 */
[----:B------:R-:W-:Y:S04]  /*3bd0*/  IMAD.MOV.U32 R36, RZ, RZ, c[0x0][0x2a8] ;  /* 0x0000aa00ff247624 */ /* 0x000fe800078e00ff */
[----:B------:R-:W-:Y:S04]  /*3be0*/  IMAD R2, R2, R36, -UR11 ;  /* 0x8000000b02027e24 */ /* 0x000fe8000f8e0224 */
[----:B--2---:R-:W-:Y:S05]  /*3bf0*/  IMAD.IADD R2, R2, 0x1, -R37 ;  /* 0x0000000102027824 */ /* 0x004fea00078e0a25 */
[----:B------:R-:W-:Y:S02]  /*3c00*/  IADD3 R36, R2, c[0x0][0x2a8], RZ ;  /* 0x0000aa0002247a10 */ /* 0x000fe40007ffe0ff */
[----:B------:R-:W-:Y:S02]  /*3c10*/  IMNMX R41, R41, R2, !PT ;  /* 0x0000000229297217 */ /* 0x000fe40007800200 */
[----:B------:R-:W-:Y:S02]  /*3c20*/  IMNMX R42, R42, R36, PT ;  /* 0x000000242a2a7217 */ /* 0x000fe40003800200 */
.L_x_1583:
        /* <DEDUP_REMOVED lines=16> */
.L_x_1589:
[----:B------:R-:W-:Y:S11]  /*3d30*/  ISETP.NE.AND P0, PT, R226, c[0x0][0x2a8], PT ;  /* 0x0000aa00e2007a0c */ /* 0x000ff60003f05270 */
[----:B------:R-:W-:Y:S02]  /*3d40*/  @!UPT UIADD3 URZ, URZ, URZ, URZ ;  /* 0x0000003f3f3ff290 */ /* 0x000fe4000fffe03f */
[----:B------:R-:W-:Y:S05]  /*3d50*/  @P0 IMAD.HI.U32 R36, R0, c[0x0][0x2ac], RZ ;  /* 0x0000ab0000240a27 */ /* 0x000fea00078e00ff */
[----:B------:R-:W-:Y:S02]  /*3d60*/  @P0 SHF.R.U32.HI R0, RZ, c[0x0][0x2b0], R36 ;  /* 0x0000ac00ff000a19 */ /* 0x000fe40000011624 */
.L_x_1590:
[----:B------:R-:W-:Y:S05]  /*3d70*/  BSYNC B0 ;  /* 0x0000000000007941 */ /* 0x000fea0003800000 */
.L_x_1588:
[----:B------:R-:W2:Y:S01]  /*3d80*/  LDL R37, [R1+0x10] ;  /* 0x0000100001257983 */ /* 0x000ea20000100800 */
[----:B------:R-:W-:Y:S04]  /*3d90*/  IMAD.MOV.U32 R36, RZ, RZ, c[0x0][0x2a8] ;  /* 0x0000aa00ff247624 */ /* 0x000fe800078e00ff */
[----:B------:R-:W-:Y:S04]  /*3da0*/  IMAD R0, R0, R36, -UR11 ;  /* 0x8000000b00007e24 */ /* 0x000fe8000f8e0224 */
[----:B--2---:R-:W-:Y:S05]  /*3db0*/  IMAD.IADD R0, R0, 0x1, -R37 ;  /* 0x0000000100007824 */ /* 0x004fea00078e0a25 */
[----:B------:R-:W-:Y:S02]  /*3dc0*/  IADD3 R36, R0, c[0x0][0x2a8], RZ ;  /* 0x0000aa0000247a10 */ /* 0x000fe40007ffe0ff */
[----:B------:R-:W-:Y:S02]  /*3dd0*/  IMNMX R2, R2, R0, !PT ;  /* 0x0000000002027217 */ /* 0x000fe40007800200 */
[----:B------:R-:W-:Y:S02]  /*3de0*/  IMNMX R40, R40, R36, PT ;  /* 0x0000002428287217 */ /* 0x000fe40003800200 */
.L_x_1587:
        /* <DEDUP_REMOVED lines=15> */
[----:B------:R-:W5:Y:S01]  /*3ee0*/  LDL.64 R238, [R1+0x28] ;  /* 0x0000280001ee7983 */ /* 0x000f620000100a00 */
[----:B------:R-:W-:Y:S02]  /*3ef0*/  ULDC.64 UR6, c[0x0][0x178] ;  /* 0x00005e0000067ab9 */ /* 0x000fe40000000a00 */
[----:B------:R-:W-:Y:S01]  /*3f00*/  UIMAD.WIDE.U32 UR24, UR19, UR6, URZ ;  /* 0x00000006131872a5 */ /* 0x000fe2000f8e003f */
[----:B----4-:R-:W4:Y:S01]  /*3f10*/  LDL R229, [R1+0x64] ;  /* 0x0000640001e57983 */ /* 0x010f220000100800 */
[----:B------:R-:W-:Y:S03]  /*3f20*/  USHF.R.S32.HI UR22, URZ, 0x1f, UR19 ;  /* 0x0000001f3f167899 */ /* 0x000fe60008011413 */
[----:B---3--:R-:W3:Y:S01]  /*3f30*/  LDL R234, [R1+0x34] ;  /* 0x0000340001ea7983 */ /* 0x008ee20000100800 */
[----:B------:R-:W-:Y:S02]  /*3f40*/  UIMAD UR22, UR22, UR6, URZ ;  /* 0x00000006161672a4 */ /* 0x000fe4000f8e023f */
[----:B------:R-:W-:Y:S01]  /*3f50*/  USHF.L.U32 UR6, UR24, 0x6, URZ ;  /* 0x0000000618067899 */ /* 0x000fe2000800063f */
[----:B--2---:R-:W2:Y:S01]  /*3f60*/  LDL.LU R231, [R1+0x4] ;  /* 0x0000040001e77983 */ /* 0x004ea20000300800 */
[----:B------:R-:W-:Y:S02]  /*3f70*/  UIMAD UR22, UR19, UR7, UR22 ;  /* 0x00000007131672a4 */ /* 0x000fe4000f8e0216 */
[----:B------:R-:W-:Y:S01]  /*3f80*/  UIMAD UR7, UR19, -0x40, UR10 ;  /* 0xffffffc0130778a4 */ /* 0x000fe2000f8e020a */
[----:B------:R-:W4:Y:S01]  /*3f90*/  LDL.64 R232, [R1+0x48] ;  /* 0x0000480001e87983 */ /* 0x000f220000100a00 */
[----:B------:R-:W-:Y:S03]  /*3fa0*/  UIADD3 UR22, UR25, UR22, URZ ;  /* 0x0000001619167290 */ /* 0x000fe6000fffe03f */
[----:B------:R-:W4:Y:S01]  /*3fb0*/  LDL R230, [R1+0x58] ;  /* 0x0000580001e67983 */ /* 0x000f220000100800 */
[----:B------:R-:W-:Y:S03]  /*3fc0*/  USHF.L.U64.HI UR22, UR24, 0x6, UR22 ;  /* 0x0000000618167899 */ /* 0x000fe60008010216 */
[----:B------:R-:W1:Y:S04]  /*3fd0*/  S2R R237, SR_TID.X ;  /* 0x0000000000ed7919 */ /* 0x000e680000002100 */
[----:B------:R-:W1:Y:S02]  /*3fe0*/  S2R R240, SR_TID.X ;  /* 0x0000000000f07919 */ /* 0x000e640000002100 */
[----:B-1----:R-:W-:Y:S04]  /*3ff0*/  SHF.R.S32.HI R237, RZ, 0x1f, R237 ;  /* 0x0000001fffed7819 */ /* 0x002fe800000114ed */
[----:B------:R-:W-:Y:S04]  /*4000*/  LEA.HI R237, R237, R240, RZ, 0x3 ;  /* 0x000000f0eded7211 */ /* 0x000fe800078f18ff */
[----:B------:R-:W-:Y:S02]  /*4010*/  SHF.R.S32.HI R237, RZ, 0x3, R237 ;  /* 0x00000003ffed7819 */ /* 0x000fe400000114ed */
[----:B-----5:R-:W-:Y:S04]  /*4020*/  IADD3 R3, P0, R238, UR6, RZ ;  /* 0x00000006ee037c10 */ /* 0x020fe8000ff1e0ff */
[----:B---3--:R-:W-:Y:S02]  /*4030*/  IADD3.X R204, R234, UR22, RZ, P0, !PT ;  /* 0x00000016eacc7c10 */ /* 0x008fe400087fe4ff */
[----:B------:R-:W-:Y:S02]  /*4040*/  LEA R226, P0, R3, c[0x0][0x160], 0x1 ;  /* 0x0000580003e27a11 */ /* 0x000fe400078008ff */
[----:B--2---:R-:W-:Y:S02]  /*4050*/  LOP3.LUT P3, RZ, R231, 0x2, RZ, 0xc0, !PT ;  /* 0x00000002e7ff7812 */ /* 0x004fe4000786c0ff */
[----:B------:R-:W-:Y:S01]  /*4060*/  LEA.HI.X R227, R3, c[0x0][0x164], R204, 0x1, P0 ;  /* 0x0000590003e37a11 */ /* 0x000fe200000f0ccc */
[----:B------:R-:W-:Y:S01]  /*4070*/  IMAD.U32 R3, RZ, RZ, UR21 ;  /* 0x00000015ff037e24 */ /* 0x000fe2000f8e00ff */
[----:B------:R-:W-:Y:S02]  /*4080*/  IADD3 R204, -R237, UR7, RZ ;  /* 0x00000007edcc7c10 */ /* 0x000fe4000fffe1ff */
[----:B------:R-:W-:Y:S01]  /*4090*/  LOP3.LUT R231, R231, 0xfffffff7, RZ, 0xc0, !PT ;  /* 0xfffffff7e7e77812 */ /* 0x000fe200078ec0ff */
[----:B----4-:R-:W-:Y:S01]  /*40a0*/  IMAD R3, R3, 0x4000, R229 ;  /* 0x0000400003037824 */ /* 0x010fe200078e02e5 */
[C---:B------:R-:W-:Y:S01]  /*40b0*/  ISETP.LT.OR P0, PT, R204.reuse, 0x1, P3 ;  /* 0x00000001cc00780c */ /* 0x040fe20001f01670 */
[----:B------:R-:W-:Y:S01]  /*40c0*/  IMAD.U32 R229, RZ, RZ, UR17 ;  /* 0x00000011ffe57e24 */ /* 0x000fe2000f8e00ff */
[----:B------:R-:W-:Y:S02]  /*40d0*/  @P1 LOP3.LUT R231, R231, 0x8, RZ, 0xfc, !PT ;  /* 0x00000008e7e71812 */ /* 0x000fe400078efcff */
[C---:B------:R-:W-:Y:S02]  /*40e0*/  ISETP.LT.OR P3, PT, R204.reuse, 0x21, P3 ;  /* 0x00000021cc00780c */ /* 0x040fe40001f61670 */
[----:B------:R-:W-:Y:S01]  /*40f0*/  LOP3.LUT P1, RZ, R231, 0x1, RZ, 0xc0, !PT ;  /* 0x00000001e7ff7812 */ /* 0x000fe2000782c0ff */
[----:B------:R1:W-:Y:S06]  /*4100*/  STL [R1+0x4], R231 ;  /* 0x000004e701007387 */ /* 0x0003ec0000100800 */
[----:B------:R-:W-:Y:S01]  /*4110*/  @!PT LDS RZ, [RZ] ;  /* 0x00000000fffff984 */ /* 0x000fe20000000800 */
[----:B------:R-:W-:Y:S01]  /*4120*/  @!PT LDS RZ, [RZ] ;  /* 0x00000000fffff984 */ /* 0x000fe20000000800 */
[----:B------:R-:W-:Y:S01]  /*4130*/  @!PT LDS RZ, [RZ] ;  /* 0x00000000fffff984 */ /* 0x000fe20000000800 */
[----:B------:R2:W-:Y:S01]  /*4140*/  LDGSTS.E.BYPASS.LTC128B.128 [R3], [R226.64], !P0 ;  /* 0x00000000e2037fae */ /* 0x0005e2000c101d4e */
[----:B------:R-:W-:Y:S11]  /*4150*/  ISETP.LT.OR P0, PT, R204, 0x1, P1 ;  /* 0x00000001cc00780c */ /* 0x000ff60000f01670 */
[----:B------:R-:W-:Y:S02]  /*4160*/  @!UPT UIADD3 URZ, URZ, URZ, URZ ;  /* 0x0000003f3f3ff290 */ /* 0x000fe4000fffe03f */
[----:B------:R2:W-:Y:S02]  /*4170*/  LDGSTS.E.BYPASS.LTC128B.128 [R3+0x2000], [R226.64+0x80], !P0 ;  /* 0x02000080e2037fae */ /* 0x0005e4000c101d4e */
[----:B--2---:R-:W-:Y:S05]  /*4180*/  IMAD.U32 R227, RZ, RZ, UR18 ;  /* 0x00000012ffe37e24 */ /* 0x004fea000f8e00ff */
[----:B------:R-:W-:Y:S04]  /*4190*/  IADD3 R227, P2, P0, R238, UR6, R227 ;  /* 0x00000006eee37c10 */ /* 0x000fe8000f85e0e3 */
[----:B------:R-:W-:Y:S02]  /*41a0*/  IADD3.X R229, R234, UR22, R229, P2, P0 ;  /* 0x00000016eae57c10 */ /* 0x000fe400097e04e5 */
[----:B------:R-:W-:Y:S02]  /*41b0*/  ISETP.LT.OR P2, PT, R204, 0x21, P1 ;  /* 0x00000021cc00780c */ /* 0x000fe40000f41670 */
[----:B------:R-:W-:Y:S02]  /*41c0*/  LEA R226, P0, R227, c[0x0][0x160], 0x1 ;  /* 0x00005800e3e27a11 */ /* 0x000fe400078008ff */
[----:B------:R-:W-:Y:S02]  /*41d0*/  LOP3.LUT P1, RZ, R231, 0x8, RZ, 0xc0, !PT ;  /* 0x00000008e7ff7812 */ /* 0x000fe4000782c0ff */
[----:B------:R-:W-:Y:S05]  /*41e0*/  LEA.HI.X R227, R227, c[0x0][0x164], R229, 0x1, P0 ;  /* 0x00005900e3e37a11 */ /* 0x000fea00000f0ce5 */
[----:B------:R2:W-:Y:S04]  /*41f0*/  LDGSTS.E.BYPASS.LTC128B.128 [R3+0x1000], [R226.64], !P3 ;  /* 0x01000000e2037fae */ /* 0x0005e8000d901d4e */
[----:B------:R2:W-:Y:S02]  /*4200*/  LDGSTS.E.BYPASS.LTC128B.128 [R3+0x3000], [R226.64+0x80], !P2 ;  /* 0x03000080e2037fae */ /* 0x0005e4000d101d4e */
[----:B--2---:R-:W-:Y:S05]  /*4210*/  IMAD.U32 R3, RZ, RZ, UR16 ;  /* 0x00000010ff037e24 */ /* 0x004fea000f8e00ff */
[----:B------:R-:W-:Y:S04]  /*4220*/  @!P4 LEA R3, R3, 0x40, 0x6 ;  /* 0x000000400303c811 */ /* 0x000fe800078e30ff */
[C---:B------:R-:W-:Y:S04]  /*4230*/  @!P4 IADD3 R204, P0, R3.reuse, R232, RZ ;  /* 0x000000e803ccc210 */ /* 0x040fe80007f1e0ff */
[----:B------:R-:W-:Y:S02]  /*4240*/  @!P4 LEA.HI.X.SX32 R3, R3, R230, 0x1, P0 ;  /* 0x000000e60303c211 */ /* 0x000fe400000f0eff */
[----:B------:R-:W2:Y:S01]  /*4250*/  S2R R230, SR_TID.X ;  /* 0x0000000000e67919 */ /* 0x000ea20000002100 */
[C---:B------:R-:W-:Y:S04]  /*4260*/  @!P4 LEA R226, P0, R204.reuse, c[0x0][0x258], 0x2 ;  /* 0x00009600cce2ca11 */ /* 0x040fe800078010ff */
[----:B------:R-:W-:Y:S01]  /*4270*/  @!P4 LEA.HI.X R227, R204, c[0x0][0x25c], R3, 0x2, P0 ;  /* 0x00009700cce3ca11 */ /* 0x000fe200000f1403 */
[----:B------:R-:W-:Y:S02]  /*4280*/  IMAD.U32 R3, RZ, RZ, UR21 ;  /* 0x00000015ff037e24 */ /* 0x000fe4000f8e00ff */
[----:B--2---:R-:W-:Y:S04]  /*4290*/  IMAD.SHL.U32 R230, R230, 0x4, RZ ;  /* 0x00000004e6e67824 */ /* 0x004fe800078e00ff */
[----:B------:R-:W-:Y:S04]  /*42a0*/  @!P4 IMAD R3, R3, 0x40, R230 ;  /* 0x000000400303c824 */ /* 0x000fe800078e02e6 */
[----:B------:R-:W-:Y:S05]  /*42b0*/  @!P4 IMAD.SHL.U32 R3, R3, 0x4, RZ ;  /* 0x000000040303c824 */ /* 0x000fea00078e00ff */
[----:B------:R1:W-:Y:S02]  /*42c0*/  @!P4 LDGSTS.E.BYPASS.LTC128B.128 [R3+0x20080], [R226.64] ;  /* 0x20080000e203cfae */ /* 0x0003e4000b901d4e */
.L_x_1591:
        /* <DEDUP_REMOVED lines=95> */
[C---:B------:R-:W-:Y:S01]  /*48c0*/  ISETP.LT.OR P0, PT, R200.reuse, 0x2, P0 ;  /* 0x00000002c800780c */ /* 0x040fe20000701670 */
[----:B------:R-:W-:Y:S03]  /*48d0*/  FFMA.FTZ R223, R3, c[0x0][0x29c], -R223 ;  /* 0x0000a70003df7a23 */ /* 0x000fe600000108df */
[----:B------:R-:W-:Y:S02]  /*48e0*/  FSEL R7, R7, -INF , !P0 ;  /* 0xff80000007077808 */ /* 0x000fe40004000000 */
[----:B------:R-:W-:Y:S01]  /*48f0*/  PLOP3.LUT P0, PT, PT, PT, UP4, 0x80, 0x0 ;  /* 0x000000000000781c */ /* 0x000fe20003f0f048 */
[----:B------:R-:W-:Y:S02]  /*4900*/  MUFU.EX2 R223, R223 ;  /* 0x000000df00df7308 */ /* 0x000fe40000000800 */
        /* <DEDUP_REMOVED lines=33> */
[C---:B------:R-:W-:Y:S03]  /*4b20*/  ISETP.GT.AND P0, PT, R208.reuse, 0x1, P0 ;  /* 0x00000001d000780c */ /* 0x040fe60000704270 */
[----:B------:R-:W-:Y:S01]  /*4b30*/  HMMA.16816.F32 R48, R48, R182, RZ ;  /* 0x000000b63030723c */ /* 0x000fe200000018ff */
[----:B------:R-:W-:Y:S01]  /*4b40*/  LDSM.16.M88.4 R180, [R202+0x1b080] ;  /* 0x01b08000cab4783b */ /* 0x000fe20000000200 */
[----:B------:R-:W-:Y:S01]  /*4b50*/  ISETP.LT.OR P0, PT, R205, 0x2, P0 ;  /* 0x00000002cd00780c */ /* 0x000fe20000701670 */
[----:B------:R-:W-:Y:S03]  /*4b60*/  MUFU.EX2 R222, R222 ;  /* 0x000000de00de7308 */ /* 0x000fe60000000800 */
[----:B------:R-:W-:Y:S02]  /*4b70*/  FSEL R3, R5, -INF , !P0 ;  /* 0xff80000005037808 */ /* 0x000fe40004000000 */
[-C--:B------:R-:W-:Y:S01]  /*4b80*/  HMMA.16816.F32 R8, R184, R188.reuse, R8 ;  /* 0x000000bcb808723c */ /* 0x080fe20000001808 */
[----:B------:R-:W-:Y:S04]  /*4b90*/  PLOP3.LUT P0, PT, PT, PT, UP4, 0x80, 0x0 ;  /* 0x000000000000781c */ /* 0x000fe80003f0f048 */
[----:B------:R-:W-:Y:S03]  /*4ba0*/  ISETP.GT.AND P0, PT, R208, RZ, P0 ;  /* 0x000000ffd000720c */ /* 0x000fe60000704270 */
[C---:B------:R-:W-:Y:S04]  /*4bb0*/  HMMA.16816.F32 R12, R192.reuse, R188, R12 ;  /* 0x000000bcc00c723c */ /* 0x040fe8000000180c */
[C---:B------:R-:W-:Y:S04]  /*4bc0*/  ISETP.LT.OR P0, PT, R205.reuse, 0x1, P0 ;  /* 0x00000001cd00780c */ /* 0x040fe80000701670 */
[-C--:B------:R-:W-:Y:S04]  /*4bd0*/  HMMA.16816.F32 R24, R192, R190.reuse, R24 ;  /* 0x000000bec018723c */ /* 0x080fe80000001818 */
[----:B------:R-:W-:Y:S02]  /*4be0*/  FSEL R200, R4, -INF , !P0 ;  /* 0xff80000004c87808 */ /* 0x000fe40004000000 */
[----:B------:R-:W-:Y:S02]  /*4bf0*/  PLOP3.LUT P0, PT, PT, PT, UP4, 0x80, 0x0 ;  /* 0x000000000000781c */ /* 0x000fe40003f0f048 */
[C---:B------:R-:W-:Y:S01]  /*4c00*/  HMMA.16816.F32 R28, R184.reuse, R190, R28 ;  /* 0x000000beb81c723c */ /* 0x040fe2000000181c */
[----:B------:R-:W-:Y:S03]  /*4c10*/  MUFU.EX2 R190, R246 ;  /* 0x000000f600be7308 */ /* 0x000fe60000000800 */
[----:B------:R-:W-:Y:S04]  /*4c20*/  ISETP.GT.AND P0, PT, R208, 0x20, P0 ;  /* 0x00000020d000780c */ /* 0x000fe80000704270 */
[-C--:B------:R-:W-:Y:S03]  /*4c30*/  HMMA.16816.F32 R36, R184, R196.reuse, R36 ;  /* 0x000000c4b824723c */ /* 0x080fe60000001824 */
[C---:B------:R-:W-:Y:S04]  /*4c40*/  ISETP.LT.OR P0, PT, R205.reuse, 0x21, P0 ;  /* 0x00000021cd00780c */ /* 0x040fe80000701670 */
[----:B------:R-:W-:Y:S01]  /*4c50*/  FSEL R204, R16, -INF , !P0 ;  /* 0xff80000010cc7808 */ /* 0x000fe20004000000 */
[C---:B------:R-:W-:Y:S01]  /*4c60*/  HMMA.16816.F32 R40, R192.reuse, R196, R40 ;  /* 0x000000c4c028723c */ /* 0x040fe20000001828 */
[----:B------:R-:W-:Y:S01]  /*4c70*/  PLOP3.LUT P0, PT, PT, PT, UP4, 0x80, 0x0 ;  /* 0x000000000000781c */ /* 0x000fe20003f0f048 */
[----:B------:R-:W-:Y:S03]  /*4c80*/  MUFU.EX2 R196, R233 ;  /* 0x000000e900c47308 */ /* 0x000fe60000000800 */
[C---:B------:R-:W-:Y:S03]  /*4c90*/  ISETP.GT.AND P0, PT, R208.reuse, 0x21, P0 ;  /* 0x00000021d000780c */ /* 0x040fe60000704270 */
[-C--:B------:R-:W-:Y:S03]  /*4ca0*/  HMMA.16816.F32 R44, R192, R198.reuse, R44 ;  /* 0x000000c6c02c723c */ /* 0x080fe6000000182c */
[----:B------:R-:W-:Y:S01]  /*4cb0*/  ISETP.LT.OR P0, PT, R205, 0x22, P0 ;  /* 0x00000022cd00780c */ /* 0x000fe20000701670 */
[----:B------:R-:W-:Y:S03]  /*4cc0*/  MUFU.EX2 R193, R245 ;  /* 0x000000f500c17308 */ /* 0x000fe60000000800 */
[----:B------:R-:W-:Y:S01]  /*4cd0*/  FSEL R226, R17, -INF , !P0 ;  /* 0xff80000011e27808 */ /* 0x000fe20004000000 */
[----:B------:R-:W-:Y:S01]  /*4ce0*/  HMMA.16816.F32 R48, R184, R198, R48 ;  /* 0x000000c6b830723c */ /* 0x000fe20000001830 */
[----:B------:R-:W-:Y:S01]  /*4cf0*/  PLOP3.LUT P0, PT, PT, PT, UP4, 0x80, 0x0 ;  /* 0x000000000000781c */ /* 0x000fe20003f0f048 */
[----:B------:R-:W-:Y:S03]  /*4d00*/  LDSM.16.M88.4 R16, [R212+0x8080] ;  /* 0x00808000d410783b */ /* 0x000fe60000000200 */
[----:B------:R-:W-:Y:S01]  /*4d10*/  ISETP.GT.AND P0, PT, R208, 0x40, P0 ;  /* 0x00000040d000780c */ /* 0x000fe20000704270 */
[----:B------:R-:W-:Y:S03]  /*4d20*/  MUFU.EX2 R186, R242 ;  /* 0x000000f200ba7308 */ /* 0x000fe60000000800 */
[C---:B------:R-:W-:Y:S04]  /*4d30*/  ISETP.LT.OR P0, PT, R205.reuse, 0x41, P0 ;  /* 0x00000041cd00780c */ /* 0x040fe80000701670 */
[----:B------:R-:W-:Y:S02]  /*4d40*/  FSEL R227, R20, -INF , !P0 ;  /* 0xff80000014e37808 */ /* 0x000fe40004000000 */
[----:B------:R-:W-:Y:S01]  /*4d50*/  PLOP3.LUT P0, PT, PT, PT, UP4, 0x80, 0x0 ;  /* 0x000000000000781c */ /* 0x000fe20003f0f048 */
[----:B------:R-:W-:Y:S03]  /*4d60*/  MUFU.EX2 R195, R244 ;  /* 0x000000f400c37308 */ /* 0x000fe60000000800 */
[C---:B------:R-:W-:Y:S04]  /*4d70*/  ISETP.GT.AND P0, PT, R208.reuse, 0x41, P0 ;  /* 0x00000041d000780c */ /* 0x040fe80000704270 */
[----:B------:R-:W-:Y:S03]  /*4d80*/  ISETP.LT.OR P0, PT, R205, 0x42, P0 ;  /* 0x00000042cd00780c */ /* 0x000fe60000701670 */
[----:B------:R-:W-:Y:S01]  /*4d90*/  MUFU.EX2 R184, R247 ;  /* 0x000000f700b87308 */ /* 0x000fe20000000800 */
[----:B------:R-:W-:Y:S02]  /*4da0*/  FSEL R229, R21, -INF , !P0 ;  /* 0xff80000015e57808 */ /* 0x000fe40004000000 */
[----:B------:R-:W-:Y:S01]  /*4db0*/  PLOP3.LUT P0, PT, PT, PT, UP4, 0x80, 0x0 ;  /* 0x000000000000781c */ /* 0x000fe20003f0f048 */
[----:B------:R-:W-:Y:S03]  /*4dc0*/  LDSM.16.M88.4 R20, [R202+0x19080] ;  /* 0x01908000ca14783b */ /* 0x000fe60000000200 */
[----:B------:R-:W-:Y:S03]  /*4dd0*/  ISETP.GT.AND P0, PT, R208, 0x60, P0 ;  /* 0x00000060d000780c */ /* 0x000fe60000704270 */
[----:B------:R-:W-:Y:S01]  /*4de0*/  MUFU.EX2 R185, R251 ;  /* 0x000000fb00b97308 */ /* 0x000fe20000000800 */
[C---:B------:R-:W-:Y:S04]  /*4df0*/  ISETP.LT.OR P0, PT, R205.reuse, 0x61, P0 ;  /* 0x00000061cd00780c */ /* 0x040fe80000701670 */
[----:B------:R-:W-:Y:S02]  /*4e00*/  FSEL R230, R32, -INF , !P0 ;  /* 0xff80000020e67808 */ /* 0x000fe40004000000 */
[----:B------:R-:W-:Y:S03]  /*4e10*/  PLOP3.LUT P0, PT, PT, PT, UP4, 0x80, 0x0 ;  /* 0x000000000000781c */ /* 0x000fe60003f0f048 */
[----:B------:R-:W-:Y:S01]  /*4e20*/  MUFU.EX2 R199, R231 ;  /* 0x000000e700c77308 */ /* 0x000fe20000000800 */
[----:B------:R-:W-:Y:S01]  /*4e30*/  ISETP.GT.AND P0, PT, R208, 0x61, P0 ;  /* 0x00000061d000780c */ /* 0x000fe20000704270 */
[----:B------:R-:W-:Y:S02]  /*4e40*/  IMAD.MOV.U32 R208, RZ, RZ, R6 ;  /* 0x000000ffffd07224 */ /* 0x000fe400078e0006 */
[----:B------:R-:W1:Y:S01]  /*4e50*/  LDSM.16.M88.4 R4, [R202+0x18080] ;  /* 0x01808000ca04783b */ /* 0x000e620000000200 */
[----:B------:R-:W-:Y:S04]  /*4e60*/  ISETP.LT.OR P0, PT, R205, 0x62, P0 ;  /* 0x00000062cd00780c */ /* 0x000fe80000701670 */
[----:B------:R-:W-:Y:S01]  /*4e70*/  FSEL R205, R33, -INF , !P0 ;  /* 0xff80000021cd7808 */ /* 0x000fe20004000000 */
[----:B------:R-:W-:Y:S01]  /*4e80*/  MUFU.EX2 R194, R252 ;  /* 0x000000fc00c27308 */ /* 0x000fe20000000800 */
[----:B------:R-:W-:Y:S01]  /*4e90*/  PLOP3.LUT P0, PT, PT, PT, UP0, 0x80, 0x0 ;  /* 0x000000000000781c */ /* 0x000fe20003f0f008 */
[----:B------:R-:W2:Y:S08]  /*4ea0*/  LDSM.16.M88.4 R32, [R212+0xa080] ;  /* 0x00a08000d420783b */ /* 0x000eb00000000200 */
        /* <DEDUP_REMOVED lines=38> */
[--C-:B-1----:R-:W-:Y:S02]  /*5110*/  FFMA.FTZ R0, R204, c[0x0][0x29c], -R225.reuse ;  /* 0x0000a700cc007a23 */ /* 0x102fe400000108e1 */
[----:B------:R-:W-:Y:S02]  /*5120*/  IMAD.SHL.U32 R204, R213, 0x2, RZ ;  /* 0x00000002d5cc7824 */ /* 0x000fe400078e00ff */
        /* <DEDUP_REMOVED lines=125> */
[----:B------:R-:W-:Y:S01]  /*5900*/  STS [R236+0x21880], R3 ;  /* 0x02188003ec007388 */ /* 0x000fe20000000800 */
        /* <DEDUP_REMOVED lines=23> */
[----:B------:R3:W-:Y:S01]  /*5a80*/  STS [R236+0x23480], R4 ;  /* 0x02348004ec007388 */ /* 0x0007e20000000800 */
[----:B-1----:R-:W-:Y:S01]  /*5a90*/  F2FP.PACK_AB R2, R30, R31 ;  /* 0x0000001f1e02723e */ /* 0x002fe200000000ff */
[----:B------:R-:W-:Y:S01]  /*5aa0*/  FMUL.FTZ R40, R199, R40 ;  /* 0x00000028c7287220 */ /* 0x000fe20000410000 */
[----:B------:R-:W-:Y:S01]  /*5ab0*/  F2FP.PACK_AB R23, R23, R50 ;  /* 0x000000321717723e */ /* 0x000fe200000000ff */
[----:B------:R-:W-:Y:S02]  /*5ac0*/  FMUL.FTZ R10, R194, R41 ;  /* 0x00000029c20a7220 */ /* 0x000fe40000410000 */
[----:B------:R1:W-:Y:S01]  /*5ad0*/  STS [R236+0x23880], R2 ;  /* 0x02388002ec007388 */ /* 0x0003e20000000800 */
[--C-:B------:R-:W-:Y:S02]  /*5ae0*/  FADD.FTZ R47, R47, -R0.reuse ;  /* 0x800000002f2f7221 */ /* 0x100fe40000010000 */
[----:B------:R-:W-:Y:S01]  /*5af0*/  FMUL.FTZ R42, R31, R42 ;  /* 0x0000002a1f2a7220 */ /* 0x000fe20000410000 */
[----:B------:R4:W-:Y:S01]  /*5b00*/  STS [R235+0x3000], R5 ;  /* 0x00300005eb007388 */ /* 0x0009e20000000800 */
[----:B------:R-:W-:Y:S01]  /*5b10*/  FADD.FTZ R46, R46, -R0 ;  /* 0x800000002e2e7221 */ /* 0x000fe20000010000 */
[----:B------:R-:W-:Y:S01]  /*5b20*/  F2FP.PACK_AB R10, R10, R40 ;  /* 0x000000280a0a723e */ /* 0x000fe200000000ff */
[----:B------:R-:W-:Y:S02]  /*5b30*/  FMUL.FTZ R44, R187, R44 ;  /* 0x0000002cbb2c7220 */ /* 0x000fe40000410000 */
[----:B------:R-:W-:Y:S02]  /*5b40*/  FMUL.FTZ R11, R223, R45 ;  /* 0x0000002ddf0b7220 */ /* 0x000fe40000410000 */
[----:B--2---:R-:W-:Y:S02]  /*5b50*/  FMUL.FTZ R46, R13, R46 ;  /* 0x0000002e0d2e7220 */ /* 0x004fe40000410000 */
[----:B------:R-:W-:Y:S01]  /*5b60*/  FMUL.FTZ R3, R224, R47 ;  /* 0x0000002fe0037220 */ /* 0x000fe20000410000 */
[----:B------:R-:W-:Y:S01]  /*5b70*/  F2FP.PACK_AB R11, R11, R44 ;  /* 0x0000002c0b0b723e */ /* 0x000fe200000000ff */
[----:B------:R-:W-:Y:S03]  /*5b80*/  IMAD.U32 R0, RZ, RZ, UR4 ;  /* 0x00000004ff007e24 */ /* 0x000fe6000f8e00ff */
[----:B------:R-:W-:Y:S01]  /*5b90*/  F2FP.PACK_AB R3, R3, R46 ;  /* 0x0000002e0303723e */ /* 0x000fe200000000ff */
[----:B---3--:R-:W-:Y:S02]  /*5ba0*/  FMUL.FTZ R4, R30, R43 ;  /* 0x0000002b1e047220 */ /* 0x008fe40000410000 */
[----:B------:R-:W-:Y:S03]  /*5bb0*/  IMAD R0, R0, 0x2000, R216 ;  /* 0x0000200000007824 */ /* 0x000fe600078e02d8 */
[----:B------:R-:W-:Y:S02]  /*5bc0*/  F2FP.PACK_AB R4, R4, R42 ;  /* 0x0000002a0404723e */ /* 0x000fe400000000ff */
        /* <DEDUP_REMOVED lines=124> */
[----:B-12-4-:R-:W2:Y:S01]  /*6390*/  LDL R226, [R1+0x38] ;  /* 0x0000380001e27983 */ /* 0x016ea20000100800 */
[----:B------:R-:W-:Y:S01]  /*63a0*/  ULDC.64 UR6, c[0x0][0x208] ;  /* 0x0000820000067ab9 */ /* 0x000fe20000000a00 */
[----:B------:R-:W-:Y:S01]  /*63b0*/  IMAD.U32 R4, RZ, RZ, UR13 ;  /* 0x0000000dff047e24 */ /* 0x000fe2000f8e00ff */
[----:B------:R-:W-:Y:S01]  /*63c0*/  USHF.R.S32.HI UR23, URZ, 0x1f, UR22 ;  /* 0x0000001f3f177899 */ /* 0x000fe20008011416 */
[----:B------:R-:W3:Y:S01]  /*63d0*/  LDL.64 R242, [R1+0x20] ;  /* 0x0000200001f27983 */ /* 0x000ee20000100a00 */
[----:B------:R-:W-:Y:S01]  /*63e0*/  IMAD.U32 R7, RZ, RZ, UR12 ;  /* 0x0000000cff077e24 */ /* 0x000fe2000f8e00ff */
[----:B------:R-:W-:Y:S02]  /*63f0*/  UIMAD.WIDE.U32 UR24, UR22, UR6, URZ ;  /* 0x00000006161872a5 */ /* 0x000fe4000f8e003f */
[----:B------:R-:W4:Y:S01]  /*6400*/  LDL.64 R244, [R1+0x40] ;  /* 0x0000400001f47983 */ /* 0x000f220000100a00 */
[----:B------:R-:W-:Y:S02]  /*6410*/  UIMAD UR23, UR23, UR6, URZ ;  /* 0x00000006171772a4 */ /* 0x000fe4000f8e023f */
[----:B------:R-:W-:Y:S01]  /*6420*/  USHF.L.U32 UR6, UR24, 0x6, URZ ;  /* 0x0000000618067899 */ /* 0x000fe2000800063f */
[----:B------:R-:W5:Y:S01]  /*6430*/  LDL.64 R230, [R1+0x18] ;  /* 0x0000180001e67983 */ /* 0x000f620000100a00 */
[----:B------:R-:W-:Y:S02]  /*6440*/  UIMAD UR23, UR22, UR7, UR23 ;  /* 0x00000007161772a4 */ /* 0x000fe4000f8e0217 */
[----:B------:R-:W-:Y:S01]  /*6450*/  USHF.L.U32 UR22, UR22, 0x6, URZ ;  /* 0x0000000616167899 */ /* 0x000fe2000800063f */
[----:B------:R-:W4:Y:S01]  /*6460*/  LDL R229, [R1+0x3c] ;  /* 0x00003c0001e57983 */ /* 0x000f220000100800 */
[----:B------:R-:W-:Y:S04]  /*6470*/  UIADD3 UR23, UR25, UR23, URZ ;  /* 0x0000001719177290 */ /* 0x000fe8000fffe03f */
[----:B------:R-:W-:Y:S01]  /*6480*/  USHF.L.U64.HI UR23, UR24, 0x6, UR23 ;  /* 0x0000000618177899 */ /* 0x000fe20008010217 */
[----:B------:R-:W-:Y:S01]  /*6490*/  IMAD.U32 R5, RZ, RZ, UR22 ;  /* 0x00000016ff057e24 */ /* 0x000fe2000f8e00ff */
[----:B---3--:R-:W-:Y:S01]  /*64a0*/  IADD3 R4, P2, P0, R242, UR6, R4 ;  /* 0x00000006f2047c10 */ /* 0x008fe2000f85e004 */
[----:B--2---:R-:W-:Y:S02]  /*64b0*/  IMAD.MOV.U32 R227, RZ, RZ, R226 ;  /* 0x000000ffffe37224 */ /* 0x004fe400078e00e2 */
[----:B------:R-:W2:Y:S01]  /*64c0*/  LDL R226, [R1+0x60] ;  /* 0x0000600001e27983 */ /* 0x000ea20000100800 */
[----:B-----5:R-:W-:Y:S02]  /*64d0*/  IADD3.X R7, R231, UR23, R7, P2, P0 ;  /* 0x00000017e7077c10 */ /* 0x020fe400097e0407 */
[----:B----4-:R-:W-:Y:S04]  /*64e0*/  IADD3 R3, P0, R244, UR22, RZ ;  /* 0x00000016f4037c10 */ /* 0x010fe8000ff1e0ff */
[----:B------:R-:W-:Y:S02]  /*64f0*/  LEA.HI.X.SX32 R5, R5, R229, 0x1, P0 ;  /* 0x000000e505057211 */ /* 0x000fe400000f0eff */
[C---:B------:R-:W-:Y:S04]  /*6500*/  LEA R10, P0, R3.reuse, c[0x0][0x280], 0x2 ;  /* 0x0000a000030a7a11 */ /* 0x040fe800078010ff */
[----:B------:R-:W-:Y:S02]  /*6510*/  LEA.HI.X R11, R3, c[0x0][0x284], R5, 0x2, P0 ;  /* 0x0000a100030b7a11 */ /* 0x000fe400000f1405 */
[----:B------:R-:W-:Y:S04]  /*6520*/  IADD3 R3, P0, R242, UR6, RZ ;  /* 0x00000006f2037c10 */ /* 0x000fe8000ff1e0ff */
[----:B------:R-:W-:Y:S02]  /*6530*/  IADD3.X R5, R231, UR23, RZ, P0, !PT ;  /* 0x00000017e7057c10 */ /* 0x000fe400087fe4ff */
[C---:B------:R-:W-:Y:S04]  /*6540*/  LEA R8, P0, R3.reuse, c[0x0][0x1f0], 0x1 ;  /* 0x00007c0003087a11 */ /* 0x040fe800078008ff */
[----:B------:R-:W-:Y:S01]  /*6550*/  LEA.HI.X R9, R3, c[0x0][0x1f4], R5, 0x1, P0 ;  /* 0x00007d0003097a11 */ /* 0x000fe200000f0c05 */
[----:B------:R-:W-:Y:S01]  /*6560*/  IMAD.U32 R3, RZ, RZ, UR20 ;  /* 0x00000014ff037e24 */ /* 0x000fe2000f8e00ff */
[C---:B------:R-:W-:Y:S04]  /*6570*/  LEA R6, P0, R4.reuse, c[0x0][0x1f0], 0x1 ;  /* 0x00007c0004067a11 */ /* 0x040fe800078008ff */
[----:B------:R-:W-:Y:S01]  /*6580*/  LEA.HI.X R7, R4, c[0x0][0x1f4], R7, 0x1, P0 ;  /* 0x00007d0004077a11 */ /* 0x000fe200000f0c07 */
[----:B------:R-:W-:Y:S05]  /*6590*/  IMAD.U32 R4, RZ, RZ, UR22 ;  /* 0x00000016ff047e24 */ /* 0x000fea000f8e00ff */
[----:B------:R-:W-:Y:S04]  /*65a0*/  IADD3 R4, -R227, UR10, -R4 ;  /* 0x0000000ae3047c10 */ /* 0x000fe8000fffe904 */
[C---:B------:R-:W-:Y:S01]  /*65b0*/  ISETP.LT.OR P0, PT, R4.reuse, 0x1, !P5 ;  /* 0x000000010400780c */ /* 0x040fe20006f01670 */
[----:B--2---:R-:W-:Y:S02]  /*65c0*/  IMAD R3, R3, 0x4000, R226 ;  /* 0x0000400003037824 */ /* 0x004fe400078e02e2 */
[----:B------:R-:W1:Y:S10]  /*65d0*/  S2R R226, SR_TID.X ;  /* 0x0000000000e27919 */ /* 0x000e740000002100 */
[----:B------:R-:W-:Y:S01]  /*65e0*/  @!PT LDS RZ, [RZ] ;  /* 0x00000000fffff984 */ /* 0x000fe20000000800 */
[----:B------:R-:W-:Y:S01]  /*65f0*/  @!PT LDS RZ, [RZ] ;  /* 0x00000000fffff984 */ /* 0x000fe20000000800 */
[----:B------:R-:W-:Y:S01]  /*6600*/  @!PT LDS RZ, [RZ] ;  /* 0x00000000fffff984 */ /* 0x000fe20000000800 */
[----:B------:R2:W-:Y:S01]  /*6610*/  LDGSTS.E.BYPASS.LTC128B.128 [R3], [R8.64], !P0 ;  /* 0x0000000008037fae */ /* 0x0005e2000c101d4e */
[C---:B------:R-:W-:Y:S11]  /*6620*/  ISETP.LT.OR P0, PT, R4.reuse, 0x1, !P6 ;  /* 0x000000010400780c */ /* 0x040ff60007701670 */
[----:B------:R-:W-:Y:S02]  /*6630*/  @!UPT UIADD3 URZ, URZ, URZ, URZ ;  /* 0x0000003f3f3ff290 */ /* 0x000fe4000fffe03f */
[----:B------:R2:W-:Y:S01]  /*6640*/  LDGSTS.E.BYPASS.LTC128B.128 [R3+0x2000], [R8.64+0x80], !P0 ;  /* 0x0200008008037fae */ /* 0x0005e2000c101d4e */
[----:B------:R-:W-:Y:S01]  /*6650*/  ISETP.LT.OR P0, PT, R4, 0x21, !P5 ;  /* 0x000000210400780c */ /* 0x000fe20006f01670 */
[----:B-1----:R-:W-:Y:S11]  /*6660*/  IMAD.SHL.U32 R226, R226, 0x4, RZ ;  /* 0x00000004e2e27824 */ /* 0x002ff600078e00ff */
[----:B------:R-:W-:Y:S01]  /*6670*/  @!UPT UIADD3 URZ, URZ, URZ, URZ ;  /* 0x0000003f3f3ff290 */ /* 0x000fe2000fffe03f */
[----:B------:R2:W-:Y:S01]  /*6680*/  LDGSTS.E.BYPASS.LTC128B.128 [R3+0x1000], [R6.64], !P0 ;  /* 0x0100000006037fae */ /* 0x0005e2000c101d4e */
[----:B------:R-:W-:Y:S11]  /*6690*/  ISETP.LT.OR P0, PT, R4, 0x21, !P6 ;  /* 0x000000210400780c */ /* 0x000ff60007701670 */
[----:B------:R-:W-:Y:S02]  /*66a0*/  @!UPT UIADD3 URZ, URZ, URZ, URZ ;  /* 0x0000003f3f3ff290 */ /* 0x000fe4000fffe03f */
[----:B------:R2:W-:Y:S02]  /*66b0*/  LDGSTS.E.BYPASS.LTC128B.128 [R3+0x3000], [R6.64+0x80], !P0 ;  /* 0x0300008006037fae */ /* 0x0005e4000c101d4e */
[----:B--2---:R-:W-:Y:S04]  /*66c0*/  IMAD.U32 R3, RZ, RZ, UR20 ;  /* 0x00000014ff037e24 */ /* 0x004fe8000f8e00ff */
[----:B------:R-:W-:Y:S04]  /*66d0*/  @!P4 IMAD R3, R3, 0x40, R226 ;  /* 0x000000400303c824 */ /* 0x000fe800078e02e2 */
[----:B------:R-:W-:Y:S05]  /*66e0*/  @!P4 IMAD.SHL.U32 R3, R3, 0x4, RZ ;  /* 0x000000040303c824 */ /* 0x000fea00078e00ff */
[----:B------:R1:W-:Y:S02]  /*66f0*/  @!P4 LDGSTS.E.BYPASS.LTC128B.128 [R3+0x20280], [R10.64] ;  /* 0x202800000a03cfae */ /* 0x0003e4000b901d4e */
.L_x_1592:
[----:B-12-4-:R-:W2:Y:S01]  /*6700*/  LDL.64 R6, [R1+0x50] ;  /* 0x0000500001067983 */ /* 0x016ea20000100a00 */
[----:B------:R-:W-:Y:S02]  /*6710*/  USHF.L.U32 UR16, UR16, 0xd, URZ ;  /* 0x0000000d10107899 */ /* 0x000fe4000800063f */
[----:B------:R-:W-:Y:S02]  /*6720*/  UISETP.GE.AND UP0, UPT, UR19, UR9, UPT ;  /* 0x000000091300728c */ /* 0x000fe4000bf06270 */
[----:B------:R-:W3:Y:S01]  /*6730*/  LDL R5, [R1+0x5c] ;  /* 0x00005c0001057983 */ /* 0x000ee20000100800 */
[----:B------:R-:W-:Y:S01]  /*6740*/  UIADD3 UR22, UR4, 0x1, URZ ;  /* 0x0000000104167890 */ /* 0x000fe2000fffe03f */
[----:B------:R-:W-:Y:S01]  /*6750*/  IMAD.U32 R4, RZ, RZ, UR16 ;  /* 0x00000010ff047e24 */ /* 0x000fe2000f8e00ff */
[----:B------:R-:W-:Y:S02]  /*6760*/  UISETP.GE.AND UP3, UPT, UR4, 0x1, UPT ;  /* 0x000000010400788c */ /* 0x000fe4000bf66270 */
[----:B------:R-:W-:Y:S01]  /*6770*/  LDSM.16.MT88.4 R184, [R0+0x1080] ;  /* 0x0010800000b8783b */ /* 0x000fe20000004200 */
[----:B------:R-:W-:Y:S02]  /*6780*/  UIADD3 UR7, UR21, 0x1, URZ ;  /* 0x0000000115077890 */ /* 0x000fe4000fffe03f */
[----:B------:R-:W-:Y:S02]  /*6790*/  UISETP.GE.AND UP2, UPT, UR21, 0x1, UPT ;  /* 0x000000011500788c */ /* 0x000fe4000bf46270 */
[----:B------:R-:W0:Y:S01]  /*67a0*/  LDGDEPBAR ;  /* 0x00000000000079af */ /* 0x000e220000000000 */
[----:B------:R-:W-:Y:S02]  /*67b0*/  UIADD3 UR6, UR20, 0x1, URZ ;  /* 0x0000000114067890 */ /* 0x000fe4000fffe03f */
[----:B------:R-:W-:Y:S02]  /*67c0*/  UISETP.GE.AND UP1, UPT, UR20, 0x1, UPT ;  /* 0x000000011400788c */ /* 0x000fe4000bf26270 */
[----:B------:R-:W-:Y:S02]  /*67d0*/  USEL UR4, UR22, URZ, !UP3 ;  /* 0x0000003f16047287 */ /* 0x000fe4000d800000 */
[----:B------:R-:W-:Y:S02]  /*67e0*/  USEL UR21, UR7, URZ, !UP2 ;  /* 0x0000003f07157287 */ /* 0x000fe4000d000000 */
[----:B------:R-:W-:Y:S01]  /*67f0*/  USEL UR20, UR6, URZ, !UP1 ;  /* 0x0000003f06147287 */ /* 0x000fe2000c800000 */
[----:B--2---:R-:W-:Y:S01]  /*6800*/  IADD3 R3, P0, R6, UR16, RZ ;  /* 0x0000001006037c10 */ /* 0x004fe2000ff1e0ff */
[----:B------:R-:W-:Y:S03]  /*6810*/  UMOV UR16, UR19 ;  /* 0x0000001300107c82 */ /* 0x000fe60008000000 */
[----:B---3--:R-:W-:Y:S02]  /*6820*/  LEA.HI.X.SX32 R4, R4, R5, 0x1, P0 ;  /* 0x0000000504047211 */ /* 0x008fe400000f0eff */
[C---:B------:R-:W-:Y:S04]  /*6830*/  LEA R222, P0, R3.reuse, c[0x0][0x220], 0x2 ;  /* 0x0000880003de7a11 */ /* 0x040fe800078010ff */
[----:B------:R-:W-:Y:S01]  /*6840*/  LEA.HI.X R223, R3, c[0x0][0x224], R4, 0x2, P0 ;  /* 0x0000890003df7a11 */ /* 0x000fe200000f1404 */
[----:B------:R-:W-:Y:S01]  /*6850*/  IMAD.IADD R3, R204, 0x1, R215 ;  /* 0x00000001cc037824 */ /* 0x000fe200078e02d7 */
[-C--:B------:R-:W-:Y:S01]  /*6860*/  HMMA.16816.F32 R4, R36, R16.reuse, RZ ;  /* 0x000000102404723c */ /* 0x080fe200000018ff */
[----:B------:R-:W-:Y:S02]  /*6870*/  PLOP3.LUT P0, PT, PT, PT, UP0, 0x80, 0x0 ;  /* 0x000000000000781c */ /* 0x000fe40003f0f008 */
[----:B------:R-:W-:Y:S01]  /*6880*/  IMAD.IADD R192, R208, 0x1, R3 ;  /* 0x00000001d0c07824 */ /* 0x000fe200078e0203 */
[----:B------:R-:W1:Y:S04]  /*6890*/  LDSM.16.M88.4 R180, [R3+0x24480] ;  /* 0x0244800003b4783b */ /* 0x000e680000000200 */
[C---:B------:R-:W-:Y:S01]  /*68a0*/  HMMA.16816.F32 R8, R28.reuse, R16, RZ ;  /* 0x000000101c08723c */ /* 0x040fe200000018ff */
[----:B------:R-:W2:Y:S07]  /*68b0*/  LDSM.16.M88.4 R188, [R3+0x25480] ;  /* 0x0254800003bc783b */ /* 0x000eae0000000200 */
[-C--:B------:R-:W-:Y:S08]  /*68c0*/  HMMA.16816.F32 R12, R28, R18.reuse, RZ ;  /* 0x000000121c0c723c */ /* 0x080ff000000018ff */
[C---:B------:R-:W-:Y:S08]  /*68d0*/  HMMA.16816.F32 R16, R36.reuse, R18, RZ ;  /* 0x000000122410723c */ /* 0x040ff000000018ff */
[-C--:B------:R-:W-:Y:S08]  /*68e0*/  HMMA.16816.F32 R20, R36, R40.reuse, RZ ;  /* 0x000000282414723c */ /* 0x080ff000000018ff */
[C---:B------:R-:W-:Y:S08]  /*68f0*/  HMMA.16816.F32 R24, R28.reuse, R40, RZ ;  /* 0x000000281c18723c */ /* 0x040ff000000018ff */
[-C--:B------:R-:W-:Y:S08]  /*6900*/  HMMA.16816.F32 R28, R28, R42.reuse, RZ ;  /* 0x0000002a1c1c723c */ /* 0x080ff000000018ff */
[----:B------:R-:W-:Y:S01]  /*6910*/  HMMA.16816.F32 R32, R36, R42, RZ ;  /* 0x0000002a2420723c */ /* 0x000fe200000018ff */
[----:B------:R-:W3:Y:S05]  /*6920*/  LDSM.16.MT88.4 R36, [R0+0x5080] ;  /* 0x005080000024783b */ /* 0x000eea0000004200 */
[----:B------:R-:W-:Y:S02]  /*6930*/  LDSM.16.M88.4 R40, [R192+0x24480] ;  /* 0x02448000c028783b */ /* 0x000fe40000000200 */
[-C--:B------:R-:W-:Y:S03]  /*6940*/  HMMA.16816.F32 R4, R44, R48.reuse, R4 ;  /* 0x000000302c04723c */ /* 0x080fe60000001804 */
[----:B------:R-:W-:Y:S05]  /*6950*/  LDSM.16.M88.4 R192, [R192+0x25480] ;  /* 0x02548000c0c0783b */ /* 0x000fea0000000200 */
[C---:B------:R-:W-:Y:S08]  /*6960*/  HMMA.16816.F32 R8, R196.reuse, R48, R8 ;  /* 0x00000030c408723c */ /* 0x040ff00000001808 */
[-C--:B------:R-:W-:Y:S08]  /*6970*/  HMMA.16816.F32 R12, R196, R50.reuse, R12 ;  /* 0x00000032c40c723c */ /* 0x080ff0000000180c */
[C---:B------:R-:W-:Y:S01]  /*6980*/  HMMA.16816.F32 R16, R44.reuse, R50, R16 ;  /* 0x000000322c10723c */ /* 0x040fe20000001810 */
[----:B------:R-:W4:Y:S07]  /*6990*/  LDSM.16.MT88.4 R48, [R0+0x1880] ;  /* 0x001880000030783b */ /* 0x000f2e0000004200 */
[-C--:B------:R-:W-:Y:S08]  /*69a0*/  HMMA.16816.F32 R20, R44, R200.reuse, R20 ;  /* 0x000000c82c14723c */ /* 0x080ff00000001814 */
[C---:B------:R-:W-:Y:S08]  /*69b0*/  HMMA.16816.F32 R24, R196.reuse, R200, R24 ;  /* 0x000000c8c418723c */ /* 0x040ff00000001818 */
[-C--:B------:R-:W-:Y:S01]  /*69c0*/  HMMA.16816.F32 R28, R196, R202.reuse, R28 ;  /* 0x000000cac41c723c */ /* 0x080fe2000000181c */
[----:B------:R-:W-:Y:S07]  /*69d0*/  LDSM.16.M88.4 R196, [R204+0x27480] ;  /* 0x02748000ccc4783b */ /* 0x000fee0000000200 */
[----:B------:R-:W-:Y:S01]  /*69e0*/  HMMA.16816.F32 R32, R44, R202, R32 ;  /* 0x000000ca2c20723c */ /* 0x000fe20000001820 */
[----:B------:R-:W5:Y:S05]  /*69f0*/  LDSM.16.MT88.4 R44, [R0+0x5880] ;  /* 0x00588000002c783b */ /* 0x000f6a0000004200 */
[----:B------:R-:W-:Y:S02]  /*6a00*/  LDSM.16.M88.4 R200, [R3+0x27480] ;  /* 0x0274800003c8783b */ /* 0x000fe40000000200 */
[-C--:B-1----:R-:W-:Y:S08]  /*6a10*/  HMMA.16816.F32 R4, R180, R184.reuse, R4 ;  /* 0x000000b8b404723c */ /* 0x082ff00000001804 */
[C---:B--2---:R-:W-:Y:S08]  /*6a20*/  HMMA.16816.F32 R8, R188.reuse, R184, R8 ;  /* 0x000000b8bc08723c */ /* 0x044ff00000001808 */
[-C--:B------:R-:W-:Y:S08]  /*6a30*/  HMMA.16816.F32 R12, R188, R186.reuse, R12 ;  /* 0x000000babc0c723c */ /* 0x080ff0000000180c */
[C---:B------:R-:W-:Y:S01]  /*6a40*/  HMMA.16816.F32 R16, R180.reuse, R186, R16 ;  /* 0x000000bab410723c */ /* 0x040fe20000001810 */
[----:B------:R-:W-:Y:S07]  /*6a50*/  LDSM.16.M88.4 R184, [R204+0x26480] ;  /* 0x02648000ccb8783b */ /* 0x000fee0000000200 */
[-C--:B---3--:R-:W-:Y:S08]  /*6a60*/  HMMA.16816.F32 R20, R180, R36.reuse, R20 ;  /* 0x00000024b414723c */ /* 0x088ff00000001814 */
[C---:B------:R-:W-:Y:S08]  /*6a70*/  HMMA.16816.F32 R24, R188.reuse, R36, R24 ;  /* 0x00000024bc18723c */ /* 0x040ff00000001818 */
[-C--:B------:R-:W-:Y:S01]  /*6a80*/  HMMA.16816.F32 R28, R188, R38.reuse, R28 ;  /* 0x00000026bc1c723c */ /* 0x080fe2000000181c */
[----:B------:R-:W1:Y:S07]  /*6a90*/  LDSM.16.MT88.4 R188, [R0+0x2080] ;  /* 0x0020800000bc783b */ /* 0x000e6e0000004200 */
[----:B------:R-:W-:Y:S01]  /*6aa0*/  HMMA.16816.F32 R32, R180, R38, R32 ;  /* 0x00000026b420723c */ /* 0x000fe20000001820 */
[----:B------:R-:W2:Y:S05]  /*6ab0*/  LDSM.16.MT88.4 R36, [R0+0x6080] ;  /* 0x006080000024783b */ /* 0x000eaa0000004200 */
[----:B------:R-:W-:Y:S02]  /*6ac0*/  LDSM.16.MT88.4 R180, [R0+0x2880] ;  /* 0x0028800000b4783b */ /* 0x000fe40000004200 */
[-C--:B----4-:R-:W-:Y:S08]  /*6ad0*/  HMMA.16816.F32 R4, R40, R48.reuse, R4 ;  /* 0x000000302804723c */ /* 0x090ff00000001804 */
[C---:B------:R-:W-:Y:S08]  /*6ae0*/  HMMA.16816.F32 R8, R192.reuse, R48, R8 ;  /* 0x00000030c008723c */ /* 0x040ff00000001808 */
[-C--:B------:R-:W-:Y:S08]  /*6af0*/  HMMA.16816.F32 R12, R192, R50.reuse, R12 ;  /* 0x00000032c00c723c */ /* 0x080ff0000000180c */
[C---:B------:R-:W-:Y:S01]  /*6b00*/  HMMA.16816.F32 R16, R40.reuse, R50, R16 ;  /* 0x000000322810723c */ /* 0x040fe20000001810 */
[----:B------:R-:W3:Y:S07]  /*6b10*/  LDSM.16.M88.4 R48, [R205+0x26480] ;  /* 0x02648000cd30783b */ /* 0x000eee0000000200 */
[-C--:B-----5:R-:W-:Y:S08]  /*6b20*/  HMMA.16816.F32 R20, R40, R44.reuse, R20 ;  /* 0x0000002c2814723c */ /* 0x0a0ff00000001814 */
[C---:B------:R-:W-:Y:S08]  /*6b30*/  HMMA.16816.F32 R24, R192.reuse, R44, R24 ;  /* 0x0000002cc018723c */ /* 0x040ff00000001818 */
[-C--:B------:R-:W-:Y:S01]  /*6b40*/  HMMA.16816.F32 R28, R192, R46.reuse, R28 ;  /* 0x0000002ec01c723c */ /* 0x080fe2000000181c */
[----:B------:R-:W4:Y:S07]  /*6b50*/  LDSM.16.M88.4 R192, [R205+0x27480] ;  /* 0x02748000cdc0783b */ /* 0x000f2e0000000200 */
[----:B------:R-:W-:Y:S01]  /*6b60*/  HMMA.16816.F32 R32, R40, R46, R32 ;  /* 0x0000002e2820723c */ /* 0x000fe20000001820 */
[----:B------:R-:W5:Y:S05]  /*6b70*/  LDSM.16.MT88.4 R40, [R0+0x6880] ;  /* 0x006880000028783b */ /* 0x000f6a0000004200 */
[----:B------:R-:W-:Y:S02]  /*6b80*/  LDSM.16.M88.4 R44, [R3+0x26480] ;  /* 0x02648000032c783b */ /* 0x000fe40000000200 */
[-C--:B-1----:R-:W-:Y:S08]  /*6b90*/  HMMA.16816.F32 R4, R184, R188.reuse, R4 ;  /* 0x000000bcb804723c */ /* 0x082ff00000001804 */
[C---:B------:R-:W-:Y:S08]  /*6ba0*/  HMMA.16816.F32 R8, R196.reuse, R188, R8 ;  /* 0x000000bcc408723c */ /* 0x040ff00000001808 */
[-C--:B------:R-:W-:Y:S08]  /*6bb0*/  HMMA.16816.F32 R12, R196, R190.reuse, R12 ;  /* 0x000000bec40c723c */ /* 0x080ff0000000180c */
[C---:B------:R-:W-:Y:S01]  /*6bc0*/  HMMA.16816.F32 R16, R184.reuse, R190, R16 ;  /* 0x000000beb810723c */ /* 0x040fe20000001810 */
[----:B------:R-:W1:Y:S07]  /*6bd0*/  LDSM.16.MT88.4 R188, [R0+0x3080] ;  /* 0x0030800000bc783b */ /* 0x000e6e0000004200 */
[-C--:B--2---:R-:W-:Y:S08]  /*6be0*/  HMMA.16816.F32 R20, R184, R36.reuse, R20 ;  /* 0x00000024b814723c */ /* 0x084ff00000001814 */
[C---:B------:R-:W-:Y:S08]  /*6bf0*/  HMMA.16816.F32 R24, R196.reuse, R36, R24 ;  /* 0x00000024c418723c */ /* 0x040ff00000001818 */
[-C--:B------:R-:W-:Y:S07]  /*6c00*/  HMMA.16816.F32 R28, R196, R38.reuse, R28 ;  /* 0x00000026c41c723c */ /* 0x080fee000000181c */
[----:B------:R-:W-:Y:S01]  /*6c10*/  IADD3 R196, R215, R204, R208 ;  /* 0x000000ccd7c47210 */ /* 0x000fe20007ffe0d0 */
[----:B------:R-:W-:Y:S01]  /*6c20*/  HMMA.16816.F32 R32, R184, R38, R32 ;  /* 0x00000026b820723c */ /* 0x000fe20000001820 */
[----:B------:R-:W2:Y:S05]  /*6c30*/  LDSM.16.MT88.4 R36, [R0+0x7080] ;  /* 0x007080000024783b */ /* 0x000eaa0000004200 */
[----:B------:R-:W-:Y:S02]  /*6c40*/  LDSM.16.MT88.4 R184, [R0+0x3880] ;  /* 0x0038800000b8783b */ /* 0x000fe40000004200 */
[-C--:B---3--:R-:W-:Y:S08]  /*6c50*/  HMMA.16816.F32 R4, R48, R180.reuse, R4 ;  /* 0x000000b43004723c */ /* 0x088ff00000001804 */
[C---:B----4-:R-:W-:Y:S08]  /*6c60*/  HMMA.16816.F32 R8, R192.reuse, R180, R8 ;  /* 0x000000b4c008723c */ /* 0x050ff00000001808 */
[-C--:B------:R-:W-:Y:S08]  /*6c70*/  HMMA.16816.F32 R12, R192, R182.reuse, R12 ;  /* 0x000000b6c00c723c */ /* 0x080ff0000000180c */
[C---:B------:R-:W-:Y:S01]  /*6c80*/  HMMA.16816.F32 R16, R48.reuse, R182, R16 ;  /* 0x000000b63010723c */ /* 0x040fe20000001810 */
[----:B------:R-:W3:Y:S05]  /*6c90*/  LDSM.16.M88.4 R180, [R196+0x26480] ;  /* 0x02648000c4b4783b */ /* 0x000eea0000000200 */
[----:B------:R-:W4:Y:S02]  /*6ca0*/  LDSM.16.M88.4 R196, [R196+0x27480] ;  /* 0x02748000c4c4783b */ /* 0x000f240000000200 */
[-C--:B-----5:R-:W-:Y:S08]  /*6cb0*/  HMMA.16816.F32 R20, R48, R40.reuse, R20 ;  /* 0x000000283014723c */ /* 0x0a0ff00000001814 */
[C---:B------:R-:W-:Y:S08]  /*6cc0*/  HMMA.16816.F32 R24, R192.reuse, R40, R24 ;  /* 0x00000028c018723c */ /* 0x040ff00000001818 */
[-C--:B------:R-:W-:Y:S08]  /*6cd0*/  HMMA.16816.F32 R28, R192, R42.reuse, R28 ;  /* 0x0000002ac01c723c */ /* 0x080ff0000000181c */
[----:B------:R-:W-:Y:S01]  /*6ce0*/  HMMA.16816.F32 R32, R48, R42, R32 ;  /* 0x0000002a3020723c */ /* 0x000fe20000001820 */
[----:B------:R-:W5:Y:S05]  /*6cf0*/  LDSM.16.MT88.4 R40, [R0+0x7880] ;  /* 0x007880000028783b */ /* 0x000f6a0000004200 */
[----:B------:R-:W-:Y:S02]  /*6d00*/  LDSM.16.MT88.4 R48, [R207+0x27c80] ;  /* 0x027c8000cf30783b */ /* 0x000fe40000004200 */
        /* <DEDUP_REMOVED lines=8> */
[----:B------:R-:W-:Y:S05]  /*6d90*/  LDSM.16.MT88.4 R36, [R2+0x10880] ;  /* 0x010880000224783b */ /* 0x000fea0000004200 */
[----:B------:R-:W-:Y:S02]  /*6da0*/  LDSM.16.MT88.4 R44, [R206+0x26c80] ;  /* 0x026c8000ce2c783b */ /* 0x000fe40000004200 */
[-C--:B---3--:R-:W-:Y:S08]  /*6db0*/  HMMA.16816.F32 R4, R180, R184.reuse, R4 ;  /* 0x000000b8b404723c */ /* 0x088ff00000001804 */
[C---:B----4-:R-:W-:Y:S08]  /*6dc0*/  HMMA.16816.F32 R8, R196.reuse, R184, R8 ;  /* 0x000000b8c408723c */ /* 0x050ff00000001808 */
[-C--:B------:R-:W-:Y:S07]  /*6dd0*/  HMMA.16816.F32 R12, R196, R186.reuse, R12 ;  /* 0x000000bac40c723c */ /* 0x080fee000000180c */
[----:B------:R-:W-:Y:S01]  /*6de0*/  RED.E.ADD.F32.FTZ.RN.STRONG.GPU [R222.64], R4 ;  /* 0x00000004de00798e */ /* 0x000fe2000c10e78e */
[C---:B------:R-:W-:Y:S04]  /*6df0*/  HMMA.16816.F32 R16, R180.reuse, R186, R16 ;  /* 0x000000bab410723c */ /* 0x040fe80000001810 */
[----:B------:R-:W-:Y:S04]  /*6e00*/  RED.E.ADD.F32.FTZ.RN.STRONG.GPU [R222.64+0x400], R5 ;  /* 0x00040005de00798e */ /* 0x000fe8000c10e78e */
[-C--:B-----5:R-:W-:Y:S01]  /*6e10*/  HMMA.16816.F32 R20, R180, R40.reuse, R20 ;  /* 0x00000028b414723c */ /* 0x0a0fe20000001814 */
        /* <DEDUP_REMOVED lines=184> */
.L_x_1572:
        /* <DEDUP_REMOVED lines=20> */
[CC--:B------:R-:W-:Y:S02]  /*7ae0*/  LEA.HI R2, R35.reuse, R36.reuse, RZ, 0x5 ;  /* 0x0000002423027211 */ /* 0x0c0fe400078f28ff */
[--C-:B------:R-:W-:Y:S02]  /*7af0*/  SHF.R.S32.HI R7, RZ, 0x2, R5.reuse ;  /* 0x00000002ff077819 */ /* 0x100fe40000011405 */
[----:B-1----:R-:W-:Y:S02]  /*7b00*/  SHF.R.S32.HI R0, RZ, 0x1f, R5 ;  /* 0x0000001fff007819 */ /* 0x002fe40000011405 */
        /* <DEDUP_REMOVED lines=83> */
[----:B-----5:R-:W-:Y:S02]  /*8040*/  F2FP.PACK_AB R9, R161, R160 ;  /* 0x000000a0a109723e */ /* 0x020fe400000000ff */
        /* <DEDUP_REMOVED lines=71> */
.L_x_1595:
[CC--:B-1----:R-:W-:Y:S01]  /*84c0*/  LEA.HI R2, R35.reuse, R36.reuse, RZ, 0x4 ;  /* 0x0000002423027211 */ /* 0x0c2fe200078f20ff */
[----:B------:R-:W1:Y:S01]  /*84d0*/  S2R R30, SR_CTAID.Y ;  /* 0x00000000001e7919 */ /* 0x000e620000002600 */
[----:B------:R-:W-:Y:S01]  /*84e0*/  LEA.HI R4, R35, R36, RZ, 0x7 ;  /* 0x0000002423047211 */ /* 0x000fe200078f38ff */
[----:B------:R-:W-:Y:S01]  /*84f0*/  BSSY B0, `(.L_x_1596) ;  /* 0x0000040000007945 */ /* 0x000fe20003800000 */
[----:B------:R-:W-:-:S02]  /*8500*/  LOP3.LUT R0, R2, 0xfffffff0, RZ, 0xc0, !PT ;  /* 0xfffffff002007812 */ /* 0x000fc400078ec0ff */
[----:B------:R-:W-:Y:S01]  /*8510*/  SHF.R.S32.HI R14, RZ, 0x4, R2 ;  /* 0x00000004ff0e7819 */ /* 0x000fe20000011402 */
[----:B------:R-:W-:Y:S01]  /*8520*/  IMAD.SHL.U32 R4, R4, 0x4, RZ ;  /* 0x0000000404047824 */ /* 0x000fe200078e00ff */
[----:B-----5:R-:W-:Y:S01]  /*8530*/  IADD3 R8, R8, -UR11, RZ ;  /* 0x8000000b08087c10 */ /* 0x020fe2000fffe0ff */
[----:B------:R-:W-:Y:S01]  /*8540*/  IMAD.IADD R0, R36, 0x1, -R0 ;  /* 0x0000000124007824 */ /* 0x000fe200078e0a00 */
[C---:B------:R-:W-:Y:S01]  /*8550*/  IADD3 R6, P0, R14.reuse, R6, RZ ;  /* 0x000000060e067210 */ /* 0x040fe20007f1e0ff */
[----:B------:R-:W-:Y:S01]  /*8560*/  IMAD.SHL.U32 R2, R14, 0x40, RZ ;  /* 0x000000400e027824 */ /* 0x000fe200078e00ff */
[----:B------:R-:W-:Y:S01]  /*8570*/  IMNMX R15, R8, 0x80, PT ;  /* 0x00000080080f7817 */ /* 0x000fe20003800200 */
[----:B------:R-:W-:Y:S01]  /*8580*/  IMAD.SHL.U32 R12, R0, 0x8, RZ ;  /* 0x00000008000c7824 */ /* 0x000fe200078e00ff */
[----:B------:R-:W-:Y:S02]  /*8590*/  SHF.R.S32.HI R3, RZ, 0x1f, R0 ;  /* 0x0000001fff037819 */ /* 0x000fe40000011400 */
[----:B------:R-:W-:-:S02]  /*85a0*/  LOP3.LUT R2, R2, 0x1c0, RZ, 0xc0, !PT ;  /* 0x000001c002027812 */ /* 0x000fc400078ec0ff */
[----:B------:R-:W-:Y:S02]  /*85b0*/  LEA.HI R3, R3, R0, RZ, 0x3 ;  /* 0x0000000003037211 */ /* 0x000fe400078f18ff */
[----:B------:R-:W-:Y:S02]  /*85c0*/  LOP3.LUT R5, R2, 0x38, R12, 0xf8, !PT ;  /* 0x0000003802057812 */ /* 0x000fe400078ef80c */
[----:B------:R-:W-:Y:S01]  /*85d0*/  SHF.R.U32.HI R0, RZ, 0x3, R2 ;  /* 0x00000003ff007819 */ /* 0x000fe20000011602 */
[----:B------:R-:W-:Y:S01]  /*85e0*/  IMAD.SHL.U32 R2, R3, 0x400, RZ ;  /* 0x0000040003027824 */ /* 0x000fe200078e00ff */
[----:B------:R-:W-:Y:S02]  /*85f0*/  LOP3.LUT R3, R4, 0x7ffffe00, RZ, 0xc0, !PT ;  /* 0x7ffffe0004037812 */ /* 0x000fe400078ec0ff */
[----:B------:R-:W-:Y:S02]  /*8600*/  LOP3.LUT R0, R5, R0, RZ, 0x3c, !PT ;  /* 0x0000000005007212 */ /* 0x000fe400078e3cff */
[----:B------:R-:W-:-:S02]  /*8610*/  LOP3.LUT R2, R2, 0x7fffe000, RZ, 0xc0, !PT ;  /* 0x7fffe00002027812 */ /* 0x000fc400078ec0ff */
[----:B-1----:R-:W-:Y:S02]  /*8620*/  SHF.R.S32.HI R31, RZ, 0x1f, R30 ;  /* 0x0000001fff1f7819 */ /* 0x002fe4000001141e */
[----:B------:R-:W-:Y:S02]  /*8630*/  IADD3 R0, R0, R2, R3 ;  /* 0x0000000200007210 */ /* 0x000fe40007ffe003 */
[----:B------:R-:W-:Y:S01]  /*8640*/  ISETP.GE.AND P2, PT, R14, R15, PT ;  /* 0x0000000f0e00720c */ /* 0x000fe20003f46270 */
[----:B------:R-:W-:Y:S01]  /*8650*/  IMAD R5, R31, c[0x0][0x338], RZ ;  /* 0x0000ce001f057a24 */ /* 0x000fe200078e02ff */
[--C-:B------:R-:W-:Y:S01]  /*8660*/  SHF.R.S32.HI R13, RZ, 0x1f, R12.reuse ;  /* 0x0000001fff0d7819 */ /* 0x100fe2000001140c */
[----:B------:R-:W-:Y:S01]  /*8670*/  IMAD.SHL.U32 R0, R0, 0x2, RZ ;  /* 0x0000000200007824 */ /* 0x000fe200078e00ff */
[----:B------:R-:W-:Y:S01]  /*8680*/  SHF.R.S32.HI R4, RZ, 0x1f, R117 ;  /* 0x0000001fff047819 */ /* 0x000fe20000011475 */
[----:B------:R-:W-:Y:S01]  /*8690*/  IMAD R5, R30, c[0x0][0x33c], R5 ;  /* 0x0000cf001e057a24 */ /* 0x000fe200078e0205 */
[----:B------:R-:W-:Y:S01]  /*86a0*/  LEA.HI.X.SX32 R7, R14, R7, 0x1, P0 ;  /* 0x000000070e077211 */ /* 0x000fe200000f0eff */
[----:B------:R-:W-:Y:S01]  /*86b0*/  IMAD.WIDE.U32 R2, R30, c[0x0][0x338], R12 ;  /* 0x0000ce001e027a25 */ /* 0x000fe200078e000c */
[----:B------:R1:W2:Y:S01]  /*86c0*/  LDS.128 R20, [R0+0x8880] ;  /* 0x0088800000147984 */ /* 0x0002a20000000c00 */
[----:B------:R-:W-:-:S02]  /*86d0*/  ISETP.GE.OR P0, PT, R12, c[0x0][0x324], P2 ;  /* 0x0000c9000c007a0c */ /* 0x000fc40001706670 */
[----:B------:R-:W-:Y:S01]  /*86e0*/  SEL R29, R4, RZ, !P1 ;  /* 0x000000ff041d7207 */ /* 0x000fe20004800000 */
[----:B------:R1:W3:Y:S01]  /*86f0*/  LDS.128 R24, [R0+0x9080] ;  /* 0x0090800000187984 */ /* 0x0002e20000000c00 */
[----:B------:R-:W-:Y:S01]  /*8700*/  SEL R28, R117, RZ, !P1 ;  /* 0x000000ff751c7207 */ /* 0x000fe20004800000 */
[----:B------:R-:W-:Y:S02]  /*8710*/  IMAD.IADD R3, R3, 0x1, R5 ;  /* 0x0000000103037824 */ /* 0x000fe400078e0205 */
[----:B------:R1:W4:Y:S01]  /*8720*/  LDS.128 R32, [R0+0x9880] ;  /* 0x0098800000207984 */ /* 0x0003220000000c00 */
[----:B------:R-:W-:Y:S02]  /*8730*/  IMAD R4, R29, c[0x0][0x340], RZ ;  /* 0x0000d0001d047a24 */ /* 0x000fe400078e02ff */
[----:B------:R-:W-:Y:S01]  /*8740*/  IMAD.U32 R5, RZ, RZ, UR8 ;  /* 0x00000008ff057e24 */ /* 0x000fe2000f8e00ff */
[----:B------:R1:W1:Y:S01]  /*8750*/  LDS.128 R36, [R0+0xa080] ;  /* 0x00a0800000247984 */ /* 0x0002620000000c00 */
[----:B------:R-:W-:-:S02]  /*8760*/  IMAD R4, R28, c[0x0][0x344], R4 ;  /* 0x0000d1001c047a24 */ /* 0x000fc400078e0204 */
[----:B------:R-:W-:Y:S01]  /*8770*/  IMAD.WIDE.U32 R10, R28, c[0x0][0x340], R2 ;  /* 0x0000d0001c0a7a25 */ /* 0x000fe200078e0002 */
[----:B------:R1:W1:Y:S03]  /*8780*/  LDS.128 R40, [R0+0xa880] ;  /* 0x00a8800000287984 */ /* 0x0002660000000c00 */
[----:B------:R-:W-:Y:S01]  /*8790*/  IMAD.WIDE R6, R5, 0x80, R6 ;  /* 0x0000008005067825 */ /* 0x000fe200078e0206 */
        /* <DEDUP_REMOVED lines=21> */
.L_x_1597:
[----:B--234-:R-:W-:Y:S05]  /*88f0*/  BSYNC B0 ;  /* 0x0000000000007941 */ /* 0x01cfea0003800000 */
.L_x_1596:
        /* <DEDUP_REMOVED lines=17> */
.L_x_1599:
[----:B------:R-:W-:Y:S05]  /*8a10*/  BSYNC B0 ;  /* 0x0000000000007941 */ /* 0x000fea0003800000 */
.L_x_1598:
        /* <DEDUP_REMOVED lines=17> */
.L_x_1601:
[----:B------:R-:W-:Y:S05]  /*8b30*/  BSYNC B0 ;  /* 0x0000000000007941 */ /* 0x000fea0003800000 */
.L_x_1600:
        /* <DEDUP_REMOVED lines=16> */
.L_x_1603:
[----:B------:R-:W-:Y:S05]  /*8c40*/  BSYNC B0 ;  /* 0x0000000000007941 */ /* 0x000fea0003800000 */
.L_x_1602:
        /* <DEDUP_REMOVED lines=16> */
.L_x_1605:
[----:B------:R-:W-:Y:S05]  /*8d50*/  BSYNC B0 ;  /* 0x0000000000007941 */ /* 0x000fea0003800000 */
.L_x_1604:
        /* <DEDUP_REMOVED lines=16> */
.L_x_1607:
[----:B------:R-:W-:Y:S05]  /*8e60*/  BSYNC B0 ;  /* 0x0000000000007941 */ /* 0x000fea0003800000 */
.L_x_1606:
        /* <DEDUP_REMOVED lines=16> */
.L_x_1609:
[----:B------:R-:W-:Y:S05]  /*8f70*/  BSYNC B0 ;  /* 0x0000000000007941 */ /* 0x000fea0003800000 */
.L_x_1608:
        /* <DEDUP_REMOVED lines=16> */
.L_x_1611:
[----:B------:R-:W-:Y:S05]  /*9080*/  BSYNC B0 ;  /* 0x0000000000007941 */ /* 0x000fea0003800000 */
.L_x_1610:
        /* <DEDUP_REMOVED lines=19> */
.L_x_1613:
[----:B------:R-:W-:Y:S05]  /*91c0*/  BSYNC B0 ;  /* 0x0000000000007941 */ /* 0x000fea0003800000 */
.L_x_1612:
        /* <DEDUP_REMOVED lines=15> */
.L_x_1615:
[----:B------:R-:W-:Y:S05]  /*92c0*/  BSYNC B0 ;  /* 0x0000000000007941 */ /* 0x000fea0003800000 */
.L_x_1614:
        /* <DEDUP_REMOVED lines=15> */
.L_x_1617:
[----:B------:R-:W-:Y:S05]  /*93c0*/  BSYNC B0 ;  /* 0x0000000000007941 */ /* 0x000fea0003800000 */
.L_x_1616:
        /* <DEDUP_REMOVED lines=14> */
.L_x_1619:
[----:B------:R-:W-:Y:S05]  /*94b0*/  BSYNC B0 ;  /* 0x0000000000007941 */ /* 0x000fea0003800000 */
.L_x_1618:
        /* <DEDUP_REMOVED lines=14> */
.L_x_1621:
[----:B------:R-:W-:Y:S05]  /*95a0*/  BSYNC B0 ;  /* 0x0000000000007941 */ /* 0x000fea0003800000 */
.L_x_1620:
        /* <DEDUP_REMOVED lines=14> */
.L_x_1623:
[----:B------:R-:W-:Y:S05]  /*9690*/  BSYNC B0 ;  /* 0x0000000000007941 */ /* 0x000fea0003800000 */
.L_x_1622:
        /* <DEDUP_REMOVED lines=14> */
.L_x_1625:
[----:B------:R-:W-:Y:S05]  /*9780*/  BSYNC B0 ;  /* 0x0000000000007941 */ /* 0x000fea0003800000 */
.L_x_1624:
        /* <DEDUP_REMOVED lines=14> */
.L_x_1594:
[----:B-----5:R-:W2:Y:S01]  /*9870*/  LDL R9, [R1+0x68] ;  /* 0x0000680001097983 */ /* 0x020ea20000100800 */
[----:B------:R-:W-:Y:S01]  /*9880*/  ISETP.NE.U32.AND P0, PT, RZ, c[0x0][0x358], PT ;  /* 0x0000d600ff007a0c */ /* 0x000fe20003f05070 */
[----:B------:R-:W-:-:S03]  /*9890*/  IMAD.MOV.U32 R2, RZ, RZ, 0x4 ;  /* 0x00000004ff027424 */ /* 0x000fc600078e00ff */
[----:B------:R-:W-:Y:S02]  /*98a0*/  ISETP.NE.AND.EX P1, PT, RZ, c[0x0][0x35c], PT, P0 ;  /* 0x0000d700ff007a0c */ /* 0x000fe40003f25300 */
[----:B------:R-:W-:-:S04]  /*98b0*/  ISETP.NE.U32.AND P0, PT, RZ, c[0x0][0x360], PT ;  /* 0x0000d800ff007a0c */ /* 0x000fc80003f05070 */
[----:B------:R-:W-:Y:S01]  /*98c0*/  ISETP.NE.AND.EX P0, PT, RZ, c[0x0][0x364], PT, P0 ;  /* 0x0000d900ff007a0c */ /* 0x000fe20003f05300 */
[----:B--2---:R-:W-:-:S06]  /*98d0*/  IMAD.WIDE R4, R9, R2, c[0x0][0x358] ;  /* 0x0000d60009047625 */ /* 0x004fcc00078e0202 */
[----:B-1----:R-:W2:Y:S01]  /*98e0*/  @P1 LDG.E R0, [R4.64] ;  /* 0x0000000e04001981 */ /* 0x002ea2000c1e1900 */
        /* <DEDUP_REMOVED lines=10> */
[----:B--2--5:R-:W-:-:S03]  /*9990*/  IADD3 R6, -R0, R4, RZ ;  /* 0x0000000400067210 */ /* 0x024fc60007ffe1ff */
.L_x_1626:
[----:B------:R-:W1:Y:S01]  /*99a0*/  S2R R5, SR_TID.X ;  /* 0x0000000000057919 */ /* 0x000e620000002100 */
[----:B-----5:R-:W-:Y:S01]  /*99b0*/  IADD3 R15, R6, -UR11, RZ ;  /* 0x8000000b060f7c10 */ /* 0x020fe2000fffe0ff */
[----:B------:R-:W-:Y:S01]  /*99c0*/  IMAD.U32 R6, RZ, RZ, UR8 ;  /* 0x00000008ff067e24 */ /* 0x000fe2000f8e00ff */
[----:B------:R-:W-:Y:S01]  /*99d0*/  SHF.R.S32.HI R7, RZ, 0x1f, R9 ;  /* 0x0000001fff077819 */ /* 0x000fe20000011409 */
[----:B------:R-:W2:Y:S01]  /*99e0*/  S2R R20, SR_CTAID.Y ;  /* 0x0000000000147919 */ /* 0x000ea20000002600 */
[----:B------:R-:W-:Y:S01]  /*99f0*/  SEL R16, R9, RZ, !P1 ;  /* 0x000000ff09107207 */ /* 0x000fe20004800000 */
[----:B------:R-:W-:Y:S01]  /*9a00*/  BSSY B0, `(.L_x_1627) ;  /* 0x0000020000007945 */ /* 0x000fe20003800000 */
[----:B------:R-:W-:-:S02]  /*9a10*/  SEL R17, R7, RZ, !P1 ;  /* 0x000000ff07117207 */ /* 0x000fc40004800000 */
[----:B-1----:R-:W-:-:S04]  /*9a20*/  SHF.R.S32.HI R4, RZ, 0x1f, R5 ;  /* 0x0000001fff047819 */ /* 0x002fc80000011405 */
[----:B------:R-:W-:Y:S02]  /*9a30*/  LEA.HI R4, R4, R5, RZ, 0x4 ;  /* 0x0000000504047211 */ /* 0x000fe400078f20ff */
[----:B--2---:R-:W-:Y:S02]  /*9a40*/  SHF.R.S32.HI R21, RZ, 0x1f, R20 ;  /* 0x0000001fff157819 */ /* 0x004fe40000011414 */
[----:B------:R-:W-:Y:S02]  /*9a50*/  LOP3.LUT R0, R4, 0x1ffffff0, RZ, 0xc0, !PT ;  /* 0x1ffffff004007812 */ /* 0x000fe400078ec0ff */
[----:B------:R-:W-:-:S03]  /*9a60*/  SHF.R.S32.HI R14, RZ, 0x4, R4 ;  /* 0x00000004ff0e7819 */ /* 0x000fc60000011404 */
[----:B------:R-:W-:Y:S01]  /*9a70*/  IMAD.IADD R0, R5, 0x1, -R0 ;  /* 0x0000000105007824 */ /* 0x000fe200078e0a00 */
[C---:B------:R-:W-:Y:S02]  /*9a80*/  IADD3 R2, P0, R14.reuse, R2, RZ ;  /* 0x000000020e027210 */ /* 0x040fe40007f1e0ff */
[----:B------:R-:W-:Y:S01]  /*9a90*/  ISETP.GE.AND P2, PT, R14, R15, PT ;  /* 0x0000000f0e00720c */ /* 0x000fe20003f46270 */
[----:B------:R-:W-:Y:S01]  /*9aa0*/  IMAD.SHL.U32 R12, R0, 0x8, RZ ;  /* 0x00000008000c7824 */ /* 0x000fe200078e00ff */
[----:B------:R-:W-:Y:S01]  /*9ab0*/  LEA.HI.X.SX32 R3, R14, R3, 0x1, P0 ;  /* 0x000000030e037211 */ /* 0x000fe200000f0eff */
[----:B------:R-:W-:-:S03]  /*9ac0*/  IMAD R0, R21, c[0x0][0x308], RZ ;  /* 0x0000c20015007a24 */ /* 0x000fc600078e02ff */
[----:B------:R-:W-:Y:S01]  /*9ad0*/  SHF.R.S32.HI R13, RZ, 0x1f, R12 ;  /* 0x0000001fff0d7819 */ /* 0x000fe2000001140c */
[----:B------:R-:W-:Y:S01]  /*9ae0*/  IMAD R0, R20, c[0x0][0x30c], R0 ;  /* 0x0000c30014007a24 */ /* 0x000fe200078e0200 */
[----:B------:R-:W-:Y:S01]  /*9af0*/  ISETP.GE.OR P0, PT, R12, c[0x0][0x2f4], P2 ;  /* 0x0000bd000c007a0c */ /* 0x000fe20001706670 */
[----:B------:R-:W-:-:S04]  /*9b00*/  IMAD.WIDE R6, R6, 0x80, R2 ;  /* 0x0000008006067825 */ /* 0x000fc800078e0202 */
        /* <DEDUP_REMOVED lines=15> */
.L_x_1628:
[----:B------:R-:W-:Y:S05]  /*9c00*/  BSYNC B0 ;  /* 0x0000000000007941 */ /* 0x000fea0003800000 */
.L_x_1627:
        /* <DEDUP_REMOVED lines=17> */
.L_x_1630:
[----:B------:R-:W-:Y:S05]  /*9d20*/  BSYNC B0 ;  /* 0x0000000000007941 */ /* 0x000fea0003800000 */
.L_x_1629:
        /* <DEDUP_REMOVED lines=17> */
.L_x_1632:
[----:B------:R-:W-:Y:S05]  /*9e40*/  BSYNC B0 ;  /* 0x0000000000007941 */ /* 0x000fea0003800000 */
.L_x_1631:
        /* <DEDUP_REMOVED lines=16> */
.L_x_1634:
[----:B------:R-:W-:Y:S05]  /*9f50*/  BSYNC B0 ;  /* 0x0000000000007941 */ /* 0x000fea0003800000 */
.L_x_1633:
        /* <DEDUP_REMOVED lines=16> */
.L_x_1636:
[----:B------:R-:W-:Y:S05]  /*a060*/  BSYNC B0 ;  /* 0x0000000000007941 */ /* 0x000fea0003800000 */
.L_x_1635:
        /* <DEDUP_REMOVED lines=16> */
.L_x_1638:
[----:B------:R-:W-:Y:S05]  /*a170*/  BSYNC B0 ;  /* 0x0000000000007941 */ /* 0x000fea0003800000 */
.L_x_1637:
        /* <DEDUP_REMOVED lines=16> */
.L_x_1640:
[----:B------:R-:W-:Y:S05]  /*a280*/  BSYNC B0 ;  /* 0x0000000000007941 */ /* 0x000fea0003800000 */
.L_x_1639:
        /* <DEDUP_REMOVED lines=16> */
.L_x_1642:
[----:B------:R-:W-:Y:S05]  /*a390*/  BSYNC B0 ;  /* 0x0000000000007941 */ /* 0x000fea0003800000 */
.L_x_1641:
        /* <DEDUP_REMOVED lines=19> */
.L_x_1644:
[----:B------:R-:W-:Y:S05]  /*a4d0*/  BSYNC B0 ;  /* 0x0000000000007941 */ /* 0x000fea0003800000 */
.L_x_1643:
        /* <DEDUP_REMOVED lines=15> */
.L_x_1646:
[----:B------:R-:W-:Y:S05]  /*a5d0*/  BSYNC B0 ;  /* 0x0000000000007941 */ /* 0x000fea0003800000 */
.L_x_1645:
        /* <DEDUP_REMOVED lines=15> */
.L_x_1648:
[----:B------:R-:W-:Y:S05]  /*a6d0*/  BSYNC B0 ;  /* 0x0000000000007941 */ /* 0x000fea0003800000 */
.L_x_1647:
        /* <DEDUP_REMOVED lines=14> */
.L_x_1650:
[----:B------:R-:W-:Y:S05]  /*a7c0*/  BSYNC B0 ;  /* 0x0000000000007941 */ /* 0x000fea0003800000 */
.L_x_1649:
        /* <DEDUP_REMOVED lines=14> */
.L_x_1652:
[----:B------:R-:W-:Y:S05]  /*a8b0*/  BSYNC B0 ;  /* 0x0000000000007941 */ /* 0x000fea0003800000 */
.L_x_1651:
        /* <DEDUP_REMOVED lines=14> */
.L_x_1654:
[----:B------:R-:W-:Y:S05]  /*a9a0*/  BSYNC B0 ;  /* 0x0000000000007941 */ /* 0x000fea0003800000 */
.L_x_1653:
        /* <DEDUP_REMOVED lines=14> */
.L_x_1656:
[----:B------:R-:W-:Y:S05]  /*aa90*/  BSYNC B0 ;  /* 0x0000000000007941 */ /* 0x000fea0003800000 */
.L_x_1655:
        /* <DEDUP_REMOVED lines=14> */
.L_x_1657:
        /* <DEDUP_REMOVED lines=16> */
.L_x_2331:


//--------------------- .text._ZN7cutlass13device_kernelIN5flash19enable_sm80_to_sm89INS1_16FlashAttnBwdSm80INS1_25CollectiveMainloopBwdSm80ILi2ELi2EN4cute5tupleIJNS5_1CILi64EEENS7_ILi128EEES9_EEENS_6half_tEfNS_4arch4Sm80ELb0ELb1ELb0ELb1ELb1ELb0ELb0ELb0ELi2ELi2ELi2ELi2ELb0EEENS1_21CollectiveEpilogueBwdISA_SB_SD_Li256ELb1ELb0ELi4EEENS1_19SingleTileSchedulerILb1ELb0ELb0ELi128EEEEEEEEEvNT_6ParamsE --------------------------
	.section	.text._ZN7cutlass13device_kernelIN5flash19enable_sm80_to_sm89INS1_16FlashAttnBwdSm80INS1_25CollectiveMainloopBwdSm80ILi2ELi2EN4cute5tupleIJNS5_1CILi64EEENS7_ILi128EEES9_EEENS_6half_tEfNS_4arch4Sm80ELb0ELb1ELb0ELb1ELb1ELb0ELb0ELb0ELi2ELi2ELi2ELi2ELb0EEENS1_21CollectiveEpilogueBwdISA_SB_SD_Li256ELb1ELb0ELi4EEENS1_19SingleTileSchedulerILb1ELb0ELb0ELi128EEEEEEEEEvNT_6ParamsE,"ax",@progbits
	.sectioninfo	@"SHI_REGISTERS=255"
	.align	128
.text._ZN7cutlass13device_kernelIN5flash19enable_sm80_to_sm89INS1_16FlashAttnBwdSm80INS1_25CollectiveMainloopBwdSm80ILi2ELi2EN4cute5tupleIJNS5_1CILi64EEENS7_ILi128EEES9_EEENS_6half_tEfNS_4arch4Sm80ELb0ELb1ELb0ELb1ELb1ELb0ELb0ELb0ELi2ELi2ELi2ELi2ELb0EEENS1_21CollectiveEpilogueBwdISA_SB_SD_Li256ELb1ELb0ELi4EEENS1_19SingleTileSchedulerILb1ELb0ELb0ELi128EEEEEEEEEvNT_6ParamsE:
        .type           _ZN7cutlass13device_kernelIN5flash19enable_sm80_to_sm89INS1_16FlashAttnBwdSm80INS1_25CollectiveMainloopBwdSm80ILi2ELi2EN4cute5tupleIJNS5_1CILi64EEENS7_ILi128EEES9_EEENS_6half_tEfNS_4arch4Sm80ELb0ELb1ELb0ELb1ELb1ELb0ELb0ELb0ELi2ELi2ELi2ELi2ELb0EEENS1_21CollectiveEpilogueBwdISA_SB_SD_Li256ELb1ELb0ELi4EEENS1_19SingleTileSchedulerILb1ELb0ELb0ELi128EEEEEEEEEvNT_6ParamsE,@function
        .size           _ZN7cutlass13device_kernelIN5flash19enable_sm80_to_sm89INS1_16FlashAttnBwdSm80INS1_25CollectiveMainloopBwdSm80ILi2ELi2EN4cute5tupleIJNS5_1CILi64EEENS7_ILi128EEES9_EEENS_6half_tEfNS_4arch4Sm80ELb0ELb1ELb0ELb1ELb1ELb0ELb0ELb0ELi2ELi2ELi2ELi2ELb0EEENS1_21CollectiveEpilogueBwdISA_SB_SD_Li256ELb1ELb0ELi4EEENS1_19SingleTileSchedulerILb1ELb0ELb0ELi128EEEEEEEEEvNT_6ParamsE,(.L_x_2332 - _ZN7cutlass13device_kernelIN5flash19enable_sm80_to_sm89INS1_16FlashAttnBwdSm80INS1_25CollectiveMainloopBwdSm80ILi2ELi2EN4cute5tupleIJNS5_1CILi64EEENS7_ILi128EEES9_EEENS_6half_tEfNS_4arch4Sm80ELb0ELb1ELb0ELb1ELb1ELb0ELb0ELb0ELi2ELi2ELi2ELi2ELb0EEENS1_21CollectiveEpilogueBwdISA_SB_SD_Li256ELb1ELb0ELi4EEENS1_19SingleTileSchedulerILb1ELb0ELb0ELi128EEEEEEEEEvNT_6ParamsE)
        .other          _ZN7cutlass13device_kernelIN5flash19enable_sm80_to_sm89INS1_16FlashAttnBwdSm80INS1_25CollectiveMainloopBwdSm80ILi2ELi2EN4cute5tupleIJNS5_1CILi64EEENS7_ILi128EEES9_EEENS_6half_tEfNS_4arch4Sm80ELb0ELb1ELb0ELb1ELb1ELb0ELb0ELb0ELi2ELi2ELi2ELi2ELb0EEENS1_21CollectiveEpilogueBwdISA_SB_SD_Li256ELb1ELb0ELi4EEENS1_19SingleTileSchedulerILb1ELb0ELb0ELi128EEEEEEEEEvNT_6ParamsE,@"STO_CUDA_ENTRY STV_DEFAULT"
_ZN7cutlass13device_kernelIN5flash19enable_sm80_to_sm89INS1_16FlashAttnBwdSm80INS1_25CollectiveMainloopBwdSm80ILi2ELi2EN4cute5tupleIJNS5_1CILi64EEENS7_ILi128EEES9_EEENS_6half_tEfNS_4arch4Sm80ELb0ELb1ELb0ELb1ELb1ELb0ELb0ELb0ELi2ELi2ELi2ELi2ELb0EEENS1_21CollectiveEpilogueBwdISA_SB_SD_Li256ELb1ELb0ELi4EEENS1_19SingleTileSchedulerILb1ELb0ELb0ELi128EEEEEEEEEvNT_6ParamsE:
        /* <DEDUP_REMOVED lines=18> */
.L_x_1659:
        /* <DEDUP_REMOVED lines=8> */
.L_x_1661:
[----:B------:R-:W-:Y:S02]  /*01a0*/  MOV R0, c[0x0][0x3a4] ;  /* 0x0000e90000007a02 */ /* 0x000fe40000000f00 */
.L_x_1660:
[----:B------:R-:W-:-:S06]  /*01b0*/  USHF.L.U32 UR11, UR8, 0x7, URZ ;  /* 0x00000007080b7899 */ /* 0x000fcc000800063f */
[----:B-----5:R-:W-:-:S04]  /*01c0*/  ISETP.LE.AND P0, PT, R0, UR11, PT ;  /* 0x0000000b00007c0c */ /* 0x020fc8000bf03270 */
[----:B------:R-:W-:-:S05]  /*01d0*/  SEL R0, R5, 0xffffffff, !P0 ;  /* 0xffffffff05007807 */ /* 0x000fca0004000000 */
[----:B------:R2:W-:Y:S01]  /*01e0*/  STL [R1+0x68], R0 ;  /* 0x0000680001007387 */ /* 0x0005e20000100800 */
[----:B------:R-:W-:Y:S05]  /*01f0*/  BRA `(.L_x_1662) ;  /* 0x0000012000007947 */ /* 0x000fea0003800000 */
.L_x_1658:
[----:B--2-4-:R-:W-:-:S04]  /*0200*/  ISETP.NE.U32.AND P0, PT, RZ, c[0x0][0x3c0], PT ;  /* 0x0000f000ff007a0c */ /* 0x014fc80003f05070 */
[----:B------:R-:W-:-:S13]  /*0210*/  ISETP.NE.AND.EX P0, PT, RZ, c[0x0][0x3c4], PT, P0 ;  /* 0x0000f100ff007a0c */ /* 0x000fda0003f05300 */
[----:B------:R-:W-:Y:S05]  /*0220*/  @!P0 BRA `(.L_x_1663) ;  /* 0x0000002000008947 */ /* 0x000fea0003800000 */
[----:B------:R1:W5:Y:S01]  /*0230*/  LDG.E R0, [R2.64] ;  /* 0x0000000e02007981 */ /* 0x000362000c1e1900 */
[----:B------:R-:W-:Y:S05]  /*0240*/  BRA `(.L_x_1664) ;  /* 0x0000009000007947 */ /* 0x000fea0003800000 */
.L_x_1663:
        /* <DEDUP_REMOVED lines=8> */
.L_x_1665:
[----:B------:R-:W-:Y:S02]  /*02d0*/  MOV R0, c[0x0][0x3a4] ;  /* 0x0000e90000007a02 */ /* 0x000fe40000000f00 */
.L_x_1664:
[----:B------:R-:W-:-:S06]  /*02e0*/  USHF.L.U32 UR11, UR8, 0x7, URZ ;  /* 0x00000007080b7899 */ /* 0x000fcc000800063f */
[----:B-----5:R-:W-:-:S04]  /*02f0*/  ISETP.LE.AND P0, PT, R0, UR11, PT ;  /* 0x0000000b00007c0c */ /* 0x020fc8000bf03270 */
[----:B------:R-:W-:-:S05]  /*0300*/  SEL R0, R5, 0xffffffff, !P0 ;  /* 0xffffffff05007807 */ /* 0x000fca0004000000 */
[----:B------:R2:W-:Y:S04]  /*0310*/  STL [R1+0x68], R0 ;  /* 0x0000680001007387 */ /* 0x0005e80000100800 */
.L_x_1662:
        /* <DEDUP_REMOVED lines=34> */
.L_x_1666:
[----:B-1-3--:R-:W-:-:S04]  /*0540*/  ISETP.NE.U32.AND P0, PT, RZ, c[0x0][0x2e0], PT ;  /* 0x0000b800ff007a0c */ /* 0x00afc80003f05070 */
[----:B------:R-:W-:-:S13]  /*0550*/  ISETP.NE.AND.EX P0, PT, RZ, c[0x0][0x2e4], PT, P0 ;  /* 0x0000b900ff007a0c */ /* 0x000fda0003f05300 */
[----:B------:R-:W-:Y:S05]  /*0560*/  @!P0 BRA `(.L_x_1667) ;  /* 0x0000004000008947 */ /* 0x000fea0003800000 */
[----:B------:R-:W-:-:S05]  /*0570*/  IMAD.WIDE R2, R42, R8, c[0x0][0x2e0] ;  /* 0x0000b8002a027625 */ /* 0x000fca00078e0208 */
[----:B------:R-:W2:Y:S02]  /*0580*/  LDG.E R0, [R2.64] ;  /* 0x0000000e02007981 */ /* 0x000ea4000c1e1900 */
[----:B--2---:R1:W2:Y:S01]  /*0590*/  R2UR UR22, R0 ;  /* 0x00000000001673c2 */ /* 0x0042a200000e0000 */
[----:B------:R-:W-:Y:S05]  /*05a0*/  BRA `(.L_x_1668) ;  /* 0x0000006000007947 */ /* 0x000fea0003800000 */
.L_x_1667:
[----:B------:R-:W-:Y:S05]  /*05b0*/  @!P3 BRA `(.L_x_1668) ;  /* 0x000000500000b947 */ /* 0x000fea0003800000 */
[----:B------:R-:W2:Y:S04]  /*05c0*/  LDG.E R2, [R4.64] ;  /* 0x0000000e04027981 */ /* 0x000ea8000c1e1900 */
[----:B------:R-:W3:Y:S01]  /*05d0*/  LDG.E R0, [R4.64+0x4] ;  /* 0x0000040e04007981 */ /* 0x000ee2000c1e1900 */
[----:B--2---:R-:W1:Y:S08]  /*05e0*/  R2UR UR22, R2 ;  /* 0x00000000021673c2 */ /* 0x004e7000000e0000 */
[----:B---3--:R-:W1:Y:S02]  /*05f0*/  R2UR UR4, R0 ;  /* 0x00000000000473c2 */ /* 0x008e6400000e0000 */
[----:B-1----:R-:W-:-:S06]  /*0600*/  UIADD3 UR22, -UR22, UR4, URZ ;  /* 0x0000000416167290 */ /* 0x002fcc000fffe13f */
.L_x_1668:
        /* <DEDUP_REMOVED lines=15> */
.L_x_1669:
        /* <DEDUP_REMOVED lines=514> */
.L_x_1672:
[----:B------:R-:W-:Y:S05]  /*2720*/  BSYNC B0 ;  /* 0x0000000000007941 */ /* 0x000fea0003800000 */
.L_x_1671:
        /* <DEDUP_REMOVED lines=119> */
.L_x_1691:
        /* <DEDUP_REMOVED lines=148> */
.L_x_1675:
[----:B------:R-:W-:Y:S11]  /*37e0*/  ISETP.NE.AND P0, PT, R226, c[0x0][0x2a8], PT ;  /* 0x0000aa00e2007a0c */ /* 0x000ff60003f05270 */
[----:B------:R-:W-:Y:S02]  /*37f0*/  @!UPT UIADD3 URZ, URZ, URZ, URZ ;  /* 0x0000003f3f3ff290 */ /* 0x000fe4000fffe03f */
[----:B------:R-:W-:Y:S05]  /*3800*/  @P0 IMAD.HI.U32 R36, R2, c[0x0][0x2ac], RZ ;  /* 0x0000ab0002240a27 */ /* 0x000fea00078e00ff */
[----:B------:R-:W-:Y:S02]  /*3810*/  @P0 SHF.R.U32.HI R2, RZ, c[0x0][0x2b0], R36 ;  /* 0x0000ac00ff020a19 */ /* 0x000fe40000011624 */
.L_x_1676:
[----:B------:R-:W-:Y:S05]  /*3820*/  BSYNC B0 ;  /* 0x0000000000007941 */ /* 0x000fea0003800000 */
.L_x_1674:
        /* <DEDUP_REMOVED lines=8> */
.L_x_1673:
        /* <DEDUP_REMOVED lines=16> */
.L_x_1679:
[----:B------:R-:W-:Y:S11]  /*39b0*/  ISETP.NE.AND P0, PT, R226, c[0x0][0x2a8], PT ;  /* 0x0000aa00e2007a0c */ /* 0x000ff60003f05270 */
[----:B------:R-:W-:Y:S02]  /*39c0*/  @!UPT UIADD3 URZ, URZ, URZ, URZ ;  /* 0x0000003f3f3ff290 */ /* 0x000fe4000fffe03f */
[----:B------:R-:W-:Y:S05]  /*39d0*/  @P0 IMAD.HI.U32 R36, R2, c[0x0][0x2ac], RZ ;  /* 0x0000ab0002240a27 */ /* 0x000fea00078e00ff */
[----:B------:R-:W-:Y:S02]  /*39e0*/  @P0 SHF.R.U32.HI R2, RZ, c[0x0][0x2b0], R36 ;  /* 0x0000ac00ff020a19 */ /* 0x000fe40000011624 */
.L_x_1680:
[----:B------:R-:W-:Y:S05]  /*39f0*/  BSYNC B0 ;  /* 0x0000000000007941 */ /* 0x000fea0003800000 */
.L_x_1678:
[----:B------:R-:W2:Y:S01]  /*3a00*/  LDL R37, [R1+0x10] ;  /* 0x0000100001257983 */ /* 0x000ea20000100800 */
[----:B------:R-:W-:Y:S04]  /*3a10*/  IMAD.MOV.U32 R36, RZ, RZ, c[0x0][0x2a8] ;  /* 0x0000aa00ff247624 */ /* 0x000fe800078e00ff */
[----:B------:R-:W-:Y:S04]  /*3a20*/  IMAD R2, R2, R36, -UR11 ;  /* 0x8000000b02027e24 */ /* 0x000fe8000f8e0224 */
[----:B--2---:R-:W-:Y:S05]  /*3a30*/  IMAD.IADD R2, R2, 0x1, -R37 ;  /* 0x0000000102027824 */ /* 0x004fea00078e0a25 */
[----:B------:R-:W-:Y:S02]  /*3a40*/  IADD3 R36, R2, c[0x0][0x2a8], RZ ;  /* 0x0000aa0002247a10 */ /* 0x000fe40007ffe0ff */
[----:B------:R-:W-:Y:S02]  /*3a50*/  IMNMX R43, R43, R2, !PT ;  /* 0x000000022b2b7217 */ /* 0x000fe40007800200 */
[----:B------:R-:W-:Y:S02]  /*3a60*/  IMNMX R200, R200, R36, PT ;  /* 0x00000024c8c87217 */ /* 0x000fe40003800200 */
.L_x_1677:
        /* <DEDUP_REMOVED lines=16> */
.L_x_1683:
[----:B------:R-:W-:Y:S11]  /*3b70*/  ISETP.NE.AND P0, PT, R226, c[0x0][0x2a8], PT ;  /* 0x0000aa00e2007a0c */ /* 0x000ff60003f05270 */
[----:B------:R-:W-:Y:S02]  /*3b80*/  @!UPT UIADD3 URZ, URZ, URZ, URZ ;  /* 0x0000003f3f3ff290 */ /* 0x000fe4000fffe03f */
[----:B------:R-:W-:Y:S05]  /*3b90*/  @P0 IMAD.HI.U32 R36, R2, c[0x0][0x2ac], RZ ;  /* 0x0000ab0002240a27 */ /* 0x000fea00078e00ff */
[----:B------:R-:W-:Y:S02]  /*3ba0*/  @P0 SHF.R.U32.HI R2, RZ, c[0x0][0x2b0], R36 ;  /* 0x0000ac00ff020a19 */ /* 0x000fe40000011624 */
.L_x_1684:
[----:B------:R-:W-:Y:S05]  /*3bb0*/  BSYNC B0 ;  /* 0x0000000000007941 */ /* 0x000fea0003800000 */
.L_x_1682:
[----:B------:R-:W2:Y:S01]  /*3bc0*/  LDL R37, [R1+0x10] ;  /* 0x0000100001257983 */ /* 0x000ea20000100800 */
[----:B------:R-:W-:Y:S04]  /*3bd0*/  IMAD.MOV.U32 R36, RZ, RZ, c[0x0][0x2a8] ;  /* 0x0000aa00ff247624 */ /* 0x000fe800078e00ff */
[----:B------:R-:W-:Y:S04]  /*3be0*/  IMAD R2, R2, R36, -UR11 ;  /* 0x8000000b02027e24 */ /* 0x000fe8000f8e0224 */
[----:B--2---:R-:W-:Y:S05]  /*3bf0*/  IMAD.IADD R2, R2, 0x1, -R37 ;  /* 0x0000000102027824 */ /* 0x004fea00078e0a25 */
[----:B------:R-:W-:Y:S02]  /*3c00*/  IADD3 R36, R2, c[0x0][0x2a8], RZ ;  /* 0x0000aa0002247a10 */ /* 0x000fe40007ffe0ff */
[----:B------:R-:W-:Y:S02]  /*3c10*/  IMNMX R41, R41, R2, !PT ;  /* 0x0000000229297217 */ /* 0x000fe40007800200 */
[----:B------:R-:W-:Y:S02]  /*3c20*/  IMNMX R42, R42, R36, PT ;  /* 0x000000242a2a7217 */ /* 0x000fe40003800200 */
.L_x_1681:
        /* <DEDUP_REMOVED lines=16> */
.L_x_1687:
[----:B------:R-:W-:Y:S11]  /*3d30*/  ISETP.NE.AND P0, PT, R226, c[0x0][0x2a8], PT ;  /* 0x0000aa00e2007a0c */ /* 0x000ff60003f05270 */
[----:B------:R-:W-:Y:S02]  /*3d40*/  @!UPT UIADD3 URZ, URZ, URZ, URZ ;  /* 0x0000003f3f3ff290 */ /* 0x000fe4000fffe03f */
[----:B------:R-:W-:Y:S05]  /*3d50*/  @P0 IMAD.HI.U32 R36, R0, c[0x0][0x2ac], RZ ;  /* 0x0000ab0000240a27 */ /* 0x000fea00078e00ff */
[----:B------:R-:W-:Y:S02]  /*3d60*/  @P0 SHF.R.U32.HI R0, RZ, c[0x0][0x2b0], R36 ;  /* 0x0000ac00ff000a19 */ /* 0x000fe40000011624 */
.L_x_1688:
[----:B------:R-:W-:Y:S05]  /*3d70*/  BSYNC B0 ;  /* 0x0000000000007941 */ /* 0x000fea0003800000 */
.L_x_1686:
[----:B------:R-:W2:Y:S01]  /*3d80*/  LDL R37, [R1+0x10] ;  /* 0x0000100001257983 */ /* 0x000ea20000100800 */
[----:B------:R-:W-:Y:S04]  /*3d90*/  IMAD.MOV.U32 R36, RZ, RZ, c[0x0][0x2a8] ;  /* 0x0000aa00ff247624 */ /* 0x000fe800078e00ff */
[----:B------:R-:W-:Y:S04]  /*3da0*/  IMAD R0, R0, R36, -UR11 ;  /* 0x8000000b00007e24 */ /* 0x000fe8000f8e0224 */
[----:B--2---:R-:W-:Y:S05]  /*3db0*/  IMAD.IADD R0, R0, 0x1, -R37 ;  /* 0x0000000100007824 */ /* 0x004fea00078e0a25 */
[----:B------:R-:W-:Y:S02]  /*3dc0*/  IADD3 R36, R0, c[0x0][0x2a8], RZ ;  /* 0x0000aa0000247a10 */ /* 0x000fe40007ffe0ff */
[----:B------:R-:W-:Y:S02]  /*3dd0*/  IMNMX R2, R2, R0, !PT ;  /* 0x0000000002027217 */ /* 0x000fe40007800200 */
[----:B------:R-:W-:Y:S02]  /*3de0*/  IMNMX R40, R40, R36, PT ;  /* 0x0000002428287217 */ /* 0x000fe40003800200 */
.L_x_1685:
        /* <DEDUP_REMOVED lines=78> */
.L_x_1689:
        /* <DEDUP_REMOVED lines=579> */
.L_x_1690:
        /* <DEDUP_REMOVED lines=298> */
.L_x_1670:
        /* <DEDUP_REMOVED lines=178> */
.L_x_1693:
        /* <DEDUP_REMOVED lines=67> */
.L_x_1695:
[----:B--234-:R-:W-:Y:S05]  /*88f0*/  BSYNC B0 ;  /* 0x0000000000007941 */ /* 0x01cfea0003800000 */
.L_x_1694:
        /* <DEDUP_REMOVED lines=17> */
.L_x_1697:
[----:B------:R-:W-:Y:S05]  /*8a10*/  BSYNC B0 ;  /* 0x0000000000007941 */ /* 0x000fea0003800000 */
.L_x_1696:
        /* <DEDUP_REMOVED lines=17> */
.L_x_1699:
[----:B------:R-:W-:Y:S05]  /*8b30*/  BSYNC B0 ;  /* 0x0000000000007941 */ /* 0x000fea0003800000 */
.L_x_1698:
        /* <DEDUP_REMOVED lines=16> */
.L_x_1701:
[----:B------:R-:W-:Y:S05]  /*8c40*/  BSYNC B0 ;  /* 0x0000000000007941 */ /* 0x000fea0003800000 */
.L_x_1700:
        /* <DEDUP_REMOVED lines=16> */
.L_x_1703:
[----:B------:R-:W-:Y:S05]  /*8d50*/  BSYNC B0 ;  /* 0x0000000000007941 */ /* 0x000fea0003800000 */
.L_x_1702:
        /* <DEDUP_REMOVED lines=16> */
.L_x_1705:
[----:B------:R-:W-:Y:S05]  /*8e60*/  BSYNC B0 ;  /* 0x0000000000007941 */ /* 0x000fea0003800000 */
.L_x_1704:
        /* <DEDUP_REMOVED lines=16> */
.L_x_1707:
[----:B------:R-:W-:Y:S05]  /*8f70*/  BSYNC B0 ;  /* 0x0000000000007941 */ /* 0x000fea0003800000 */
.L_x_1706:
        /* <DEDUP_REMOVED lines=16> */
.L_x_1709:
[----:B------:R-:W-:Y:S05]  /*9080*/  BSYNC B0 ;  /* 0x0000000000007941 */ /* 0x000fea0003800000 */
.L_x_1708:
        /* <DEDUP_REMOVED lines=19> */
.L_x_1711:
[----:B------:R-:W-:Y:S05]  /*91c0*/  BSYNC B0 ;  /* 0x0000000000007941 */ /* 0x000fea0003800000 */
.L_x_1710:
        /* <DEDUP_REMOVED lines=15> */
.L_x_1713:
[----:B------:R-:W-:Y:S05]  /*92c0*/  BSYNC B0 ;  /* 0x0000000000007941 */ /* 0x000fea0003800000 */
.L_x_1712:
        /* <DEDUP_REMOVED lines=15> */
.L_x_1715:
[----:B------:R-:W-:Y:S05]  /*93c0*/  BSYNC B0 ;  /* 0x0000000000007941 */ /* 0x000fea0003800000 */
.L_x_1714:
        /* <DEDUP_REMOVED lines=14> */
.L_x_1717:
[----:B------:R-:W-:Y:S05]  /*94b0*/  BSYNC B0 ;  /* 0x0000000000007941 */ /* 0x000fea0003800000 */
.L_x_1716:
        /* <DEDUP_REMOVED lines=14> */
.L_x_1719:
[----:B------:R-:W-:Y:S05]  /*95a0*/  BSYNC B0 ;  /* 0x0000000000007941 */ /* 0x000fea0003800000 */
.L_x_1718:
        /* <DEDUP_REMOVED lines=14> */
.L_x_1721:
[----:B------:R-:W-:Y:S05]  /*9690*/  BSYNC B0 ;  /* 0x0000000000007941 */ /* 0x000fea0003800000 */
.L_x_1720:
        /* <DEDUP_REMOVED lines=14> */
.L_x_1723:
[----:B------:R-:W-:Y:S05]  /*9780*/  BSYNC B0 ;  /* 0x0000000000007941 */ /* 0x000fea0003800000 */
.L_x_1722:
        /* <DEDUP_REMOVED lines=14> */
.L_x_1692:
        /* <DEDUP_REMOVED lines=19> */
.L_x_1724:
        /* <DEDUP_REMOVED lines=38> */
.L_x_1726:
[----:B------:R-:W-:Y:S05]  /*9c00*/  BSYNC B0 ;  /* 0x0000000000007941 */ /* 0x000fea0003800000 */
.L_x_1725:
        /* <DEDUP_REMOVED lines=17> */
.L_x_1728:
[----:B------:R-:W-:Y:S05]  /*9d20*/  BSYNC B0 ;  /* 0x0000000000007941 */ /* 0x000fea0003800000 */
.L_x_1727:
        /* <DEDUP_REMOVED lines=17> */
.L_x_1730:
[----:B------:R-:W-:Y:S05]  /*9e40*/  BSYNC B0 ;  /* 0x0000000000007941 */ /* 0x000fea0003800000 */
.L_x_1729:
        /* <DEDUP_REMOVED lines=16> */
.L_x_1732:
[----:B------:R-:W-:Y:S05]  /*9f50*/  BSYNC B0 ;  /* 0x0000000000007941 */ /* 0x000fea0003800000 */
.L_x_1731:
        /* <DEDUP_REMOVED lines=16> */
.L_x_1734:
[----:B------:R-:W-:Y:S05]  /*a060*/  BSYNC B0 ;  /* 0x0000000000007941 */ /* 0x000fea0003800000 */
.L_x_1733:
        /* <DEDUP_REMOVED lines=16> */
.L_x_1736:
[----:B------:R-:W-:Y:S05]  /*a170*/  BSYNC B0 ;  /* 0x0000000000007941 */ /* 0x000fea0003800000 */
.L_x_1735:
        /* <DEDUP_REMOVED lines=16> */
.L_x_1738:
[----:B------:R-:W-:Y:S05]  /*a280*/  BSYNC B0 ;  /* 0x0000000000007941 */ /* 0x000fea0003800000 */
.L_x_1737:
        /* <DEDUP_REMOVED lines=16> */
.L_x_1740:
[----:B------:R-:W-:Y:S05]  /*a390*/  BSYNC B0 ;  /* 0x0000000000007941 */ /* 0x000fea0003800000 */
.L_x_1739:
        /* <DEDUP_REMOVED lines=19> */
.L_x_1742:
[----:B------:R-:W-:Y:S05]  /*a4d0*/  BSYNC B0 ;  /* 0x0000000000007941 */ /* 0x000fea0003800000 */
.L_x_1741:
        /* <DEDUP_REMOVED lines=15> */
.L_x_1744:
[----:B------:R-:W-:Y:S05]  /*a5d0*/  BSYNC B0 ;  /* 0x0000000000007941 */ /* 0x000fea0003800000 */
.L_x_1743:
        /* <DEDUP_REMOVED lines=15> */
.L_x_1746:
[----:B------:R-:W-:Y:S05]  /*a6d0*/  BSYNC B0 ;  /* 0x0000000000007941 */ /* 0x000fea0003800000 */
.L_x_1745:
        /* <DEDUP_REMOVED lines=14> */
.L_x_1748:
[----:B------:R-:W-:Y:S05]  /*a7c0*/  BSYNC B0 ;  /* 0x0000000000007941 */ /* 0x000fea0003800000 */
.L_x_1747:
        /* <DEDUP_REMOVED lines=14> */
.L_x_1750:
[----:B------:R-:W-:Y:S05]  /*a8b0*/  BSYNC B0 ;  /* 0x0000000000007941 */ /* 0x000fea0003800000 */
.L_x_1749:
        /* <DEDUP_REMOVED lines=14> */
.L_x_1752:
[----:B------:R-:W-:Y:S05]  /*a9a0*/  BSYNC B0 ;  /* 0x0000000000007941 */ /* 0x000fea0003800000 */
.L_x_1751:
        /* <DEDUP_REMOVED lines=14> */
.L_x_1754:
[----:B------:R-:W-:Y:S05]  /*aa90*/  BSYNC B0 ;  /* 0x0000000000007941 */ /* 0x000fea0003800000 */
.L_x_1753:
        /* <DEDUP_REMOVED lines=14> */
.L_x_1755:
        /* <DEDUP_REMOVED lines=16> */
.L_x_2332:


//--------------------- .text._ZN7cutlass13device_kernelIN5flash19enable_sm80_to_sm89INS1_16FlashAttnBwdSm80INS1_25CollectiveMainloopBwdSm80ILi2ELi2EN4cute5tupleIJNS5_1CILi64EEENS7_ILi128EEES9_EEENS_6half_tEfNS_4arch4Sm80ELb0ELb1ELb0ELb1ELb0ELb0ELb0ELb0ELi2ELi2ELi2ELi2ELb0EEENS1_24CollectiveEpilogueBwdGQAISA_fSD_Li256ELb1ELb0EEENS1_19SingleTileSchedulerILb1ELb0ELb0ELi128EEEEEEEEEvNT_6ParamsE --------------------------
	.section	.text._ZN7cutlass13device_kernelIN5flash19enable_sm80_to_sm89INS1_16FlashAttnBwdSm80INS1_25CollectiveMainloopBwdSm80ILi2ELi2EN4cute5tupleIJNS5_1CILi64EEENS7_ILi128EEES9_EEENS_6half_tEfNS_4arch4Sm80ELb0ELb1ELb0ELb1ELb0ELb0ELb0ELb0ELi2ELi2ELi2ELi2ELb0EEENS1_24CollectiveEpilogueBwdGQAISA_fSD_Li256ELb1ELb0EEENS1_19SingleTileSchedulerILb1ELb0ELb0ELi128EEEEEEEEEvNT_6ParamsE,"ax",@progbits
	.sectioninfo	@"SHI_REGISTERS=255"
	.align	128
.text._ZN7cutlass13device_kernelIN5flash19enable_sm80_to_sm89INS1_16FlashAttnBwdSm80INS1_25CollectiveMainloopBwdSm80ILi2ELi2EN4cute5tupleIJNS5_1CILi64EEENS7_ILi128EEES9_EEENS_6half_tEfNS_4arch4Sm80ELb0ELb1ELb0ELb1ELb0ELb0ELb0ELb0ELi2ELi2ELi2ELi2ELb0EEENS1_24CollectiveEpilogueBwdGQAISA_fSD_Li256ELb1ELb0EEENS1_19SingleTileSchedulerILb1ELb0ELb0ELi128EEEEEEEEEvNT_6ParamsE:
        .type           _ZN7cutlass13device_kernelIN5flash19enable_sm80_to_sm89INS1_16FlashAttnBwdSm80INS1_25CollectiveMainloopBwdSm80ILi2ELi2EN4cute5tupleIJNS5_1CILi64EEENS7_ILi128EEES9_EEENS_6half_tEfNS_4arch4Sm80ELb0ELb1ELb0ELb1ELb0ELb0ELb0ELb0ELi2ELi2ELi2ELi2ELb0EEENS1_24CollectiveEpilogueBwdGQAISA_fSD_Li256ELb1ELb0EEENS1_19SingleTileSchedulerILb1ELb0ELb0ELi128EEEEEEEEEvNT_6ParamsE,@function
        .size           _ZN7cutlass13device_kernelIN5flash19enable_sm80_to_sm89INS1_16FlashAttnBwdSm80INS1_25CollectiveMainloopBwdSm80ILi2ELi2EN4cute5tupleIJNS5_1CILi64EEENS7_ILi128EEES9_EEENS_6half_tEfNS_4arch4Sm80ELb0ELb1ELb0ELb1ELb0ELb0ELb0ELb0ELi2ELi2ELi2ELi2ELb0EEENS1_24CollectiveEpilogueBwdGQAISA_fSD_Li256ELb1ELb0EEENS1_19SingleTileSchedulerILb1ELb0ELb0ELi128EEEEEEEEEvNT_6ParamsE,(.L_x_2333 - _ZN7cutlass13device_kernelIN5flash19enable_sm80_to_sm89INS1_16FlashAttnBwdSm80INS1_25CollectiveMainloopBwdSm80ILi2ELi2EN4cute5tupleIJNS5_1CILi64EEENS7_ILi128EEES9_EEENS_6half_tEfNS_4arch4Sm80ELb0ELb1ELb0ELb1ELb0ELb0ELb0ELb0ELi2ELi2ELi2ELi2ELb0EEENS1_24CollectiveEpilogueBwdGQAISA_fSD_Li256ELb1ELb0EEENS1_19SingleTileSchedulerILb1ELb0ELb0ELi128EEEEEEEEEvNT_6ParamsE)
        .other          _ZN7cutlass13device_kernelIN5flash19enable_sm80_to_sm89INS1_16FlashAttnBwdSm80INS1_25CollectiveMainloopBwdSm80ILi2ELi2EN4cute5tupleIJNS5_1CILi64EEENS7_ILi128EEES9_EEENS_6half_tEfNS_4arch4Sm80ELb0ELb1ELb0ELb1ELb0ELb0ELb0ELb0ELi2ELi2ELi2ELi2ELb0EEENS1_24CollectiveEpilogueBwdGQAISA_fSD_Li256ELb1ELb0EEENS1_19SingleTileSchedulerILb1ELb0ELb0ELi128EEEEEEEEEvNT_6ParamsE,@"STO_CUDA_ENTRY STV_DEFAULT"
_ZN7cutlass13device_kernelIN5flash19enable_sm80_to_sm89INS1_16FlashAttnBwdSm80INS1_25CollectiveMainloopBwdSm80ILi2ELi2EN4cute5tupleIJNS5_1CILi64EEENS7_ILi128EEES9_EEENS_6half_tEfNS_4arch4Sm80ELb0ELb1ELb0ELb1ELb0ELb0ELb0ELb0ELi2ELi2ELi2ELi2ELb0EEENS1_24CollectiveEpilogueBwdGQAISA_fSD_Li256ELb1ELb0EEENS1_19SingleTileSchedulerILb1ELb0ELb0ELi128EEEEEEEEEvNT_6ParamsE:
        /* <DEDUP_REMOVED lines=18> */
.L_x_1757:
        /* <DEDUP_REMOVED lines=8> */
.L_x_1759:
[----:B------:R-:W-:Y:S02]  /*01a0*/  MOV R0, c[0x0][0x3ac] ;  /* 0x0000eb0000007a02 */ /* 0x000fe40000000f00 */
.L_x_1758:
[----:B------:R-:W-:-:S06]  /*01b0*/  USHF.L.U32 UR12, UR8, 0x7, URZ ;  /* 0x00000007080c7899 */ /* 0x000fcc000800063f */
[----:B-----5:R-:W-:-:S04]  /*01c0*/  ISETP.LE.AND P0, PT, R0, UR12, PT ;  /* 0x0000000c00007c0c */ /* 0x020fc8000bf03270 */
[----:B------:R-:W-:-:S05]  /*01d0*/  SEL R0, R5, 0xffffffff, !P0 ;  /* 0xffffffff05007807 */ /* 0x000fca0004000000 */
[----:B------:R2:W-:Y:S01]  /*01e0*/  STL [R1+0x68], R0 ;  /* 0x0000680001007387 */ /* 0x0005e20000100800 */
[----:B------:R-:W-:Y:S05]  /*01f0*/  BRA `(.L_x_1760) ;  /* 0x0000012000007947 */ /* 0x000fea0003800000 */
.L_x_1756:
[----:B--2-4-:R-:W-:-:S04]  /*0200*/  ISETP.NE.U32.AND P0, PT, RZ, c[0x0][0x3c8], PT ;  /* 0x0000f200ff007a0c */ /* 0x014fc80003f05070 */
[----:B------:R-:W-:-:S13]  /*0210*/  ISETP.NE.AND.EX P0, PT, RZ, c[0x0][0x3cc], PT, P0 ;  /* 0x0000f300ff007a0c */ /* 0x000fda0003f05300 */
[----:B------:R-:W-:Y:S05]  /*0220*/  @!P0 BRA `(.L_x_1761) ;  /* 0x0000002000008947 */ /* 0x000fea0003800000 */
[----:B------:R1:W5:Y:S01]  /*0230*/  LDG.E R0, [R2.64] ;  /* 0x0000000e02007981 */ /* 0x000362000c1e1900 */
[----:B------:R-:W-:Y:S05]  /*0240*/  BRA `(.L_x_1762) ;  /* 0x0000009000007947 */ /* 0x000fea0003800000 */
.L_x_1761:
        /* <DEDUP_REMOVED lines=8> */
.L_x_1763:
[----:B------:R-:W-:Y:S02]  /*02d0*/  MOV R0, c[0x0][0x3ac] ;  /* 0x0000eb0000007a02 */ /* 0x000fe40000000f00 */
.L_x_1762:
[----:B------:R-:W-:-:S06]  /*02e0*/  USHF.L.U32 UR12, UR8, 0x7, URZ ;  /* 0x00000007080c7899 */ /* 0x000fcc000800063f */
[----:B-----5:R-:W-:-:S04]  /*02f0*/  ISETP.LE.AND P0, PT, R0, UR12, PT ;  /* 0x0000000c00007c0c */ /* 0x020fc8000bf03270 */
[----:B------:R-:W-:-:S05]  /*0300*/  SEL R0, R5, 0xffffffff, !P0 ;  /* 0xffffffff05007807 */ /* 0x000fca0004000000 */
[----:B------:R2:W-:Y:S04]  /*0310*/  STL [R1+0x68], R0 ;  /* 0x0000680001007387 */ /* 0x0005e80000100800 */
.L_x_1760:
        /* <DEDUP_REMOVED lines=8> */
[----:B------:R-:W-:Y:S01]  /*03a0*/  ISETP.NE.U32.AND P3, PT, RZ, c[0x0][0x2d0], PT ;  /* 0x0000b400ff007a0c */ /* 0x000fe20003f65070 */
[----:B------:R-:W-:Y:S01]  /*03b0*/  ULDC UR11, c[0x0][0x168] ;  /* 0x00005a00000b7ab9 */ /* 0x000fe20000000800 */
[----:B------:R-:W-:Y:S01]  /*03c0*/  CS2R R10, SRZ ;  /* 0x00000000000a7805 */ /* 0x000fe2000001ff00 */
[----:B------:R-:W-:Y:S01]  /*03d0*/  ULDC UR10, c[0x0][0x198] ;  /* 0x00006600000a7ab9 */ /* 0x000fe20000000800 */
[----:B------:R-:W-:Y:S01]  /*03e0*/  ISETP.NE.AND.EX P3, PT, RZ, c[0x0][0x2d4], PT, P3 ;  /* 0x0000b500ff007a0c */ /* 0x000fe20003f65330 */
[----:B------:R-:W-:Y:S01]  /*03f0*/  IMAD.MOV.U32 R20, RZ, RZ, RZ ;  /* 0x000000ffff147224 */ /* 0x000fe200078e00ff */
[----:B------:R-:W-:-:S03]  /*0400*/  P2R R28, PR, RZ, 0x4 ;  /* 0x00000004ff1c7803 */ /* 0x000fc60000000000 */
[CC--:B-1----:R-:W-:Y:S02]  /*0410*/  @P0 IMAD.WIDE R2, R40.reuse, R12.reuse, c[0x0][0x2d8] ;  /* 0x0000b60028020625 */ /* 0x0c2fe400078e020c */
[----:B--2---:R-:W2:Y:S04]  /*0420*/  @P2 LDG.E R0, [R4.64] ;  /* 0x0000000e04002981 */ /* 0x004ea8000c1e1900 */
[----:B------:R1:W3:Y:S04]  /*0430*/  @P0 LDG.E R8, [R2.64] ;  /* 0x0000000e02080981 */ /* 0x0002e8000c1e1900 */
[----:B------:R-:W4:Y:S01]  /*0440*/  @P2 LDG.E R7, [R4.64] ;  /* 0x0000000e04072981 */ /* 0x000f22000c1e1900 */
[----:B-1----:R-:W-:-:S05]  /*0450*/  IMAD.WIDE R2, R40, R12, c[0x0][0x2d0] ;  /* 0x0000b40028027625 */ /* 0x002fca00078e020c */
[----:B------:R-:W5:Y:S01]  /*0460*/  @P3 LDG.E R6, [R2.64] ;  /* 0x0000000e02063981 */ /* 0x000f62000c1e1900 */
[----:B--2---:R-:W-:Y:S01]  /*0470*/  @P2 IMAD R0, R40, 0x40, R0 ;  /* 0x0000004028002824 */ /* 0x004fe200078e0200 */
[----:B---3--:R1:W2:Y:S04]  /*0480*/  @P0 R2UR UR11, R8 ;  /* 0x00000000080b03c2 */ /* 0x0082a800000e0000 */
[----:B-1----:R-:W-:-:S04]  /*0490*/  @P2 SHF.R.S32.HI R8, RZ, 0x1f, R0 ;  /* 0x0000001fff082819 */ /* 0x002fc80000011400 */
[----:B------:R-:W-:Y:S02]  /*04a0*/  @P2 LEA.HI R0, R8, R0, RZ, 0x6 ;  /* 0x0000000008002211 */ /* 0x000fe400078f30ff */
[----:B------:R-:W-:Y:S01]  /*04b0*/  CS2R R8, SRZ ;  /* 0x0000000000087805 */ /* 0x000fe2000001ff00 */
[--C-:B-----5:R-:W-:Y:S01]  /*04c0*/  @P3 SHF.R.S32.HI R11, RZ, 0x1f, R6.reuse ;  /* 0x0000001fff0b3819 */ /* 0x120fe20000011406 */
[--C-:B----4-:R-:W-:Y:S01]  /*04d0*/  @P2 IMAD.MOV.U32 R8, RZ, RZ, R7.reuse ;  /* 0x000000ffff082224 */ /* 0x110fe200078e0007 */
[----:B------:R-:W-:Y:S01]  /*04e0*/  @P2 SHF.R.S32.HI R9, RZ, 0x1f, R7 ;  /* 0x0000001fff092819 */ /* 0x000fe20000011407 */
        /* <DEDUP_REMOVED lines=9> */
.L_x_1764:
[----:B--2---:R-:W-:-:S04]  /*0580*/  ISETP.NE.U32.AND P0, PT, RZ, c[0x0][0x2e0], PT ;  /* 0x0000b800ff007a0c */ /* 0x004fc80003f05070 */
[----:B------:R-:W-:-:S13]  /*0590*/  ISETP.NE.AND.EX P0, PT, RZ, c[0x0][0x2e4], PT, P0 ;  /* 0x0000b900ff007a0c */ /* 0x000fda0003f05300 */
[----:B------:R-:W-:Y:S05]  /*05a0*/  @!P0 BRA `(.L_x_1765) ;  /* 0x0000004000008947 */ /* 0x000fea0003800000 */
[----:B------:R-:W-:-:S05]  /*05b0*/  IMAD.WIDE R2, R40, R12, c[0x0][0x2e0] ;  /* 0x0000b80028027625 */ /* 0x000fca00078e020c */
[----:B------:R-:W2:Y:S02]  /*05c0*/  LDG.E R0, [R2.64] ;  /* 0x0000000e02007981 */ /* 0x000ea4000c1e1900 */
[----:B--2---:R1:W2:Y:S01]  /*05d0*/  R2UR UR10, R0 ;  /* 0x00000000000a73c2 */ /* 0x0042a200000e0000 */
[----:B------:R-:W-:Y:S05]  /*05e0*/  BRA `(.L_x_1766) ;  /* 0x0000006000007947 */ /* 0x000fea0003800000 */
.L_x_1765:
[----:B------:R-:W-:Y:S05]  /*05f0*/  @!P3 BRA `(.L_x_1766) ;  /* 0x000000500000b947 */ /* 0x000fea0003800000 */
[----:B------:R1:W2:Y:S04]  /*0600*/  LDG.E R0, [R2.64] ;  /* 0x0000000e02007981 */ /* 0x0002a8000c1e1900 */
[----:B-1----:R-:W3:Y:S01]  /*0610*/  LDG.E R2, [R2.64+0x4] ;  /* 0x0000040e02027981 */ /* 0x002ee2000c1e1900 */
[----:B--2---:R-:W1:Y:S08]  /*0620*/  R2UR UR10, R0 ;  /* 0x00000000000a73c2 */ /* 0x004e7000000e0000 */
[----:B---3--:R-:W1:Y:S02]  /*0630*/  R2UR UR4, R2 ;  /* 0x00000000020473c2 */ /* 0x008e6400000e0000 */
[----:B-1----:R-:W-:-:S06]  /*0640*/  UIADD3 UR10, -UR10, UR4, URZ ;  /* 0x000000040a0a7290 */ /* 0x002fcc000fffe13f */
.L_x_1766:
        /* <DEDUP_REMOVED lines=15> */
.L_x_1767:
[----:B--2---:R-:W-:Y:S01]  /*0740*/  UIADD3 UR4, UR12, UR11, -UR10 ;  /* 0x0000000b0c047290 */ /* 0x004fe2000fffe80a */
[----:B------:R-:W-:Y:S01]  /*0750*/  PLOP3.LUT P0, PT, PT, PT, PT, 0x80, 0x0 ;  /* 0x000000000000781c */ /* 0x000fe20003f0f070 */
[----:B------:R-:W-:Y:S01]  /*0760*/  ULDC UR5, c[0x0][0x2a4] ;  /* 0x0000a90000057ab9 */ /* 0x000fe20000000800 */
        /* <DEDUP_REMOVED lines=74> */
[----:B-1----:R-:W-:Y:S01]  /*0c10*/  IMAD.MOV.U32 R0, RZ, RZ, c[0x0][0x248] ;  /* 0x00009200ff007624 */ /* 0x002fe200078e00ff */
[----:B------:R-:W-:Y:S01]  /*0c20*/  SHF.R.S32.HI R12, RZ, 0x1f, R36 ;  /* 0x0000001fff0c7819 */ /* 0x000fe20000011424 */
[----:B------:R-:W-:Y:S01]  /*0c30*/  IMAD.SHL.U32 R5, R20, 0x80, RZ ;  /* 0x0000008014057824 */ /* 0x000fe200078e00ff */
[-C--:B------:R-:W-:Y:S01]  /*0c40*/  LEA.HI R33, R37, R36.reuse, RZ, 0x3 ;  /* 0x0000002425217211 */ /* 0x080fe200078f18ff */
[----:B------:R-:W-:Y:S01]  /*0c50*/  IMAD.U32 R16, RZ, RZ, UR8 ;  /* 0x00000008ff107e24 */ /* 0x000fe2000f8e00ff */
[----:B------:R-:W-:Y:S01]  /*0c60*/  ISETP.NE.AND P0, PT, R0, 0x1, PT ;  /* 0x000000010000780c */ /* 0x000fe20003f05270 */
[----:B------:R-:W-:Y:S01]  /*0c70*/  IMAD.MOV.U32 R0, RZ, RZ, R38 ;  /* 0x000000ffff007224 */ /* 0x000fe200078e0026 */
[----:B------:R-:W-:Y:S01]  /*0c80*/  SHF.R.S32.HI R42, RZ, 0x3, R33 ;  /* 0x00000003ff2a7819 */ /* 0x000fe20000011421 */
[C---:B------:R-:W-:Y:S01]  /*0c90*/  IMAD.SHL.U32 R23, R36.reuse, 0x4, RZ ;  /* 0x0000000424177824 */ /* 0x040fe200078e00ff */
[----:B------:R-:W-:Y:S01]  /*0ca0*/  LOP3.LUT R2, R33, 0xfffffff8, RZ, 0xc0, !PT ;  /* 0xfffffff821027812 */ /* 0x000fe200078ec0ff */
[----:B------:R-:W-:Y:S01]  /*0cb0*/  ULDC.64 UR4, c[0x0][0x1d8] ;  /* 0x0000760000047ab9 */ /* 0x000fe20000000a00 */
[C---:B------:R-:W-:Y:S01]  /*0cc0*/  IADD3 R26, P1, R5.reuse, R36, RZ ;  /* 0x00000024051a7210 */ /* 0x040fe20007f3e0ff */
[----:B------:R-:W-:Y:S01]  /*0cd0*/  STL [R1+0x38], R42 ;  /* 0x0000382a01007387 */ /* 0x000fe20000100800 */
[----:B------:R-:W-:Y:S01]  /*0ce0*/  SHF.R.S32.HI R29, RZ, 0x1f, R40 ;  /* 0x0000001fff1d7819 */ /* 0x000fe20000011428 */
[----:B------:R-:W-:Y:S01]  /*0cf0*/  IMAD.IADD R32, R36, 0x1, -R2 ;  /* 0x0000000124207824 */ /* 0x000fe200078e0a02 */
[----:B------:R-:W-:Y:S01]  /*0d00*/  LEA.HI.X.SX32 R27, R5, R12, 0x1, P1 ;  /* 0x0000000c051b7211 */ /* 0x000fe200008f0eff */
[----:B------:R-:W2:Y:S01]  /*0d10*/  LDL.LU R39, [R1+0x4] ;  /* 0x0000040001277983 */ /* 0x000ea20000300800 */
[----:B------:R-:W-:Y:S01]  /*0d20*/  SEL R12, R29, RZ, !P3 ;  /* 0x000000ff1d0c7207 */ /* 0x000fe20005800000 */
[----:B------:R-:W-:Y:S01]  /*0d30*/  @P0 IMAD.HI.U32 R3, R38, c[0x0][0x24c], RZ ;  /* 0x0000930026030a27 */ /* 0x000fe200078e00ff */
[----:B------:R-:W-:Y:S01]  /*0d40*/  SHF.R.S32.HI R7, RZ, 0x1f, R42 ;  /* 0x0000001fff077819 */ /* 0x000fe2000001142a */
[----:B------:R-:W-:Y:S01]  /*0d50*/  USHF.L.U32 UR6, UR4, 0x6, URZ ;  /* 0x0000000604067899 */ /* 0x000fe2000800063f */
[----:B------:R-:W-:Y:S01]  /*0d60*/  IADD3 R17, P2, R42, R8, RZ ;  /* 0x000000082a117210 */ /* 0x000fe20007f5e0ff */
[----:B------:R-:W-:Y:S01]  /*0d70*/  IMAD.SHL.U32 R18, R32, 0x8, RZ ;  /* 0x0000000820127824 */ /* 0x000fe200078e00ff */
[----:B------:R-:W-:Y:S01]  /*0d80*/  @P0 SHF.R.U32.HI R0, RZ, c[0x0][0x250], R3 ;  /* 0x00009400ff000a19 */ /* 0x000fe20000011603 */
[----:B------:R-:W-:Y:S01]  /*0d90*/  IMAD R5, R12, c[0x0][0x1e8], RZ ;  /* 0x00007a000c057a24 */ /* 0x000fe200078e02ff */
[----:B------:R-:W-:Y:S01]  /*0da0*/  SEL R13, R40, RZ, !P3 ;  /* 0x000000ff280d7207 */ /* 0x000fe20005800000 */
[----:B------:R-:W-:Y:S01]  /*0db0*/  IMAD.X R24, R7, 0x1, R9, P2 ;  /* 0x0000000107187824 */ /* 0x000fe200010e0609 */
[----:B------:R-:W-:Y:S01]  /*0dc0*/  SHF.R.S32.HI R6, RZ, 0x1f, R0 ;  /* 0x0000001fff067819 */ /* 0x000fe20000011400 */
[C---:B------:R-:W-:Y:S01]  /*0dd0*/  IMAD.SHL.U32 R8, R42.reuse, 0x40, RZ ;  /* 0x000000402a087824 */ /* 0x040fe200078e00ff */
[----:B------:R-:W-:Y:S01]  /*0de0*/  SHF.R.S32.HI R19, RZ, 0x1f, R18 ;  /* 0x0000001fff137819 */ /* 0x000fe20000011412 */
[----:B------:R-:W-:Y:S01]  /*0df0*/  IMAD R14, R13, c[0x0][0x1ec], R5 ;  /* 0x00007b000d0e7a24 */ /* 0x000fe200078e0205 */
[----:B------:R-:W-:Y:S01]  /*0e00*/  IADD3 R10, P0, R42, R10, RZ ;  /* 0x0000000a2a0a7210 */ /* 0x000fe20007f1e0ff */
[----:B------:R-:W-:Y:S01]  /*0e10*/  IMAD R2, R6, c[0x0][0x1e0], RZ ;  /* 0x0000780006027a24 */ /* 0x000fe200078e02ff */
[----:B------:R-:W-:Y:S01]  /*0e20*/  LOP3.LUT R8, R8, 0x1c0, RZ, 0xc0, !PT ;  /* 0x000001c008087812 */ /* 0x000fe200078ec0ff */
[----:B------:R-:W-:Y:S01]  /*0e30*/  UIADD3 UR20, -UR12, UR10, URZ ;  /* 0x0000000a0c147290 */ /* 0x000fe2000fffe13f */
[----:B------:R-:W-:Y:S01]  /*0e40*/  SHF.R.S32.HI R31, RZ, 0x1f, R38 ;  /* 0x0000001fff1f7819 */ /* 0x000fe20000011426 */
[----:B------:R-:W-:Y:S01]  /*0e50*/  IMAD R4, R0, c[0x0][0x1e4], R2 ;  /* 0x0000790000047a24 */ /* 0x000fe200078e0202 */
[--C-:B------:R-:W-:Y:S01]  /*0e60*/  LOP3.LUT R15, R8, 0x38, R18.reuse, 0xf8, !PT ;  /* 0x00000038080f7812 */ /* 0x100fe200078ef812 */
[----:B------:R-:W-:Y:S01]  /*0e70*/  IMAD.WIDE.U32 R2, R0, c[0x0][0x1e0], R18 ;  /* 0x0000780000027a25 */ /* 0x000fe200078e0012 */
[----:B------:R-:W-:Y:S01]  /*0e80*/  SHF.R.U32.HI R8, RZ, 0x3, R8 ;  /* 0x00000003ff087819 */ /* 0x000fe20000011608 */
[----:B------:R-:W-:-:S02]  /*0e90*/  UMOV UR21, 0x6 ;  /* 0x0000000600157882 */ /* 0x000fc40000000000 */
[----:B------:R-:W-:Y:S01]  /*0ea0*/  IMAD.IADD R3, R3, 0x1, R4 ;  /* 0x0000000103037824 */ /* 0x000fe200078e0204 */
[----:B------:R-:W-:Y:S01]  /*0eb0*/  LEA.HI R4, R37, R36, RZ, 0x6 ;  /* 0x0000002425047211 */ /* 0x000fe200078f30ff */
[----:B------:R-:W-:-:S03]  /*0ec0*/  IMAD.X R11, R7, 0x1, R11, P0 ;  /* 0x00000001070b7824 */ /* 0x000fc600000e060b */
[----:B------:R-:W-:Y:S01]  /*0ed0*/  SHF.R.S32.HI R30, RZ, 0x6, R4 ;  /* 0x00000006ff1e7819 */ /* 0x000fe20000011404 */
[----:B------:R-:W-:Y:S02]  /*0ee0*/  IMAD R4, R6, c[0x0][0x1b0], RZ ;  /* 0x00006c0006047a24 */ /* 0x000fe400078e02ff */
[----:B------:R-:W-:-:S04]  /*0ef0*/  IMAD.WIDE.U32 R6, R13, c[0x0][0x1e8], R2 ;  /* 0x00007a000d067a25 */ /* 0x000fc800078e0002 */
[C---:B------:R-:W-:Y:S02]  /*0f00*/  IMAD R9, R0.reuse, c[0x0][0x1b4], R4 ;  /* 0x00006d0000097a24 */ /* 0x040fe400078e0204 */
[----:B------:R-:W-:-:S04]  /*0f10*/  IMAD.WIDE.U32 R4, R0, c[0x0][0x1b0], R18 ;  /* 0x00006c0000047a25 */ /* 0x000fc800078e0012 */
[----:B------:R-:W-:Y:S02]  /*0f20*/  IMAD R0, R12, c[0x0][0x1b8], RZ ;  /* 0x00006e000c007a24 */ /* 0x000fe400078e02ff */
[----:B------:R-:W-:Y:S02]  /*0f30*/  IMAD.IADD R3, R5, 0x1, R9 ;  /* 0x0000000105037824 */ /* 0x000fe400078e0209 */
[----:B------:R-:W-:Y:S02]  /*0f40*/  IMAD.MOV.U32 R2, RZ, RZ, R4 ;  /* 0x000000ffff027224 */ /* 0x000fe400078e0004 */
[----:B------:R-:W-:-:S04]  /*0f50*/  IMAD.WIDE R10, R16, 0x80, R10 ;  /* 0x00000080100a7825 */ /* 0x000fc800078e020a */
[C---:B------:R-:W-:Y:S01]  /*0f60*/  IMAD R16, R13.reuse, c[0x0][0x1bc], R0 ;  /* 0x00006f000d107a24 */ /* 0x040fe200078e0200 */
[----:B------:R-:W-:Y:S01]  /*0f70*/  SHF.R.S32.HI R0, RZ, 0x1f, R20 ;  /* 0x0000001fff007819 */ /* 0x000fe20000011414 */
[----:B------:R-:W-:Y:S01]  /*0f80*/  IMAD.WIDE.U32 R12, R13, c[0x0][0x1b8], R2 ;  /* 0x00006e000d0c7a25 */ /* 0x000fe200078e0002 */
[----:B------:R-:W-:-:S03]  /*0f90*/  IADD3 R20, P0, R23, R20, RZ ;  /* 0x0000001417147210 */ /* 0x000fc60007f1e0ff */
[----:B------:R-:W-:Y:S01]  /*0fa0*/  IMAD.IADD R5, R7, 0x1, R14 ;  /* 0x0000000107057824 */ /* 0x000fe200078e020e */
[----:B------:R-:W-:Y:S01]  /*0fb0*/  LEA.HI.X.SX32 R21, R23, R0, 0x1, P0 ;  /* 0x0000000017157211 */ /* 0x000fe200000f0eff */
[----:B------:R-:W-:Y:S02]  /*0fc0*/  IMAD.MOV.U32 R4, RZ, RZ, R6 ;  /* 0x000000ffff047224 */ /* 0x000fe400078e0006 */
[----:B------:R-:W-:Y:S02]  /*0fd0*/  IMAD R2, R11, c[0x0][0x1d8], RZ ;  /* 0x000076000b027a24 */ /* 0x000fe400078e02ff */
[----:B------:R-:W-:Y:S02]  /*0fe0*/  IMAD.SHL.U32 R35, R30, 0x200, RZ ;  /* 0x000002001e237824 */ /* 0x000fe400078e00ff */
[C---:B------:R-:W-:Y:S02]  /*0ff0*/  IMAD R0, R10.reuse, c[0x0][0x1dc], R2 ;  /* 0x000077000a007a24 */ /* 0x040fe400078e0202 */
[----:B------:R-:W-:Y:S01]  /*1000*/  IMAD.WIDE.U32 R4, R10, c[0x0][0x1d8], R4 ;  /* 0x000076000a047a25 */ /* 0x000fe200078e0004 */
[----:B------:R-:W-:-:S02]  /*1010*/  IADD3 R34, R18, 0x40, RZ ;  /* 0x0000004012227810 */ /* 0x000fc40007ffe0ff */
[----:B------:R-:W-:Y:S01]  /*1020*/  LOP3.LUT R14, R35, R15, R8, 0xf6, !PT ;  /* 0x0000000f230e7212 */ /* 0x000fe200078ef608 */
[----:B------:R-:W-:Y:S01]  /*1030*/  IMAD.IADD R0, R5, 0x1, R0 ;  /* 0x0000000105007824 */ /* 0x000fe200078e0200 */
[----:B------:R-:W-:Y:S01]  /*1040*/  LEA R2, P0, R4, c[0x0][0x1c0], 0x1 ;  /* 0x0000700004027a11 */ /* 0x000fe200078008ff */
[----:B------:R-:W-:Y:S01]  /*1050*/  IMAD R7, R31, c[0x0][0x270], RZ ;  /* 0x00009c001f077a24 */ /* 0x000fe200078e02ff */
[----:B------:R-:W-:Y:S01]  /*1060*/  IADD3 R15, -R42, UR20, RZ ;  /* 0x000000142a0f7c10 */ /* 0x000fe2000fffe1ff */
[----:B------:R-:W-:Y:S01]  /*1070*/  IMAD.U32 R6, RZ, RZ, UR6 ;  /* 0x00000006ff067e24 */ /* 0x000fe2000f8e00ff */
[----:B------:R-:W-:Y:S01]  /*1080*/  ISETP.GE.AND P3, PT, R18, c[0x0][0x1cc], PT ;  /* 0x0000730012007a0c */ /* 0x000fe20003f66270 */
[----:B------:R-:W-:Y:S01]  /*1090*/  USHF.L.U64.HI UR5, UR4, UR21, UR5 ;  /* 0x0000001504057299 */ /* 0x000fe20008010205 */
[----:B------:R-:W-:Y:S01]  /*10a0*/  ISETP.GE.AND P4, PT, R34, c[0x0][0x1cc], PT ;  /* 0x0000730022007a0c */ /* 0x000fe20003f86270 */
[----:B------:R-:W-:Y:S01]  /*10b0*/  IMAD R7, R38, c[0x0][0x274], R7 ;  /* 0x00009d0026077a24 */ /* 0x000fe200078e0207 */
        /* <DEDUP_REMOVED lines=36> */
[----:B------:R-:W-:Y:S01]  /*1300*/  IMAD R11, R10, c[0x0][0x1ac], R0 ;  /* 0x00006b000a0b7a24 */ /* 0x000fe200078e0200 */
[----:B------:R-:W-:Y:S01]  /*1310*/  ISETP.GE.AND P1, PT, R34, c[0x0][0x19c], PT ;  /* 0x0000670022007a0c */ /* 0x000fe20003f26270 */
[----:B------:R-:W-:Y:S01]  /*1320*/  ULDC.64 UR4, c[0x0][0x1a8] ;  /* 0x00006a0000047ab9 */ /* 0x000fe20000000a00 */
[----:B------:R4:W-:Y:S01]  /*1330*/  LDGSTS.E.BYPASS.LTC128B.128 [R14+0xb080], [R4.64], !P2 ;  /* 0x0b080000040e7fae */ /* 0x0009e2000d101d4e */
[----:B------:R-:W-:Y:S01]  /*1340*/  IMAD R0, R24, c[0x0][0x208], RZ ;  /* 0x0000820018007a24 */ /* 0x000fe200078e02ff */
[----:B------:R-:W-:Y:S01]  /*1350*/  ISETP.GE.AND P2, PT, R18, c[0x0][0x19c], PT ;  /* 0x0000670012007a0c */ /* 0x000fe20003f46270 */
[----:B------:R-:W-:Y:S01]  /*1360*/  IMAD.WIDE.U32 R12, R10, c[0x0][0x1a8], R8 ;  /* 0x00006a000a0c7a25 */ /* 0x000fe200078e0008 */
[C---:B------:R-:W-:Y:S01]  /*1370*/  ISETP.LT.OR P3, PT, R15.reuse, 0x61, P4 ;  /* 0x000000610f00780c */ /* 0x040fe20002761670 */
[----:B------:R-:W-:Y:S01]  /*1380*/  USHF.L.U32 UR6, UR4, 0x6, URZ ;  /* 0x0000000604067899 */ /* 0x000fe2000800063f */
[----:B------:R-:W-:Y:S01]  /*1390*/  ISETP.LT.OR P5, PT, R15, 0x1, P2 ;  /* 0x000000010f00780c */ /* 0x000fe200017a1670 */
[----:B------:R-:W-:Y:S01]  /*13a0*/  IMAD R25, R17, c[0x0][0x20c], R0 ;  /* 0x0000830011197a24 */ /* 0x000fe200078e0200 */
[----:B------:R-:W-:Y:S01]  /*13b0*/  ISETP.LT.OR P4, PT, R15, 0x1, P1 ;  /* 0x000000010f00780c */ /* 0x000fe20000f81670 */
        /* <DEDUP_REMOVED lines=57> */
[----:B------:R-:W-:Y:S01]  /*1750*/  IMAD.IADD R11, R11, 0x1, R25 ;  /* 0x000000010b0b7824 */ /* 0x000fe200078e0219 */
[----:B--2---:R-:W-:-:S04]  /*1760*/  LOP3.LUT R39, R39, 0xfffffffd, RZ, 0xc0, !PT ;  /* 0xfffffffd27277812 */ /* 0x004fc800078ec0ff */
[----:B------:R-:W-:Y:S02]  /*1770*/  @P0 LOP3.LUT R39, R39, 0x2, RZ, 0xfc, !PT ;  /* 0x0000000227270812 */ /* 0x000fe400078efcff */
[----:B------:R-:W-:-:S04]  /*1780*/  IADD3 R2, P0, R6, UR6, RZ ;  /* 0x0000000606027c10 */ /* 0x000fc8000ff1e0ff */
[----:B------:R-:W-:Y:S02]  /*1790*/  IADD3.X R3, R7, UR16, RZ, P0, !PT ;  /* 0x0000001007037c10 */ /* 0x000fe400087fe4ff */
[----:B------:R-:W-:-:S03]  /*17a0*/  IADD3 R8, P0, R6, UR19, RZ ;  /* 0x0000001306087c10 */ /* 0x000fc6000ff1e0ff */
[----:B------:R2:W-:Y:S01]  /*17b0*/  LDGSTS.E.BYPASS.LTC128B.128 [R14+0x2080], [R2.64], !P5 ;  /* 0x02080000020e7fae */ /* 0x0005e2000e901d4e */
[----:B------:R-:W-:Y:S02]  /*17c0*/  IADD3.X R9, R7, UR18, RZ, P0, !PT ;  /* 0x0000001207097c10 */ /* 0x000fe400087fe4ff */
[----:B------:R-:W-:-:S03]  /*17d0*/  LEA R0, P0, R4, R40, 0x6 ;  /* 0x0000002804007211 */ /* 0x000fc600078030ff */
[----:B------:R3:W-:Y:S01]  /*17e0*/  LDGSTS.E.BYPASS.LTC128B.128 [R14+0x6080], [R8.64], !P4 ;  /* 0x06080000080e7fae */ /* 0x0007e2000e101d4e */
[----:B----4-:R-:W-:Y:S02]  /*17f0*/  LEA.HI.X R7, R4, R16, R5, 0x6, P0 ;  /* 0x0000001004077211 */ /* 0x010fe400000f3405 */
[----:B------:R-:W-:-:S04]  /*1800*/  LEA R6, P0, R0, c[0x0][0x160], 0x1 ;  /* 0x0000580000067a11 */ /* 0x000fc800078008ff */
[----:B------:R-:W-:Y:S01]  /*1810*/  LEA.HI.X R7, R0, c[0x0][0x164], R7, 0x1, P0 ;  /* 0x0000590000077a11 */ /* 0x000fe200000f0c07 */
[----:B------:R-:W-:Y:S02]  /*1820*/  IMAD.U32 R0, RZ, RZ, UR4 ;  /* 0x00000004ff007e24 */ /* 0x000fe4000f8e00ff */
[----:B------:R-:W-:-:S04]  /*1830*/  IMAD.WIDE.U32 R4, R38, c[0x0][0x210], R10 ;  /* 0x0000840026047a25 */ /* 0x000fc800078e000a */
[----:B------:R-:W-:Y:S01]  /*1840*/  IMAD.U32 R11, RZ, RZ, UR5 ;  /* 0x00000005ff0b7e24 */ /* 0x000fe2000f8e00ff */
[----:B------:R-:W-:Y:S02]  /*1850*/  ISETP.NE.AND P5, PT, R28, RZ, PT ;  /* 0x000000ff1c00720c */ /* 0x000fe40003fa5270 */
[C---:B---3--:R-:W-:Y:S01]  /*1860*/  IADD3 R8, P1, R2.reuse, UR6, RZ ;  /* 0x0000000602087c10 */ /* 0x048fe2000ff3e0ff */
[----:B------:R-:W-:Y:S01]  /*1870*/  IMAD.WIDE.U32 R22, R15, c[0x0][0x278], R22 ;  /* 0x00009e000f167a25 */ /* 0x000fe200078e0016 */
[----:B--2---:R-:W-:Y:S01]  /*1880*/  IADD3 R2, P0, R2, UR19, RZ ;  /* 0x0000001302027c10 */ /* 0x004fe2000ff1e0ff */
[----:B------:R-:W-:Y:S01]  /*1890*/  USHF.L.U32 UR19, UR17, 0x6, URZ ;  /* 0x0000000611137899 */ /* 0x000fe2000800063f */
[----:B------:R-:W-:Y:S01]  /*18a0*/  IADD3.X R9, R3, UR16, RZ, P1, !PT ;  /* 0x0000001003097c10 */ /* 0x000fe20008ffe4ff */
[----:B-1----:R-:W-:Y:S01]  /*18b0*/  IMAD R12, R31, c[0x0][0x210], RZ ;  /* 0x000084001f0c7a24 */ /* 0x002fe200078e02ff */
[----:B------:R-:W-:Y:S01]  /*18c0*/  IADD3.X R3, R3, UR18, RZ, P0, !PT ;  /* 0x0000001203037c10 */ /* 0x000fe200087fe4ff */
[----:B------:R-:W-:Y:S01]  /*18d0*/  ULDC.64 UR6, c[0x0][0x208] ;  /* 0x0000820000067ab9 */ /* 0x000fe20000000a00 */
[----:B------:R-:W-:-:S03]  /*18e0*/  LEA R10, P0, R0, R6, 0x6 ;  /* 0x00000006000a7211 */ /* 0x000fc600078030ff */
[----:B------:R1:W-:Y:S01]  /*18f0*/  LDGSTS.E.BYPASS.LTC128B.128 [R14+0x3080], [R8.64], !P5 ;  /* 0x03080000080e7fae */ /* 0x0003e2000e901d4e */
[----:B------:R-:W-:Y:S01]  /*1900*/  LEA.HI.X R11, R0, R7, R11, 0x6, P0 ;  /* 0x00000007000b7211 */ /* 0x000fe200000f340b */
[----:B------:R-:W-:Y:S01]  /*1910*/  IMAD.U32 R0, RZ, RZ, UR19 ;  /* 0x00000013ff007e24 */ /* 0x000fe2000f8e00ff */
[----:B------:R-:W-:Y:S01]  /*1920*/  LOP3.LUT P2, RZ, R29, 0x1, RZ, 0xc0, !PT ;  /* 0x000000011dff7812 */ /* 0x000fe2000784c0ff */
[----:B------:R2:W-:Y:S03]  /*1930*/  LDGSTS.E.BYPASS.LTC128B.128 [R14+0x7080], [R2.64], !P6 ;  /* 0x07080000020e7fae */ /* 0x0005e6000f101d4e */
[----:B------:R-:W-:Y:S02]  /*1940*/  IADD3 R0, -R42, UR11, -R0 ;  /* 0x0000000b2a007c10 */ /* 0x000fe4000fffe900 */
[----:B------:R-:W-:Y:S02]  /*1950*/  ISETP.GT.AND P4, PT, R36, 0xf, PT ;  /* 0x0000000f2400780c */ /* 0x000fe40003f84270 */
[----:B------:R-:W-:Y:S01]  /*1960*/  LOP3.LUT R39, R39, 0xfffffffe, RZ, 0xc0, !PT ;  /* 0xfffffffe27277812 */ /* 0x000fe200078ec0ff */
[----:B------:R-:W-:Y:S01]  /*1970*/  USHF.R.S32.HI UR18, URZ, 0x1f, UR19 ;  /* 0x0000001f3f127899 */ /* 0x000fe20008011413 */
[----:B------:R-:W-:Y:S01]  /*1980*/  ISETP.LT.OR P0, PT, R0, 0x1, !P2 ;  /* 0x000000010000780c */ /* 0x000fe20005701670 */
[----:B------:R-:W0:Y:S01]  /*1990*/  LDGDEPBAR ;  /* 0x00000000000079af */ /* 0x000e220000000000 */
[----:B------:R-:W-:Y:S01]  /*19a0*/  @P3 LOP3.LUT R39, R39, 0x1, RZ, 0xfc, !PT ;  /* 0x0000000127273812 */ /* 0x000fe200078efcff */
[----:B------:R-:W-:-:S04]  /*19b0*/  IMAD R12, R38, c[0x0][0x214], R12 ;  /* 0x00008500260c7a24 */ /* 0x000fc800078e020c */
[----:B------:R-:W-:Y:S01]  /*19c0*/  STL [R1+0x4], R39 ;  /* 0x0000042701007387 */ /* 0x000fe20000100800 */
[----:B--2---:R-:W-:-:S05]  /*19d0*/  IMAD R2, R24, c[0x0][0x278], RZ ;  /* 0x00009e0018027a24 */ /* 0x004fca00078e02ff */
[----:B------:R2:W-:Y:S01]  /*19e0*/  LDGSTS.E.BYPASS.LTC128B.128 [R14+0x10080], [R6.64], !P0 ;  /* 0x10080000060e7fae */ /* 0x0005e2000c101d4e */
[----:B------:R-:W-:-:S03]  /*19f0*/  IMAD R2, R15, c[0x0][0x27c], R2 ;  /* 0x00009f000f027a24 */ /* 0x000fc600078e0202 */
[----:B------:R-:W-:Y:S01]  /*1a00*/  STL.64 [R1+0x28], R40 ;  /* 0x0000282801007387 */ /* 0x000fe20000100a00 */
[----:B-1----:R-:W-:Y:S01]  /*1a10*/  @!P4 IADD3 R9, P0, R22, UR19, RZ ;  /* 0x000000131609cc10 */ /* 0x002fe2000ff1e0ff */
[----:B------:R-:W-:Y:S02]  /*1a20*/  IMAD.IADD R13, R23, 0x1, R2 ;  /* 0x00000001170d7824 */ /* 0x000fe400078e0202 */
[----:B------:R-:W-:Y:S01]  /*1a30*/  STL [R1+0x34], R16 ;  /* 0x0000341001007387 */ /* 0x000fe20000100800 */
[----:B------:R-:W-:-:S03]  /*1a40*/  IMAD.IADD R5, R5, 0x1, R12 ;  /* 0x0000000105057824 */ /* 0x000fc600078e020c */
[----:B------:R-:W-:Y:S01]  /*1a50*/  STL.64 [R1+0x48], R22 ;  /* 0x0000481601007387 */ /* 0x000fe20000100a00 */
[----:B------:R-:W-:Y:S01]  /*1a60*/  LOP3.LUT P3, RZ, R29, 0x2, RZ, 0xc0, !PT ;  /* 0x000000021dff7812 */ /* 0x000fe2000786c0ff */
[----:B------:R-:W-:Y:S02]  /*1a70*/  IMAD R3, R24, c[0x0][0x218], RZ ;  /* 0x0000860018037a24 */ /* 0x000fe400078e02ff */
[----:B------:R1:W-:Y:S01]  /*1a80*/  STL [R1+0x58], R13 ;  /* 0x0000580d01007387 */ /* 0x0003e20000100800 */
[----:B------:R-:W-:Y:S01]  /*1a90*/  USHF.L.U32 UR22, UR6, 0x6, URZ ;  /* 0x0000000606167899 */ /* 0x000fe2000800063f */
[----:B------:R-:W-:Y:S01]  /*1aa0*/  ISETP.GE.AND P1, PT, R18, c[0x0][0x1fc], PT ;  /* 0x00007f0012007a0c */ /* 0x000fe20003f26270 */
[----:B------:R-:W-:Y:S01]  /*1ab0*/  USHF.L.U64.HI UR21, UR6, UR21, UR7 ;  /* 0x0000001506157299 */ /* 0x000fe20008010207 */
[----:B------:R-:W-:Y:S01]  /*1ac0*/  IMAD R2, R15, c[0x0][0x21c], R3 ;  /* 0x000087000f027a24 */ /* 0x000fe200078e0203 */
[C---:B------:R-:W-:Y:S02]  /*1ad0*/  ISETP.LT.OR P5, PT, R0.reuse, 0x1, !P3 ;  /* 0x000000010000780c */ /* 0x040fe40005fa1670 */
[----:B------:R-:W-:Y:S01]  /*1ae0*/  SEL R3, RZ, 0x1, P1 ;  /* 0x00000001ff037807 */ /* 0x000fe20000800000 */
[----:B------:R-:W-:Y:S01]  /*1af0*/  UIMAD UR16, UR21, UR17, URZ ;  /* 0x00000011151072a4 */ /* 0x000fe2000f8e023f */
[C---:B------:R-:W-:Y:S01]  /*1b00*/  ISETP.LT.OR P2, PT, R0.reuse, 0x21, !P2 ;  /* 0x000000210000780c */ /* 0x040fe20005741670 */
[----:B------:R-:W-:Y:S01]  /*1b10*/  IMAD.U32 R28, RZ, RZ, UR22 ;  /* 0x00000016ff1c7e24 */ /* 0x000fe2000f8e00ff */
[----:B------:R-:W-:Y:S01]  /*1b20*/  ISETP.LT.OR P1, PT, R0, 0x21, !P3 ;  /* 0x000000210000780c */ /* 0x000fe20005f21670 */
[----:B------:R-:W-:-:S06]  /*1b30*/  UIMAD UR16, UR13, UR22, UR16 ;  /* 0x000000160d1072a4 */ /* 0x000fcc000f8e0210 */
[----:B------:R2:W-:Y:S04]  /*1b40*/  LDGSTS.E.BYPASS.LTC128B.128 [R14+0x12080], [R6.64+0x80], !P5 ;  /* 0x12080080060e7fae */ /* 0x0005e8000e901d4e */
[----:B------:R3:W-:Y:S01]  /*1b50*/  LDGSTS.E.BYPASS.LTC128B.128 [R14+0x11080], [R10.64], !P2 ;  /* 0x110800000a0e7fae */ /* 0x0007e2000d101d4e */
[----:B-1----:R-:W-:Y:S01]  /*1b60*/  @!P4 IADD3.X R13, R13, UR18, RZ, P0, !PT ;  /* 0x000000120d0dcc10 */ /* 0x002fe200087fe4ff */
[----:B------:R-:W-:Y:S01]  /*1b70*/  IMAD.WIDE.U32 R22, R15, c[0x0][0x218], R4 ;  /* 0x000086000f167a25 */ /* 0x000fe200078e0004 */
[----:B------:R-:W-:Y:S01]  /*1b80*/  ISETP.GE.AND P0, PT, R34, c[0x0][0x1fc], PT ;  /* 0x00007f0022007a0c */ /* 0x000fe20003f06270 */
[----:B------:R3:W-:Y:S03]  /*1b90*/  LDGSTS.E.BYPASS.LTC128B.128 [R14+0x13080], [R10.64+0x80], !P1 ;  /* 0x130800800a0e7fae */ /* 0x0007e6000c901d4e */
[----:B------:R-:W-:Y:S01]  /*1ba0*/  SEL R4, RZ, 0xffffffff, P0 ;  /* 0xffffffffff047807 */ /* 0x000fe20000000000 */
[----:B------:R-:W-:-:S02]  /*1bb0*/  IMAD.IADD R45, R23, 0x1, R2 ;  /* 0x00000001172d7824 */ /* 0x000fc400078e0202 */
[----:B------:R-:W-:Y:S02]  /*1bc0*/  IMAD.MOV.U32 R44, RZ, RZ, R22 ;  /* 0x000000ffff2c7224 */ /* 0x000fe400078e0016 */
[----:B------:R-:W-:Y:S01]  /*1bd0*/  IMAD.SHL.U32 R2, R4, 0x2, RZ ;  /* 0x0000000204027824 */ /* 0x000fe200078e00ff */
[----:B------:R-:W-:Y:S01]  /*1be0*/  @!P4 LEA R8, P0, R9, c[0x0][0x258], 0x2 ;  /* 0x000096000908ca11 */ /* 0x000fe200078010ff */
[----:B------:R-:W-:-:S03]  /*1bf0*/  IMAD.WIDE.U32 R4, R28, UR17, R44 ;  /* 0x000000111c047c25 */ /* 0x000fc6000f8e002c */
[----:B------:R-:W-:Y:S02]  /*1c00*/  LOP3.LUT R3, R2, 0x2, R3, 0xe2, !PT ;  /* 0x0000000202037812 */ /* 0x000fe400078ee203 */
[----:B------:R-:W-:Y:S02]  /*1c10*/  @!P4 LEA.HI.X R9, R9, c[0x0][0x25c], R13, 0x2, P0 ;  /* 0x000097000909ca11 */ /* 0x000fe400000f140d */
[----:B------:R-:W-:Y:S02]  /*1c20*/  IADD3 R5, R5, UR16, RZ ;  /* 0x0000001005057c10 */ /* 0x000fe4000fffe0ff */
[----:B------:R-:W-:Y:S02]  /*1c30*/  LEA R2, P0, R4, c[0x0][0x1f0], 0x1 ;  /* 0x00007c0004027a11 */ /* 0x000fe400078008ff */
[C---:B------:R-:W-:Y:S02]  /*1c40*/  LOP3.LUT P5, RZ, R3.reuse, 0x1, RZ, 0xc0, !PT ;  /* 0x0000000103ff7812 */ /* 0x040fe400078ac0ff */
[----:B------:R-:W-:-:S02]  /*1c50*/  LOP3.LUT P6, RZ, R3, 0x2, RZ, 0xc0, !PT ;  /* 0x0000000203ff7812 */ /* 0x000fc400078cc0ff */
[----:B------:R-:W-:Y:S02]  /*1c60*/  LEA.HI.X R3, R4, c[0x0][0x1f4], R5, 0x1, P0 ;  /* 0x00007d0004037a11 */ /* 0x000fe400000f0c05 */
[C---:B------:R-:W-:Y:S02]  /*1c70*/  ISETP.LT.OR P1, PT, R0.reuse, 0x1, !P5 ;  /* 0x000000010000780c */ /* 0x040fe40006f21670 */
[----:B------:R-:W-:Y:S01]  /*1c80*/  ISETP.LT.OR P0, PT, R0, 0x1, !P6 ;  /* 0x000000010000780c */ /* 0x000fe20007701670 */
[----:B------:R-:W-:Y:S01]  /*1c90*/  IMAD R25, R31, c[0x0][0x288], RZ ;  /* 0x0000a2001f197a24 */ /* 0x000fe200078e02ff */
[----:B------:R-:W-:Y:S01]  /*1ca0*/  USHF.L.U32 UR16, UR6, 0x5, URZ ;  /* 0x0000000506107899 */ /* 0x000fe2000800063f */
[----:B--2---:R-:W-:Y:S01]  /*1cb0*/  @!P4 IMAD.SHL.U32 R6, R36, 0x10, RZ ;  /* 0x000000102406c824 */ /* 0x004fe200078e00ff */
[----:B------:R-:W-:Y:S01]  /*1cc0*/  UMOV UR13, 0x5 ;  /* 0x00000005000d7882 */ /* 0x000fe20000000000 */
[C---:B------:R-:W-:Y:S01]  /*1cd0*/  IMAD R25, R38.reuse, c[0x0][0x28c], R25 ;  /* 0x0000a30026197a24 */ /* 0x040fe200078e0219 */
[CC--:B------:R-:W-:Y:S01]  /*1ce0*/  LEA.HI R29, R37.reuse, R36.reuse, RZ, 0x5 ;  /* 0x00000024251d7211 */ /* 0x0c0fe200078f28ff */
[----:B------:R-:W-:Y:S01]  /*1cf0*/  IMAD.WIDE.U32 R16, R38, c[0x0][0x288], R20 ;  /* 0x0000a20026107a25 */ /* 0x000fe200078e0014 */
[----:B------:R-:W-:Y:S01]  /*1d00*/  USHF.L.U64.HI UR13, UR6, UR13, UR7 ;  /* 0x0000000d060d7299 */ /* 0x000fe20008010207 */
[----:B------:R-:W-:Y:S01]  /*1d10*/  LEA.HI R7, R37, R36, RZ, 0x4 ;  /* 0x0000002425077211 */ /* 0x000fe200078f20ff */
[----:B------:R-:W-:Y:S01]  /*1d20*/  USHF.L.U32 UR7, UR16, 0x1, URZ ;  /* 0x0000000110077899 */ /* 0x000fe2000800063f */
[----:B------:R1:W-:Y:S01]  /*1d30*/  @!P4 LDGSTS.E.BYPASS.LTC128B.128 [R6+0x20080], [R8.64] ;  /* 0x200800000806cfae */ /* 0x0003e2000b901d4e */
[----:B------:R-:W-:Y:S01]  /*1d40*/  SHF.R.S32.HI R20, RZ, 0x5, R29 ;  /* 0x00000005ff147819 */ /* 0x000fe2000001141d */
[----:B------:R-:W-:Y:S01]  /*1d50*/  IMAD.IADD R5, R17, 0x1, R25 ;  /* 0x0000000111057824 */ /* 0x000fe200078e0219 */
[----:B---3--:R-:W-:Y:S01]  /*1d60*/  SHF.R.S32.HI R10, RZ, 0x4, R7 ;  /* 0x00000004ff0a7819 */ /* 0x008fe20000011407 */
[----:B------:R-:W-:Y:S01]  /*1d70*/  IMAD.MOV.U32 R4, RZ, RZ, R16 ;  /* 0x000000ffff047224 */ /* 0x000fe200078e0010 */
[----:B------:R-:W0:Y:S01]  /*1d80*/  LDGDEPBAR ;  /* 0x00000000000079af */ /* 0x000e220000000000 */
[----:B------:R-:W-:Y:S01]  /*1d90*/  USHF.L.U64.HI UR6, UR16, 0x1, UR13 ;  /* 0x0000000110067899 */ /* 0x000fe2000801020d */
[----:B------:R-:W-:-:S02]  /*1da0*/  IMAD R31, R31, c[0x0][0x238], RZ ;  /* 0x00008e001f1f7a24 */ /* 0x000fc400078e02ff */
[----:B------:R2:W-:Y:S01]  /*1db0*/  LDGSTS.E.BYPASS.LTC128B.128 [R14+0x18080], [R2.64], !P1 ;  /* 0x18080000020e7fae */ /* 0x0005e2000c901d4e */
[----:B------:R-:W-:Y:S01]  /*1dc0*/  LEA.HI R12, R29, R20, RZ, 0x1 ;  /* 0x000000141d0c7211 */ /* 0x000fe200078f08ff */
[----:B------:R-:W-:Y:S02]  /*1dd0*/  IMAD.WIDE.U32 R40, R15, c[0x0][0x290], R4 ;  /* 0x0000a4000f287a25 */ /* 0x000fe400078e0004 */
[----:B------:R2:W-:Y:S01]  /*1de0*/  LDGSTS.E.BYPASS.LTC128B.128 [R14+0x1a080], [R2.64+0x80], !P0 ;  /* 0x1a080080020e7fae */ /* 0x0005e2000c101d4e */
[----:B------:R-:W-:Y:S02]  /*1df0*/  ISETP.LT.OR P2, PT, R0, 0x21, !P5 ;  /* 0x000000210000780c */ /* 0x000fe40006f41670 */
[----:B------:R-:W-:Y:S01]  /*1e00*/  LEA.HI R4, R7, R10, RZ, 0x1 ;  /* 0x0000000a07047211 */ /* 0x000fe200078f08ff */
[----:B------:R-:W-:Y:S01]  /*1e10*/  IMAD R31, R38, c[0x0][0x23c], R31 ;  /* 0x00008f00261f7a24 */ /* 0x000fe200078e021f */
[----:B------:R-:W-:Y:S01]  /*1e20*/  ISETP.LT.OR P1, PT, R0, 0x21, !P6 ;  /* 0x000000210000780c */ /* 0x000fe20007721670 */
[----:B------:R-:W-:Y:S01]  /*1e30*/  IMAD.WIDE.U32 R26, R38, c[0x0][0x238], R26 ;  /* 0x00008e00261a7a25 */ /* 0x000fe200078e001a */
[----:B------:R-:W-:-:S03]  /*1e40*/  LEA.HI R11, R37, R36, RZ, 0x2 ;  /* 0x00000024250b7211 */ /* 0x000fc600078f10ff */
[----:B-1----:R-:W-:-:S04]  /*1e50*/  IMAD R6, R24, c[0x0][0x290], RZ ;  /* 0x0000a40018067a24 */ /* 0x002fc800078e02ff */
[----:B------:R-:W-:Y:S01]  /*1e60*/  IMAD R6, R15, c[0x0][0x294], R6 ;  /* 0x0000a5000f067a24 */ /* 0x000fe200078e0206 */
[----:B------:R-:W-:Y:S02]  /*1e70*/  LOP3.LUT R12, R12, 0xfffffffe, RZ, 0xc0, !PT ;  /* 0xfffffffe0c0c7812 */ /* 0x000fe400078ec0ff */
[----:B------:R-:W-:Y:S01]  /*1e80*/  LOP3.LUT R4, R4, 0xfffffffe, RZ, 0xc0, !PT ;  /* 0xfffffffe04047812 */ /* 0x000fe200078ec0ff */
[----:B------:R-:W-:Y:S01]  /*1e90*/  IMAD.IADD R38, R41, 0x1, R6 ;  /* 0x0000000129267824 */ /* 0x000fe200078e0206 */
[----:B--2---:R-:W-:-:S04]  /*1ea0*/  IADD3 R2, P0, R2, UR7, RZ ;  /* 0x0000000702027c10 */ /* 0x004fc8000ff1e0ff */
[----:B------:R-:W-:Y:S02]  /*1eb0*/  IADD3.X R3, R3, UR6, RZ, P0, !PT ;  /* 0x0000000603037c10 */ /* 0x000fe400087fe4ff */
[----:B------:R-:W-:Y:S01]  /*1ec0*/  IADD3 R0, P0, R40, UR19, RZ ;  /* 0x0000001328007c10 */ /* 0x000fe2000ff1e0ff */
[----:B------:R1:W-:Y:S01]  /*1ed0*/  STL.64 [R1+0x20], R22 ;  /* 0x0000201601007387 */ /* 0x0003e20000100a00 */
[--C-:B------:R-:W-:Y:S02]  /*1ee0*/  SHF.R.S32.HI R8, RZ, 0x2, R11.reuse ;  /* 0x00000002ff087819 */ /* 0x100fe4000001140b */
[----:B------:R-:W-:Y:S02]  /*1ef0*/  SHF.R.S32.HI R6, RZ, 0x1f, R11 ;  /* 0x0000001fff067819 */ /* 0x000fe4000001140b */
[----:B------:R-:W-:Y:S01]  /*1f00*/  LOP3.LUT R7, R7, 0xfffffff0, RZ, 0xc0, !PT ;  /* 0xfffffff007077812 */ /* 0x000fe200078ec0ff */
[----:B------:R-:W-:Y:S01]  /*1f10*/  IMAD.IADD R10, R10, 0x1, -R4 ;  /* 0x000000010a0a7824 */ /* 0x000fe200078e0a04 */
[----:B------:R-:W-:Y:S01]  /*1f20*/  IADD3.X R5, R38, UR18, RZ, P0, !PT ;  /* 0x0000001226057c10 */ /* 0x000fe200087fe4ff */
[----:B------:R2:W-:Y:S01]  /*1f30*/  LDGSTS.E.BYPASS.LTC128B.128 [R14+0x19080], [R2.64], !P2 ;  /* 0x19080000020e7fae */ /* 0x0005e2000d101d4e */
[----:B------:R-:W-:Y:S01]  /*1f40*/  LEA.HI R4, R6, R8, RZ, 0x3 ;  /* 0x0000000806047211 */ /* 0x000fe200078f18ff */
[----:B------:R-:W-:-:S02]  /*1f50*/  IMAD.IADD R7, R36, 0x1, -R7 ;  /* 0x0000000124077824 */ /* 0x000fc400078e0a07 */
[----:B------:R2:W-:Y:S01]  /*1f60*/  LDGSTS.E.BYPASS.LTC128B.128 [R14+0x1b080], [R2.64+0x80], !P1 ;  /* 0x1b080080020e7fae */ /* 0x0005e2000c901d4e */
[----:B-1----:R-:W-:Y:S01]  /*1f70*/  IMAD.IADD R22, R20, 0x1, -R12 ;  /* 0x0000000114167824 */ /* 0x002fe200078e0a0c */
[----:B------:R-:W-:-:S04]  /*1f80*/  LEA R20, P0, R0, c[0x0][0x280], 0x2 ;  /* 0x0000a00000147a11 */ /* 0x000fc800078010ff */
[----:B------:R-:W-:Y:S02]  /*1f90*/  LEA.HI.X R21, R0, c[0x0][0x284], R5, 0x2, P0 ;  /* 0x0000a10000157a11 */ /* 0x000fe400000f1405 */
[----:B------:R-:W-:Y:S02]  /*1fa0*/  LOP3.LUT R0, R4, 0xfffffff8, RZ, 0xc0, !PT ;  /* 0xfffffff804007812 */ /* 0x000fe400078ec0ff */
[----:B------:R-:W-:Y:S01]  /*1fb0*/  SHF.R.S32.HI R4, RZ, 0x1f, R7 ;  /* 0x0000001fff047819 */ /* 0x000fe20000011407 */
[----:B--2---:R-:W-:Y:S02]  /*1fc0*/  IMAD.SHL.U32 R2, R32, 0x40, RZ ;  /* 0x0000004020027824 */ /* 0x004fe400078e00ff */
[----:B------:R-:W-:Y:S01]  /*1fd0*/  IMAD.IADD R17, R8, 0x1, -R0 ;  /* 0x0000000108117824 */ /* 0x000fe200078e0a00 */
[----:B------:R-:W-:Y:S01]  /*1fe0*/  LEA.HI R13, R4, R7, RZ, 0x3 ;  /* 0x00000007040d7211 */ /* 0x000fe200078f18ff */
[----:B------:R-:W-:Y:S01]  /*1ff0*/  IMAD.IADD R3, R27, 0x1, R31 ;  /* 0x000000011b037824 */ /* 0x000fe200078e021f */
[----:B------:R-:W-:Y:S01]  /*2000*/  LOP3.LUT R0, R2, 0x1c0, RZ, 0xc0, !PT ;  /* 0x000001c002007812 */ /* 0x000fe200078ec0ff */
[----:B------:R-:W-:-:S02]  /*2010*/  IMAD.SHL.U32 R16, R22, 0x10, RZ ;  /* 0x0000001016107824 */ /* 0x000fc400078e00ff */
[----:B------:R-:W-:Y:S01]  /*2020*/  IMAD.MOV.U32 R2, RZ, RZ, R26 ;  /* 0x000000ffff027224 */ /* 0x000fe200078e001a */
[----:B------:R-:W-:Y:S01]  /*2030*/  LOP3.LUT R5, R13, 0xfffffff8, RZ, 0xc0, !PT ;  /* 0xfffffff80d057812 */ /* 0x000fe200078ec0ff */
[----:B------:R-:W-:Y:S01]  /*2040*/  IMAD R4, R24, c[0x0][0x240], RZ ;  /* 0x0000900018047a24 */ /* 0x000fe200078e02ff */
        /* <DEDUP_REMOVED lines=98> */
.L_x_1770:
[----:B------:R-:W-:Y:S05]  /*2670*/  BSYNC B0 ;  /* 0x0000000000007941 */ /* 0x000fea0003800000 */
.L_x_1769:
        /* <DEDUP_REMOVED lines=119> */
.L_x_1789:
        /* <DEDUP_REMOVED lines=148> */
.L_x_1773:
[----:B------:R-:W-:Y:S11]  /*3730*/  ISETP.NE.AND P0, PT, R226, c[0x0][0x2a8], PT ;  /* 0x0000aa00e2007a0c */ /* 0x000ff60003f05270 */
[----:B------:R-:W-:Y:S02]  /*3740*/  @!UPT UIADD3 URZ, URZ, URZ, URZ ;  /* 0x0000003f3f3ff290 */ /* 0x000fe4000fffe03f */
[----:B------:R-:W-:Y:S05]  /*3750*/  @P0 IMAD.HI.U32 R36, R2, c[0x0][0x2ac], RZ ;  /* 0x0000ab0002240a27 */ /* 0x000fea00078e00ff */
[----:B------:R-:W-:Y:S02]  /*3760*/  @P0 SHF.R.U32.HI R2, RZ, c[0x0][0x2b0], R36 ;  /* 0x0000ac00ff020a19 */ /* 0x000fe40000011624 */
.L_x_1774:
[----:B------:R-:W-:Y:S05]  /*3770*/  BSYNC B0 ;  /* 0x0000000000007941 */ /* 0x000fea0003800000 */
.L_x_1772:
        /* <DEDUP_REMOVED lines=8> */
.L_x_1771:
        /* <DEDUP_REMOVED lines=16> */
.L_x_1777:
[----:B------:R-:W-:Y:S11]  /*3900*/  ISETP.NE.AND P0, PT, R226, c[0x0][0x2a8], PT ;  /* 0x0000aa00e2007a0c */ /* 0x000ff60003f05270 */
[----:B------:R-:W-:Y:S02]  /*3910*/  @!UPT UIADD3 URZ, URZ, URZ, URZ ;  /* 0x0000003f3f3ff290 */ /* 0x000fe4000fffe03f */
[----:B------:R-:W-:Y:S05]  /*3920*/  @P0 IMAD.HI.U32 R36, R2, c[0x0][0x2ac], RZ ;  /* 0x0000ab0002240a27 */ /* 0x000fea00078e00ff */
[----:B------:R-:W-:Y:S02]  /*3930*/  @P0 SHF.R.U32.HI R2, RZ, c[0x0][0x2b0], R36 ;  /* 0x0000ac00ff020a19 */ /* 0x000fe40000011624 */
.L_x_1778:
[----:B------:R-:W-:Y:S05]  /*3940*/  BSYNC B0 ;  /* 0x0000000000007941 */ /* 0x000fea0003800000 */
.L_x_1776:
[----:B------:R-:W2:Y:S01]  /*3950*/  LDL R37, [R1+0x10] ;  /* 0x0000100001257983 */ /* 0x000ea20000100800 */
[----:B------:R-:W-:Y:S04]  /*3960*/  IMAD.MOV.U32 R36, RZ, RZ, c[0x0][0x2a8] ;  /* 0x0000aa00ff247624 */ /* 0x000fe800078e00ff */
[----:B------:R-:W-:Y:S04]  /*3970*/  IMAD R2, R2, R36, -UR12 ;  /* 0x8000000c02027e24 */ /* 0x000fe8000f8e0224 */
[----:B--2---:R-:W-:Y:S05]  /*3980*/  IMAD.IADD R2, R2, 0x1, -R37 ;  /* 0x0000000102027824 */ /* 0x004fea00078e0a25 */
[----:B------:R-:W-:Y:S02]  /*3990*/  IADD3 R36, R2, c[0x0][0x2a8], RZ ;  /* 0x0000aa0002247a10 */ /* 0x000fe40007ffe0ff */
[----:B------:R-:W-:Y:S02]  /*39a0*/  IMNMX R43, R43, R2, !PT ;  /* 0x000000022b2b7217 */ /* 0x000fe40007800200 */
[----:B------:R-:W-:Y:S02]  /*39b0*/  IMNMX R200, R200, R36, PT ;  /* 0x00000024c8c87217 */ /* 0x000fe40003800200 */
.L_x_1775:
        /* <DEDUP_REMOVED lines=16> */
.L_x_1781:
[----:B------:R-:W-:Y:S11]  /*3ac0*/  ISETP.NE.AND P0, PT, R226, c[0x0][0x2a8], PT ;  /* 0x0000aa00e2007a0c */ /* 0x000ff60003f05270 */
[----:B------:R-:W-:Y:S02]  /*3ad0*/  @!UPT UIADD3 URZ, URZ, URZ, URZ ;  /* 0x0000003f3f3ff290 */ /* 0x000fe4000fffe03f */
[----:B------:R-:W-:Y:S05]  /*3ae0*/  @P0 IMAD.HI.U32 R36, R2, c[0x0][0x2ac], RZ ;  /* 0x0000ab0002240a27 */ /* 0x000fea00078e00ff */
[----:B------:R-:W-:Y:S02]  /*3af0*/  @P0 SHF.R.U32.HI R2, RZ, c[0x0][0x2b0], R36 ;  /* 0x0000ac00ff020a19 */ /* 0x000fe40000011624 */
.L_x_1782:
[----:B------:R-:W-:Y:S05]  /*3b00*/  BSYNC B0 ;  /* 0x0000000000007941 */ /* 0x000fea0003800000 */
.L_x_1780:
[----:B------:R-:W2:Y:S01]  /*3b10*/  LDL R37, [R1+0x10] ;  /* 0x0000100001257983 */ /* 0x000ea20000100800 */
[----:B------:R-:W-:Y:S04]  /*3b20*/  IMAD.MOV.U32 R36, RZ, RZ, c[0x0][0x2a8] ;  /* 0x0000aa00ff247624 */ /* 0x000fe800078e00ff */
[----:B------:R-:W-:Y:S04]  /*3b30*/  IMAD R2, R2, R36, -UR12 ;  /* 0x8000000c02027e24 */ /* 0x000fe8000f8e0224 */
[----:B--2---:R-:W-:Y:S05]  /*3b40*/  IMAD.IADD R2, R2, 0x1, -R37 ;  /* 0x0000000102027824 */ /* 0x004fea00078e0a25 */
[----:B------:R-:W-:Y:S02]  /*3b50*/  IADD3 R36, R2, c[0x0][0x2a8], RZ ;  /* 0x0000aa0002247a10 */ /* 0x000fe40007ffe0ff */
[----:B------:R-:W-:Y:S02]  /*3b60*/  IMNMX R41, R41, R2, !PT ;  /* 0x0000000229297217 */ /* 0x000fe40007800200 */
[----:B------:R-:W-:Y:S02]  /*3b70*/  IMNMX R42, R42, R36, PT ;  /* 0x000000242a2a7217 */ /* 0x000fe40003800200 */
.L_x_1779:
        /* <DEDUP_REMOVED lines=16> */
.L_x_1785:
[----:B------:R-:W-:Y:S11]  /*3c80*/  ISETP.NE.AND P0, PT, R226, c[0x0][0x2a8], PT ;  /* 0x0000aa00e2007a0c */ /* 0x000ff60003f05270 */
[----:B------:R-:W-:Y:S02]  /*3c90*/  @!UPT UIADD3 URZ, URZ, URZ, URZ ;  /* 0x0000003f3f3ff290 */ /* 0x000fe4000fffe03f */
[----:B------:R-:W-:Y:S05]  /*3ca0*/  @P0 IMAD.HI.U32 R36, R0, c[0x0][0x2ac], RZ ;  /* 0x0000ab0000240a27 */ /* 0x000fea00078e00ff */
[----:B------:R-:W-:Y:S02]  /*3cb0*/  @P0 SHF.R.U32.HI R0, RZ, c[0x0][0x2b0], R36 ;  /* 0x0000ac00ff000a19 */ /* 0x000fe40000011624 */
.L_x_1786:
[----:B------:R-:W-:Y:S05]  /*3cc0*/  BSYNC B0 ;  /* 0x0000000000007941 */ /* 0x000fea0003800000 */
.L_x_1784:
[----:B------:R-:W2:Y:S01]  /*3cd0*/  LDL R37, [R1+0x10] ;  /* 0x0000100001257983 */ /* 0x000ea20000100800 */
[----:B------:R-:W-:Y:S04]  /*3ce0*/  IMAD.MOV.U32 R36, RZ, RZ, c[0x0][0x2a8] ;  /* 0x0000aa00ff247624 */ /* 0x000fe800078e00ff */
[----:B------:R-:W-:Y:S04]  /*3cf0*/  IMAD R0, R0, R36, -UR12 ;  /* 0x8000000c00007e24 */ /* 0x000fe8000f8e0224 */
[----:B--2---:R-:W-:Y:S05]  /*3d00*/  IMAD.IADD R0, R0, 0x1, -R37 ;  /* 0x0000000100007824 */ /* 0x004fea00078e0a25 */
[----:B------:R-:W-:Y:S02]  /*3d10*/  IADD3 R36, R0, c[0x0][0x2a8], RZ ;  /* 0x0000aa0000247a10 */ /* 0x000fe40007ffe0ff */
[----:B------:R-:W-:Y:S02]  /*3d20*/  IMNMX R2, R2, R0, !PT ;  /* 0x0000000002027217 */ /* 0x000fe40007800200 */
[----:B------:R-:W-:Y:S02]  /*3d30*/  IMNMX R40, R40, R36, PT ;  /* 0x0000002428287217 */ /* 0x000fe40003800200 */
.L_x_1783:
        /* <DEDUP_REMOVED lines=78> */
.L_x_1787:
        /* <DEDUP_REMOVED lines=579> */
.L_x_1788:
        /* <DEDUP_REMOVED lines=298> */
.L_x_1768:
[----:B------:R-:W-:Y:S05]  /*78f0*/  @P0 EXIT ;  /* 0x000000000000094d */ /* 0x000fea0003800000 */
[----:B------:R-:W2:Y:S01]  /*7900*/  LDL.LU R9, [R1+0x68] ;  /* 0x0000680001097983 */ /* 0x000ea20000300800 */
[----:B------:R-:W-:-:S04]  /*7910*/  ISETP.NE.U32.AND P0, PT, RZ, c[0x0][0x360], PT ;  /* 0x0000d800ff007a0c */ /* 0x000fc80003f05070 */
[----:B------:R-:W-:-:S13]  /*7920*/  ISETP.NE.AND.EX P0, PT, RZ, c[0x0][0x364], PT, P0 ;  /* 0x0000d900ff007a0c */ /* 0x000fda0003f05300 */
[----:B------:R-:W-:-:S04]  /*7930*/  @P0 IMAD.MOV.U32 R2, RZ, RZ, 0x4 ;  /* 0x00000004ff020424 */ /* 0x000fc800078e00ff */
[----:B--2---:R-:W-:-:S05]  /*7940*/  @P0 IMAD.WIDE R2, R9, R2, c[0x0][0x360] ;  /* 0x0000d80009020625 */ /* 0x004fca00078e0202 */
[----:B-1----:R1:W2:Y:S01]  /*7950*/  @P0 LDG.E R0, [R2.64] ;  /* 0x0000000e02000981 */ /* 0x0022a2000c1e1900 */
[----:B------:R-:W-:Y:S01]  /*7960*/  IMAD.MOV.U32 R4, RZ, RZ, 0x1 ;  /* 0x00000001ff047424 */ /* 0x000fe200078e00ff */
[----:B------:R-:W-:Y:S02]  /*7970*/  USHF.L.U32 UR5, UR8, 0xe, URZ ;  /* 0x0000000e08057899 */ /* 0x000fe4000800063f */
[----:B------:R-:W3:Y:S04]  /*7980*/  S2R R5, SR_TID.X ;  /* 0x0000000000057919 */ /* 0x000ee80000002100 */
[----:B------:R-:W-:Y:S01]  /*7990*/  BAR.SYNC.DEFER_BLOCKING 0x1, 0x100 ;  /* 0x0044000000007b1d */ /* 0x000fe20000010000 */
[----:B------:R-:W-:Y:S01]  /*79a0*/  ISETP.NE.AND P1, PT, R4, c[0x0][0x338], PT ;  /* 0x0000ce0004007a0c */ /* 0x000fe20003f25270 */
[----:B------:R-:W-:-:S04]  /*79b0*/  USHF.R.S32.HI UR4, URZ, 0x1f, UR5 ;  /* 0x0000001f3f047899 */ /* 0x000fc80008011405 */
[----:B-1----:R-:W1:Y:S01]  /*79c0*/  S2R R3, SR_CTAID.Y ;  /* 0x0000000000037919 */ /* 0x002e620000002600 */
[----:B---3--:R-:W-:-:S07]  /*79d0*/  SHF.R.S32.HI R6, RZ, 0x1f, R5 ;  /* 0x0000001fff067819 */ /* 0x008fce0000011405 */
        /* <DEDUP_REMOVED lines=165> */
.L_x_1790:
        /* <DEDUP_REMOVED lines=13> */
.L_x_2333:


//--------------------- .text._ZN7cutlass13device_kernelIN5flash19enable_sm80_to_sm89INS1_16FlashAttnBwdSm80INS1_25CollectiveMainloopBwdSm80ILi2ELi2EN4cute5tupleIJNS5_1CILi64EEENS7_ILi128EEES9_EEENS_6half_tEfNS_4arch4Sm80ELb0ELb1ELb0ELb1ELb1ELb0ELb0ELb0ELi2ELi2ELi2ELi2ELb0EEENS1_24CollectiveEpilogueBwdGQAISA_fSD_Li256ELb1ELb1EEENS1_19SingleTileSchedulerILb1ELb0ELb0ELi128EEEEEEEEEvNT_6ParamsE --------------------------
	.section	.text._ZN7cutlass13device_kernelIN5flash19enable_sm80_to_sm89INS1_16FlashAttnBwdSm80INS1_25CollectiveMainloopBwdSm80ILi2ELi2EN4cute5tupleIJNS5_1CILi64EEENS7_ILi128EEES9_EEENS_6half_tEfNS_4arch4Sm80ELb0ELb1ELb0ELb1ELb1ELb0ELb0ELb0ELi2ELi2ELi2ELi2ELb0EEENS1_24CollectiveEpilogueBwdGQAISA_fSD_Li256ELb1ELb1EEENS1_19SingleTileSchedulerILb1ELb0ELb0ELi128EEEEEEEEEvNT_6ParamsE,"ax",@progbits
	.sectioninfo	@"SHI_REGISTERS=255"
	.align	128
.text._ZN7cutlass13device_kernelIN5flash19enable_sm80_to_sm89INS1_16FlashAttnBwdSm80INS1_25CollectiveMainloopBwdSm80ILi2ELi2EN4cute5tupleIJNS5_1CILi64EEENS7_ILi128EEES9_EEENS_6half_tEfNS_4arch4Sm80ELb0ELb1ELb0ELb1ELb1ELb0ELb0ELb0ELi2ELi2ELi2ELi2ELb0EEENS1_24CollectiveEpilogueBwdGQAISA_fSD_Li256ELb1ELb1EEENS1_19SingleTileSchedulerILb1ELb0ELb0ELi128EEEEEEEEEvNT_6ParamsE:
        .type           _ZN7cutlass13device_kernelIN5flash19enable_sm80_to_sm89INS1_16FlashAttnBwdSm80INS1_25CollectiveMainloopBwdSm80ILi2ELi2EN4cute5tupleIJNS5_1CILi64EEENS7_ILi128EEES9_EEENS_6half_tEfNS_4arch4Sm80ELb0ELb1ELb0ELb1ELb1ELb0ELb0ELb0ELi2ELi2ELi2ELi2ELb0EEENS1_24CollectiveEpilogueBwdGQAISA_fSD_Li256ELb1ELb1EEENS1_19SingleTileSchedulerILb1ELb0ELb0ELi128EEEEEEEEEvNT_6ParamsE,@function
        .size           _ZN7cutlass13device_kernelIN5flash19enable_sm80_to_sm89INS1_16FlashAttnBwdSm80INS1_25CollectiveMainloopBwdSm80ILi2ELi2EN4cute5tupleIJNS5_1CILi64EEENS7_ILi128EEES9_EEENS_6half_tEfNS_4arch4Sm80ELb0ELb1ELb0ELb1ELb1ELb0ELb0ELb0ELi2ELi2ELi2ELi2ELb0EEENS1_24CollectiveEpilogueBwdGQAISA_fSD_Li256ELb1ELb1EEENS1_19SingleTileSchedulerILb1ELb0ELb0ELi128EEEEEEEEEvNT_6ParamsE,(.L_x_2334 - _ZN7cutlass13device_kernelIN5flash19enable_sm80_to_sm89INS1_16FlashAttnBwdSm80INS1_25CollectiveMainloopBwdSm80ILi2ELi2EN4cute5tupleIJNS5_1CILi64EEENS7_ILi128EEES9_EEENS_6half_tEfNS_4arch4Sm80ELb0ELb1ELb0ELb1ELb1ELb0ELb0ELb0ELi2ELi2ELi2ELi2ELb0EEENS1_24CollectiveEpilogueBwdGQAISA_fSD_Li256ELb1ELb1EEENS1_19SingleTileSchedulerILb1ELb0ELb0ELi128EEEEEEEEEvNT_6ParamsE)
        .other          _ZN7cutlass13device_kernelIN5flash19enable_sm80_to_sm89INS1_16FlashAttnBwdSm80INS1_25CollectiveMainloopBwdSm80ILi2ELi2EN4cute5tupleIJNS5_1CILi64EEENS7_ILi128EEES9_EEENS_6half_tEfNS_4arch4Sm80ELb0ELb1ELb0ELb1ELb1ELb0ELb0ELb0ELi2ELi2ELi2ELi2ELb0EEENS1_24CollectiveEpilogueBwdGQAISA_fSD_Li256ELb1ELb1EEENS1_19SingleTileSchedulerILb1ELb0ELb0ELi128EEEEEEEEEvNT_6ParamsE,@"STO_CUDA_ENTRY STV_DEFAULT"
_ZN7cutlass13device_kernelIN5flash19enable_sm80_to_sm89INS1_16FlashAttnBwdSm80INS1_25CollectiveMainloopBwdSm80ILi2ELi2EN4cute5tupleIJNS5_1CILi64EEENS7_ILi128EEES9_EEENS_6half_tEfNS_4arch4Sm80ELb0ELb1ELb0ELb1ELb1ELb0ELb0ELb0ELi2ELi2ELi2ELi2ELb0EEENS1_24CollectiveEpilogueBwdGQAISA_fSD_Li256ELb1ELb1EEENS1_19SingleTileSchedulerILb1ELb0ELb0ELi128EEEEEEEEEvNT_6ParamsE:
        /* <DEDUP_REMOVED lines=18> */
.L_x_1792:
        /* <DEDUP_REMOVED lines=8> */
.L_x_1794:
[----:B------:R-:W-:Y:S02]  /*01a0*/  MOV R0, c[0x0][0x3ac] ;  /* 0x0000eb0000007a02 */ /* 0x000fe40000000f00 */
.L_x_1793:
[----:B------:R-:W-:-:S06]  /*01b0*/  USHF.L.U32 UR12, UR8, 0x7, URZ ;  /* 0x00000007080c7899 */ /* 0x000fcc000800063f */
[----:B-----5:R-:W-:-:S04]  /*01c0*/  ISETP.LE.AND P0, PT, R0, UR12, PT ;  /* 0x0000000c00007c0c */ /* 0x020fc8000bf03270 */
[----:B------:R-:W-:-:S05]  /*01d0*/  SEL R0, R5, 0xffffffff, !P0 ;  /* 0xffffffff05007807 */ /* 0x000fca0004000000 */
[----:B------:R2:W-:Y:S01]  /*01e0*/  STL [R1+0x68], R0 ;  /* 0x0000680001007387 */ /* 0x0005e20000100800 */
[----:B------:R-:W-:Y:S05]  /*01f0*/  BRA `(.L_x_1795) ;  /* 0x0000012000007947 */ /* 0x000fea0003800000 */
.L_x_1791:
[----:B--2-4-:R-:W-:-:S04]  /*0200*/  ISETP.NE.U32.AND P0, PT, RZ, c[0x0][0x3c8], PT ;  /* 0x0000f200ff007a0c */ /* 0x014fc80003f05070 */
[----:B------:R-:W-:-:S13]  /*0210*/  ISETP.NE.AND.EX P0, PT, RZ, c[0x0][0x3cc], PT, P0 ;  /* 0x0000f300ff007a0c */ /* 0x000fda0003f05300 */
[----:B------:R-:W-:Y:S05]  /*0220*/  @!P0 BRA `(.L_x_1796) ;  /* 0x0000002000008947 */ /* 0x000fea0003800000 */
[----:B------:R1:W5:Y:S01]  /*0230*/  LDG.E R0, [R2.64] ;  /* 0x0000000e02007981 */ /* 0x000362000c1e1900 */
[----:B------:R-:W-:Y:S05]  /*0240*/  BRA `(.L_x_1797) ;  /* 0x0000009000007947 */ /* 0x000fea0003800000 */
.L_x_1796:
        /* <DEDUP_REMOVED lines=8> */
.L_x_1798:
[----:B------:R-:W-:Y:S02]  /*02d0*/  MOV R0, c[0x0][0x3ac] ;  /* 0x0000eb0000007a02 */ /* 0x000fe40000000f00 */
.L_x_1797:
[----:B------:R-:W-:-:S06]  /*02e0*/  USHF.L.U32 UR12, UR8, 0x7, URZ ;  /* 0x00000007080c7899 */ /* 0x000fcc000800063f */
[----:B-----5:R-:W-:-:S04]  /*02f0*/  ISETP.LE.AND P0, PT, R0, UR12, PT ;  /* 0x0000000c00007c0c */ /* 0x020fc8000bf03270 */
[----:B------:R-:W-:-:S05]  /*0300*/  SEL R0, R5, 0xffffffff, !P0 ;  /* 0xffffffff05007807 */ /* 0x000fca0004000000 */
[----:B------:R2:W-:Y:S04]  /*0310*/  STL [R1+0x68], R0 ;  /* 0x0000680001007387 */ /* 0x0005e80000100800 */
.L_x_1795:
        /* <DEDUP_REMOVED lines=38> */
.L_x_1799:
[----:B--2---:R-:W-:-:S04]  /*0580*/  ISETP.NE.U32.AND P0, PT, RZ, c[0x0][0x2e0], PT ;  /* 0x0000b800ff007a0c */ /* 0x004fc80003f05070 */
[----:B------:R-:W-:-:S13]  /*0590*/  ISETP.NE.AND.EX P0, PT, RZ, c[0x0][0x2e4], PT, P0 ;  /* 0x0000b900ff007a0c */ /* 0x000fda0003f05300 */
[----:B------:R-:W-:Y:S05]  /*05a0*/  @!P0 BRA `(.L_x_1800) ;  /* 0x0000004000008947 */ /* 0x000fea0003800000 */
[----:B------:R-:W-:-:S05]  /*05b0*/  IMAD.WIDE R2, R40, R12, c[0x0][0x2e0] ;  /* 0x0000b80028027625 */ /* 0x000fca00078e020c */
[----:B------:R-:W2:Y:S02]  /*05c0*/  LDG.E R0, [R2.64] ;  /* 0x0000000e02007981 */ /* 0x000ea4000c1e1900 */
[----:B--2---:R1:W2:Y:S01]  /*05d0*/  R2UR UR10, R0 ;  /* 0x00000000000a73c2 */ /* 0x0042a200000e0000 */
[----:B------:R-:W-:Y:S05]  /*05e0*/  BRA `(.L_x_1801) ;  /* 0x0000006000007947 */ /* 0x000fea0003800000 */
.L_x_1800:
[----:B------:R-:W-:Y:S05]  /*05f0*/  @!P3 BRA `(.L_x_1801) ;  /* 0x000000500000b947 */ /* 0x000fea0003800000 */
[----:B------:R1:W2:Y:S04]  /*0600*/  LDG.E R0, [R2.64] ;  /* 0x0000000e02007981 */ /* 0x0002a8000c1e1900 */
[----:B-1----:R-:W3:Y:S01]  /*0610*/  LDG.E R2, [R2.64+0x4] ;  /* 0x0000040e02027981 */ /* 0x002ee2000c1e1900 */
[----:B--2---:R-:W1:Y:S08]  /*0620*/  R2UR UR10, R0 ;  /* 0x00000000000a73c2 */ /* 0x004e7000000e0000 */
[----:B---3--:R-:W1:Y:S02]  /*0630*/  R2UR UR4, R2 ;  /* 0x00000000020473c2 */ /* 0x008e6400000e0000 */
[----:B-1----:R-:W-:-:S06]  /*0640*/  UIADD3 UR10, -UR10, UR4, URZ ;  /* 0x000000040a0a7290 */ /* 0x002fcc000fffe13f */
.L_x_1801:
        /* <DEDUP_REMOVED lines=15> */
.L_x_1802:
        /* <DEDUP_REMOVED lines=90> */
[----:B------:R-:W-:Y:S01]  /*0ce0*/  IADD3 R26, P1, R6, R36, RZ ;  /* 0x00000024061a7210 */ /* 0x000fe20007f3e0ff */
[----:B------:R-:W-:Y:S01]  /*0cf0*/  IMAD.IADD R32, R36, 0x1, -R2 ;  /* 0x0000000124207824 */ /* 0x000fe200078e0a02 */
[----:B------:R-:W-:Y:S01]  /*0d00*/  SHF.R.S32.HI R12, RZ, 0x1f, R42 ;  /* 0x0000001fff0c7819 */ /* 0x000fe2000001142a */
[----:B------:R-:W2:Y:S01]  /*0d10*/  LDL.LU R39, [R1+0x4] ;  /* 0x0000040001277983 */ /* 0x000ea20000300800 */
[----:B------:R-:W-:Y:S01]  /*0d20*/  IADD3 R17, P2, R42, R8, RZ ;  /* 0x000000082a117210 */ /* 0x000fe20007f5e0ff */
[----:B------:R-:W-:Y:S01]  /*0d30*/  @P0 IMAD.HI.U32 R3, R38, c[0x0][0x24c], RZ ;  /* 0x0000930026030a27 */ /* 0x000fe200078e00ff */
[----:B------:R-:W-:Y:S01]  /*0d40*/  SEL R8, R29, RZ, !P3 ;  /* 0x000000ff1d087207 */ /* 0x000fe20005800000 */
[----:B------:R-:W-:Y:S01]  /*0d50*/  USHF.L.U32 UR6, UR4, 0x6, URZ ;  /* 0x0000000604067899 */ /* 0x000fe2000800063f */
[----:B------:R-:W-:Y:S01]  /*0d60*/  LEA.HI.X.SX32 R27, R6, R13, 0x1, P1 ;  /* 0x0000000d061b7211 */ /* 0x000fe200008f0eff */
[----:B------:R-:W-:Y:S01]  /*0d70*/  IMAD.SHL.U32 R18, R32, 0x8, RZ ;  /* 0x0000000820127824 */ /* 0x000fe200078e00ff */
[----:B------:R-:W-:Y:S01]  /*0d80*/  @P0 SHF.R.U32.HI R0, RZ, c[0x0][0x250], R3 ;  /* 0x00009400ff000a19 */ /* 0x000fe20000011603 */
[----:B------:R-:W-:Y:S01]  /*0d90*/  IMAD.X R24, R12, 0x1, R9, P2 ;  /* 0x000000010c187824 */ /* 0x000fe200010e0609 */
[C---:B------:R-:W-:Y:S01]  /*0da0*/  IADD3 R10, P0, R42.reuse, R10, RZ ;  /* 0x0000000a2a0a7210 */ /* 0x040fe20007f1e0ff */
[----:B------:R-:W-:Y:S01]  /*0db0*/  IMAD.SHL.U32 R6, R42, 0x40, RZ ;  /* 0x000000402a067824 */ /* 0x000fe200078e00ff */
[----:B------:R-:W-:Y:S01]  /*0dc0*/  SHF.R.S32.HI R7, RZ, 0x1f, R0 ;  /* 0x0000001fff077819 */ /* 0x000fe20000011400 */
[----:B------:R-:W-:Y:S01]  /*0dd0*/  UIADD3 UR20, -UR12, UR10, URZ ;  /* 0x0000000a0c147290 */ /* 0x000fe2000fffe13f */
[----:B------:R-:W-:Y:S01]  /*0de0*/  SHF.R.S32.HI R19, RZ, 0x1f, R18 ;  /* 0x0000001fff137819 */ /* 0x000fe20000011412 */
[----:B------:R-:W-:Y:S01]  /*0df0*/  IMAD.X R11, R12, 0x1, R11, P0 ;  /* 0x000000010c0b7824 */ /* 0x000fe200000e060b */
[----:B------:R-:W-:Y:S01]  /*0e00*/  SEL R12, R40, RZ, !P3 ;  /* 0x000000ff280c7207 */ /* 0x000fe20005800000 */
[----:B------:R-:W-:Y:S01]  /*0e10*/  IMAD R2, R7, c[0x0][0x1e0], RZ ;  /* 0x0000780007027a24 */ /* 0x000fe200078e02ff */
[----:B------:R-:W-:Y:S01]  /*0e20*/  LOP3.LUT R6, R6, 0x1c0, RZ, 0xc0, !PT ;  /* 0x000001c006067812 */ /* 0x000fe200078ec0ff */
[----:B------:R-:W-:Y:S01]  /*0e30*/  IMAD.WIDE R10, R14, 0x80, R10 ;  /* 0x000000800e0a7825 */ /* 0x000fe200078e020a */
[----:B------:R-:W-:Y:S01]  /*0e40*/  SHF.R.S32.HI R31, RZ, 0x1f, R38 ;  /* 0x0000001fff1f7819 */ /* 0x000fe20000011426 */
[----:B------:R-:W-:Y:S01]  /*0e50*/  UMOV UR21, 0x6 ;  /* 0x0000000600157882 */ /* 0x000fe20000000000 */
[----:B------:R-:W-:Y:S01]  /*0e60*/  LOP3.LUT R13, R6, 0x38, R18, 0xf8, !PT ;  /* 0x00000038060d7812 */ /* 0x000fe200078ef812 */
[C---:B------:R-:W-:Y:S01]  /*0e70*/  IMAD R4, R0.reuse, c[0x0][0x1e4], R2 ;  /* 0x0000790000047a24 */ /* 0x040fe200078e0202 */
[----:B------:R-:W-:Y:S01]  /*0e80*/  SHF.R.U32.HI R6, RZ, 0x3, R6 ;  /* 0x00000003ff067819 */ /* 0x000fe20000011606 */
[----:B------:R-:W-:-:S04]  /*0e90*/  IMAD.WIDE.U32 R2, R0, c[0x0][0x1e0], R18 ;  /* 0x0000780000027a25 */ /* 0x000fc800078e0012 */
[----:B------:R-:W-:Y:S02]  /*0ea0*/  IMAD.IADD R5, R3, 0x1, R4 ;  /* 0x0000000103057824 */ /* 0x000fe400078e0204 */
[----:B------:R-:W-:Y:S01]  /*0eb0*/  IMAD.MOV.U32 R4, RZ, RZ, R2 ;  /* 0x000000ffff047224 */ /* 0x000fe200078e0002 */
[----:B------:R-:W-:Y:S01]  /*0ec0*/  LEA.HI R2, R37, R36, RZ, 0x6 ;  /* 0x0000002425027211 */ /* 0x000fe200078f30ff */
[----:B------:R-:W-:Y:S02]  /*0ed0*/  IMAD R3, R8, c[0x0][0x1e8], RZ ;  /* 0x00007a0008037a24 */ /* 0x000fe400078e02ff */
        /* <DEDUP_REMOVED lines=8> */
[----:B------:R-:W-:Y:S01]  /*0f60*/  IMAD.IADD R3, R3, 0x1, R7 ;  /* 0x0000000103037824 */ /* 0x000fe200078e0207 */
[----:B------:R-:W-:Y:S01]  /*0f70*/  LOP3.LUT R14, R35, R13, R6, 0xf6, !PT ;  /* 0x0000000d230e7212 */ /* 0x000fe200078ef606 */
        /* <DEDUP_REMOVED lines=127> */
[----:B-1----:R-:W-:-:S04]  /*1770*/  IMAD.WIDE.U32 R10, R38, c[0x0][0x210], R8 ;  /* 0x00008400260a7a25 */ /* 0x002fc800078e0008 */
[----:B------:R-:W-:Y:S01]  /*1780*/  IMAD R12, R38, c[0x0][0x214], R12 ;  /* 0x00008500260c7a24 */ /* 0x000fe200078e020c */
[----:B--2---:R-:W-:-:S04]  /*1790*/  LOP3.LUT R39, R39, 0xfffffffd, RZ, 0xc0, !PT ;  /* 0xfffffffd27277812 */ /* 0x004fc800078ec0ff */
[----:B------:R-:W-:Y:S02]  /*17a0*/  @P0 LOP3.LUT R39, R39, 0x2, RZ, 0xfc, !PT ;  /* 0x0000000227270812 */ /* 0x000fe400078efcff */
[----:B------:R-:W-:-:S04]  /*17b0*/  IADD3 R2, P0, R6, UR6, RZ ;  /* 0x0000000606027c10 */ /* 0x000fc8000ff1e0ff */
[C---:B------:R-:W-:Y:S02]  /*17c0*/  IADD3.X R3, R7.reuse, UR16, RZ, P0, !PT ;  /* 0x0000001007037c10 */ /* 0x040fe400087fe4ff */
[----:B----4-:R-:W-:Y:S02]  /*17d0*/  IADD3 R6, P0, R6, UR19, RZ ;  /* 0x0000001306067c10 */ /* 0x010fe4000ff1e0ff */
        /* <DEDUP_REMOVED lines=30> */
[----:B------:R-:W-:-:S05]  /*19c0*/  @P3 LOP3.LUT R39, R39, 0x1, RZ, 0xfc, !PT ;  /* 0x0000000127273812 */ /* 0x000fca00078efcff */
[----:B------:R-:W-:Y:S01]  /*19d0*/  STL [R1+0x4], R39 ;  /* 0x0000042701007387 */ /* 0x000fe20000100800 */
[----:B--2---:R-:W-:-:S03]  /*19e0*/  IMAD R2, R24, c[0x0][0x278], RZ ;  /* 0x00009e0018027a24 */ /* 0x004fc600078e02ff */
[----:B------:R2:W-:Y:S01]  /*19f0*/  STL.64 [R1+0x28], R40 ;  /* 0x0000282801007387 */ /* 0x0005e20000100a00 */
[----:B------:R-:W-:-:S03]  /*1a00*/  IMAD R2, R15, c[0x0][0x27c], R2 ;  /* 0x00009f000f027a24 */ /* 0x000fc600078e0202 */
[----:B------:R3:W-:Y:S01]  /*1a10*/  LDGSTS.E.BYPASS.LTC128B.128 [R14+0x10080], [R4.64], !P0 ;  /* 0x10080000040e7fae */ /* 0x0007e2000c101d4e */
[----:B-1----:R-:W-:Y:S01]  /*1a20*/  @!P4 IADD3 R9, P0, R22, UR19, RZ ;  /* 0x000000131609cc10 */ /* 0x002fe2000ff1e0ff */
[----:B------:R-:W-:Y:S01]  /*1a30*/  IMAD.MOV.U32 R6, RZ, RZ, R10 ;  /* 0x000000ffff067224 */ /* 0x000fe200078e000a */
[----:B------:R-:W-:Y:S01]  /*1a40*/  LOP3.LUT P3, RZ, R29, 0x2, RZ, 0xc0, !PT ;  /* 0x000000021dff7812 */ /* 0x000fe2000786c0ff */
[----:B------:R-:W-:Y:S01]  /*1a50*/  IMAD R3, R24, c[0x0][0x218], RZ ;  /* 0x0000860018037a24 */ /* 0x000fe200078e02ff */
[----:B------:R-:W-:Y:S01]  /*1a60*/  STL [R1+0x34], R16 ;  /* 0x0000341001007387 */ /* 0x000fe20000100800 */
[----:B------:R-:W-:Y:S01]  /*1a70*/  USHF.L.U32 UR22, UR6, 0x6, URZ ;  /* 0x0000000606167899 */ /* 0x000fe2000800063f */
[----:B------:R-:W-:Y:S02]  /*1a80*/  ISETP.GE.AND P1, PT, R18, c[0x0][0x1fc], PT ;  /* 0x00007f0012007a0c */ /* 0x000fe40003f26270 */
[----:B------:R1:W-:Y:S01]  /*1a90*/  STL.64 [R1+0x48], R22 ;  /* 0x0000481601007387 */ /* 0x0003e20000100a00 */
[----:B------:R-:W-:Y:S01]  /*1aa0*/  USHF.L.U64.HI UR21, UR6, UR21, UR7 ;  /* 0x0000001506157299 */ /* 0x000fe20008010207 */
[C---:B------:R-:W-:Y:S01]  /*1ab0*/  ISETP.LT.OR P5, PT, R0.reuse, 0x1, !P3 ;  /* 0x000000010000780c */ /* 0x040fe20005fa1670 */
[----:B--2---:R-:W-:Y:S01]  /*1ac0*/  IMAD.IADD R40, R23, 0x1, R2 ;  /* 0x0000000117287824 */ /* 0x004fe200078e0202 */
[----:B------:R-:W-:Y:S01]  /*1ad0*/  ISETP.LT.OR P2, PT, R0, 0x21, !P2 ;  /* 0x000000210000780c */ /* 0x000fe20005741670 */
[----:B------:R-:W-:Y:S01]  /*1ae0*/  UIMAD UR16, UR21, UR17, URZ ;  /* 0x00000011151072a4 */ /* 0x000fe2000f8e023f */
[----:B------:R-:W-:Y:S01]  /*1af0*/  IMAD.U32 R28, RZ, RZ, UR22 ;  /* 0x00000016ff1c7e24 */ /* 0x000fe2000f8e00ff */
[----:B------:R-:W-:-:S08]  /*1b00*/  LEA.HI R29, R37, R36, RZ, 0x5 ;  /* 0x00000024251d7211 */ /* 0x000fd000078f28ff */
[----:B------:R3:W-:Y:S01]  /*1b10*/  LDGSTS.E.BYPASS.LTC128B.128 [R14+0x12080], [R4.64+0x80], !P5 ;  /* 0x12080080040e7fae */ /* 0x0007e2000e901d4e */
[----:B------:R-:W-:Y:S02]  /*1b20*/  @!P4 IADD3.X R11, R40, UR18, RZ, P0, !PT ;  /* 0x00000012280bcc10 */ /* 0x000fe400087fe4ff */
[----:B------:R-:W-:Y:S01]  /*1b30*/  ISETP.GE.AND P0, PT, R34, c[0x0][0x1fc], PT ;  /* 0x00007f0022007a0c */ /* 0x000fe20003f06270 */
[C---:B------:R-:W-:Y:S02]  /*1b40*/  IMAD R2, R15.reuse, c[0x0][0x21c], R3 ;  /* 0x000087000f027a24 */ /* 0x040fe400078e0203 */
[----:B-1----:R-:W-:Y:S01]  /*1b50*/  IMAD.WIDE.U32 R22, R15, c[0x0][0x218], R6 ;  /* 0x000086000f167a25 */ /* 0x002fe200078e0006 */
[----:B------:R-:W-:Y:S01]  /*1b60*/  SEL R6, RZ, 0xffffffff, P0 ;  /* 0xffffffffff067807 */ /* 0x000fe20000000000 */
[----:B------:R-:W-:Y:S01]  /*1b70*/  UIMAD UR16, UR13, UR22, UR16 ;  /* 0x000000160d1072a4 */ /* 0x000fe2000f8e0210 */
[----:B------:R-:W-:Y:S01]  /*1b80*/  SEL R3, RZ, 0x1, P1 ;  /* 0x00000001ff037807 */ /* 0x000fe20000800000 */
[----:B------:R-:W-:Y:S01]  /*1b90*/  IMAD.IADD R45, R23, 0x1, R2 ;  /* 0x00000001172d7824 */ /* 0x000fe200078e0202 */
[----:B------:R-:W-:Y:S01]  /*1ba0*/  ISETP.LT.OR P1, PT, R0, 0x21, !P3 ;  /* 0x000000210000780c */ /* 0x000fe20005f21670 */
[----:B------:R-:W-:Y:S01]  /*1bb0*/  IMAD.SHL.U32 R2, R6, 0x2, RZ ;  /* 0x0000000206027824 */ /* 0x000fe200078e00ff */
[----:B------:R1:W-:Y:S01]  /*1bc0*/  LDGSTS.E.BYPASS.LTC128B.128 [R14+0x11080], [R12.64], !P2 ;  /* 0x110800000c0e7fae */ /* 0x0003e2000d101d4e */
[----:B------:R-:W-:Y:S01]  /*1bd0*/  IMAD.MOV.U32 R44, RZ, RZ, R22 ;  /* 0x000000ffff2c7224 */ /* 0x000fe200078e0016 */
[----:B------:R-:W-:-:S02]  /*1be0*/  @!P4 LEA R8, P0, R9, c[0x0][0x258], 0x2 ;  /* 0x000096000908ca11 */ /* 0x000fc400078010ff */
[----:B------:R-:W-:Y:S01]  /*1bf0*/  LOP3.LUT R3, R2, 0x2, R3, 0xe2, !PT ;  /* 0x0000000202037812 */ /* 0x000fe200078ee203 */
[----:B------:R-:W-:Y:S01]  /*1c00*/  IMAD.WIDE.U32 R6, R28, UR17, R44 ;  /* 0x000000111c067c25 */ /* 0x000fe2000f8e002c */
[----:B------:R-:W-:Y:S02]  /*1c10*/  @!P4 LEA.HI.X R9, R9, c[0x0][0x25c], R11, 0x2, P0 ;  /* 0x000097000909ca11 */ /* 0x000fe400000f140b */
[----:B------:R-:W-:Y:S01]  /*1c20*/  LOP3.LUT P5, RZ, R3, 0x1, RZ, 0xc0, !PT ;  /* 0x0000000103ff7812 */ /* 0x000fe200078ac0ff */
[----:B------:R-:W-:Y:S01]  /*1c30*/  IMAD.WIDE.U32 R16, R38, c[0x0][0x288], R20 ;  /* 0x0000a20026107a25 */ /* 0x000fe200078e0014 */
[----:B------:R-:W-:Y:S01]  /*1c40*/  LEA R2, P0, R6, c[0x0][0x1f0], 0x1 ;  /* 0x00007c0006027a11 */ /* 0x000fe200078008ff */
[----:B------:R1:W-:Y:S01]  /*1c50*/  LDGSTS.E.BYPASS.LTC128B.128 [R14+0x13080], [R12.64+0x80], !P1 ;  /* 0x130800800c0e7fae */ /* 0x0003e2000c901d4e */
[----:B---3--:R-:W-:Y:S02]  /*1c60*/  IADD3 R4, R7, UR16, RZ ;  /* 0x0000001007047c10 */ /* 0x008fe4000fffe0ff */
[----:B------:R-:W-:-:S02]  /*1c70*/  LOP3.LUT P6, RZ, R3, 0x2, RZ, 0xc0, !PT ;  /* 0x0000000203ff7812 */ /* 0x000fc400078cc0ff */
[----:B------:R-:W-:Y:S02]  /*1c80*/  SHF.R.S32.HI R20, RZ, 0x5, R29 ;  /* 0x00000005ff147819 */ /* 0x000fe4000001141d */
[----:B------:R-:W-:Y:S02]  /*1c90*/  LEA.HI.X R3, R6, c[0x0][0x1f4], R4, 0x1, P0 ;  /* 0x00007d0006037a11 */ /* 0x000fe400000f0c04 */
        /* <DEDUP_REMOVED lines=11> */
[----:B------:R2:W-:Y:S01]  /*1d50*/  STL [R1+0x58], R40 ;  /* 0x0000582801007387 */ /* 0x0005e20000100800 */
[----:B------:R-:W-:Y:S01]  /*1d60*/  USHF.L.U32 UR7, UR16, 0x1, URZ ;  /* 0x0000000110077899 */ /* 0x000fe2000800063f */
[----:B------:R-:W-:-:S02]  /*1d70*/  IMAD.IADD R5, R17, 0x1, R25 ;  /* 0x0000000111057824 */ /* 0x000fc400078e0219 */
[----:B------:R3:W-:Y:S01]  /*1d80*/  STL.64 [R1+0x20], R22 ;  /* 0x0000201601007387 */ /* 0x0007e20000100a00 */
[----:B------:R-:W-:-:S03]  /*1d90*/  IMAD.MOV.U32 R4, RZ, RZ, R16 ;  /* 0x000000ffff047224 */ /* 0x000fc600078e0010 */
[----:B------:R4:W-:Y:S01]  /*1da0*/  @!P4 LDGSTS.E.BYPASS.LTC128B.128 [R6+0x20080], [R8.64] ;  /* 0x200800000806cfae */ /* 0x0009e2000b901d4e */
[----:B------:R-:W-:Y:S01]  /*1db0*/  USHF.L.U64.HI UR6, UR16, 0x1, UR13 ;  /* 0x0000000110067899 */ /* 0x000fe2000801020d */
[----:B------:R-:W-:Y:S02]  /*1dc0*/  IMAD R31, R31, c[0x0][0x238], RZ ;  /* 0x00008e001f1f7a24 */ /* 0x000fe400078e02ff */
[----:B------:R-:W0:Y:S01]  /*1dd0*/  LDGDEPBAR ;  /* 0x00000000000079af */ /* 0x000e220000000000 */
[----:B------:R-:W-:-:S03]  /*1de0*/  ISETP.LT.OR P2, PT, R0, 0x21, !P5 ;  /* 0x000000210000780c */ /* 0x000fc60006f41670 */
[----:B------:R5:W-:Y:S01]  /*1df0*/  LDGSTS.E.BYPASS.LTC128B.128 [R14+0x18080], [R2.64], !P1 ;  /* 0x18080000020e7fae */ /* 0x000be2000c901d4e */
[----:B------:R-:W-:-:S03]  /*1e00*/  ISETP.LT.OR P1, PT, R0, 0x21, !P6 ;  /* 0x000000210000780c */ /* 0x000fc60007721670 */
[----:B------:R5:W-:Y:S01]  /*1e10*/  LDGSTS.E.BYPASS.LTC128B.128 [R14+0x1a080], [R2.64+0x80], !P0 ;  /* 0x1a080080020e7fae */ /* 0x000be2000c101d4e */
[----:B------:R-:W-:Y:S01]  /*1e20*/  IMAD R31, R38, c[0x0][0x23c], R31 ;  /* 0x00008f00261f7a24 */ /* 0x000fe200078e021f */
[----:B------:R-:W-:Y:S01]  /*1e30*/  LEA.HI R11, R37, R36, RZ, 0x2 ;  /* 0x00000024250b7211 */ /* 0x000fe200078f10ff */
[----:B--2---:R-:W-:-:S04]  /*1e40*/  IMAD.WIDE.U32 R40, R15, c[0x0][0x290], R4 ;  /* 0x0000a4000f287a25 */ /* 0x004fc800078e0004 */
[----:B---3--:R-:W-:Y:S01]  /*1e50*/  IMAD.IADD R22, R20, 0x1, -R10 ;  /* 0x0000000114167824 */ /* 0x008fe200078e0a0a */
[----:B------:R-:W-:Y:S01]  /*1e60*/  SHF.R.S32.HI R10, RZ, 0x4, R7 ;  /* 0x00000004ff0a7819 */ /* 0x000fe20000011407 */
[----:B----4-:R-:W-:-:S03]  /*1e70*/  IMAD R6, R24, c[0x0][0x290], RZ ;  /* 0x0000a40018067a24 */ /* 0x010fc600078e02ff */
[----:B------:R-:W-:Y:S01]  /*1e80*/  LEA.HI R4, R7, R10, RZ, 0x1 ;  /* 0x0000000a07047211 */ /* 0x000fe200078f08ff */
[----:B------:R-:W-:Y:S02]  /*1e90*/  IMAD R6, R15, c[0x0][0x294], R6 ;  /* 0x0000a5000f067a24 */ /* 0x000fe400078e0206 */
[----:B------:R-:W-:Y:S01]  /*1ea0*/  IMAD.WIDE.U32 R26, R38, c[0x0][0x238], R26 ;  /* 0x00008e00261a7a25 */ /* 0x000fe200078e001a */
[----:B------:R-:W-:Y:S02]  /*1eb0*/  LOP3.LUT R4, R4, 0xfffffffe, RZ, 0xc0, !PT ;  /* 0xfffffffe04047812 */ /* 0x000fe400078ec0ff */
[----:B-----5:R-:W-:Y:S01]  /*1ec0*/  IADD3 R2, P0, R2, UR7, RZ ;  /* 0x0000000702027c10 */ /* 0x020fe2000ff1e0ff */
[----:B------:R-:W-:-:S03]  /*1ed0*/  IMAD.IADD R38, R41, 0x1, R6 ;  /* 0x0000000129267824 */ /* 0x000fc600078e0206 */
[----:B------:R-:W-:Y:S02]  /*1ee0*/  IADD3.X R3, R3, UR6, RZ, P0, !PT ;  /* 0x0000000603037c10 */ /* 0x000fe400087fe4ff */
[----:B------:R-:W-:Y:S02]  /*1ef0*/  IADD3 R0, P0, R40, UR19, RZ ;  /* 0x0000001328007c10 */ /* 0x000fe4000ff1e0ff */
[--C-:B------:R-:W-:Y:S02]  /*1f00*/  SHF.R.S32.HI R8, RZ, 0x2, R11.reuse ;  /* 0x00000002ff087819 */ /* 0x100fe4000001140b */
[----:B------:R-:W-:Y:S01]  /*1f10*/  LOP3.LUT R7, R7, 0xfffffff0, RZ, 0xc0, !PT ;  /* 0xfffffff007077812 */ /* 0x000fe200078ec0ff */
[----:B------:R-:W-:Y:S01]  /*1f20*/  IMAD.IADD R10, R10, 0x1, -R4 ;  /* 0x000000010a0a7824 */ /* 0x000fe200078e0a04 */
[----:B------:R-:W-:Y:S01]  /*1f30*/  SHF.R.S32.HI R6, RZ, 0x1f, R11 ;  /* 0x0000001fff067819 */ /* 0x000fe2000001140b */
[----:B------:R2:W-:Y:S01]  /*1f40*/  LDGSTS.E.BYPASS.LTC128B.128 [R14+0x19080], [R2.64], !P2 ;  /* 0x19080000020e7fae */ /* 0x0005e2000d101d4e */
[----:B------:R-:W-:-:S02]  /*1f50*/  IADD3.X R5, R38, UR18, RZ, P0, !PT ;  /* 0x0000001226057c10 */ /* 0x000fc400087fe4ff */
[----:B------:R-:W-:Y:S01]  /*1f60*/  LEA R20, P0, R0, c[0x0][0x280], 0x2 ;  /* 0x0000a00000147a11 */ /* 0x000fe200078010ff */
[----:B------:R-:W-:Y:S01]  /*1f70*/  IMAD.IADD R7, R36, 0x1, -R7 ;  /* 0x0000000124077824 */ /* 0x000fe200078e0a07 */
[----:B------:R-:W-:Y:S01]  /*1f80*/  LEA.HI R4, R6, R8, RZ, 0x3 ;  /* 0x0000000806047211 */ /* 0x000fe200078f18ff */
[----:B------:R2:W-:Y:S01]  /*1f90*/  LDGSTS.E.BYPASS.LTC128B.128 [R14+0x1b080], [R2.64+0x80], !P1 ;  /* 0x1b080080020e7fae */ /* 0x0005e2000c901d4e */
[----:B------:R-:W-:Y:S02]  /*1fa0*/  LEA.HI.X R21, R0, c[0x0][0x284], R5, 0x2, P0 ;  /* 0x0000a10000157a11 */ /* 0x000fe400000f1405 */
[----:B------:R-:W-:Y:S02]  /*1fb0*/  LOP3.LUT R0, R4, 0xfffffff8, RZ, 0xc0, !PT ;  /* 0xfffffff804007812 */ /* 0x000fe400078ec0ff */
[----:B------:R-:W-:Y:S01]  /*1fc0*/  SHF.R.S32.HI R4, RZ, 0x1f, R7 ;  /* 0x0000001fff047819 */ /* 0x000fe20000011407 */
[----:B------:R-:W-:Y:S02]  /*1fd0*/  IMAD.SHL.U32 R16, R22, 0x10, RZ ;  /* 0x0000001016107824 */ /* 0x000fe400078e00ff */
[----:B------:R-:W-:Y:S01]  /*1fe0*/  IMAD.IADD R17, R8, 0x1, -R0 ;  /* 0x0000000108117824 */ /* 0x000fe200078e0a00 */
[----:B-1----:R-:W-:Y:S01]  /*1ff0*/  LEA.HI R13, R4, R7, RZ, 0x3 ;  /* 0x00000007040d7211 */ /* 0x002fe200078f18ff */
[----:B------:R-:W-:-:S03]  /*2000*/  IMAD R4, R24, c[0x0][0x240], RZ ;  /* 0x0000900018047a24 */ /* 0x000fc600078e02ff */
[----:B------:R-:W-:Y:S01]  /*2010*/  LOP3.LUT R5, R13, 0xfffffff8, RZ, 0xc0, !PT ;  /* 0xfffffff80d057812 */ /* 0x000fe200078ec0ff */
[----:B--2---:R-:W-:Y:S02]  /*2020*/  IMAD.SHL.U32 R2, R32, 0x40, RZ ;  /* 0x0000004020027824 */ /* 0x004fe400078e00ff */
        /* <DEDUP_REMOVED lines=101> */
.L_x_1805:
[----:B------:R-:W-:Y:S05]  /*2680*/  BSYNC B0 ;  /* 0x0000000000007941 */ /* 0x000fea0003800000 */
.L_x_1804:
        /* <DEDUP_REMOVED lines=119> */
.L_x_1824:
        /* <DEDUP_REMOVED lines=148> */
.L_x_1808:
[----:B------:R-:W-:Y:S11]  /*3740*/  ISETP.NE.AND P0, PT, R226, c[0x0][0x2a8], PT ;  /* 0x0000aa00e2007a0c */ /* 0x000ff60003f05270 */
[----:B------:R-:W-:Y:S02]  /*3750*/  @!UPT UIADD3 URZ, URZ, URZ, URZ ;  /* 0x0000003f3f3ff290 */ /* 0x000fe4000fffe03f */
[----:B------:R-:W-:Y:S05]  /*3760*/  @P0 IMAD.HI.U32 R36, R2, c[0x0][0x2ac], RZ ;  /* 0x0000ab0002240a27 */ /* 0x000fea00078e00ff */
[----:B------:R-:W-:Y:S02]  /*3770*/  @P0 SHF.R.U32.HI R2, RZ, c[0x0][0x2b0], R36 ;  /* 0x0000ac00ff020a19 */ /* 0x000fe40000011624 */
.L_x_1809:
[----:B------:R-:W-:Y:S05]  /*3780*/  BSYNC B0 ;  /* 0x0000000000007941 */ /* 0x000fea0003800000 */
.L_x_1807:
        /* <DEDUP_REMOVED lines=8> */
.L_x_1806:
        /* <DEDUP_REMOVED lines=16> */
.L_x_1812:
[----:B------:R-:W-:Y:S11]  /*3910*/  ISETP.NE.AND P0, PT, R226, c[0x0][0x2a8], PT ;  /* 0x0000aa00e2007a0c */ /* 0x000ff60003f05270 */
[----:B------:R-:W-:Y:S02]  /*3920*/  @!UPT UIADD3 URZ, URZ, URZ, URZ ;  /* 0x0000003f3f3ff290 */ /* 0x000fe4000fffe03f */
[----:B------:R-:W-:Y:S05]  /*3930*/  @P0 IMAD.HI.U32 R36, R2, c[0x0][0x2ac], RZ ;  /* 0x0000ab0002240a27 */ /* 0x000fea00078e00ff */
[----:B------:R-:W-:Y:S02]  /*3940*/  @P0 SHF.R.U32.HI R2, RZ, c[0x0][0x2b0], R36 ;  /* 0x0000ac00ff020a19 */ /* 0x000fe40000011624 */
.L_x_1813:
[----:B------:R-:W-:Y:S05]  /*3950*/  BSYNC B0 ;  /* 0x0000000000007941 */ /* 0x000fea0003800000 */
.L_x_1811:
[----:B------:R-:W2:Y:S01]  /*3960*/  LDL R37, [R1+0x10] ;  /* 0x0000100001257983 */ /* 0x000ea20000100800 */
[----:B------:R-:W-:Y:S04]  /*3970*/  IMAD.MOV.U32 R36, RZ, RZ, c[0x0][0x2a8] ;  /* 0x0000aa00ff247624 */ /* 0x000fe800078e00ff */
[----:B------:R-:W-:Y:S04]  /*3980*/  IMAD R2, R2, R36, -UR12 ;  /* 0x8000000c02027e24 */ /* 0x000fe8000f8e0224 */
[----:B--2---:R-:W-:Y:S05]  /*3990*/  IMAD.IADD R2, R2, 0x1, -R37 ;  /* 0x0000000102027824 */ /* 0x004fea00078e0a25 */
[----:B------:R-:W-:Y:S02]  /*39a0*/  IADD3 R36, R2, c[0x0][0x2a8], RZ ;  /* 0x0000aa0002247a10 */ /* 0x000fe40007ffe0ff */
[----:B------:R-:W-:Y:S02]  /*39b0*/  IMNMX R43, R43, R2, !PT ;  /* 0x000000022b2b7217 */ /* 0x000fe40007800200 */
[----:B------:R-:W-:Y:S02]  /*39c0*/  IMNMX R200, R200, R36, PT ;  /* 0x00000024c8c87217 */ /* 0x000fe40003800200 */
.L_x_1810:
        /* <DEDUP_REMOVED lines=16> */
.L_x_1816:
[----:B------:R-:W-:Y:S11]  /*3ad0*/  ISETP.NE.AND P0, PT, R226, c[0x0][0x2a8], PT ;  /* 0x0000aa00e2007a0c */ /* 0x000ff60003f05270 */
[----:B------:R-:W-:Y:S02]  /*3ae0*/  @!UPT UIADD3 URZ, URZ, URZ, URZ ;  /* 0x0000003f3f3ff290 */ /* 0x000fe4000fffe03f */
[----:B------:R-:W-:Y:S05]  /*3af0*/  @P0 IMAD.HI.U32 R36, R2, c[0x0][0x2ac], RZ ;  /* 0x0000ab0002240a27 */ /* 0x000fea00078e00ff */
[----:B------:R-:W-:Y:S02]  /*3b00*/  @P0 SHF.R.U32.HI R2, RZ, c[0x0][0x2b0], R36 ;  /* 0x0000ac00ff020a19 */ /* 0x000fe40000011624 */
.L_x_1817:
[----:B------:R-:W-:Y:S05]  /*3b10*/  BSYNC B0 ;  /* 0x0000000000007941 */ /* 0x000fea0003800000 */
.L_x_1815:
[----:B------:R-:W2:Y:S01]  /*3b20*/  LDL R37, [R1+0x10] ;  /* 0x0000100001257983 */ /* 0x000ea20000100800 */
[----:B------:R-:W-:Y:S04]  /*3b30*/  IMAD.MOV.U32 R36, RZ, RZ, c[0x0][0x2a8] ;  /* 0x0000aa00ff247624 */ /* 0x000fe800078e00ff */
[----:B------:R-:W-:Y:S04]  /*3b40*/  IMAD R2, R2, R36, -UR12 ;  /* 0x8000000c02027e24 */ /* 0x000fe8000f8e0224 */
[----:B--2---:R-:W-:Y:S05]  /*3b50*/  IMAD.IADD R2, R2, 0x1, -R37 ;  /* 0x0000000102027824 */ /* 0x004fea00078e0a25 */
[----:B------:R-:W-:Y:S02]  /*3b60*/  IADD3 R36, R2, c[0x0][0x2a8], RZ ;  /* 0x0000aa0002247a10 */ /* 0x000fe40007ffe0ff */
[----:B------:R-:W-:Y:S02]  /*3b70*/  IMNMX R41, R41, R2, !PT ;  /* 0x0000000229297217 */ /* 0x000fe40007800200 */
[----:B------:R-:W-:Y:S02]  /*3b80*/  IMNMX R42, R42, R36, PT ;  /* 0x000000242a2a7217 */ /* 0x000fe40003800200 */
.L_x_1814:
        /* <DEDUP_REMOVED lines=16> */
.L_x_1820:
[----:B------:R-:W-:Y:S11]  /*3c90*/  ISETP.NE.AND P0, PT, R226, c[0x0][0x2a8], PT ;  /* 0x0000aa00e2007a0c */ /* 0x000ff60003f05270 */
[----:B------:R-:W-:Y:S02]  /*3ca0*/  @!UPT UIADD3 URZ, URZ, URZ, URZ ;  /* 0x0000003f3f3ff290 */ /* 0x000fe4000fffe03f */
[----:B------:R-:W-:Y:S05]  /*3cb0*/  @P0 IMAD.HI.U32 R36, R0, c[0x0][0x2ac], RZ ;  /* 0x0000ab0000240a27 */ /* 0x000fea00078e00ff */
[----:B------:R-:W-:Y:S02]  /*3cc0*/  @P0 SHF.R.U32.HI R0, RZ, c[0x0][0x2b0], R36 ;  /* 0x0000ac00ff000a19 */ /* 0x000fe40000011624 */
.L_x_1821:
[----:B------:R-:W-:Y:S05]  /*3cd0*/  BSYNC B0 ;  /* 0x0000000000007941 */ /* 0x000fea0003800000 */
.L_x_1819:
[----:B------:R-:W2:Y:S01]  /*3ce0*/  LDL R37, [R1+0x10] ;  /* 0x0000100001257983 */ /* 0x000ea20000100800 */
[----:B------:R-:W-:Y:S04]  /*3cf0*/  IMAD.MOV.U32 R36, RZ, RZ, c[0x0][0x2a8] ;  /* 0x0000aa00ff247624 */ /* 0x000fe800078e00ff */
[----:B------:R-:W-:Y:S04]  /*3d00*/  IMAD R0, R0, R36, -UR12 ;  /* 0x8000000c00007e24 */ /* 0x000fe8000f8e0224 */
[----:B--2---:R-:W-:Y:S05]  /*3d10*/  IMAD.IADD R0, R0, 0x1, -R37 ;  /* 0x0000000100007824 */ /* 0x004fea00078e0a25 */
[----:B------:R-:W-:Y:S02]  /*3d20*/  IADD3 R36, R0, c[0x0][0x2a8], RZ ;  /* 0x0000aa0000247a10 */ /* 0x000fe40007ffe0ff */
[----:B------:R-:W-:Y:S02]  /*3d30*/  IMNMX R2, R2, R0, !PT ;  /* 0x0000000002027217 */ /* 0x000fe40007800200 */
[----:B------:R-:W-:Y:S02]  /*3d40*/  IMNMX R40, R40, R36, PT ;  /* 0x0000002428287217 */ /* 0x000fe40003800200 */
.L_x_1818:
        /* <DEDUP_REMOVED lines=78> */
.L_x_1822:
        /* <DEDUP_REMOVED lines=579> */
.L_x_1823:
        /* <DEDUP_REMOVED lines=298> */
.L_x_1803:
[----:B------:R-:W-:Y:S05]  /*7900*/  @P0 EXIT ;  /* 0x000000000000094d */ /* 0x000fea0003800000 */
[----:B------:R-:W2:Y:S01]  /*7910*/  LDL.LU R11, [R1+0x68] ;  /* 0x00006800010b7983 */ /* 0x000ea20000300800 */
[----:B------:R-:W-:-:S04]  /*7920*/  ISETP.NE.U32.AND P0, PT, RZ, c[0x0][0x360], PT ;  /* 0x0000d800ff007a0c */ /* 0x000fc80003f05070 */
[----:B------:R-:W-:-:S13]  /*7930*/  ISETP.NE.AND.EX P0, PT, RZ, c[0x0][0x364], PT, P0 ;  /* 0x0000d900ff007a0c */ /* 0x000fda0003f05300 */
[----:B------:R-:W-:Y:S01]  /*7940*/  @P0 IMAD.MOV.U32 R2, RZ, RZ, 0x4 ;  /* 0x00000004ff020424 */ /* 0x000fe200078e00ff */
[----:B------:R-:W3:Y:S03]  /*7950*/  S2R R5, SR_CTAID.Y ;  /* 0x0000000000057919 */ /* 0x000ee60000002600 */
[----:B--2---:R-:W-:-:S06]  /*7960*/  @P0 IMAD.WIDE R2, R11, R2, c[0x0][0x360] ;  /* 0x0000d8000b020625 */ /* 0x004fcc00078e0202 */
[----:B------:R2:W4:Y:S01]  /*7970*/  @P0 LDG.E R2, [R2.64] ;  /* 0x0000000e02020981 */ /* 0x000522000c1e1900 */
[----:B-1----:R-:W-:Y:S01]  /*7980*/  IMAD.MOV.U32 R0, RZ, RZ, 0x1 ;  /* 0x00000001ff007424 */ /* 0x002fe200078e00ff */
[----:B------:R-:W-:Y:S01]  /*7990*/  ULDC UR5, c[0x0][0x358] ;  /* 0x0000d60000057ab9 */ /* 0x000fe20000000800 */
[----:B---3--:R-:W-:Y:S01]  /*79a0*/  IMAD.MOV.U32 R7, RZ, RZ, R5 ;  /* 0x000000ffff077224 */ /* 0x008fe200078e0005 */
[----:B------:R-:W1:Y:S01]  /*79b0*/  S2R R10, SR_TID.X ;  /* 0x00000000000a7919 */ /* 0x000e620000002100 */
[----:B------:R-:W-:-:S03]  /*79c0*/  UIMAD UR5, UR8, UR5, URZ ;  /* 0x00000005080572a4 */ /* 0x000fc6000f8e023f */
[----:B------:R-:W-:Y:S01]  /*79d0*/  BAR.SYNC.DEFER_BLOCKING 0x1, 0x100 ;  /* 0x0044000000007b1d */ /* 0x000fe20000010000 */
[----:B------:R-:W-:Y:S01]  /*79e0*/  ISETP.NE.AND P1, PT, R0, c[0x0][0x338], PT ;  /* 0x0000ce0000007a0c */ /* 0x000fe20003f25270 */
        /* <DEDUP_REMOVED lines=17> */
[----:B-1----:R-:W-:Y:S02]  /*7b00*/  ISETP.NE.AND P2, PT, R10, RZ, PT ;  /* 0x000000ff0a00720c */ /* 0x002fe40003f45270 */
        /* <DEDUP_REMOVED lines=11> */
.L_x_1827:
[----:B------:R-:W2:Y:S01]  /*7bc0*/  LDG.E.STRONG.GPU R0, [R4.64] ;  /* 0x0000000e04007981 */ /* 0x000ea2000c1ef900 */
[----:B------:R-:W-:Y:S01]  /*7bd0*/  YIELD ;  /* 0x0000000000007946 */ /* 0x000fe20003800000 */
[----:B--2---:R-:W-:Y:S01]  /*7be0*/  ISETP.NE.AND P0, PT, R0, R6, PT ;  /* 0x000000060000720c */ /* 0x004fe20003f05270 */
[----:B------:R-:W-:-:S12]  /*7bf0*/  CCTL.IVALL ;  /* 0x00000000ff00798f */ /* 0x000fd80002000000 */
[----:B------:R-:W-:Y:S05]  /*7c00*/  @P0 BRA `(.L_x_1827) ;  /* 0xffffffb000000947 */ /* 0x000fea000383ffff */
.L_x_1826:
[----:B------:R-:W-:Y:S05]  /*7c10*/  BSYNC B0 ;  /* 0x0000000000007941 */ /* 0x000fea0003800000 */
.L_x_1825:
[----:B------:R-:W-:Y:S01]  /*7c20*/  MOV R17, 0xffffffff ;  /* 0xffffffff00117802 */ /* 0x000fe20000000f00 */
[----:B------:R-:W-:Y:S05]  /*7c30*/  BRA.CONV ~URZ, `(.L_x_1828) ;  /* 0x000000237f007947 */ /* 0x000fea000b800000 */
[----:B------:R-:W-:Y:S02]  /*7c40*/  MOV R2, 0x7c60 ;  /* 0x00007c6000027802 */ /* 0x000fe40000000f00 */
[----:B------:R-:W-:Y:S05]  /*7c50*/  CALL.REL.NOINC `($__internal_9_$__cuda_sm70_warpsync) ;  /* 0x00000c9000007944 */ /* 0x000fea0003c00000 */
.L_x_1828:
        /* <DEDUP_REMOVED lines=82> */
[----:B------:R-:W-:Y:S05]  /*8180*/  CALL.REL.NOINC `($__internal_9_$__cuda_sm70_warpsync) ;  /* 0x0000076000007944 */ /* 0x000fea0003c00000 */
.L_x_1829:
        /* <DEDUP_REMOVED lines=12> */
.L_x_1831:
[----:B------:R-:W-:Y:S05]  /*8250*/  BSYNC B0 ;  /* 0x0000000000007941 */ /* 0x000fea0003800000 */
.L_x_1830:
[----:B--2---:R-:W-:Y:S01]  /*8260*/  IADD3 R4, P0, R14, c[0x0][0x348], RZ ;  /* 0x0000d2000e047a10 */ /* 0x004fe20007f1e0ff */
[----:B------:R-:W-:Y:S03]  /*8270*/  BSSY B0, `(.L_x_1832) ;  /* 0x0000008000007945 */ /* 0x000fe60003800000 */
[----:B------:R-:W-:Y:S01]  /*8280*/  IADD3.X R5, R15, c[0x0][0x34c], RZ, P0, !PT ;  /* 0x0000d3000f057a10 */ /* 0x000fe200007fe4ff */
[----:B------:R-:W-:Y:S05]  /*8290*/  @P2 BRA `(.L_x_1833) ;  /* 0x0000005000002947 */ /* 0x000fea0003800000 */
.L_x_1834:
[----:B------:R-:W2:Y:S01]  /*82a0*/  LDG.E.STRONG.GPU R0, [R4.64] ;  /* 0x0000000e04007981 */ /* 0x000ea2000c1ef900 */
[----:B------:R-:W-:Y:S01]  /*82b0*/  YIELD ;  /* 0x0000000000007946 */ /* 0x000fe20003800000 */
[----:B--2---:R-:W-:Y:S01]  /*82c0*/  ISETP.NE.AND P0, PT, R0, R6, PT ;  /* 0x000000060000720c */ /* 0x004fe20003f05270 */
[----:B------:R-:W-:-:S12]  /*82d0*/  CCTL.IVALL ;  /* 0x00000000ff00798f */ /* 0x000fd80002000000 */
[----:B------:R-:W-:Y:S05]  /*82e0*/  @P0 BRA `(.L_x_1834) ;  /* 0xffffffb000000947 */ /* 0x000fea000383ffff */
.L_x_1833:
[----:B------:R-:W-:Y:S05]  /*82f0*/  BSYNC B0 ;  /* 0x0000000000007941 */ /* 0x000fea0003800000 */
.L_x_1832:
[----:B------:R-:W-:Y:S05]  /*8300*/  BRA.CONV ~URZ, `(.L_x_1835) ;  /* 0x000000237f007947 */ /* 0x000fea000b800000 */
[----:B-1----:R-:W-:Y:S02]  /*8310*/  MOV R2, 0x8330 ;  /* 0x0000833000027802 */ /* 0x002fe40000000f00 */
[----:B------:R-:W-:Y:S05]  /*8320*/  CALL.REL.NOINC `($__internal_9_$__cuda_sm70_warpsync) ;  /* 0x000005c000007944 */ /* 0x000fea0003c00000 */
.L_x_1835:
        /* <DEDUP_REMOVED lines=80> */
.L_x_1836:
        /* <DEDUP_REMOVED lines=12> */
        .weak           $__internal_9_$__cuda_sm70_warpsync
        .type           $__internal_9_$__cuda_sm70_warpsync,@function
        .size           $__internal_9_$__cuda_sm70_warpsync,(.L_x_2334 - $__internal_9_$__cuda_sm70_warpsync)
$__internal_9_$__cuda_sm70_warpsync:
[----:B------:R-:W-:Y:S01]  /*88f0*/  MOV R3, 0x0 ;  /* 0x0000000000037802 */ /* 0x000fe20000000f00 */
[----:B------:R-:W-:Y:S04]  /*8900*/  WARPSYNC R17 ;  /* 0x0000001100007348 */ /* 0x000fe80003800000 */
[----:B------:R-:W-:Y:S05]  /*8910*/  RET.REL.NODEC R2 `(_ZN7cutlass13device_kernelIN5flash19enable_sm80_to_sm89INS1_16FlashAttnBwdSm80INS1_25CollectiveMainloopBwdSm80ILi2ELi2EN4cute5tupleIJNS5_1CILi64EEENS7_ILi128EEES9_EEENS_6half_tEfNS_4arch4Sm80ELb0ELb1ELb0ELb1ELb1ELb0ELb0ELb0ELi2ELi2ELi2ELi2ELb0EEENS1_24CollectiveEpilogueBwdGQAISA_fSD_Li256ELb1ELb1EEENS1_19SingleTileSchedulerILb1ELb0ELb0ELi128EEEEEEEEEvNT_6ParamsE) ;  /* 0xffff76e002007950 */ /* 0x000fea0003c3ffff */
.L_x_1837:
        /* <DEDUP_REMOVED lines=14> */
.L_x_2334:


//--------------------- .text._ZN7cutlass13device_kernelIN5flash19enable_sm80_to_sm89INS1_16FlashAttnBwdSm80INS1_25CollectiveMainloopBwdSm80ILi2ELi2EN4cute5tupleIJNS5_1CILi64EEENS7_ILi128EEES9_EEENS_6half_tEfNS_4arch4Sm80ELb1ELb0ELb0ELb0ELb0ELb0ELb0ELb0ELi2ELi2ELi2ELi2ELb0EEENS1_21CollectiveEpilogueBwdISA_SB_SD_Li256ELb0ELb0ELi4EEENS1_25SingleTileBwdLPTSchedulerILb0ELi128ELb0EEEEEEEEEvNT_6ParamsE --------------------------
	.section	.text._ZN7cutlass13device_kernelIN5flash19enable_sm80_to_sm89INS1_16FlashAttnBwdSm80INS1_25CollectiveMainloopBwdSm80ILi2ELi2EN4cute5tupleIJNS5_1CILi64EEENS7_ILi128EEES9_EEENS_6half_tEfNS_4arch4Sm80ELb1ELb0ELb0ELb0ELb0ELb0ELb0ELb0ELi2ELi2ELi2ELi2ELb0EEENS1_21CollectiveEpilogueBwdISA_SB_SD_Li256ELb0ELb0ELi4EEENS1_25SingleTileBwdLPTSchedulerILb0ELi128ELb0EEEEEEEEEvNT_6ParamsE,"ax",@progbits
	.sectioninfo	@"SHI_REGISTERS=255"
	.align	128
.text._ZN7cutlass13device_kernelIN5flash19enable_sm80_to_sm89INS1_16FlashAttnBwdSm80INS1_25CollectiveMainloopBwdSm80ILi2ELi2EN4cute5tupleIJNS5_1CILi64EEENS7_ILi128EEES9_EEENS_6half_tEfNS_4arch4Sm80ELb1ELb0ELb0ELb0ELb0ELb0ELb0ELb0ELi2ELi2ELi2ELi2ELb0EEENS1_21CollectiveEpilogueBwdISA_SB_SD_Li256ELb0ELb0ELi4EEENS1_25SingleTileBwdLPTSchedulerILb0ELi128ELb0EEEEEEEEEvNT_6ParamsE:
        .type           _ZN7cutlass13device_kernelIN5flash19enable_sm80_to_sm89INS1_16FlashAttnBwdSm80INS1_25CollectiveMainloopBwdSm80ILi2ELi2EN4cute5tupleIJNS5_1CILi64EEENS7_ILi128EEES9_EEENS_6half_tEfNS_4arch4Sm80ELb1ELb0ELb0ELb0ELb0ELb0ELb0ELb0ELi2ELi2ELi2ELi2ELb0EEENS1_21CollectiveEpilogueBwdISA_SB_SD_Li256ELb0ELb0ELi4EEENS1_25SingleTileBwdLPTSchedulerILb0ELi128ELb0EEEEEEEEEvNT_6ParamsE,@function
        .size           _ZN7cutlass13device_kernelIN5flash19enable_sm80_to_sm89INS1_16FlashAttnBwdSm80INS1_25CollectiveMainloopBwdSm80ILi2ELi2EN4cute5tupleIJNS5_1CILi64EEENS7_ILi128EEES9_EEENS_6half_tEfNS_4arch4Sm80ELb1ELb0ELb0ELb0ELb0ELb0ELb0ELb0ELi2ELi2ELi2ELi2ELb0EEENS1_21CollectiveEpilogueBwdISA_SB_SD_Li256ELb0ELb0ELi4EEENS1_25SingleTileBwdLPTSchedulerILb0ELi128ELb0EEEEEEEEEvNT_6ParamsE,(.L_x_2336 - _ZN7cutlass13device_kernelIN5flash19enable_sm80_to_sm89INS1_16FlashAttnBwdSm80INS1_25CollectiveMainloopBwdSm80ILi2ELi2EN4cute5tupleIJNS5_1CILi64EEENS7_ILi128EEES9_EEENS_6half_tEfNS_4arch4Sm80ELb1ELb0ELb0ELb0ELb0ELb0ELb0ELb0ELi2ELi2ELi2ELi2ELb0EEENS1_21CollectiveEpilogueBwdISA_SB_SD_Li256ELb0ELb0ELi4EEENS1_25SingleTileBwdLPTSchedulerILb0ELi128ELb0EEEEEEEEEvNT_6ParamsE)
        .other          _ZN7cutlass13device_kernelIN5flash19enable_sm80_to_sm89INS1_16FlashAttnBwdSm80INS1_25CollectiveMainloopBwdSm80ILi2ELi2EN4cute5tupleIJNS5_1CILi64EEENS7_ILi128EEES9_EEENS_6half_tEfNS_4arch4Sm80ELb1ELb0ELb0ELb0ELb0ELb0ELb0ELb0ELi2ELi2ELi2ELi2ELb0EEENS1_21CollectiveEpilogueBwdISA_SB_SD_Li256ELb0ELb0ELi4EEENS1_25SingleTileBwdLPTSchedulerILb0ELi128ELb0EEEEEEEEEvNT_6ParamsE,@"STO_CUDA_ENTRY STV_DEFAULT"
_ZN7cutlass13device_kernelIN5flash19enable_sm80_to_sm89INS1_16FlashAttnBwdSm80INS1_25CollectiveMainloopBwdSm80ILi2ELi2EN4cute5tupleIJNS5_1CILi64EEENS7_ILi128EEES9_EEENS_6half_tEfNS_4arch4Sm80ELb1ELb0ELb0ELb0ELb0ELb0ELb0ELb0ELi2ELi2ELi2ELi2ELb0EEENS1_21CollectiveEpilogueBwdISA_SB_SD_Li256ELb0ELb0ELi4EEENS1_25SingleTileBwdLPTSchedulerILb0ELi128ELb0EEEEEEEEEvNT_6ParamsE:
        /* <DEDUP_REMOVED lines=11> */
[----:B------:R-:W-:Y:S02]  /*00b0*/  ULDC UR5, c[0x0][0x3c0] ;  /* 0x0000f00000057ab9 */ /* 0x000fe40000000800 */
[----:B------:R-:W-:-:S05]  /*00c0*/  UMOV UR8, UR4 ;  /* 0x0000000400087c82 */ /* 0x000fca0008000000 */
        /* <DEDUP_REMOVED lines=15> */
.L_x_1839:
[----:B------:R-:W-:Y:S02]  /*01c0*/  ULDC UR7, c[0x0][0x3ac] ;  /* 0x0000eb0000077ab9 */ /* 0x000fe40000000800 */
[----:B------:R-:W-:Y:S02]  /*01d0*/  UISETP.NE.AND UP0, UPT, UR7, 0x1, UPT ;  /* 0x000000010700788c */ /* 0x000fe4000bf05270 */
[----:B------:R-:W-:Y:S02]  /*01e0*/  ULDC.64 UR4, c[0x0][0x3b0] ;  /* 0x0000ec0000047ab9 */ /* 0x000fe40000000a00 */
[----:B------:R-:W-:Y:S02]  /*01f0*/  UIMAD.WIDE.U32 UR10, UR6, UR4, URZ ;  /* 0x00000004060a72a5 */ /* 0x000fe4000f8e003f */
[----:B------:R-:W-:-:S05]  /*0200*/  UMOV UR21, UR6 ;  /* 0x0000000600157c82 */ /* 0x000fca0008000000 */
[----:B------:R-:W-:-:S04]  /*0210*/  @UP0 USHF.R.U32.HI UR21, URZ, UR5, UR11 ;  /* 0x000000053f150299 */ /* 0x000fc8000801160b */
[----:B------:R-:W-:-:S04]  /*0220*/  UIMAD UR7, UR21, UR7, URZ ;  /* 0x00000007150772a4 */ /* 0x000fc8000f8e023f */
.L_x_1840:
[----:B------:R-:W-:Y:S02]  /*0230*/  UIADD3 UR9, UR6, -UR7, URZ ;  /* 0x8000000706097290 */ /* 0x000fe4000fffe03f */
[----:B------:R-:W-:Y:S02]  /*0240*/  ULDC.64 UR4, c[0x0][0x3a8] ;  /* 0x0000ea0000047ab9 */ /* 0x000fe40000000a00 */
[----:B------:R-:W-:Y:S02]  /*0250*/  ULDC.64 UR6, c[0x0][0x3a0] ;  /* 0x0000e80000067ab9 */ /* 0x000fe40000000a00 */
[----:B------:R-:W-:Y:S02]  /*0260*/  UISETP.NE.AND UP0, UPT, UR6, 0x1, UPT ;  /* 0x000000010600788c */ /* 0x000fe4000bf05270 */
[----:B------:R-:W-:-:S04]  /*0270*/  UIMAD UR5, UR8, UR5, UR9 ;  /* 0x00000005080572a4 */ /* 0x000fc8000f8e0209 */
[----:B------:R-:W-:-:S03]  /*0280*/  UIMAD.WIDE.U32 UR8, UR5, UR7, URZ ;  /* 0x00000007050872a5 */ /* 0x000fc6000f8e003f */
[----:B------:R-:W-:Y:S02]  /*0290*/  UMOV UR20, UR5 ;  /* 0x0000000500147c82 */ /* 0x000fe40008000000 */
[----:B------:R-:W-:-:S04]  /*02a0*/  @UP0 USHF.R.U32.HI UR20, URZ, UR4, UR9 ;  /* 0x000000043f140299 */ /* 0x000fc80008011609 */
[----:B------:R-:W-:-:S04]  /*02b0*/  UIADD3 UR19, -UR20, URZ, URZ ;  /* 0x0000003f14137290 */ /* 0x000fc8000fffe13f */
[----:B------:R-:W-:Y:S01]  /*02c0*/  UIMAD UR19, UR19, UR6, UR5 ;  /* 0x00000006131372a4 */ /* 0x000fe2000f8e0205 */
[----:B------:R-:W-:Y:S05]  /*02d0*/  BRA `(.L_x_1841) ;  /* 0x0000025000007947 */ /* 0x000fea0003800000 */
.L_x_1838:
        /* <DEDUP_REMOVED lines=20> */
.L_x_1842:
[----:B------:R-:W-:Y:S02]  /*0420*/  ULDC UR7, c[0x0][0x3ac] ;  /* 0x0000eb0000077ab9 */ /* 0x000fe40000000800 */
[----:B------:R-:W-:Y:S02]  /*0430*/  UISETP.NE.AND UP0, UPT, UR7, 0x1, UPT ;  /* 0x000000010700788c */ /* 0x000fe4000bf05270 */
[----:B------:R-:W-:Y:S02]  /*0440*/  ULDC.64 UR4, c[0x0][0x3b0] ;  /* 0x0000ec0000047ab9 */ /* 0x000fe40000000a00 */
[----:B------:R-:W-:Y:S02]  /*0450*/  UIMAD.WIDE.U32 UR10, UR6, UR4, URZ ;  /* 0x00000004060a72a5 */ /* 0x000fe4000f8e003f */
[----:B------:R-:W-:-:S05]  /*0460*/  UMOV UR21, UR6 ;  /* 0x0000000600157c82 */ /* 0x000fca0008000000 */
[----:B------:R-:W-:-:S04]  /*0470*/  @UP0 USHF.R.U32.HI UR21, URZ, UR5, UR11 ;  /* 0x000000053f150299 */ /* 0x000fc8000801160b */
[----:B------:R-:W-:-:S04]  /*0480*/  UIMAD UR7, UR21, UR7, URZ ;  /* 0x00000007150772a4 */ /* 0x000fc8000f8e023f */
.L_x_1843:
        /* <DEDUP_REMOVED lines=9> */
[----:B------:R-:W-:Y:S02]  /*0520*/  UIMAD UR19, UR19, UR6, UR5 ;  /* 0x00000006131372a4 */ /* 0x000fe4000f8e0205 */
.L_x_1841:
[----:B------:R-:W-:-:S13]  /*0530*/  ISETP.LE.AND P0, PT, RZ, UR20, PT ;  /* 0x00000014ff007c0c */ /* 0x000fda000bf03270 */
[----:B------:R-:W-:Y:S05]  /*0540*/  @!P0 EXIT ;  /* 0x000000000000894d */ /* 0x000fea0003800000 */
        /* <DEDUP_REMOVED lines=9> */
[----:B------:R-:W-:Y:S01]  /*05e0*/  IMAD.MOV.U32 R186, RZ, RZ, RZ ;  /* 0x000000ffffba7224 */ /* 0x000fe200078e00ff */
[----:B------:R-:W-:Y:S01]  /*05f0*/  ULDC UR4, c[0x0][0x2a4] ;  /* 0x0000a90000047ab9 */ /* 0x000fe20000000800 */
[----:B------:R-:W-:Y:S01]  /*0600*/  MOV R11, RZ ;  /* 0x000000ff000b7202 */ /* 0x000fe20000000f00 */
[----:B------:R-:W-:Y:S01]  /*0610*/  UIADD3 UR5, UR5, -UR4, URZ ;  /* 0x8000000405057290 */ /* 0x000fe2000fffe03f */
[----:B------:R-:W-:Y:S01]  /*0620*/  IMAD.MOV.U32 R184, RZ, RZ, RZ ;  /* 0x000000ffffb87224 */ /* 0x000fe200078e00ff */
[----:B------:R-:W-:Y:S01]  /*0630*/  UIADD3 UR6, UR6, 0x3f, URZ ;  /* 0x0000003f06067890 */ /* 0x000fe2000fffe03f */
[----:B------:R-:W-:Y:S01]  /*0640*/  CS2R R12, SRZ ;  /* 0x00000000000c7805 */ /* 0x000fe2000001ff00 */
[----:B------:R-:W-:Y:S01]  /*0650*/  USHF.R.S32.HI UR4, URZ, 0x1f, UR5 ;  /* 0x0000001f3f047899 */ /* 0x000fe20008011405 */
[----:B------:R-:W-:Y:S01]  /*0660*/  MOV R190, RZ ;  /* 0x000000ff00be7202 */ /* 0x000fe20000000f00 */
[----:B------:R-:W-:Y:S01]  /*0670*/  ULDC.64 UR22, c[0x0][0x118] ;  /* 0x0000460000167ab9 */ /* 0x000fe20000000a00 */
[----:B------:R-:W-:Y:S01]  /*0680*/  IMAD.MOV.U32 R188, RZ, RZ, RZ ;  /* 0x000000ffffbc7224 */ /* 0x000fe200078e00ff */
[----:B------:R-:W-:Y:S01]  /*0690*/  ULEA.HI UR24, UR4, UR5, URZ, 0x6 ;  /* 0x0000000504187291 */ /* 0x000fe2000f8f303f */
[----:B------:R-:W-:Y:S01]  /*06a0*/  CS2R R14, SRZ ;  /* 0x00000000000e7805 */ /* 0x000fe2000001ff00 */
[----:B------:R-:W-:Y:S01]  /*06b0*/  USHF.R.S32.HI UR4, URZ, 0x1f, UR6 ;  /* 0x0000001f3f047899 */ /* 0x000fe20008011406 */
[----:B------:R-:W-:Y:S01]  /*06c0*/  MOV R194, RZ ;  /* 0x000000ff00c27202 */ /* 0x000fe20000000f00 */
[----:B------:R-:W-:Y:S01]  /*06d0*/  USHF.R.S32.HI UR24, URZ, 0x6, UR24 ;  /* 0x000000063f187899 */ /* 0x000fe20008011418 */
[----:B------:R-:W-:Y:S01]  /*06e0*/  IMAD.MOV.U32 R192, RZ, RZ, RZ ;  /* 0x000000ffffc07224 */ /* 0x000fe200078e00ff */
[----:B------:R-:W-:Y:S01]  /*06f0*/  ULEA.HI UR4, UR4, UR6, URZ, 0x6 ;  /* 0x0000000604047291 */ /* 0x000fe2000f8f303f */
[----:B------:R-:W-:Y:S01]  /*0700*/  CS2R R16, SRZ ;  /* 0x0000000000107805 */ /* 0x000fe2000001ff00 */
[----:B------:R-:W-:Y:S01]  /*0710*/  UISETP.LT.AND UP0, UPT, URZ, UR24, UPT ;  /* 0x000000183f00728c */ /* 0x000fe2000bf01270 */
[----:B------:R-:W-:Y:S01]  /*0720*/  MOV R178, RZ ;  /* 0x000000ff00b27202 */ /* 0x000fe20000000f00 */
[----:B------:R-:W-:Y:S01]  /*0730*/  USHF.R.S32.HI UR18, URZ, 0x6, UR4 ;  /* 0x000000063f127899 */ /* 0x000fe20008011404 */
[----:B------:R-:W-:Y:S01]  /*0740*/  IMAD.MOV.U32 R176, RZ, RZ, RZ ;  /* 0x000000ffffb07224 */ /* 0x000fe200078e00ff */
[----:B------:R-:W-:Y:S01]  /*0750*/  USEL UR24, URZ, UR24, !UP0 ;  /* 0x000000183f187287 */ /* 0x000fe2000c000000 */
[----:B------:R-:W-:Y:S01]  /*0760*/  CS2R R18, SRZ ;  /* 0x0000000000127805 */ /* 0x000fe2000001ff00 */
[----:B------:R-:W-:Y:S01]  /*0770*/  MOV R174, RZ ;  /* 0x000000ff00ae7202 */ /* 0x000fe20000000f00 */
[----:B------:R-:W-:Y:S01]  /*0780*/  IMAD.MOV.U32 R172, RZ, RZ, RZ ;  /* 0x000000ffffac7224 */ /* 0x000fe200078e00ff */
[----:B------:R-:W-:Y:S01]  /*0790*/  UISETP.GT.AND UP0, UPT, UR18, UR24, UPT ;  /* 0x000000181200728c */ /* 0x000fe2000bf04270 */
[----:B------:R-:W-:Y:S01]  /*07a0*/  CS2R R20, SRZ ;  /* 0x0000000000147805 */ /* 0x000fe2000001ff00 */
        /* <DEDUP_REMOVED lines=63> */
[----:B------:R-:W-:Y:S01]  /*0ba0*/  ULDC.64 UR6, c[0x0][0x248] ;  /* 0x0000920000067ab9 */ /* 0x000fe20000000a00 */
[----:B------:R-:W-:Y:S01]  /*0bb0*/  IMAD.SHL.U32 R8, R248, 0x4, RZ ;  /* 0x00000004f8087824 */ /* 0x000fe200078e00ff */
[----:B------:R-:W-:Y:S01]  /*0bc0*/  UISETP.NE.AND UP0, UPT, UR6, 0x1, UPT ;  /* 0x000000010600788c */ /* 0x000fe2000bf05270 */
[----:B------:R-:W-:Y:S01]  /*0bd0*/  IMAD.U32 R2, RZ, RZ, UR19 ;  /* 0x00000013ff027e24 */ /* 0x000fe2000f8e00ff */
[----:B------:R-:W-:Y:S01]  /*0be0*/  USHF.R.S32.HI UR12, URZ, 0x1f, UR19 ;  /* 0x0000001f3f0c7899 */ /* 0x000fe20008011413 */
[----:B------:R-:W-:Y:S01]  /*0bf0*/  SHF.R.S32.HI R29, RZ, 0x1f, R248 ;  /* 0x0000001fff1d7819 */ /* 0x000fe200000114f8 */
[----:B------:R-:W-:Y:S01]  /*0c00*/  UIMAD.WIDE.U32 UR14, UR19, UR7, URZ ;  /* 0x00000007130e72a5 */ /* 0x000fe2000f8e003f */
[--C-:B------:R-:W-:Y:S01]  /*0c10*/  SHF.R.S32.HI R9, RZ, 0x1f, R8.reuse ;  /* 0x0000001fff097819 */ /* 0x100fe20000011408 */
[----:B------:R-:W-:Y:S01]  /*0c20*/  ULDC.64 UR4, c[0x0][0x270] ;  /* 0x00009c0000047ab9 */ /* 0x000fe20000000a00 */
[CC--:B------:R-:W-:Y:S01]  /*0c30*/  LEA.HI R27, R29.reuse, R248.reuse, RZ, 0x3 ;  /* 0x000000f81d1b7211 */ /* 0x0c0fe200078f18ff */
[----:B------:R-:W-:Y:S01]  /*0c40*/  ULDC UR6, c[0x0][0x250] ;  /* 0x0000940000067ab9 */ /* 0x000fe20000000800 */
[----:B------:R-:W-:Y:S01]  /*0c50*/  LEA.HI R0, R29, R248, RZ, 0x6 ;  /* 0x000000f81d007211 */ /* 0x000fe200078f30ff */
[----:B------:R-:W-:Y:S01]  /*0c60*/  UIMAD UR4, UR12, UR4, URZ ;  /* 0x000000040c0472a4 */ /* 0x000fe2000f8e023f */
[----:B------:R-:W-:Y:S01]  /*0c70*/  IMAD.WIDE.U32 R2, R2, c[0x0][0x270], R8 ;  /* 0x00009c0002027a25 */ /* 0x000fe200078e0008 */
[----:B------:R-:W-:Y:S01]  /*0c80*/  UMOV UR10, UR19 ;  /* 0x00000013000a7c82 */ /* 0x000fe20008000000 */
[----:B------:R-:W-:Y:S01]  /*0c90*/  SHF.R.S32.HI R246, RZ, 0x3, R27 ;  /* 0x00000003fff67819 */ /* 0x000fe2000001141b */
[----:B------:R-:W-:Y:S01]  /*0ca0*/  @UP0 USHF.R.U32.HI UR10, URZ, UR6, UR15 ;  /* 0x000000063f0a0299 */ /* 0x000fe2000801160f */
[----:B------:R-:W-:Y:S01]  /*0cb0*/  IMAD.MOV.U32 R6, RZ, RZ, R2 ;  /* 0x000000ffff067224 */ /* 0x000fe200078e0002 */
[----:B------:R-:W-:Y:S01]  /*0cc0*/  UIMAD UR11, UR19, UR5, UR4 ;  /* 0x00000005130b72a4 */ /* 0x000fe2000f8e0204 */
[----:B------:R-:W-:Y:S01]  /*0cd0*/  LOP3.LUT R2, R27, 0xfffffff8, RZ, 0xc0, !PT ;  /* 0xfffffff81b027812 */ /* 0x000fe200078ec0ff */
[----:B------:R-:W-:Y:S01]  /*0ce0*/  USHF.R.S32.HI UR9, URZ, 0x1f, UR10 ;  /* 0x0000001f3f097899 */ /* 0x000fe2000801140a */
[----:B------:R-:W-:Y:S01]  /*0cf0*/  IMAD.U32 R4, RZ, RZ, UR19 ;  /* 0x00000013ff047e24 */ /* 0x000fe2000f8e00ff */
[----:B------:R-:W-:Y:S01]  /*0d00*/  ULDC.64 UR4, c[0x0][0x1e0] ;  /* 0x0000780000047ab9 */ /* 0x000fe20000000a00 */
[----:B------:R-:W-:Y:S01]  /*0d10*/  SHF.R.S32.HI R25, RZ, 0x6, R0 ;  /* 0x00000006ff197819 */ /* 0x000fe20000011400 */
[----:B------:R-:W-:Y:S01]  /*0d20*/  ULDC.64 UR6, c[0x0][0x288] ;  /* 0x0000a20000067ab9 */ /* 0x000fe20000000a00 */
[----:B------:R-:W-:Y:S01]  /*0d30*/  IMAD.IADD R24, R248, 0x1, -R2 ;  /* 0x00000001f8187824 */ /* 0x000fe200078e0a02 */
[----:B------:R-:W-:Y:S01]  /*0d40*/  UIMAD UR4, UR9, UR4, URZ ;  /* 0x00000004090472a4 */ /* 0x000fe2000f8e023f */
[----:B------:R-:W-:Y:S01]  /*0d50*/  IMAD.SHL.U32 R0, R246, 0x40, RZ ;  /* 0x00000040f6007824 */ /* 0x000fe200078e00ff */
[----:B------:R-:W-:Y:S01]  /*0d60*/  UIMAD UR6, UR12, UR6, URZ ;  /* 0x000000060c0672a4 */ /* 0x000fe2000f8e023f */
[----:B------:R-:W-:Y:S01]  /*0d70*/  IMAD.SHL.U32 R18, R24, 0x8, RZ ;  /* 0x0000000818127824 */ /* 0x000fe200078e00ff */
[----:B------:R1:W-:Y:S01]  /*0d80*/  STL.64 [R1], R8 ;  /* 0x0000000801007387 */ /* 0x0003e20000100a00 */
[----:B------:R-:W-:Y:S01]  /*0d90*/  IMAD.WIDE.U32 R4, R4, c[0x0][0x288], R8 ;  /* 0x0000a20004047a25 */ /* 0x000fe200078e0008 */
[----:B------:R-:W-:Y:S01]  /*0da0*/  UIMAD UR7, UR19, UR7, UR6 ;  /* 0x00000007130772a4 */ /* 0x000fe2000f8e0206 */
[----:B------:R-:W-:Y:S01]  /*0db0*/  IADD3 R7, R3, UR11, RZ ;  /* 0x0000000b03077c10 */ /* 0x000fe2000fffe0ff */
[----:B------:R-:W-:Y:S01]  /*0dc0*/  UIMAD UR6, UR10, UR5, UR4 ;  /* 0x000000050a0672a4 */ /* 0x000fe2000f8e0204 */
[--C-:B------:R-:W-:Y:S01]  /*0dd0*/  SHF.R.S32.HI R19, RZ, 0x1f, R18.reuse ;  /* 0x0000001fff137819 */ /* 0x100fe20000011412 */
[----:B------:R-:W-:Y:S01]  /*0de0*/  IMAD.SHL.U32 R28, R25, 0x200, RZ ;  /* 0x00000200191c7824 */ /* 0x000fe200078e00ff */
[----:B------:R-:W-:Y:S01]  /*0df0*/  ULDC.64 UR4, c[0x0][0x1b0] ;  /* 0x00006c0000047ab9 */ /* 0x000fe20000000a00 */
[----:B------:R-:W-:Y:S01]  /*0e00*/  LOP3.LUT R0, R0, 0x1c0, RZ, 0xc0, !PT ;  /* 0x000001c000007812 */ /* 0x000fe200078ec0ff */
[----:B------:R-:W-:Y:S01]  /*0e10*/  UIMAD UR4, UR9, UR4, URZ ;  /* 0x00000004090472a4 */ /* 0x000fe2000f8e023f */
[----:B------:R-:W-:Y:S01]  /*0e20*/  IADD3 R21, R5, UR7, RZ ;  /* 0x0000000705157c10 */ /* 0x000fe2000fffe0ff */
[----:B------:R-:W-:Y:S01]  /*0e30*/  USHF.R.S32.HI UR9, URZ, 0x1f, UR20 ;  /* 0x0000001f3f097899 */ /* 0x000fe20008011414 */
[----:B------:R-:W-:Y:S01]  /*0e40*/  LOP3.LUT R5, R0, 0x38, R18, 0xf8, !PT ;  /* 0x0000003800057812 */ /* 0x000fe200078ef812 */
[----:B------:R-:W-:Y:S01]  /*0e50*/  UIMAD UR11, UR10, UR5, UR4 ;  /* 0x000000050a0b72a4 */ /* 0x000fe2000f8e0204 */
[----:B------:R-:W-:Y:S01]  /*0e60*/  SHF.R.U32.HI R0, RZ, 0x3, R0 ;  /* 0x00000003ff007819 */ /* 0x000fe20000011600 */
[----:B------:R-:W-:Y:S01]  /*0e70*/  IMAD.MOV.U32 R20, RZ, RZ, R4 ;  /* 0x000000ffff147224 */ /* 0x000fe200078e0004 */
[----:B------:R-:W-:Y:S01]  /*0e80*/  ULDC.64 UR4, c[0x0][0x1e8] ;  /* 0x00007a0000047ab9 */ /* 0x000fe20000000a00 */
[----:B------:R-:W-:Y:S01]  /*0e90*/  SHF.R.S32.HI R247, RZ, 0x1f, R246 ;  /* 0x0000001ffff77819 */ /* 0x000fe200000114f6 */
[----:B------:R-:W-:Y:S01]  /*0ea0*/  UIMAD UR4, UR9, UR4, URZ ;  /* 0x00000004090472a4 */ /* 0x000fe2000f8e023f */
[----:B------:R-:W-:Y:S01]  /*0eb0*/  LOP3.LUT R13, R28, R5, R0, 0xf6, !PT ;  /* 0x000000051c0d7212 */ /* 0x000fe200078ef600 */
[----:B------:R-:W-:Y:S01]  /*0ec0*/  IMAD.U32 R0, RZ, RZ, UR20 ;  /* 0x00000014ff007e24 */ /* 0x000fe2000f8e00ff */
[C---:B------:R-:W-:Y:S01]  /*0ed0*/  IADD3 R30, R18.reuse, 0x40, RZ ;  /* 0x00000040121e7810 */ /* 0x040fe20007ffe0ff */
[----:B------:R-:W-:Y:S01]  /*0ee0*/  IMAD.U32 R10, RZ, RZ, UR21 ;  /* 0x00000015ff0a7e24 */ /* 0x000fe2000f8e00ff */
[----:B------:R-:W-:Y:S01]  /*0ef0*/  ISETP.GE.AND P4, PT, R18, c[0x0][0x1cc], PT ;  /* 0x0000730012007a0c */ /* 0x000fe20003f86270 */
[----:B------:R-:W-:Y:S01]  /*0f00*/  UMOV UR14, 0x6 ;  /* 0x00000006000e7882 */ /* 0x000fe20000000000 */
[----:B------:R-:W-:Y:S01]  /*0f10*/  ISETP.GE.AND P2, PT, R30, c[0x0][0x1cc], PT ;  /* 0x000073001e007a0c */ /* 0x000fe20003f46270 */
[----:B------:R-:W-:-:S04]  /*0f20*/  IMAD.WIDE R10, R10, 0x80, R246 ;  /* 0x000000800a0a7825 */ /* 0x000fc800078e02f6 */
[----:B-1----:R-:W-:Y:S02]  /*0f30*/  IMAD.U32 R8, RZ, RZ, UR10 ;  /* 0x0000000aff087e24 */ /* 0x002fe4000f8e00ff */
[----:B------:R-:W-:Y:S02]  /*0f40*/  IMAD.U32 R14, RZ, RZ, UR19 ;  /* 0x00000013ff0e7e24 */ /* 0x000fe4000f8e00ff */
[----:B------:R-:W-:-:S04]  /*0f50*/  IMAD.WIDE.U32 R2, R8, c[0x0][0x1e0], R18 ;  /* 0x0000780008027a25 */ /* 0x000fc800078e0012 */
[----:B------:R-:W-:Y:S01]  /*0f60*/  IMAD.WIDE.U32 R4, R8, c[0x0][0x1b0], R18 ;  /* 0x00006c0008047a25 */ /* 0x000fe200078e0012 */
[----:B------:R-:W-:Y:S01]  /*0f70*/  IADD3 R3, R3, UR6, RZ ;  /* 0x0000000603037c10 */ /* 0x000fe2000fffe0ff */
[----:B------:R-:W-:Y:S02]  /*0f80*/  UIMAD UR6, UR20, UR5, UR4 ;  /* 0x00000005140672a4 */ /* 0x000fe4000f8e0204 */
[----:B------:R-:W-:Y:S01]  /*0f90*/  IMAD.U32 R8, RZ, RZ, UR20 ;  /* 0x00000014ff087e24 */ /* 0x000fe2000f8e00ff */
[----:B------:R-:W-:Y:S01]  /*0fa0*/  ULDC.64 UR4, c[0x0][0x1b8] ;  /* 0x00006e0000047ab9 */ /* 0x000fe20000000a00 */
[----:B------:R-:W-:Y:S01]  /*0fb0*/  IADD3 R5, R5, UR11, RZ ;  /* 0x0000000b05057c10 */ /* 0x000fe2000fffe0ff */
[----:B------:R-:W-:Y:S01]  /*0fc0*/  UIMAD UR4, UR9, UR4, URZ ;  /* 0x00000004090472a4 */ /* 0x000fe2000f8e023f */
[----:B------:R-:W-:-:S03]  /*0fd0*/  IMAD.WIDE.U32 R2, R0, c[0x0][0x1e8], R2 ;  /* 0x00007a0000027a25 */ /* 0x000fc600078e0002 */
[----:B------:R-:W-:Y:S01]  /*0fe0*/  UIMAD UR5, UR20, UR5, UR4 ;  /* 0x00000005140572a4 */ /* 0x000fe2000f8e0204 */
[C---:B------:R-:W-:Y:S01]  /*0ff0*/  IMAD.WIDE.U32 R22, R8.reuse, c[0x0][0x278], R6 ;  /* 0x00009e0008167a25 */ /* 0x040fe200078e0006 */
[----:B------:R-:W-:Y:S01]  /*1000*/  IADD3 R3, R3, UR6, RZ ;  /* 0x0000000603037c10 */ /* 0x000fe2000fffe0ff */
[----:B------:R-:W-:Y:S02]  /*1010*/  ULDC UR4, c[0x0][0x198] ;  /* 0x0000660000047ab9 */ /* 0x000fe40000000800 */
[----:B------:R-:W-:Y:S01]  /*1020*/  IMAD.WIDE.U32 R8, R8, c[0x0][0x1b8], R4 ;  /* 0x00006e0008087a25 */ /* 0x000fe200078e0004 */
[----:B------:R-:W-:Y:S01]  /*1030*/  UIADD3 UR8, -UR8, UR4, URZ ;  /* 0x0000000408087290 */ /* 0x000fe2000fffe13f */
[----:B------:R-:W-:Y:S02]  /*1040*/  STL.64 [R1+0x30], R22 ;  /* 0x0000301601007387 */ /* 0x000fe40000100a00 */
[----:B------:R-:W-:Y:S01]  /*1050*/  IMAD R4, R247, c[0x0][0x178], RZ ;  /* 0x00005e00f7047a24 */ /* 0x000fe200078e02ff */
[----:B------:R-:W-:Y:S01]  /*1060*/  IADD3 R9, R9, UR5, RZ ;  /* 0x0000000509097c10 */ /* 0x000fe2000fffe0ff */
[----:B------:R-:W-:Y:S01]  /*1070*/  IMAD R0, R11, c[0x0][0x1d8], RZ ;  /* 0x000076000b007a24 */ /* 0x000fe200078e02ff */
[C---:B------:R-:W-:Y:S01]  /*1080*/  IADD3 R16, -R246.reuse, UR8, RZ ;  /* 0x00000008f6107c10 */ /* 0x040fe2000fffe1ff */
[----:B------:R-:W-:Y:S01]  /*1090*/  IMAD R12, R246, c[0x0][0x17c], R4 ;  /* 0x00005f00f60c7a24 */ /* 0x000fe200078e0204 */
[----:B------:R-:W-:Y:S01]  /*10a0*/  ULDC.64 UR4, c[0x0][0x1d8] ;  /* 0x0000760000047ab9 */ /* 0x000fe20000000a00 */
[----:B------:R-:W-:Y:S01]  /*10b0*/  IMAD R0, R10, c[0x0][0x1dc], R0 ;  /* 0x000077000a007a24 */ /* 0x000fe200078e0200 */
[----:B------:R-:W-:Y:S01]  /*10c0*/  ISETP.LT.OR P1, PT, R16, 0x1, P4 ;  /* 0x000000011000780c */ /* 0x000fe20002721670 */
[----:B------:R-:W-:Y:S01]  /*10d0*/  IMAD.WIDE.U32 R4, R10, c[0x0][0x1d8], R2 ;  /* 0x000076000a047a25 */ /* 0x000fe200078e0002 */
[----:B------:R-:W-:Y:S01]  /*10e0*/  USHF.L.U32 UR6, UR4, 0x6, URZ ;  /* 0x0000000604067899 */ /* 0x000fe2000800063f */
[----:B------:R-:W-:Y:S01]  /*10f0*/  ISETP.LT.OR P5, PT, R16, 0x1, P2 ;  /* 0x000000011000780c */ /* 0x000fe200017a1670 */
[----:B------:R-:W-:Y:S01]  /*1100*/  USHF.L.U64.HI UR7, UR4, UR14, UR5 ;  /* 0x0000000e04077299 */ /* 0x000fe20008010205 */
[----:B------:R-:W-:Y:S01]  /*1110*/  IMAD.WIDE.U32 R6, R246, c[0x0][0x178], R18 ;  /* 0x00005e00f6067a25 */ /* 0x000fe200078e0012 */
[----:B------:R-:W-:Y:S01]  /*1120*/  LEA R2, P0, R4, c[0x0][0x1c0], 0x1 ;  /* 0x0000700004027a11 */ /* 0x000fe200078008ff */
[----:B------:R-:W-:Y:S01]  /*1130*/  UIADD3 UR11, UP0, UR6, 0x80, URZ ;  /* 0x00000080060b7890 */ /* 0x000fe2000ff1e03f */
[C---:B------:R-:W-:Y:S01]  /*1140*/  ISETP.LT.OR P3, PT, R16.reuse, 0x21, P4 ;  /* 0x000000211000780c */ /* 0x040fe20002761670 */
[----:B------:R-:W-:Y:S01]  /*1150*/  IMAD.IADD R0, R5, 0x1, R0 ;  /* 0x0000000105007824 */ /* 0x000fe200078e0200 */
[----:B------:R-:W-:Y:S01]  /*1160*/  ISETP.LT.OR P6, PT, R16, 0x21, P2 ;  /* 0x000000211000780c */ /* 0x000fe200017c1670 */
[----:B------:R-:W-:Y:S01]  /*1170*/  IMAD.IADD R7, R7, 0x1, R12 ;  /* 0x0000000107077824 */ /* 0x000fe200078e020c */
[----:B------:R-:W-:Y:S01]  /*1180*/  UIADD3.X UR10, URZ, UR7, URZ, UP0, !UPT ;  /* 0x000000073f0a7290 */ /* 0x000fe200087fe43f */
[----:B------:R-:W-:Y:S01]  /*1190*/  IMAD.SHL.U32 R12, R13, 0x2, RZ ;  /* 0x000000020d0c7824 */ /* 0x000fe200078e00ff */
[----:B------:R-:W-:Y:S01]  /*11a0*/  LEA.HI.X R3, R4, c[0x0][0x1c4], R0, 0x1, P0 ;  /* 0x0000710004037a11 */ /* 0x000fe200000f0c00 */
[----:B------:R-:W-:Y:S01]  /*11b0*/  IMAD.WIDE.U32 R14, R14, c[0x0][0x180], R6 ;  /* 0x000060000e0e7a25 */ /* 0x000fe200078e0006 */
[----:B------:R-:W-:Y:S01]  /*11c0*/  IADD3 R4, P0, R2, UR6, RZ ;  /* 0x0000000602047c10 */ /* 0x000fe2000ff1e0ff */
[----:B------:R-:W-:-:S02]  /*11d0*/  ULDC.64 UR4, c[0x0][0x180] ;  /* 0x0000600000047ab9 */ /* 0x000fc40000000a00 */
[----:B------:R-:W-:Y:S01]  /*11e0*/  IMAD.U32 R6, RZ, RZ, UR6 ;  /* 0x00000006ff067e24 */ /* 0x000fe2000f8e00ff */
[----:B------:R-:W-:Y:S01]  /*11f0*/  IADD3.X R5, R3, UR7, RZ, P0, !PT ;  /* 0x0000000703057c10 */ /* 0x000fe200087fe4ff */
[----:B------:R-:W-:Y:S01]  /*1200*/  @!PT LDS RZ, [RZ] ;  /* 0x00000000fffff984 */ /* 0x000fe20000000800 */
[----:B------:R-:W-:Y:S01]  /*1210*/  @!PT LDS RZ, [RZ] ;  /* 0x00000000fffff984 */ /* 0x000fe20000000800 */
[----:B------:R-:W-:Y:S01]  /*1220*/  @!PT LDS RZ, [RZ] ;  /* 0x00000000fffff984 */ /* 0x000fe20000000800 */
[----:B------:R1:W-:Y:S01]  /*1230*/  LDGSTS.E.BYPASS.LTC128B.128 [R12+0x8080], [R2.64], !P1 ;  /* 0x08080000020c7fae */ /* 0x0003e2000c901d56 */
[----:B------:R-:W-:Y:S01]  /*1240*/  IMAD R0, R11, c[0x0][0x1a8], RZ ;  /* 0x00006a000b007a24 */ /* 0x000fe200078e02ff */
[----:B------:R-:W-:Y:S01]  /*1250*/  UIMAD UR4, UR12, UR4, URZ ;  /* 0x000000040c0472a4 */ /* 0x000fe2000f8e023f */
[----:B------:R-:W-:Y:S01]  /*1260*/  IADD3 R6, P1, P0, R6, 0x80, R2 ;  /* 0x0000008006067810 */ /* 0x000fe2000783e002 */
[----:B------:R1:W-:Y:S01]  /*1270*/  LDGSTS.E.BYPASS.LTC128B.128 [R12+0xc080], [R2.64+0x80], !P5 ;  /* 0x0c080080020c7fae */ /* 0x0003e2000e901d56 */
[----:B------:R-:W-:Y:S01]  /*1280*/  ISETP.LT.OR P5, PT, R16, 0x41, P4 ;  /* 0x000000411000780c */ /* 0x000fe200027a1670 */
[----:B------:R-:W-:Y:S01]  /*1290*/  IMAD R0, R10, c[0x0][0x1ac], R0 ;  /* 0x00006b000a007a24 */ /* 0x000fe200078e0200 */
[----:B------:R-:W-:Y:S01]  /*12a0*/  IADD3.X R7, RZ, UR7, R3, P1, P0 ;  /* 0x00000007ff077c10 */ /* 0x000fe20008fe0403 */
[----:B------:R2:W-:Y:S01]  /*12b0*/  LDGSTS.E.BYPASS.LTC128B.128 [R12+0x9080], [R4.64], !P3 ;  /* 0x09080000040c7fae */ /* 0x0005e2000d901d56 */
[----:B------:R-:W-:Y:S01]  /*12c0*/  ISETP.LT.OR P3, PT, R16, 0x41, P2 ;  /* 0x000000411000780c */ /* 0x000fe20001761670 */
[----:B------:R-:W-:Y:S01]  /*12d0*/  IMAD.WIDE.U32 R10, R10, c[0x0][0x1a8], R8 ;  /* 0x00006a000a0a7a25 */ /* 0x000fe200078e0008 */
[----:B------:R-:W-:Y:S01]  /*12e0*/  ISETP.LT.OR P4, PT, R16, 0x61, P4 ;  /* 0x000000611000780c */ /* 0x000fe20002781670 */
[----:B------:R3:W-:Y:S01]  /*12f0*/  LDGSTS.E.BYPASS.LTC128B.128 [R12+0xd080], [R6.64], !P6 ;  /* 0x0d080000060c7fae */ /* 0x0007e2000f101d56 */
[----:B------:R-:W-:Y:S01]  /*1300*/  ISETP.GE.AND P6, PT, R18, c[0x0][0x19c], PT ;  /* 0x0000670012007a0c */ /* 0x000fe20003fc6270 */
[----:B------:R-:W-:Y:S01]  /*1310*/  IMAD.IADD R0, R11, 0x1, R0 ;  /* 0x000000010b007824 */ /* 0x000fe200078e0200 */
[----:B------:R-:W-:Y:S01]  /*1320*/  ISETP.LT.OR P2, PT, R16, 0x61, P2 ;  /* 0x000000611000780c */ /* 0x000fe20001741670 */
[----:B------:R-:W-:Y:S01]  /*1330*/  UIMAD UR13, UR19, UR5, UR4 ;  /* 0x00000005130d72a4 */ /* 0x000fe2000f8e0204 */
[----:B------:R-:W-:-:S02]  /*1340*/  IMAD.MOV.U32 R8, RZ, RZ, R14 ;  /* 0x000000ffff087224 */ /* 0x000fc400078e000e */
[----:B------:R-:W-:Y:S01]  /*1350*/  ULDC.64 UR4, c[0x0][0x1a8] ;  /* 0x00006a0000047ab9 */ /* 0x000fe20000000a00 */
[----:B------:R-:W-:Y:S01]  /*1360*/  IMAD.MOV.U32 R222, RZ, RZ, 0x10 ;  /* 0x00000010ffde7424 */ /* 0x000fe200078e00ff */
[----:B------:R-:W-:Y:S01]  /*1370*/  USHF.L.U32 UR16, UR4, 0x6, URZ ;  /* 0x0000000604107899 */ /* 0x000fe2000800063f */
[----:B------:R-:W-:Y:S01]  /*1380*/  IADD3 R9, R15, UR13, RZ ;  /* 0x0000000d0f097c10 */ /* 0x000fe2000fffe0ff */
[----:B------:R-:W-:Y:S01]  /*1390*/  USHF.L.U64.HI UR13, UR4, UR14, UR5 ;  /* 0x0000000e040d7299 */ /* 0x000fe20008010205 */
[----:B------:R-:W-:Y:S01]  /*13a0*/  IMAD.MOV.U32 R223, RZ, RZ, 0x20 ;  /* 0x00000020ffdf7424 */ /* 0x000fe200078e00ff */
[----:B------:R-:W-:Y:S02]  /*13b0*/  UIADD3 UR17, UP0, UR16, 0x80, URZ ;  /* 0x0000008010117890 */ /* 0x000fe4000ff1e03f */
[----:B------:R-:W-:Y:S02]  /*13c0*/  ULDC.64 UR4, c[0x0][0x178] ;  /* 0x00005e0000047ab9 */ /* 0x000fe40000000a00 */
[----:B------:R-:W-:Y:S01]  /*13d0*/  UIMAD.WIDE.U32 UR26, UR24, UR4, URZ ;  /* 0x00000004181a72a5 */ /* 0x000fe2000f8e003f */
[----:B------:R-:W-:Y:S01]  /*13e0*/  IMAD.U32 R15, RZ, RZ, UR4 ;  /* 0x00000004ff0f7e24 */ /* 0x000fe2000f8e00ff */
[C---:B-1----:R-:W-:Y:S01]  /*13f0*/  IADD3 R2, P1, R4.reuse, UR6, RZ ;  /* 0x0000000604027c10 */ /* 0x042fe2000ff3e0ff */
[----:B------:R-:W-:Y:S01]  /*1400*/  UIADD3.X UR25, URZ, UR13, URZ, UP0, !UPT ;  /* 0x0000000d3f197290 */ /* 0x000fe200087fe43f */
[----:B--2---:R-:W-:-:S02]  /*1410*/  IADD3 R4, P0, R4, UR11, RZ ;  /* 0x0000000b04047c10 */ /* 0x004fc4000ff1e0ff */
[C---:B------:R-:W-:Y:S02]  /*1420*/  IADD3.X R3, R5.reuse, UR7, RZ, P1, !PT ;  /* 0x0000000705037c10 */ /* 0x040fe40008ffe4ff */
[----:B------:R-:W-:Y:S02]  /*1430*/  IADD3.X R5, R5, UR10, RZ, P0, !PT ;  /* 0x0000000a05057c10 */ /* 0x000fe400087fe4ff */
[----:B---3--:R-:W-:Y:S01]  /*1440*/  IADD3 R6, P0, R2, UR6, RZ ;  /* 0x0000000602067c10 */ /* 0x008fe2000ff1e0ff */
[----:B------:R1:W-:Y:S01]  /*1450*/  LDGSTS.E.BYPASS.LTC128B.128 [R12+0xa080], [R2.64], !P5 ;  /* 0x0a080000020c7fae */ /* 0x0003e2000e901d56 */
[----:B------:R-:W-:Y:S02]  /*1460*/  ISETP.GE.AND P5, PT, R30, c[0x0][0x19c], PT ;  /* 0x000067001e007a0c */ /* 0x000fe40003fa6270 */
[----:B------:R-:W-:Y:S01]  /*1470*/  IADD3.X R7, R3, UR7, RZ, P0, !PT ;  /* 0x0000000703077c10 */ /* 0x000fe200087fe4ff */
[----:B------:R2:W-:Y:S01]  /*1480*/  LDGSTS.E.BYPASS.LTC128B.128 [R12+0xe080], [R4.64], !P3 ;  /* 0x0e080000040c7fae */ /* 0x0005e2000d901d56 */
[----:B------:R-:W-:Y:S01]  /*1490*/  ISETP.LT.OR P3, PT, R16, 0x1, P6 ;  /* 0x000000011000780c */ /* 0x000fe20003761670 */
[----:B------:R-:W-:-:S02]  /*14a0*/  ULDC.64 UR6, c[0x0][0x188] ;  /* 0x0000620000067ab9 */ /* 0x000fc40000000a00 */
[----:B------:R3:W-:Y:S01]  /*14b0*/  LDGSTS.E.BYPASS.LTC128B.128 [R12+0xb080], [R6.64], !P4 ;  /* 0x0b080000060c7fae */ /* 0x0007e2000e101d56 */
[----:B------:R-:W-:Y:S02]  /*14c0*/  ISETP.LT.OR P4, PT, R16, 0x21, P6 ;  /* 0x000000211000780c */ /* 0x000fe40003781670 */
[----:B------:R-:W-:-:S04]  /*14d0*/  ISETP.GE.AND P6, PT, R18, c[0x0][0x16c], PT ;  /* 0x00005b0012007a0c */ /* 0x000fc80003fc6270 */
[----:B------:R-:W-:Y:S02]  /*14e0*/  SEL R13, RZ, 0x1, P6 ;  /* 0x00000001ff0d7807 */ /* 0x000fe40003000000 */
[----:B--2---:R-:W-:Y:S01]  /*14f0*/  IADD3 R4, P1, R2, UR11, RZ ;  /* 0x0000000b02047c10 */ /* 0x004fe2000ff3e0ff */
[----:B------:R-:W-:Y:S01]  /*1500*/  USHF.R.S32.HI UR11, URZ, 0x1f, UR24 ;  /* 0x0000001f3f0b7899 */ /* 0x000fe20008011418 */
[----:B-1----:R-:W-:Y:S02]  /*1510*/  LEA R2, P0, R10, c[0x0][0x190], 0x1 ;  /* 0x000064000a027a11 */ /* 0x002fe400078008ff */
[----:B------:R-:W-:Y:S01]  /*1520*/  IADD3.X R5, R3, UR10, RZ, P1, !PT ;  /* 0x0000000a03057c10 */ /* 0x000fe20008ffe4ff */
[----:B------:R-:W-:Y:S01]  /*1530*/  UIMAD UR10, UR9, UR6, URZ ;  /* 0x00000006090a72a4 */ /* 0x000fe2000f8e023f */
[----:B------:R-:W-:Y:S01]  /*1540*/  ISETP.LT.OR P1, PT, R16, 0x1, P5 ;  /* 0x000000011000780c */ /* 0x000fe20002f21670 */
[----:B------:R-:W-:Y:S01]  /*1550*/  UIMAD UR6, UR11, UR4, URZ ;  /* 0x000000040b0672a4 */ /* 0x000fe2000f8e023f */
[----:B------:R-:W-:Y:S01]  /*1560*/  LEA.HI.X R3, R10, c[0x0][0x194], R0, 0x1, P0 ;  /* 0x000065000a037a11 */ /* 0x000fe200000f0c00 */
[----:B------:R1:W-:Y:S01]  /*1570*/  LDGSTS.E.BYPASS.LTC128B.128 [R12+0xf080], [R4.64], !P2 ;  /* 0x0f080000040c7fae */ /* 0x0003e2000d101d56 */
[----:B------:R-:W-:Y:S01]  /*1580*/  IMAD.U32 R0, RZ, RZ, UR20 ;  /* 0x00000014ff007e24 */ /* 0x000fe2000f8e00ff */
[----:B------:R-:W-:Y:S01]  /*1590*/  UIMAD UR6, UR24, UR5, UR6 ;  /* 0x00000005180672a4 */ /* 0x000fe2000f8e0206 */
[----:B---3--:R-:W-:Y:S01]  /*15a0*/  IMAD.WIDE.U32 R6, R246, c[0x0][0x208], R18 ;  /* 0x00008200f6067a25 */ /* 0x008fe200078e0012 */
[----:B------:R2:W-:Y:S01]  /*15b0*/  LDGSTS.E.BYPASS.LTC128B.128 [R12+0x80], [R2.64], !P3 ;  /* 0x00080000020c7fae */ /* 0x0005e2000d901d56 */
[----:B------:R-:W-:Y:S01]  /*15c0*/  ISETP.LT.OR P3, PT, R16, 0x21, P5 ;  /* 0x000000211000780c */ /* 0x000fe20002f61670 */
[----:B------:R-:W-:Y:S01]  /*15d0*/  UIADD3 UR6, UR27, UR6, URZ ;  /* 0x000000061b067290 */ /* 0x000fe2000fffe03f */
[----:B------:R-:W-:Y:S01]  /*15e0*/  IMAD.WIDE.U32 R32, R0, c[0x0][0x188], R8 ;  /* 0x0000620000207a25 */ /* 0x000fe200078e0008 */
[----:B------:R-:W-:-:S02]  /*15f0*/  UIMAD UR7, UR20, UR7, UR10 ;  /* 0x00000007140772a4 */ /* 0x000fc4000f8e020a */
[----:B------:R2:W-:Y:S01]  /*1600*/  LDGSTS.E.BYPASS.LTC128B.128 [R12+0x4080], [R2.64+0x80], !P1 ;  /* 0x04080080020c7fae */ /* 0x0005e2000c901d56 */
[----:B------:R-:W-:Y:S01]  /*1610*/  IMAD R0, R247, c[0x0][0x208], RZ ;  /* 0x00008200f7007a24 */ /* 0x000fe200078e02ff */
[----:B------:R-:W-:Y:S01]  /*1620*/  USHF.L.U32 UR10, UR24, 0x6, URZ ;  /* 0x00000006180a7899 */ /* 0x000fe2000800063f */
[----:B------:R-:W-:Y:S01]  /*1630*/  IMAD.U32 R8, RZ, RZ, UR26 ;  /* 0x0000001aff087e24 */ /* 0x000fe2000f8e00ff */
[----:B------:R-:W-:Y:S01]  /*1640*/  STL.64 [R1+0x10], R32 ;  /* 0x0000102001007387 */ /* 0x000fe20000100a00 */
[----:B------:R-:W-:Y:S01]  /*1650*/  IMAD R0, R246, c[0x0][0x20c], R0 ;  /* 0x00008300f6007a24 */ /* 0x000fe200078e0200 */
[----:B------:R-:W-:Y:S01]  /*1660*/  IADD3 R14, R33, UR7, RZ ;  /* 0x00000007210e7c10 */ /* 0x000fe2000fffe0ff */
[----:B------:R-:W-:Y:S01]  /*1670*/  IMAD.U32 R9, RZ, RZ, UR27 ;  /* 0x0000001bff097e24 */ /* 0x000fe2000f8e00ff */
[----:B------:R-:W-:Y:S01]  /*1680*/  USHF.R.S32.HI UR15, URZ, 0x1f, UR10 ;  /* 0x0000001f3f0f7899 */ /* 0x000fe2000801140a */
[----:B------:R-:W-:Y:S01]  /*1690*/  IMAD.U32 R9, RZ, RZ, UR6 ;  /* 0x00000006ff097e24 */ /* 0x000fe2000f8e00ff */
[----:B------:R-:W-:Y:S01]  /*16a0*/  ULDC.64 UR6, c[0x0][0x278] ;  /* 0x00009e0000067ab9 */ /* 0x000fe20000000a00 */
[----:B------:R-:W-:Y:S01]  /*16b0*/  IMAD.IADD R7, R7, 0x1, R0 ;  /* 0x0000000107077824 */ /* 0x000fe200078e0200 */
[----:B------:R-:W-:-:S04]  /*16c0*/  UIMAD UR6, UR9, UR6, URZ ;  /* 0x00000006090672a4 */ /* 0x000fc8000f8e023f */
[----:B------:R-:W-:Y:S01]  /*16d0*/  UIMAD UR26, UR20, UR7, UR6 ;  /* 0x00000007141a72a4 */ /* 0x000fe2000f8e0206 */
[----:B-1----:R-:W-:Y:S01]  /*16e0*/  IMAD.U32 R5, RZ, RZ, UR16 ;  /* 0x00000010ff057e24 */ /* 0x002fe2000f8e00ff */
[----:B------:R-:W-:Y:S01]  /*16f0*/  IADD3 R4, P2, R2, UR16, RZ ;  /* 0x0000001002047c10 */ /* 0x000fe2000ff5e0ff */
[----:B------:R-:W-:Y:S02]  /*1700*/  ULDC.64 UR6, c[0x0][0x210] ;  /* 0x0000840000067ab9 */ /* 0x000fe40000000a00 */
[----:B------:R-:W-:-:S04]  /*1710*/  UIMAD UR6, UR12, UR6, URZ ;  /* 0x000000060c0672a4 */ /* 0x000fc8000f8e023f */
[----:B------:R-:W-:Y:S01]  /*1720*/  UIMAD UR6, UR19, UR7, UR6 ;  /* 0x00000007130672a4 */ /* 0x000fe2000f8e0206 */
[----:B--2---:R-:W-:Y:S02]  /*1730*/  IADD3 R2, P1, P0, R5, 0x80, R2 ;  /* 0x0000008005027810 */ /* 0x004fe4000783e002 */
[----:B------:R-:W-:Y:S02]  /*1740*/  IADD3.X R5, R3, UR13, RZ, P2, !PT ;  /* 0x0000000d03057c10 */ /* 0x000fe400097fe4ff */
[----:B------:R-:W-:Y:S02]  /*1750*/  IADD3.X R3, RZ, UR13, R3, P1, P0 ;  /* 0x0000000dff037c10 */ /* 0x000fe40008fe0403 */
[----:B------:R-:W-:Y:S01]  /*1760*/  ISETP.GE.AND P0, PT, R18, c[0x0][0x19c], PT ;  /* 0x0000670012007a0c */ /* 0x000fe20003f06270 */
[----:B------:R1:W-:Y:S01]  /*1770*/  LDGSTS.E.BYPASS.LTC128B.128 [R12+0x1080], [R4.64], !P4 ;  /* 0x01080000040c7fae */ /* 0x0003e2000e101d56 */
[C---:B------:R-:W-:Y:S02]  /*1780*/  ISETP.LT.OR P1, PT, R16.reuse, 0x41, P5 ;  /* 0x000000411000780c */ /* 0x040fe40002f21670 */
[----:B------:R-:W-:Y:S01]  /*1790*/  ISETP.LT.OR P2, PT, R16, 0x41, P0 ;  /* 0x000000411000780c */ /* 0x000fe20000741670 */
[----:B------:R2:W-:Y:S01]  /*17a0*/  LDGSTS.E.BYPASS.LTC128B.128 [R12+0x5080], [R2.64], !P3 ;  /* 0x05080000020c7fae */ /* 0x0005e2000d901d56 */
[----:B------:R-:W-:-:S02]  /*17b0*/  ISETP.GE.AND P3, PT, R30, c[0x0][0x16c], PT ;  /* 0x00005b001e007a0c */ /* 0x000fc40003f66270 */
[C---:B------:R-:W-:Y:S02]  /*17c0*/  ISETP.LT.OR P4, PT, R16.reuse, 0x61, P0 ;  /* 0x000000611000780c */ /* 0x040fe40000781670 */
[----:B------:R-:W-:Y:S02]  /*17d0*/  P2R R10, PR, RZ, 0x8 ;  /* 0x00000008ff0a7803 */ /* 0x000fe40000000000 */
[----:B------:R-:W-:Y:S02]  /*17e0*/  ISETP.LT.OR P5, PT, R16, 0x61, P5 ;  /* 0x000000611000780c */ /* 0x000fe40002fa1670 */
[----:B------:R-:W-:Y:S01]  /*17f0*/  IADD3 R16, R23, UR26, RZ ;  /* 0x0000001a17107c10 */ /* 0x000fe2000fffe0ff */
[----:B------:R3:W-:Y:S04]  /*1800*/  STL [R1+0x40], R10 ;  /* 0x0000400a01007387 */ /* 0x0007e80000100800 */
[----:B------:R4:W-:Y:S04]  /*1810*/  STL [R1+0x18], R14 ;  /* 0x0000180e01007387 */ /* 0x0009e80000100800 */
[----:B------:R5:W-:Y:S01]  /*1820*/  STL [R1+0x2c], R16 ;  /* 0x00002c1001007387 */ /* 0x000be20000100800 */
[----:B--2---:R-:W-:-:S04]  /*1830*/  IADD3 R2, P0, R4, UR16, RZ ;  /* 0x0000001004027c10 */ /* 0x004fc8000ff1e0ff */
[----:B------:R-:W-:Y:S02]  /*1840*/  IADD3.X R3, R5, UR13, RZ, P0, !PT ;  /* 0x0000000d05037c10 */ /* 0x000fe400087fe4ff */
[----:B---3--:R-:W-:-:S03]  /*1850*/  IADD3 R10, P0, R4, UR17, RZ ;  /* 0x00000011040a7c10 */ /* 0x008fc6000ff1e0ff */
[----:B------:R2:W-:Y:S01]  /*1860*/  LDGSTS.E.BYPASS.LTC128B.128 [R12+0x2080], [R2.64], !P2 ;  /* 0x02080000020c7fae */ /* 0x0005e2000d101d56 */
[----:B-1----:R-:W-:Y:S02]  /*1870*/  SEL R4, RZ, 0x2, P3 ;  /* 0x00000002ff047807 */ /* 0x002fe40001800000 */
[----:B------:R-:W-:Y:S02]  /*1880*/  IADD3.X R11, R5, UR25, RZ, P0, !PT ;  /* 0x00000019050b7c10 */ /* 0x000fe400087fe4ff */
[----:B------:R-:W-:Y:S01]  /*1890*/  LEA R0, P0, R8, R32, 0x6 ;  /* 0x0000002008007211 */ /* 0x000fe200078030ff */
[----:B------:R-:W-:Y:S02]  /*18a0*/  IMAD.IADD R13, R4, 0x1, R13 ;  /* 0x00000001040d7824 */ /* 0x000fe400078e020d */
[----:B------:R1:W-:Y:S01]  /*18b0*/  LDGSTS.E.BYPASS.LTC128B.128 [R12+0x6080], [R10.64], !P1 ;  /* 0x060800000a0c7fae */ /* 0x0003e2000c901d56 */
[----:B------:R-:W-:Y:S01]  /*18c0*/  LEA.HI.X R8, R8, R14, R9, 0x6, P0 ;  /* 0x0000000e08087211 */ /* 0x000fe200000f3409 */
[----:B------:R-:W-:Y:S01]  /*18d0*/  IMAD.U32 R9, RZ, RZ, UR19 ;  /* 0x00000013ff097e24 */ /* 0x000fe2000f8e00ff */
[----:B------:R-:W-:-:S02]  /*18e0*/  LEA R4, P0, R0, c[0x0][0x160], 0x1 ;  /* 0x0000580000047a11 */ /* 0x000fc400078008ff */
[----:B------:R-:W-:Y:S02]  /*18f0*/  LOP3.LUT P3, RZ, R13, 0x1, RZ, 0xc0, !PT ;  /* 0x000000010dff7812 */ /* 0x000fe4000786c0ff */
[----:B------:R-:W-:Y:S01]  /*1900*/  LEA.HI.X R5, R0, c[0x0][0x164], R8, 0x1, P0 ;  /* 0x0000590000057a11 */ /* 0x000fe200000f0c08 */
[----:B------:R-:W-:Y:S01]  /*1910*/  IMAD.U32 R0, RZ, RZ, UR5 ;  /* 0x00000005ff007e24 */ /* 0x000fe2000f8e00ff */
[----:B----4-:R-:W-:Y:S01]  /*1920*/  LEA R14, P0, R15, R4, 0x6 ;  /* 0x000000040f0e7211 */ /* 0x010fe200078030ff */
[----:B------:R-:W-:Y:S01]  /*1930*/  IMAD.WIDE.U32 R8, R9, c[0x0][0x210], R6 ;  /* 0x0000840009087a25 */ /* 0x000fe200078e0006 */
[----:B------:R-:W-:Y:S02]  /*1940*/  IADD3 R6, P2, R2, UR17, RZ ;  /* 0x0000001102067c10 */ /* 0x000fe4000ff5e0ff */
[----:B------:R-:W-:Y:S02]  /*1950*/  LEA.HI.X R15, R15, R5, R0, 0x6, P0 ;  /* 0x000000050f0f7211 */ /* 0x000fe400000f3400 */
[----:B------:R-:W-:-:S02]  /*1960*/  IADD3 R0, P0, R22, UR10, RZ ;  /* 0x0000000a16007c10 */ /* 0x000fc4000ff1e0ff */
[----:B------:R-:W-:Y:S02]  /*1970*/  IADD3.X R7, R3, UR25, RZ, P2, !PT ;  /* 0x0000001903077c10 */ /* 0x000fe400097fe4ff */
[----:B------:R-:W-:Y:S02]  /*1980*/  LOP3.LUT P2, RZ, R13, 0x2, RZ, 0xc0, !PT ;  /* 0x000000020dff7812 */ /* 0x000fe4000784c0ff */
[----:B-1----:R-:W-:Y:S02]  /*1990*/  IADD3 R10, P1, R2, UR16, RZ ;  /* 0x00000010020a7c10 */ /* 0x002fe4000ff3e0ff */
[----:B--2---:R-:W-:Y:S02]  /*19a0*/  IADD3.X R2, R16, UR15, RZ, P0, !PT ;  /* 0x0000000f10027c10 */ /* 0x004fe400087fe4ff */
[C---:B-----5:R-:W-:Y:S02]  /*19b0*/  LEA R16, P0, R0.reuse, c[0x0][0x258], 0x2 ;  /* 0x0000960000107a11 */ /* 0x060fe400078010ff */
[----:B------:R-:W-:Y:S01]  /*19c0*/  IADD3.X R11, R3, UR13, RZ, P1, !PT ;  /* 0x0000000d030b7c10 */ /* 0x000fe20008ffe4ff */
[----:B------:R-:W-:Y:S01]  /*19d0*/  ULDC.64 UR12, c[0x0][0x208] ;  /* 0x00008200000c7ab9 */ /* 0x000fe20000000a00 */
[----:B------:R-:W-:Y:S01]  /*19e0*/  LEA.HI.X R17, R0, c[0x0][0x25c], R2, 0x2, P0 ;  /* 0x0000970000117a11 */ /* 0x000fe200000f1402 */
[----:B------:R-:W-:Y:S01]  /*19f0*/  IMAD.U32 R0, RZ, RZ, UR10 ;  /* 0x0000000aff007e24 */ /* 0x000fe2000f8e00ff */
[----:B------:R-:W-:Y:S01]  /*1a00*/  IADD3 R3, R9, UR6, RZ ;  /* 0x0000000609037c10 */ /* 0x000fe2000fffe0ff */
[----:B------:R-:W-:Y:S01]  /*1a10*/  IMAD.U32 R9, RZ, RZ, UR20 ;  /* 0x00000014ff097e24 */ /* 0x000fe2000f8e00ff */
[----:B------:R-:W-:Y:S01]  /*1a20*/  ISETP.GE.AND P1, PT, R18, c[0x0][0x1fc], PT ;  /* 0x00007f0012007a0c */ /* 0x000fe20003f26270 */
[----:B------:R-:W-:Y:S01]  /*1a30*/  IMAD.MOV.U32 R2, RZ, RZ, R8 ;  /* 0x000000ffff027224 */ /* 0x000fe200078e0008 */
[----:B------:R-:W-:Y:S01]  /*1a40*/  ISETP.GE.AND P0, PT, R30, c[0x0][0x1fc], PT ;  /* 0x00007f001e007a0c */ /* 0x000fe20003f06270 */
[----:B------:R-:W-:Y:S01]  /*1a50*/  ULDC.64 UR6, c[0x0][0x218] ;  /* 0x0000860000067ab9 */ /* 0x000fe20000000a00 */
[----:B------:R-:W-:Y:S01]  /*1a60*/  IADD3 R8, -R246, c[0x0][0x168], -R0 ;  /* 0x00005a00f6087a10 */ /* 0x000fe20007ffe900 */
[----:B------:R-:W-:Y:S01]  /*1a70*/  IMAD.WIDE.U32 R22, R9, c[0x0][0x218], R2 ;  /* 0x0000860009167a25 */ /* 0x000fe200078e0002 */
[----:B------:R-:W-:Y:S01]  /*1a80*/  SEL R0, RZ, 0x1, P1 ;  /* 0x00000001ff007807 */ /* 0x000fe20000800000 */
[----:B------:R-:W-:Y:S01]  /*1a90*/  UIMAD UR6, UR9, UR6, URZ ;  /* 0x00000006090672a4 */ /* 0x000fe2000f8e023f */
[----:B------:R-:W-:Y:S01]  /*1aa0*/  SEL R2, RZ, 0xffffffff, P0 ;  /* 0xffffffffff027807 */ /* 0x000fe20000000000 */
[----:B------:R-:W-:Y:S01]  /*1ab0*/  USHF.L.U64.HI UR13, UR12, UR14, UR13 ;  /* 0x0000000e0c0d7299 */ /* 0x000fe2000801020d */
[C---:B------:R-:W-:Y:S01]  /*1ac0*/  ISETP.LT.OR P1, PT, R8.reuse, 0x1, !P3 ;  /* 0x000000010800780c */ /* 0x040fe20005f21670 */
[----:B------:R-:W-:Y:S01]  /*1ad0*/  UIMAD UR7, UR20, UR7, UR6 ;  /* 0x00000007140772a4 */ /* 0x000fe2000f8e0206 */
[C---:B------:R-:W-:Y:S01]  /*1ae0*/  ISETP.LT.OR P0, PT, R8.reuse, 0x1, !P2 ;  /* 0x000000010800780c */ /* 0x040fe20005701670 */
[----:B------:R-:W-:Y:S01]  /*1af0*/  USHF.L.U32 UR14, UR12, 0x6, URZ ;  /* 0x000000060c0e7899 */ /* 0x000fe2000800063f */
[----:B------:R-:W-:Y:S01]  /*1b00*/  ISETP.LT.OR P3, PT, R8, 0x21, !P3 ;  /* 0x000000210800780c */ /* 0x000fe20005f61670 */
[----:B------:R-:W-:Y:S01]  /*1b10*/  IMAD.SHL.U32 R2, R2, 0x2, RZ ;  /* 0x0000000202027824 */ /* 0x000fe200078e00ff */
[----:B------:R1:W-:Y:S01]  /*1b20*/  LDGSTS.E.BYPASS.LTC128B.128 [R12+0x3080], [R10.64], !P4 ;  /* 0x030800000a0c7fae */ /* 0x0003e2000e101d56 */
[----:B------:R-:W-:Y:S01]  /*1b30*/  IADD3 R251, R23, UR7, RZ ;  /* 0x0000000717fb7c10 */ /* 0x000fe2000fffe0ff */
[----:B------:R-:W-:Y:S01]  /*1b40*/  UIMAD UR6, UR13, UR24, URZ ;  /* 0x000000180d0672a4 */ /* 0x000fe2000f8e023f */
[----:B------:R-:W-:Y:S01]  /*1b50*/  IMAD.U32 R26, RZ, RZ, UR14 ;  /* 0x0000000eff1a7e24 */ /* 0x000fe2000f8e00ff */
[----:B------:R2:W-:Y:S01]  /*1b60*/  STL.64 [R1+0x8], R22 ;  /* 0x0000081601007387 */ /* 0x0005e20000100a00 */
[----:B------:R-:W-:Y:S01]  /*1b70*/  LOP3.LUT R0, R2, 0x2, R0, 0xe2, !PT ;  /* 0x0000000202007812 */ /* 0x000fe200078ee200 */
[----:B------:R-:W-:Y:S01]  /*1b80*/  IMAD.MOV.U32 R250, RZ, RZ, R22 ;  /* 0x000000fffffa7224 */ /* 0x000fe200078e0016 */
[----:B------:R-:W-:Y:S01]  /*1b90*/  UIMAD UR6, UR11, UR14, UR6 ;  /* 0x0000000e0b0672a4 */ /* 0x000fe2000f8e0206 */
[----:B------:R3:W-:Y:S01]  /*1ba0*/  LDGSTS.E.BYPASS.LTC128B.128 [R12+0x7080], [R6.64], !P5 ;  /* 0x07080000060c7fae */ /* 0x0007e2000e901d56 */
[C---:B------:R-:W-:Y:S01]  /*1bb0*/  LOP3.LUT P4, RZ, R0.reuse, 0x1, RZ, 0xc0, !PT ;  /* 0x0000000100ff7812 */ /* 0x040fe2000788c0ff */
[----:B------:R-:W-:Y:S01]  /*1bc0*/  ULDC UR11, c[0x0][0x20c] ;  /* 0x00008300000b7ab9 */ /* 0x000fe20000000800 */
[----:B------:R-:W-:Y:S01]  /*1bd0*/  LOP3.LUT P5, RZ, R0, 0x2, RZ, 0xc0, !PT ;  /* 0x0000000200ff7812 */ /* 0x000fe200078ac0ff */
[----:B------:R-:W0:Y:S01]  /*1be0*/  LDGDEPBAR ;  /* 0x00000000000079af */ /* 0x000e220000000000 */
[----:B------:R-:W-:-:S03]  /*1bf0*/  ISETP.LT.OR P2, PT, R8, 0x21, !P2 ;  /* 0x000000210800780c */ /* 0x000fc60005741670 */
[----:B------:R4:W-:Y:S01]  /*1c00*/  LDGSTS.E.BYPASS.LTC128B.128 [R12+0x10080], [R4.64], !P1 ;  /* 0x10080000040c7fae */ /* 0x0009e2000c901d56 */
[----:B------:R-:W-:-:S03]  /*1c10*/  ISETP.LT.OR P1, PT, R8, 0x1, !P4 ;  /* 0x000000010800780c */ /* 0x000fc60006721670 */
[----:B------:R4:W-:Y:S04]  /*1c20*/  LDGSTS.E.BYPASS.LTC128B.128 [R12+0x12080], [R4.64+0x80], !P0 ;  /* 0x12080080040c7fae */ /* 0x0009e8000c101d56 */
[----:B------:R5:W-:Y:S01]  /*1c30*/  LDGSTS.E.BYPASS.LTC128B.128 [R12+0x11080], [R14.64], !P3 ;  /* 0x110800000e0c7fae */ /* 0x000be2000d901d56 */
[----:B------:R-:W-:-:S03]  /*1c40*/  ISETP.GT.AND P3, PT, R248, 0xf, PT ;  /* 0x0000000ff800780c */ /* 0x000fc60003f64270 */
[----:B------:R5:W-:Y:S01]  /*1c50*/  LDGSTS.E.BYPASS.LTC128B.128 [R12+0x13080], [R14.64+0x80], !P2 ;  /* 0x130800800e0c7fae */ /* 0x000be2000d101d56 */
[----:B------:R-:W-:Y:S02]  /*1c60*/  ISETP.LT.OR P2, PT, R8, 0x21, !P5 ;  /* 0x000000210800780c */ /* 0x000fe40006f41670 */
[----:B--2---:R-:W-:Y:S01]  /*1c70*/  LEA.HI R23, R29, R248, RZ, 0x5 ;  /* 0x000000f81d177211 */ /* 0x004fe200078f28ff */
[----:B---3--:R-:W-:-:S05]  /*1c80*/  IMAD.WIDE.U32 R6, R26, UR24, R250 ;  /* 0x000000181a067c25 */ /* 0x008fca000f8e00fa */
[----:B------:R-:W-:Y:S01]  /*1c90*/  IADD3 R3, R7, UR6, RZ ;  /* 0x0000000607037c10 */ /* 0x000fe2000fffe0ff */
[----:B------:R-:W-:Y:S01]  /*1ca0*/  UMOV UR6, 0x5 ;  /* 0x0000000500067882 */ /* 0x000fe20000000000 */
[C---:B------:R-:W-:Y:S01]  /*1cb0*/  LEA R2, P0, R6.reuse, c[0x0][0x1f0], 0x1 ;  /* 0x00007c0006027a11 */ /* 0x040fe200078008ff */
[----:B------:R-:W-:Y:S02]  /*1cc0*/  USHF.L.U64.HI UR11, UR12, UR6, UR11 ;  /* 0x000000060c0b7299 */ /* 0x000fe4000801020b */
[----:B------:R-:W-:Y:S01]  /*1cd0*/  USHF.L.U32 UR12, UR12, 0x5, URZ ;  /* 0x000000050c0c7899 */ /* 0x000fe2000800063f */
[----:B------:R-:W-:Y:S01]  /*1ce0*/  LEA.HI.X R3, R6, c[0x0][0x1f4], R3, 0x1, P0 ;  /* 0x00007d0006037a11 */ /* 0x000fe200000f0c03 */
[----:B------:R-:W-:Y:S01]  /*1cf0*/  ULDC.64 UR6, c[0x0][0x290] ;  /* 0x0000a40000067ab9 */ /* 0x000fe20000000a00 */
[----:B----4-:R-:W-:Y:S01]  /*1d00*/  SHF.R.S32.HI R4, RZ, 0x5, R23 ;  /* 0x00000005ff047819 */ /* 0x010fe20000011417 */
[----:B------:R-:W-:Y:S01]  /*1d10*/  USHF.L.U32 UR16, UR12, 0x1, URZ ;  /* 0x000000010c107899 */ /* 0x000fe2000800063f */
[----:B------:R-:W-:Y:S01]  /*1d20*/  ISETP.LT.OR P0, PT, R8, 0x1, !P5 ;  /* 0x000000010800780c */ /* 0x000fe20006f01670 */
[----:B------:R-:W-:Y:S01]  /*1d30*/  UIMAD UR6, UR9, UR6, URZ ;  /* 0x00000006090672a4 */ /* 0x000fe2000f8e023f */
[----:B------:R-:W-:Y:S01]  /*1d40*/  LEA.HI R0, R23, R4, RZ, 0x1 ;  /* 0x0000000417007211 */ /* 0x000fe200078f08ff */
[----:B------:R-:W-:Y:S01]  /*1d50*/  IMAD.U32 R5, RZ, RZ, UR20 ;  /* 0x00000014ff057e24 */ /* 0x000fe2000f8e00ff */
[----:B------:R-:W-:Y:S01]  /*1d60*/  USHF.L.U64.HI UR9, UR12, 0x1, UR11 ;  /* 0x000000010c097899 */ /* 0x000fe2000801020b */
[----:B-----5:R-:W-:Y:S01]  /*1d70*/  LEA.HI R14, R29, R248, RZ, 0x2 ;  /* 0x000000f81d0e7211 */ /* 0x020fe200078f10ff */
[----:B------:R-:W-:Y:S01]  /*1d80*/  UIMAD UR6, UR20, UR7, UR6 ;  /* 0x00000007140672a4 */ /* 0x000fe2000f8e0206 */
[----:B------:R-:W-:Y:S01]  /*1d90*/  LOP3.LUT R0, R0, 0xfffffffe, RZ, 0xc0, !PT ;  /* 0xfffffffe00007812 */ /* 0x000fe200078ec0ff */
[----:B------:R-:W-:Y:S01]  /*1da0*/  IMAD.WIDE.U32 R32, R5, c[0x0][0x290], R20 ;  /* 0x0000a40005207a25 */ /* 0x000fe200078e0014 */
[----:B-1----:R-:W-:-:S03]  /*1db0*/  SHF.R.S32.HI R10, RZ, 0x1f, R14 ;  /* 0x0000001fff0a7819 */ /* 0x002fc6000001140e */
[----:B------:R-:W-:Y:S01]  /*1dc0*/  IMAD.IADD R22, R4, 0x1, -R0 ;  /* 0x0000000104167824 */ /* 0x000fe200078e0a00 */
[----:B------:R-:W-:Y:S01]  /*1dd0*/  IADD3 R31, R33, UR6, RZ ;  /* 0x00000006211f7c10 */ /* 0x000fe2000fffe0ff */
[----:B------:R-:W-:Y:S01]  /*1de0*/  @!P3 IMAD.SHL.U32 R0, R248, 0x10, RZ ;  /* 0x00000010f800b824 */ /* 0x000fe200078e00ff */
[----:B------:R-:W-:Y:S01]  /*1df0*/  UIADD3 UR6, UR24, 0x1, URZ ;  /* 0x0000000118067890 */ /* 0x000fe2000fffe03f */
[----:B------:R1:W-:Y:S03]  /*1e00*/  STL.64 [R1+0x20], R32 ;  /* 0x0000202001007387 */ /* 0x0003e60000100a00 */
[----:B------:R-:W-:Y:S01]  /*1e10*/  UISETP.GE.AND UP0, UPT, UR6, UR18, UPT ;  /* 0x000000120600728c */ /* 0x000fe2000bf06270 */
[----:B------:R2:W-:Y:S04]  /*1e20*/  @!P3 LDGSTS.E.BYPASS.LTC128B.128 [R0+0x20080], [R16.64] ;  /* 0x200800001000bfae */ /* 0x0005e8000b901d56 */
[----:B------:R-:W0:Y:S04]  /*1e30*/  LDGDEPBAR ;  /* 0x00000000000079af */ /* 0x000e280000000000 */
[----:B------:R3:W-:Y:S01]  /*1e40*/  LDGSTS.E.BYPASS.LTC128B.128 [R12+0x18080], [R2.64], !P1 ;  /* 0x18080000020c7fae */ /* 0x0007e2000c901d56 */
[----:B------:R-:W-:-:S02]  /*1e50*/  ISETP.LT.OR P1, PT, R8, 0x21, !P4 ;  /* 0x000000210800780c */ /* 0x000fc40006721670 */
[----:B------:R-:W-:Y:S01]  /*1e60*/  SHF.R.S32.HI R8, RZ, 0x2, R14 ;  /* 0x00000002ff087819 */ /* 0x000fe2000001140e */
[----:B------:R3:W-:Y:S04]  /*1e70*/  LDGSTS.E.BYPASS.LTC128B.128 [R12+0x1a080], [R2.64+0x80], !P0 ;  /* 0x1a080080020c7fae */ /* 0x0007e8000c101d56 */
[----:B------:R1:W-:Y:S01]  /*1e80*/  STL [R1+0x1c], R31 ;  /* 0x00001c1f01007387 */ /* 0x0003e20000100800 */
[----:B--2---:R-:W-:Y:S01]  /*1e90*/  LEA.HI R0, R29, R248, RZ, 0x4 ;  /* 0x000000f81d007211 */ /* 0x004fe200078f20ff */
[----:B------:R-:W-:-:S03]  /*1ea0*/  IMAD.SHL.U32 R17, R22, 0x10, RZ ;  /* 0x0000001016117824 */ /* 0x000fc600078e00ff */
[----:B------:R-:W-:Y:S02]  /*1eb0*/  SHF.R.S32.HI R9, RZ, 0x4, R0 ;  /* 0x00000004ff097819 */ /* 0x000fe40000011400 */
[C---:B------:R-:W-:Y:S02]  /*1ec0*/  LOP3.LUT R5, R0.reuse, 0xfffffff0, RZ, 0xc0, !PT ;  /* 0xfffffff000057812 */ /* 0x040fe400078ec0ff */
[----:B------:R-:W-:-:S03]  /*1ed0*/  LEA.HI R4, R0, R9, RZ, 0x1 ;  /* 0x0000000900047211 */ /* 0x000fc600078f08ff */
[----:B------:R-:W-:Y:S01]  /*1ee0*/  IMAD.IADD R5, R248, 0x1, -R5 ;  /* 0x00000001f8057824 */ /* 0x000fe200078e0a05 */
[----:B---3--:R-:W-:Y:S02]  /*1ef0*/  IADD3 R2, P0, R2, UR16, RZ ;  /* 0x0000001002027c10 */ /* 0x008fe4000ff1e0ff */
[----:B------:R-:W-:Y:S02]  /*1f00*/  LOP3.LUT R4, R4, 0xfffffffe, RZ, 0xc0, !PT ;  /* 0xfffffffe04047812 */ /* 0x000fe400078ec0ff */
[----:B------:R-:W-:Y:S02]  /*1f10*/  IADD3.X R3, R3, UR9, RZ, P0, !PT ;  /* 0x0000000903037c10 */ /* 0x000fe400087fe4ff */
[----:B------:R-:W-:Y:S01]  /*1f20*/  IADD3 R0, P0, R32, UR10, RZ ;  /* 0x0000000a20007c10 */ /* 0x000fe2000ff1e0ff */
[----:B------:R-:W-:Y:S01]  /*1f30*/  IMAD.IADD R11, R9, 0x1, -R4 ;  /* 0x00000001090b7824 */ /* 0x000fe200078e0a04 */
[----:B------:R-:W-:Y:S01]  /*1f40*/  LEA.HI R4, R10, R8, RZ, 0x3 ;  /* 0x000000080a047211 */ /* 0x000fe200078f18ff */
[----:B------:R2:W-:Y:S01]  /*1f50*/  LDGSTS.E.BYPASS.LTC128B.128 [R12+0x19080], [R2.64], !P1 ;  /* 0x19080000020c7fae */ /* 0x0005e2000c901d56 */
[----:B------:R-:W-:Y:S01]  /*1f60*/  IADD3.X R6, R31, UR15, RZ, P0, !PT ;  /* 0x0000000f1f067c10 */ /* 0x000fe200087fe4ff */
[----:B------:R-:W-:Y:S01]  /*1f70*/  IMAD R10, R11, 0x800, R28 ;  /* 0x000008000b0a7824 */ /* 0x000fe200078e021c */
[----:B------:R-:W-:Y:S01]  /*1f80*/  LEA R20, P0, R0, c[0x0][0x280], 0x2 ;  /* 0x0000a00000147a11 */ /* 0x000fe200078010ff */
[----:B------:R2:W-:Y:S01]  /*1f90*/  LDGSTS.E.BYPASS.LTC128B.128 [R12+0x1b080], [R2.64+0x80], !P2 ;  /* 0x1b080080020c7fae */ /* 0x0005e2000d101d56 */
[----:B------:R-:W-:-:S02]  /*1fa0*/  SHF.R.S32.HI R7, RZ, 0x1f, R5 ;  /* 0x0000001fff077819 */ /* 0x000fc40000011405 */
[----:B------:R-:W-:Y:S02]  /*1fb0*/  LEA.HI.X R21, R0, c[0x0][0x284], R6, 0x2, P0 ;  /* 0x0000a10000157a11 */ /* 0x000fe400000f1406 */
[----:B------:R-:W-:Y:S01]  /*1fc0*/  LOP3.LUT R0, R4, 0xfffffff8, RZ, 0xc0, !PT ;  /* 0xfffffff804007812 */ /* 0x000fe200078ec0ff */
[----:B------:R-:W-:Y:S01]  /*1fd0*/  IMAD.SHL.U32 R4, R11, 0x20, RZ ;  /* 0x000000200b047824 */ /* 0x000fe200078e00ff */
[----:B------:R-:W-:Y:S02]  /*1fe0*/  R2P PR, R24, 0x6 ;  /* 0x0000000618007804 */ /* 0x000fe40000000000 */
[----:B------:R-:W-:Y:S02]  /*1ff0*/  LEA.HI R13, R7, R5, RZ, 0x3 ;  /* 0x00000005070d7211 */ /* 0x000fe400078f18ff */
[----:B------:R-:W-:Y:S02]  /*2000*/  PLOP3.LUT P0, PT, PT, PT, UP0, 0x80, 0x0 ;  /* 0x000000000000781c */ /* 0x000fe40003f0f008 */
[----:B------:R-:W-:-:S02]  /*2010*/  LOP3.LUT R7, R13, 0xfffffff8, RZ, 0xc0, !PT ;  /* 0xfffffff80d077812 */ /* 0x000fc400078ec0ff */
[----:B------:R-:W-:Y:S02]  /*2020*/  SEL R222, R222, 0xfffffff0, !P1 ;  /* 0xfffffff0dede7807 */ /* 0x000fe40004800000 */
[----:B------:R-:W-:Y:S01]  /*2030*/  SEL R223, R223, 0xffffffe0, !P2 ;  /* 0xffffffe0dfdf7807 */ /* 0x000fe20005000000 */
[----:B------:R-:W-:Y:S02]  /*2040*/  IMAD.IADD R7, R5, 0x1, -R7 ;  /* 0x0000000105077824 */ /* 0x000fe400078e0a07 */
        /* <DEDUP_REMOVED lines=43> */
[----:B------:R-:W-:Y:S01]  /*2300*/  SHF.R.S32.HI R2, RZ, 0x1f, R6 ;  /* 0x0000001fff027819 */ /* 0x000fe20000011406 */
[----:B------:R1:W-:Y:S03]  /*2310*/  STL [R1+0x3c], R3 ;  /* 0x00003c0301007387 */ /* 0x0003e60000100800 */
[----:B--2---:R-:W-:-:S02]  /*2320*/  LEA.HI R10, R2, R6, RZ, 0x2 ;  /* 0x00000006020a7211 */ /* 0x004fc400078f10ff */
[----:B------:R-:W-:Y:S02]  /*2330*/  IADD3 R2, R12, 0x18080, RZ ;  /* 0x000180800c027810 */ /* 0x000fe40007ffe0ff */
[----:B------:R-:W-:-:S03]  /*2340*/  LEA.HI.SX32 R252, R10, R17, 0x1e ;  /* 0x000000110afc7211 */ /* 0x000fc600078ff2ff */
[----:B------:R1:W-:Y:S01]  /*2350*/  STL [R1+0x38], R2 ;  /* 0x0000380201007387 */ /* 0x0003e20000100800 */
[----:B------:R-:W-:Y:S05]  /*2360*/  @P0 BRA `(.L_x_1845) ;  /* 0x000001f000000947 */ /* 0x000fea0003800000 */
[----:B------:R-:W-:Y:S01]  /*2370*/  USHF.R.S32.HI UR7, URZ, 0x1f, UR6 ;  /* 0x0000001f3f077899 */ /* 0x000fe20008011406 */
[----:B------:R-:W-:Y:S01]  /*2380*/  IMAD.WIDE.U32 R8, R26, UR6, R250 ;  /* 0x000000061a087c25 */ /* 0x000fe2000f8e00fa */
[----:B------:R-:W-:Y:S01]  /*2390*/  UIMAD UR13, UR13, UR6, URZ ;  /* 0x000000060d0d72a4 */ /* 0x000fe2000f8e023f */
[----:B------:R-:W-:Y:S01]  /*23a0*/  ISETP.GE.AND P1, PT, R18, c[0x0][0x1fc], PT ;  /* 0x00007f0012007a0c */ /* 0x000fe20003f26270 */
[----:B------:R-:W-:Y:S01]  /*23b0*/  USHF.L.U32 UR10, UR6, 0x6, URZ ;  /* 0x00000006060a7899 */ /* 0x000fe2000800063f */
[----:B------:R-:W-:Y:S01]  /*23c0*/  BSSY B0, `(.L_x_1845) ;  /* 0x0000019000007945 */ /* 0x000fe20003800000 */
[----:B------:R-:W-:Y:S01]  /*23d0*/  UIMAD UR7, UR7, UR14, UR13 ;  /* 0x0000000e070772a4 */ /* 0x000fe2000f8e020d */
[----:B-1----:R-:W-:-:S03]  /*23e0*/  LEA R2, P0, R8, c[0x0][0x1f0], 0x1 ;  /* 0x00007c0008027a11 */ /* 0x002fc600078008ff */
[----:B------:R-:W-:Y:S02]  /*23f0*/  IMAD.U32 R11, RZ, RZ, UR10 ;  /* 0x0000000aff0b7e24 */ /* 0x000fe4000f8e00ff */
        /* <DEDUP_REMOVED lines=8> */
[----:B------:R-:W-:-:S04]  /*2480*/  ISETP.GE.AND P0, PT, R30, c[0x0][0x1fc], PT ;  /* 0x00007f001e007a0c */ /* 0x000fc80003f06270 */
[C---:B------:R-:W-:Y:S02]  /*2490*/  ISETP.LT.OR P2, PT, R4.reuse, 0x1, P0 ;  /* 0x000000010400780c */ /* 0x040fe40000741670 */
[----:B------:R-:W-:-:S11]  /*24a0*/  ISETP.LT.OR P0, PT, R4, 0x21, P0 ;  /* 0x000000210400780c */ /* 0x000fd60000701670 */
[----:B------:R1:W-:Y:S04]  /*24b0*/  LDGSTS.E.BYPASS.LTC128B.128 [R12+0x1e080], [R2.64+0x80], !P2 ;  /* 0x1e080080020c7fae */ /* 0x0003e8000d101d56 */
[----:B------:R2:W-:Y:S04]  /*24c0*/  LDGSTS.E.BYPASS.LTC128B.128 [R12+0x1d080], [R8.64], !P1 ;  /* 0x1d080000080c7fae */ /* 0x0005e8000c901d56 */
[----:B------:R2:W-:Y:S01]  /*24d0*/  LDGSTS.E.BYPASS.LTC128B.128 [R12+0x1f080], [R8.64+0x80], !P0 ;  /* 0x1f080080080c7fae */ /* 0x0005e2000c101d56 */
[----:B-1----:R-:W-:-:S04]  /*24e0*/  IADD3 R3, P1, R32, UR10, RZ ;  /* 0x0000000a20037c10 */ /* 0x002fc8000ff3e0ff */
[----:B------:R-:W-:Y:S02]  /*24f0*/  LEA R2, P0, R3, c[0x0][0x280], 0x2 ;  /* 0x0000a00003027a11 */ /* 0x000fe400078010ff */
[----:B------:R-:W-:-:S04]  /*2500*/  LEA.HI.X.SX32 R4, R11, R31, 0x1, P1 ;  /* 0x0000001f0b047211 */ /* 0x000fc800008f0eff */
[----:B------:R-:W-:Y:S01]  /*2510*/  LEA.HI.X R3, R3, c[0x0][0x284], R4, 0x2, P0 ;  /* 0x0000a10003037a11 */ /* 0x000fe200000f1404 */
[----:B------:R-:W-:Y:S05]  /*2520*/  @P3 BRA `(.L_x_1846) ;  /* 0x0000002000003947 */ /* 0x000fea0003800000 */
[----:B--2---:R-:W-:-:S05]  /*2530*/  SHF.L.U32 R4, R248, 0x4, RZ ;  /* 0x00000004f8047819 */ /* 0x004fca00000006ff */
[----:B------:R1:W-:Y:S02]  /*2540*/  LDGSTS.E.BYPASS.LTC128B.128 [R4+0x20380], [R2.64] ;  /* 0x2038000002047fae */ /* 0x0003e4000b901d56 */
.L_x_1846:
[----:B--2---:R-:W-:Y:S05]  /*2550*/  BSYNC B0 ;  /* 0x0000000000007941 */ /* 0x004fea0003800000 */
.L_x_1845:
[----:B-1----:R-:W-:Y:S01]  /*2560*/  SHF.R.S32.HI R2, RZ, 0x1f, R25 ;  /* 0x0000001fff027819 */ /* 0x002fe20000011419 */
[----:B------:R-:W0:Y:S01]  /*2570*/  LDGDEPBAR ;  /* 0x00000000000079af */ /* 0x000e220000000000 */
[----:B------:R-:W-:Y:S01]  /*2580*/  LOP3.LUT R3, R10, 0x7ffffffc, RZ, 0xc0, !PT ;  /* 0x7ffffffc0a037812 */ /* 0x000fe200078ec0ff */
[----:B------:R-:W-:Y:S01]  /*2590*/  IMAD.MOV.U32 R232, RZ, RZ, 0x20 ;  /* 0x00000020ffe87424 */ /* 0x000fe200078e00ff */
[----:B------:R-:W-:Y:S01]  /*25a0*/  LEA.HI R2, R2, R25, RZ, 0x2 ;  /* 0x0000001902027211 */ /* 0x000fe200078f10ff */
[----:B------:R-:W-:Y:S01]  /*25b0*/  IMAD.MOV.U32 R228, RZ, RZ, 0x10 ;  /* 0x00000010ffe47424 */ /* 0x000fe200078e00ff */
[----:B------:R-:W-:Y:S01]  /*25c0*/  LOP3.LUT P0, RZ, R24, 0x4, RZ, 0xc0, !PT ;  /* 0x0000000418ff7812 */ /* 0x000fe2000780c0ff */
[----:B------:R-:W-:Y:S01]  /*25d0*/  IMAD.IADD R3, R6, 0x1, -R3 ;  /* 0x0000000106037824 */ /* 0x000fe200078e0a03 */
[----:B------:R-:W-:Y:S01]  /*25e0*/  LOP3.LUT R2, R2, 0x1ffffffc, RZ, 0xc0, !PT ;  /* 0x1ffffffc02027812 */ /* 0x000fe200078ec0ff */
[----:B------:R-:W-:Y:S01]  /*25f0*/  IMAD.SHL.U32 R221, R5, 0x2, RZ ;  /* 0x0000000205dd7824 */ /* 0x000fe200078e00ff */
[----:B------:R-:W-:Y:S01]  /*2600*/  LOP3.LUT P1, RZ, R7, 0x4, RZ, 0xc0, !PT ;  /* 0x0000000407ff7812 */ /* 0x000fe2000782c0ff */
[----:B------:R-:W-:Y:S01]  /*2610*/  IMAD.MOV.U32 R225, RZ, RZ, -0x40 ;  /* 0xffffffc0ffe17424 */ /* 0x000fe200078e00ff */
[----:B------:R-:W-:Y:S01]  /*2620*/  IADD3 R237, R238, 0x204c0, RZ ;  /* 0x000204c0eeed7810 */ /* 0x000fe20007ffe0ff */
[----:B------:R-:W-:Y:S01]  /*2630*/  IMAD.IADD R2, R25, 0x1, -R2 ;  /* 0x0000000119027824 */ /* 0x000fe200078e0a02 */
[----:B------:R-:W-:Y:S01]  /*2640*/  SEL R226, R232, 0xffffffe0, !P1 ;  /* 0xffffffe0e8e27807 */ /* 0x000fe20004800000 */
[----:B------:R-:W-:Y:S01]  /*2650*/  IMAD R222, R222, 0x2, R221 ;  /* 0x00000002dede7824 */ /* 0x000fe200078e02dd */
[C---:B------:R-:W-:Y:S01]  /*2660*/  IADD3 R216, R223.reuse, R0, RZ ;  /* 0x00000000dfd87210 */ /* 0x040fe20007ffe0ff */
[----:B------:R-:W-:Y:S01]  /*2670*/  IMAD R2, R2, 0x4, R3 ;  /* 0x0000000402027824 */ /* 0x000fe200078e0203 */
[----:B------:R-:W-:Y:S01]  /*2680*/  IADD3 R229, R220, R226, RZ ;  /* 0x000000e2dce57210 */ /* 0x000fe20007ffe0ff */
[----:B------:R-:W-:Y:S01]  /*2690*/  IMAD R224, R223, 0x2, R221 ;  /* 0x00000002dfe07824 */ /* 0x000fe200078e02dd */
[----:B------:R-:W-:Y:S01]  /*26a0*/  @P0 IADD3 R237, R13, -0x40, RZ ;  /* 0xffffffc00ded0810 */ /* 0x000fe20007ffe0ff */
[----:B------:R-:W-:Y:S01]  /*26b0*/  IMAD.SHL.U32 R4, R2, 0x2, RZ ;  /* 0x0000000202047824 */ /* 0x000fe200078e00ff */
[----:B------:R-:W-:Y:S01]  /*26c0*/  LOP3.LUT P0, RZ, R7, 0x2, RZ, 0xc0, !PT ;  /* 0x0000000207ff7812 */ /* 0x000fe2000780c0ff */
[----:B------:R-:W-:Y:S01]  /*26d0*/  IMAD.SHL.U32 R217, R0, 0x2, RZ ;  /* 0x0000000200d97824 */ /* 0x000fe200078e00ff */
[----:B------:R-:W-:Y:S01]  /*26e0*/  CS2R R194, SRZ ;  /* 0x0000000000c27805 */ /* 0x000fe2000001ff00 */
[----:B------:R-:W-:Y:S01]  /*26f0*/  CS2R R192, SRZ ;  /* 0x0000000000c07805 */ /* 0x000fe2000001ff00 */
[----:B------:R1:W-:Y:S01]  /*2700*/  STL [R1+0x28], R4 ;  /* 0x0000280401007387 */ /* 0x0003e20000100800 */
        /* <DEDUP_REMOVED lines=64> */
[----:B------:R-:W-:Y:S01]  /*2b10*/  LEA R223, R223, R222, 0x1 ;  /* 0x000000dedfdf7211 */ /* 0x000fe200078e08ff */
[----:B------:R-:W-:Y:S01]  /*2b20*/  IMAD.IADD R230, R220, 0x1, R228 ;  /* 0x00000001dce67824 */ /* 0x000fe200078e02e4 */
[----:B------:R-:W-:Y:S01]  /*2b30*/  SHF.R.S32.HI R249, RZ, 0x1f, R248 ;  /* 0x0000001ffff97819 */ /* 0x000fe200000114f8 */
[----:B------:R-:W-:Y:S01]  /*2b40*/  IMAD.IADD R231, R228, 0x1, R229 ;  /* 0x00000001e4e77824 */ /* 0x000fe200078e02e5 */
[----:B------:R-:W-:Y:S01]  /*2b50*/  SEL R225, R225, 0x40, P1 ;  /* 0x00000040e1e17807 */ /* 0x000fe20000800000 */
[----:B------:R-:W-:Y:S01]  /*2b60*/  USHF.L.U64.HI UR13, UR4, 0x5, UR5 ;  /* 0x00000005040d7899 */ /* 0x000fe20008010205 */
[----:B------:R-:W-:Y:S01]  /*2b70*/  IADD3 R245, -R4, UR8, RZ ;  /* 0x0000000804f57c10 */ /* 0x000fe2000fffe1ff */
[----:B------:R-:W-:-:S02]  /*2b80*/  USHF.L.U32 UR14, UR4, 0x5, URZ ;  /* 0x00000005040e7899 */ /* 0x000fc4000800063f */
[----:B------:R-:W-:Y:S02]  /*2b90*/  UMOV UR5, URZ ;  /* 0x0000003f00057c82 */ /* 0x000fe40008000000 */
[----:B------:R-:W-:Y:S02]  /*2ba0*/  UMOV UR17, 0x1 ;  /* 0x0000000100117882 */ /* 0x000fe40000000000 */
[----:B------:R-:W-:Y:S02]  /*2bb0*/  UMOV UR16, URZ ;  /* 0x0000003f00107c82 */ /* 0x000fe40008000000 */
[----:B------:R-:W-:Y:S02]  /*2bc0*/  UMOV UR10, 0xffffffc0 ;  /* 0xffffffc0000a7882 */ /* 0x000fe40000000000 */
[----:B------:R-:W-:Y:S02]  /*2bd0*/  ULDC UR9, c[0x0][0x168] ;  /* 0x00005a0000097ab9 */ /* 0x000fe40000000800 */
[----:B-1----:R-:W-:-:S02]  /*2be0*/  ULDC UR8, c[0x0][0x198] ;  /* 0x0000660000087ab9 */ /* 0x002fc40000000800 */
.L_x_1849:
        /* <DEDUP_REMOVED lines=9> */
[----:B------:R-:W-:Y:S02]  /*2c80*/  MOV R0, UR5 ;  /* 0x0000000500007c02 */ /* 0x000fe40008000f00 */
[----:B------:R-:W-:Y:S02]  /*2c90*/  SHF.L.U32 R204, R204, 0x1, RZ ;  /* 0x00000001cccc7819 */ /* 0x000fe400000006ff */
[----:B------:R-:W-:Y:S01]  /*2ca0*/  PLOP3.LUT P1, PT, PT, PT, UP0, 0x80, 0x0 ;  /* 0x000000000000781c */ /* 0x000fe20003f2f008 */
[----:B------:R-:W-:Y:S05]  /*2cb0*/  IMAD R3, R0, 0x2000, R228 ;  /* 0x0000200000037824 */ /* 0x000fea00078e02e4 */
[CC--:B------:R-:W-:Y:S01]  /*2cc0*/  IADD3 R0, R220.reuse, R3.reuse, RZ ;  /* 0x00000003dc007210 */ /* 0x0c0fe20007ffe0ff */
[----:B------:R-:W-:Y:S01]  /*2cd0*/  LDSM.16.M88.4 R16, [R221+0x80] ;  /* 0x00008000dd10783b */ /* 0x000fe20000000200 */
[--C-:B------:R-:W-:Y:S03]  /*2ce0*/  IADD3 R3, R220, R3, R226.reuse ;  /* 0x00000003dc037210 */ /* 0x100fe60007ffe0e2 */
[----:B------:R-:W-:Y:S01]  /*2cf0*/  IMAD.SHL.U32 R208, R0, 0x2, RZ ;  /* 0x0000000200d07824 */ /* 0x000fe200078e00ff */
[----:B------:R-:W-:Y:S01]  /*2d00*/  MOV R0, UR5 ;  /* 0x0000000500007c02 */ /* 0x000fe20008000f00 */
[----:B------:R-:W1:Y:S01]  /*2d10*/  LDSM.16.M88.4 R32, [R2+0x10080] ;  /* 0x010080000220783b */ /* 0x000e620000000200 */
[----:B------:R-:W-:Y:S04]  /*2d20*/  SHF.L.U32 R219, R3, 0x1, RZ ;  /* 0x0000000103db7819 */ /* 0x000fe800000006ff */
        /* <DEDUP_REMOVED lines=10> */
[C---:B--2---:R-:W-:Y:S08]  /*2dd0*/  HMMA.16816.F32 R8, R28.reuse, R16, RZ ;  /* 0x000000101c08723c */ /* 0x044ff000000018ff */
[-C--:B------:R-:W-:Y:S08]  /*2de0*/  HMMA.16816.F32 R12, R28, R18.reuse, RZ ;  /* 0x000000121c0c723c */ /* 0x080ff000000018ff */
[C---:B------:R-:W-:Y:S08]  /*2df0*/  HMMA.16816.F32 R16, R32.reuse, R18, RZ ;  /* 0x000000122010723c */ /* 0x040ff000000018ff */
[-C--:B---3--:R-:W-:Y:S08]  /*2e00*/  HMMA.16816.F32 R20, R32, R36.reuse, RZ ;  /* 0x000000242014723c */ /* 0x088ff000000018ff */
[C---:B------:R-:W-:Y:S07]  /*2e10*/  HMMA.16816.F32 R24, R28.reuse, R36, RZ ;  /* 0x000000241c18723c */ /* 0x040fee00000018ff */
[C---:B------:R-:W-:Y:S01]  /*2e20*/  IMAD R36, R0.reuse, 0x2000, R226 ;  /* 0x0000200000247824 */ /* 0x040fe200078e02e2 */
[-C--:B------:R-:W-:Y:S01]  /*2e30*/  HMMA.16816.F32 R28, R28, R38.reuse, RZ ;  /* 0x000000261c1c723c */ /* 0x080fe200000018ff */
[----:B------:R-:W-:Y:S03]  /*2e40*/  IMAD R0, R0, 0x2000, R229 ;  /* 0x0000200000007824 */ /* 0x000fe600078e02e5 */
[----:B------:R-:W-:Y:S01]  /*2e50*/  IADD3 R36, R220, R36, RZ ;  /* 0x00000024dc247210 */ /* 0x000fe20007ffe0ff */
[----:B------:R-:W-:Y:S03]  /*2e60*/  IMAD.SHL.U32 R0, R0, 0x2, RZ ;  /* 0x0000000200007824 */ /* 0x000fe600078e00ff */
[----:B------:R-:W-:Y:S02]  /*2e70*/  HMMA.16816.F32 R32, R32, R38, RZ ;  /* 0x000000262020723c */ /* 0x000fe400000018ff */
[----:B------:R-:W-:Y:S02]  /*2e80*/  LDSM.16.M88.4 R56, [R0+0x11080] ;  /* 0x011080000038783b */ /* 0x000fe40000000200 */
[----:B------:R-:W-:Y:S04]  /*2e90*/  SHF.L.U32 R218, R36, 0x1, RZ ;  /* 0x0000000124da7819 */ /* 0x000fe800000006ff */
[-C--:B----4-:R-:W-:Y:S01]  /*2ea0*/  HMMA.16816.F32 R4, R40, R44.reuse, R4 ;  /* 0x0000002c2804723c */ /* 0x090fe20000001804 */
[----:B------:R-:W-:Y:S07]  /*2eb0*/  LDSM.16.M88.4 R36, [R218+0x10080] ;  /* 0x01008000da24783b */ /* 0x000fee0000000200 */
[C---:B-----5:R-:W-:Y:S08]  /*2ec0*/  HMMA.16816.F32 R8, R48.reuse, R44, R8 ;  /* 0x0000002c3008723c */ /* 0x060ff00000001808 */
[-C--:B------:R-:W-:Y:S08]  /*2ed0*/  HMMA.16816.F32 R12, R48, R46.reuse, R12 ;  /* 0x0000002e300c723c */ /* 0x080ff0000000180c */
[C---:B------:R-:W-:Y:S01]  /*2ee0*/  HMMA.16816.F32 R16, R40.reuse, R46, R16 ;  /* 0x0000002e2810723c */ /* 0x040fe20000001810 */
[----:B------:R-:W1:Y:S07]  /*2ef0*/  LDSM.16.M88.4 R44, [R224+0x80] ;  /* 0x00008000e02c783b */ /* 0x000e6e0000000200 */
[-C--:B------:R-:W-:Y:S08]  /*2f00*/  HMMA.16816.F32 R20, R40, R52.reuse, R20 ;  /* 0x000000342814723c */ /* 0x080ff00000001814 */
[C---:B------:R-:W-:Y:S07]  /*2f10*/  HMMA.16816.F32 R24, R48.reuse, R52, R24 ;  /* 0x000000343018723c */ /* 0x040fee0000001818 */
[----:B------:R-:W-:Y:S01]  /*2f20*/  MOV R52, UR5 ;  /* 0x0000000500347c02 */ /* 0x000fe20008000f00 */
[-C--:B------:R-:W-:Y:S01]  /*2f30*/  HMMA.16816.F32 R28, R48, R54.reuse, R28 ;  /* 0x00000036301c723c */ /* 0x080fe2000000181c */
[----:B------:R-:W2:Y:S03]  /*2f40*/  LDSM.16.M88.4 R48, [R219+0x10080] ;  /* 0x01008000db30783b */ /* 0x000ea60000000200 */
[----:B------:R-:W-:Y:S04]  /*2f50*/  IMAD R52, R52, 0x2000, R231 ;  /* 0x0000200034347824 */ /* 0x000fe800078e02e7 */
[----:B------:R-:W-:Y:S01]  /*2f60*/  HMMA.16816.F32 R32, R40, R54, R32 ;  /* 0x000000362820723c */ /* 0x000fe20000001820 */
[----:B------:R-:W-:Y:S03]  /*2f70*/  LDSM.16.M88.4 R40, [R223+0x2080] ;  /* 0x00208000df28783b */ /* 0x000fe60000000200 */
[----:B------:R-:W-:Y:S02]  /*2f80*/  IMAD.SHL.U32 R3, R52, 0x2, RZ ;  /* 0x0000000234037824 */ /* 0x000fe400078e00ff */
[----:B------:R-:W-:Y:S02]  /*2f90*/  LDSM.16.M88.4 R52, [R2+0x13080] ;  /* 0x013080000234783b */ /* 0x000fe40000000200 */
[-C--:B-1----:R-:W-:Y:S03]  /*2fa0*/  HMMA.16816.F32 R4, R36, R44.reuse, R4 ;  /* 0x0000002c2404723c */ /* 0x082fe60000001804 */
        /* <DEDUP_REMOVED lines=10> */
[----:B------:R-:W3:Y:S05]  /*3050*/  LDSM.16.M88.4 R36, [R2+0x12080] ;  /* 0x012080000224783b */ /* 0x000eea0000000200 */
[----:B------:R-:W4:Y:S02]  /*3060*/  LDSM.16.M88.4 R60, [R204+0x12080] ;  /* 0x01208000cc3c783b */ /* 0x000f240000000200 */
[-C--:B--2---:R-:W-:Y:S03]  /*3070*/  HMMA.16816.F32 R4, R48, R64.reuse, R4 ;  /* 0x000000403004723c */ /* 0x084fe60000001804 */
[----:B------:R-:W2:Y:S05]  /*3080*/  LDSM.16.M88.4 R204, [R204+0x13080] ;  /* 0x01308000cccc783b */ /* 0x000eaa0000000200 */
[C---:B-1----:R-:W-:Y:S08]  /*3090*/  HMMA.16816.F32 R8, R196.reuse, R64, R8 ;  /* 0x00000040c408723c */ /* 0x042ff00000001808 */
        /* <DEDUP_REMOVED lines=8> */
[----:B------:R-:W1:Y:S05]  /*3120*/  LDSM.16.M88.4 R40, [R222+0x6080] ;  /* 0x00608000de28783b */ /* 0x000e6a0000000200 */
[----:B------:R5:W1:Y:S02]  /*3130*/  LDSM.16.M88.4 R48, [R0+0x12080] ;  /* 0x012080000030783b */ /* 0x000a640000000200 */
[-C--:B---3--:R-:W-:Y:S08]  /*3140*/  HMMA.16816.F32 R4, R36, R44.reuse, R4 ;  /* 0x0000002c2404723c */ /* 0x088ff00000001804 */
[C---:B------:R-:W-:Y:S08]  /*3150*/  HMMA.16816.F32 R8, R52.reuse, R44, R8 ;  /* 0x0000002c3408723c */ /* 0x040ff00000001808 */
[-C--:B------:R-:W-:Y:S01]  /*3160*/  HMMA.16816.F32 R12, R52, R46.reuse, R12 ;  /* 0x0000002e340c723c */ /* 0x080fe2000000180c */
[----:B-----5:R-:W-:Y:S07]  /*3170*/  IMAD.U32 R0, RZ, RZ, UR5 ;  /* 0x00000005ff007e24 */ /* 0x020fee000f8e00ff */
[C---:B------:R-:W-:Y:S01]  /*3180*/  HMMA.16816.F32 R16, R36.reuse, R46, R16 ;  /* 0x0000002e2410723c */ /* 0x040fe20000001810 */
[----:B------:R-:W-:Y:S03]  /*3190*/  LDSM.16.M88.4 R44, [R3+0x12080] ;  /* 0x01208000032c783b */ /* 0x000fe60000000200 */
[----:B------:R-:W-:Y:S04]  /*31a0*/  LEA R0, R0, R252, 0x6 ;  /* 0x000000fc00007211 */ /* 0x000fe800078e30ff */
[-C--:B------:R-:W-:Y:S04]  /*31b0*/  HMMA.16816.F32 R20, R36, R56.reuse, R20 ;  /* 0x000000382414723c */ /* 0x080fe80000001814 */
[----:B------:R-:W-:Y:S04]  /*31c0*/  IMAD.SHL.U32 R236, R0, 0x4, RZ ;  /* 0x0000000400ec7824 */ /* 0x000fe800078e00ff */
[C---:B------:R-:W-:Y:S01]  /*31d0*/  HMMA.16816.F32 R24, R52.reuse, R56, R24 ;  /* 0x000000383418723c */ /* 0x040fe20000001818 */
[----:B------:R-:W-:Y:S05]  /*31e0*/  LDS R233, [R236+0x200a0] ;  /* 0x0200a000ece97984 */ /* 0x000fea0000000800 */
[----:B------:R-:W-:Y:S02]  /*31f0*/  LDS R234, [R236+0x20100] ;  /* 0x02010000ecea7984 */ /* 0x000fe40000000800 */
[-C--:B------:R-:W-:Y:S03]  /*3200*/  HMMA.16816.F32 R28, R52, R58.reuse, R28 ;  /* 0x0000003a341c723c */ /* 0x080fe6000000181c */
[----:B------:R-:W-:Y:S05]  /*3210*/  LDSM.16.M88.4 R52, [R223+0x4080] ;  /* 0x00408000df34783b */ /* 0x000fea0000000200 */
[----:B------:R-:W-:Y:S01]  /*3220*/  HMMA.16816.F32 R32, R36, R58, R32 ;  /* 0x0000003a2420723c */ /* 0x000fe20000001820 */
[----:B------:R-:W3:Y:S05]  /*3230*/  LDSM.16.M88.4 R36, [R224+0x6080] ;  /* 0x00608000e024783b */ /* 0x000eea0000000200 */
[----:B------:R-:W5:Y:S02]  /*3240*/  LDSM.16.M88.4 R56, [R3+0x13080] ;  /* 0x013080000338783b */ /* 0x000f640000000200 */
[-C--:B----4-:R-:W-:Y:S03]  /*3250*/  HMMA.16816.F32 R4, R60, R200.reuse, R4 ;  /* 0x000000c83c04723c */ /* 0x090fe60000001804 */
[----:B------:R-:W-:Y:S05]  /*3260*/  LDS R3, [R236+0x20080] ;  /* 0x02008000ec037984 */ /* 0x000fea0000000800 */
[C---:B--2---:R-:W-:Y:S01]  /*3270*/  HMMA.16816.F32 R8, R204.reuse, R200, R8 ;  /* 0x000000c8cc08723c */ /* 0x044fe20000001808 */
[----:B------:R-:W-:Y:S07]  /*3280*/  LDS R235, [R236+0x20120] ;  /* 0x02012000eceb7984 */ /* 0x000fee0000000800 */
[-C--:B------:R-:W-:Y:S08]  /*3290*/  HMMA.16816.F32 R12, R204, R202.reuse, R12 ;  /* 0x000000cacc0c723c */ /* 0x080ff0000000180c */
[C---:B------:R-:W-:Y:S08]  /*32a0*/  HMMA.16816.F32 R16, R60.reuse, R202, R16 ;  /* 0x000000ca3c10723c */ /* 0x040ff00000001810 */
[-C--:B-1----:R-:W-:Y:S08]  /*32b0*/  HMMA.16816.F32 R20, R60, R40.reuse, R20 ;  /* 0x000000283c14723c */ /* 0x082ff00000001814 */
[C---:B------:R-:W-:Y:S08]  /*32c0*/  HMMA.16816.F32 R24, R204.reuse, R40, R24 ;  /* 0x00000028cc18723c */ /* 0x040ff00000001818 */
[-C--:B------:R-:W-:Y:S08]  /*32d0*/  HMMA.16816.F32 R28, R204, R42.reuse, R28 ;  /* 0x0000002acc1c723c */ /* 0x080ff0000000181c */
[----:B------:R-:W-:Y:S01]  /*32e0*/  HMMA.16816.F32 R32, R60, R42, R32 ;  /* 0x0000002a3c20723c */ /* 0x000fe20000001820 */
[----:B------:R-:W1:Y:S01]  /*32f0*/  LDSM.16.M88.4 R40, [R223+0x6080] ;  /* 0x00608000df28783b */ /* 0x000e620000000200 */
[----:B------:R-:W-:Y:S04]  /*3300*/  DEPBAR.LE SB0, 0x1 ;  /* 0x000080400000791a */ /* 0x000fe80000000000 */
[----:B------:R-:W-:Y:S02]  /*3310*/  BAR.SYNC.DEFER_BLOCKING 0x0 ;  /* 0x0000000000007b1d */ /* 0x000fe40000010000 */
[-C--:B------:R-:W-:Y:S08]  /*3320*/  HMMA.16816.F32 R4, R48, R64.reuse, R4 ;  /* 0x000000403004723c */ /* 0x080ff00000001804 */
[C---:B------:R-:W-:Y:S08]  /*3330*/  HMMA.16816.F32 R8, R196.reuse, R64, R8 ;  /* 0x00000040c408723c */ /* 0x040ff00000001808 */
[-C--:B------:R-:W-:Y:S01]  /*3340*/  HMMA.16816.F32 R12, R196, R66.reuse, R12 ;  /* 0x00000042c40c723c */ /* 0x080fe2000000180c */
[----:B------:R2:W4:Y:S07]  /*3350*/  LDSM.16.M88.4 R60, [R2+0x19080] ;  /* 0x01908000023c783b */ /* 0x00052e0000000200 */
[C---:B------:R-:W-:Y:S01]  /*3360*/  HMMA.16816.F32 R16, R48.reuse, R66, R16 ;  /* 0x000000423010723c */ /* 0x040fe20000001810 */
[----:B------:R2:W1:Y:S07]  /*3370*/  LDSM.16.M88.4 R64, [R2+0x18080] ;  /* 0x018080000240783b */ /* 0x00046e0000000200 */
[-C--:B---3--:R-:W-:Y:S01]  /*3380*/  HMMA.16816.F32 R20, R48, R36.reuse, R20 ;  /* 0x000000243014723c */ /* 0x088fe20000001814 */
[----:B------:R2:W3:Y:S05]  /*3390*/  LDSM.16.M88.4 R200, [R208+0x18080] ;  /* 0x01808000d0c8783b */ /* 0x0004ea0000000200 */
[----:B------:R-:W1:Y:S02]  /*33a0*/  LDSM.16.M88.4 R208, [R208+0x19080] ;  /* 0x01908000d0d0783b */ /* 0x000e640000000200 */
[C---:B------:R-:W-:Y:S03]  /*33b0*/  HMMA.16816.F32 R24, R196.reuse, R36, R24 ;  /* 0x00000024c418723c */ /* 0x040fe60000001818 */
[----:B------:R2:W1:Y:S05]  /*33c0*/  LDSM.16.M88.4 R204, [R222+0x8080] ;  /* 0x00808000decc783b */ /* 0x00046a0000000200 */
[-C--:B------:R-:W-:Y:S01]  /*33d0*/  HMMA.16816.F32 R28, R196, R38.reuse, R28 ;  /* 0x00000026c41c723c */ /* 0x080fe2000000181c */
[----:B------:R2:W1:Y:S05]  /*33e0*/  LDSM.16.M88.4 R196, [R221+0xa080] ;  /* 0x00a08000ddc4783b */ /* 0x00046a0000000200 */
[----:B------:R2:W1:Y:S02]  /*33f0*/  LDSM.16.M88.4 R212, [R222+0xa080] ;  /* 0x00a08000ded4783b */ /* 0x0004640000000200 */
[----:B------:R-:W-:Y:S03]  /*3400*/  HMMA.16816.F32 R32, R48, R38, R32 ;  /* 0x000000263020723c */ /* 0x000fe60000001820 */
[----:B------:R2:W2:Y:S05]  /*3410*/  LDSM.16.M88.4 R48, [R221+0x8080] ;  /* 0x00808000dd30783b */ /* 0x0004aa0000000200 */
[-C--:B------:R-:W-:Y:S08]  /*3420*/  HMMA.16816.F32 R4, R44, R52.reuse, R4 ;  /* 0x000000342c04723c */ /* 0x080ff00000001804 */
[C---:B-----5:R-:W-:Y:S08]  /*3430*/  HMMA.16816.F32 R8, R56.reuse, R52, R8 ;  /* 0x000000343808723c */ /* 0x060ff00000001808 */
[-C--:B------:R-:W-:Y:S08]  /*3440*/  HMMA.16816.F32 R12, R56, R54.reuse, R12 ;  /* 0x00000036380c723c */ /* 0x080ff0000000180c */
[C---:B------:R-:W-:Y:S08]  /*3450*/  HMMA.16816.F32 R16, R44.reuse, R54, R16 ;  /* 0x000000362c10723c */ /* 0x040ff00000001810 */
[-C--:B-1----:R-:W-:Y:S08]  /*3460*/  HMMA.16816.F32 R20, R44, R40.reuse, R20 ;  /* 0x000000282c14723c */ /* 0x082ff00000001814 */
        /* <DEDUP_REMOVED lines=8> */
[----:B------:R-:W3:Y:S01]  /*34f0*/  LDL.64 R52, [R1+0x30] ;  /* 0x0000300001347983 */ /* 0x000ee20000100a00 */
[----:B------:R-:W-:Y:S01]  /*3500*/  IMAD.U32 R42, RZ, RZ, UR13 ;  /* 0x0000000dff2a7e24 */ /* 0x000fe2000f8e00ff */
[----:B------:R-:W-:Y:S01]  /*3510*/  USHF.R.S32.HI UR4, URZ, 0x1f, UR15 ;  /* 0x0000001f3f047899 */ /* 0x000fe2000801140f */
[----:B------:R-:W-:Y:S01]  /*3520*/  IMAD.U32 R2, RZ, RZ, UR24 ;  /* 0x00000018ff027e24 */ /* 0x000fe2000f8e00ff */
[----:B------:R-:W4:Y:S02]  /*3530*/  LDL R242, [R1+0x18] ;  /* 0x0000180001f27983 */ /* 0x000f240000100800 */
[----:B------:R-:W-:Y:S02]  /*3540*/  UIMAD UR4, UR4, UR6, URZ ;  /* 0x00000006040472a4 */ /* 0x000fe4000f8e023f */
[----:B------:R-:W-:Y:S01]  /*3550*/  @!P3 LEA R2, R2, 0x40, 0x6 ;  /* 0x000000400202b811 */ /* 0x000fe200078e30ff */
[----:B------:R-:W5:Y:S01]  /*3560*/  LDL R243, [R1+0x2c] ;  /* 0x00002c0001f37983 */ /* 0x000f620000100800 */
[----:B------:R-:W-:Y:S02]  /*3570*/  UIMAD UR4, UR15, UR7, UR4 ;  /* 0x000000070f0472a4 */ /* 0x000fe4000f8e0204 */
[----:B------:R-:W-:Y:S01]  /*3580*/  USHF.L.U32 UR6, UR26, 0x6, URZ ;  /* 0x000000061a067899 */ /* 0x000fe2000800063f */
[----:B------:R-:W5:Y:S01]  /*3590*/  LDL R239, [R1+0x3c] ;  /* 0x00003c0001ef7983 */ /* 0x000f620000100800 */
[----:B------:R-:W-:Y:S03]  /*35a0*/  UIADD3 UR4, UR27, UR4, URZ ;  /* 0x000000041b047290 */ /* 0x000fe6000fffe03f */
[----:B------:R-:W5:Y:S01]  /*35b0*/  LDL R244, [R1+0x40] ;  /* 0x0000400001f47983 */ /* 0x000f620000100800 */
[----:B------:R-:W-:Y:S03]  /*35c0*/  USHF.L.U64.HI UR4, UR26, 0x6, UR4 ;  /* 0x000000061a047899 */ /* 0x000fe60008010204 */
[----:B------:R-:W5:Y:S01]  /*35d0*/  LDL.64 R240, [R1] ;  /* 0x0000000001f07983 */ /* 0x000f620000100a00 */
[----:B--2---:R-:W-:Y:S04]  /*35e0*/  IADD3 R37, P2, P1, R38, UR6, R37 ;  /* 0x0000000626257c10 */ /* 0x004fe8000f95e025 */
[----:B----4-:R-:W-:Y:S02]  /*35f0*/  IADD3.X R42, R242, UR4, R42, P2, P1 ;  /* 0x00000004f22a7c10 */ /* 0x010fe400097e242a */
[C---:B---3--:R-:W-:Y:S04]  /*3600*/  @!P3 IADD3 R0, P1, R2.reuse, R52, RZ ;  /* 0x000000340200b210 */ /* 0x048fe80007f3e0ff */
[----:B-----5:R-:W-:Y:S02]  /*3610*/  @!P3 LEA.HI.X.SX32 R2, R2, R243, 0x1, P1 ;  /* 0x000000f30202b211 */ /* 0x020fe400008f0eff */
[C---:B------:R-:W-:Y:S04]  /*3620*/  @!P3 LEA R40, P1, R0.reuse, c[0x0][0x258], 0x2 ;  /* 0x000096000028ba11 */ /* 0x040fe800078210ff */
[----:B------:R-:W-:Y:S02]  /*3630*/  @!P3 LEA.HI.X R41, R0, c[0x0][0x25c], R2, 0x2, P1 ;  /* 0x000097000029ba11 */ /* 0x000fe400008f1402 */
[----:B------:R-:W-:Y:S01]  /*3640*/  IADD3 R0, P1, R38, UR6, RZ ;  /* 0x0000000626007c10 */ /* 0x000fe2000ff3e0ff */
[----:B------:R-:W-:Y:S01]  /*3650*/  UIMAD UR6, UR15, UR10, UR9 ;  /* 0x0000000a0f0672a4 */ /* 0x000fe2000f8e0209 */
[----:B------:R-:W-:Y:S02]  /*3660*/  ISETP.NE.AND P2, PT, R244, RZ, PT ;  /* 0x000000fff400720c */ /* 0x000fe40003f45270 */
[----:B------:R-:W-:Y:S02]  /*3670*/  IADD3.X R2, R242, UR4, RZ, P1, !PT ;  /* 0x00000004f2027c10 */ /* 0x000fe40008ffe4ff */
[C---:B------:R-:W-:Y:S04]  /*3680*/  LEA R38, P1, R0.reuse, c[0x0][0x160], 0x1 ;  /* 0x0000580000267a11 */ /* 0x040fe800078208ff */
[----:B------:R-:W-:Y:S01]  /*3690*/  LEA.HI.X R39, R0, c[0x0][0x164], R2, 0x1, P1 ;  /* 0x0000590000277a11 */ /* 0x000fe200008f0c02 */
[----:B------:R-:W-:Y:S01]  /*36a0*/  IMAD.U32 R0, RZ, RZ, UR17 ;  /* 0x00000011ff007e24 */ /* 0x000fe2000f8e00ff */
[C---:B------:R-:W-:Y:S02]  /*36b0*/  LEA R36, P1, R37.reuse, c[0x0][0x160], 0x1 ;  /* 0x0000580025247a11 */ /* 0x040fe400078208ff */
[----:B------:R-:W-:Y:S01]  /*36c0*/  IADD3 R2, -R246, UR6, RZ ;  /* 0x00000006f6027c10 */ /* 0x000fe2000fffe1ff */
[----:B------:R-:W-:Y:S01]  /*36d0*/  IMAD R0, R0, 0x4000, R239 ;  /* 0x0000400000007824 */ /* 0x000fe200078e02ef */
[----:B------:R-:W-:Y:S02]  /*36e0*/  LEA.HI.X R37, R37, c[0x0][0x164], R42, 0x1, P1 ;  /* 0x0000590025257a11 */ /* 0x000fe400008f0c2a */
        /* <DEDUP_REMOVED lines=13> */
[----:B------:R-:W-:Y:S04]  /*37c0*/  IMAD.U32 R2, RZ, RZ, UR17 ;  /* 0x00000011ff027e24 */ /* 0x000fe8000f8e00ff */
[----:B------:R-:W-:Y:S04]  /*37d0*/  @!P3 IMAD R2, R2, 0x40, R240 ;  /* 0x000000400202b824 */ /* 0x000fe800078e02f0 */
[----:B------:R-:W-:Y:S04]  /*37e0*/  @!P3 IMAD.SHL.U32 R2, R2, 0x4, RZ ;  /* 0x000000040202b824 */ /* 0x000fe800078e00ff */
[----:B------:R1:W-:Y:S04]  /*37f0*/  LDGSTS.E.BYPASS.LTC128B.128 [R0+0x3000], [R36.64+0x80], !P1 ;  /* 0x0300008024007fae */ /* 0x0003e8000c901d56 */
[----:B------:R1:W-:Y:S02]  /*3800*/  @!P3 LDGSTS.E.BYPASS.LTC128B.128 [R2+0x20080], [R40.64] ;  /* 0x200800002802bfae */ /* 0x0003e4000b901d56 */
.L_x_1847:
[-C--:B-1234-:R-:W-:Y:S01]  /*3810*/  HMMA.16816.F32 R36, R64, R48.reuse, RZ ;  /* 0x000000304024723c */ /* 0x09efe200000018ff */
[----:B------:R-:W2:Y:S01]  /*3820*/  LDL R239, [R1+0x28] ;  /* 0x0000280001ef7983 */ /* 0x000ea20000100800 */
[----:B------:R-:W-:Y:S02]  /*3830*/  USHF.L.U32 UR4, UR5, 0xd, URZ ;  /* 0x0000000d05047899 */ /* 0x000fe4000800063f */
[----:B------:R-:W-:Y:S01]  /*3840*/  ULEA UR7, UR24, 0x1, 0x6 ;  /* 0x0000000118077891 */ /* 0x000fe2000f8e303f */
[----:B------:R-:W0:Y:S01]  /*3850*/  LDGDEPBAR ;  /* 0x00000000000079af */ /* 0x000e220000000000 */
[----:B------:R-:W-:Y:S02]  /*3860*/  UIADD3 UR6, UR4, 0x10, URZ ;  /* 0x0000001004067890 */ /* 0x000fe4000fffe03f */
[C---:B------:R-:W-:Y:S01]  /*3870*/  HMMA.16816.F32 R40, R60.reuse, R48, RZ ;  /* 0x000000303c28723c */ /* 0x040fe200000018ff */
[----:B------:R-:W-:Y:S01]  /*3880*/  IMAD.U32 R2, RZ, RZ, UR4 ;  /* 0x00000004ff027e24 */ /* 0x000fe2000f8e00ff */
[----:B------:R-:W-:Y:S02]  /*3890*/  UIADD3 UR25, UR24, 0x2, URZ ;  /* 0x0000000218197890 */ /* 0x000fe4000fffe03f */
[----:B------:R-:W-:Y:S02]  /*38a0*/  IADD3 R0, R220, UR4, RZ ;  /* 0x00000004dc007c10 */ /* 0x000fe4000fffe0ff */
[----:B------:R-:W-:Y:S02]  /*38b0*/  UISETP.GE.AND UP0, UPT, UR25, UR18, UPT ;  /* 0x000000121900728c */ /* 0x000fe4000bf06270 */
[-C--:B------:R-:W-:Y:S01]  /*38c0*/  HMMA.16816.F32 R44, R60, R50.reuse, RZ ;  /* 0x000000323c2c723c */ /* 0x080fe200000018ff */
[----:B------:R-:W-:Y:S07]  /*38d0*/  IMAD.SHL.U32 R0, R0, 0x2, RZ ;  /* 0x0000000200007824 */ /* 0x000fee00078e00ff */
        /* <DEDUP_REMOVED lines=17> */
[-C--:B-1----:R-:W-:Y:S08]  /*39f0*/  HMMA.16816.F32 R36, R196, R204.reuse, R36 ;  /* 0x000000ccc424723c */ /* 0x082ff00000001824 */
        /* <DEDUP_REMOVED lines=21> */
[----:B------:R3:W4:Y:S08]  /*3b50*/  LDSM.16.M88.4 R200, [R0+0x1b080] ;  /* 0x01b0800000c8783b */ /* 0x0007300000000200 */
[----:B------:R-:W5:Y:S03]  /*3b60*/  LDSM.16.M88.4 R208, [R221+0xe080] ;  /* 0x00e08000ddd0783b */ /* 0x000f660000000200 */
[----:B---3--:R-:W-:Y:S01]  /*3b70*/  IMAD.U32 R0, RZ, RZ, UR6 ;  /* 0x00000006ff007e24 */ /* 0x008fe2000f8e00ff */
[----:B------:R-:W-:Y:S01]  /*3b80*/  @P0 IADD3 R0, R2, -0x10, RZ ;  /* 0xfffffff002000810 */ /* 0x000fe20007ffe0ff */
[----:B------:R-:W-:Y:S04]  /*3b90*/  USHF.L.U32 UR6, UR21, 0x7, URZ ;  /* 0x0000000715067899 */ /* 0x000fe8000800063f */
[----:B------:R-:W-:Y:S01]  /*3ba0*/  IMAD.IADD R0, R220, 0x1, R0 ;  /* 0x00000001dc007824 */ /* 0x000fe200078e0200 */
[----:B------:R-:W-:Y:S01]  /*3bb0*/  UIADD3 UR6, UR7, UR8, -UR6 ;  /* 0x0000000807067290 */ /* 0x000fe2000fffe806 */
[-C--:B-1----:R-:W-:Y:S05]  /*3bc0*/  HMMA.16816.F32 R36, R196, R204.reuse, R36 ;  /* 0x000000ccc424723c */ /* 0x082fea0000001824 */
[----:B------:R-:W-:Y:S03]  /*3bd0*/  IMAD.SHL.U32 R0, R0, 0x2, RZ ;  /* 0x0000000200007824 */ /* 0x000fe600078e00ff */
[C---:B----4-:R-:W-:Y:S08]  /*3be0*/  HMMA.16816.F32 R40, R200.reuse, R204, R40 ;  /* 0x000000ccc828723c */ /* 0x050ff00000001828 */
[-C--:B------:R-:W-:Y:S08]  /*3bf0*/  HMMA.16816.F32 R44, R200, R206.reuse, R44 ;  /* 0x000000cec82c723c */ /* 0x080ff0000000182c */
[C---:B------:R-:W-:Y:S01]  /*3c00*/  HMMA.16816.F32 R48, R196.reuse, R206, R48 ;  /* 0x000000cec430723c */ /* 0x040fe20000001830 */
[----:B------:R-:W-:Y:S07]  /*3c10*/  LDSM.16.M88.4 R204, [R222+0xc080] ;  /* 0x00c08000decc783b */ /* 0x000fee0000000200 */
[-C--:B-----5:R-:W-:Y:S08]  /*3c20*/  HMMA.16816.F32 R52, R196, R208.reuse, R52 ;  /* 0x000000d0c434723c */ /* 0x0a0ff00000001834 */
[C---:B------:R-:W-:Y:S08]  /*3c30*/  HMMA.16816.F32 R56, R200.reuse, R208, R56 ;  /* 0x000000d0c838723c */ /* 0x040ff00000001838 */
[-C--:B------:R-:W-:Y:S01]  /*3c40*/  HMMA.16816.F32 R60, R200, R210.reuse, R60 ;  /* 0x000000d2c83c723c */ /* 0x080fe2000000183c */
[----:B------:R-:W1:Y:S07]  /*3c50*/  LDSM.16.M88.4 R200, [R0+0x1a080] ;  /* 0x01a0800000c8783b */ /* 0x000e6e0000000200 */
[----:B------:R-:W-:Y:S01]  /*3c60*/  HMMA.16816.F32 R64, R196, R210, R64 ;  /* 0x000000d2c440723c */ /* 0x000fe20000001840 */
[----:B------:R3:W4:Y:S08]  /*3c70*/  LDSM.16.M88.4 R196, [R0+0x1b080] ;  /* 0x01b0800000c4783b */ /* 0x0007300000000200 */
[----:B------:R-:W5:Y:S03]  /*3c80*/  LDSM.16.M88.4 R208, [R222+0xe080] ;  /* 0x00e08000ded0783b */ /* 0x000f660000000200 */
[----:B---3--:R-:W-:Y:S05]  /*3c90*/  IMAD.U32 R0, RZ, RZ, UR6 ;  /* 0x00000006ff007e24 */ /* 0x008fea000f8e00ff */
[----:B------:R-:W-:Y:S01]  /*3ca0*/  IADD3 R0, R252, -c[0x0][0x168], R0 ;  /* 0x80005a00fc007a10 */ /* 0x000fe20007ffe000 */
[-C--:B-1----:R-:W-:Y:S05]  /*3cb0*/  HMMA.16816.F32 R36, R200, R204.reuse, R36 ;  /* 0x000000ccc824723c */ /* 0x082fea0000001824 */
[----:B--2---:R-:W-:Y:S03]  /*3cc0*/  IMAD.IADD R212, R0, 0x1, -R239 ;  /* 0x0000000100d47824 */ /* 0x004fe600078e0aef */
[C---:B----4-:R-:W-:Y:S04]  /*3cd0*/  HMMA.16816.F32 R40, R196.reuse, R204, R40 ;  /* 0x000000ccc428723c */ /* 0x050fe80000001828 */
[----:B------:R-:W-:Y:S04]  /*3ce0*/  IMNMX R0, R245, R212, PT ;  /* 0x000000d4f5007217 */ /* 0x000fe80003800200 */
[-C--:B------:R-:W-:Y:S03]  /*3cf0*/  HMMA.16816.F32 R44, R196, R206.reuse, R44 ;  /* 0x000000cec42c723c */ /* 0x080fe6000000182c */
[----:B------:R-:W-:Y:S04]  /*3d00*/  ISETP.GT.AND P1, PT, R0, RZ, PT ;  /* 0x000000ff0000720c */ /* 0x000fe80003f24270 */
[----:B------:R-:W-:Y:S01]  /*3d10*/  FSEL R4, R4, -INF , P1 ;  /* 0xff80000004047808 */ /* 0x000fe20000800000 */
[C---:B------:R-:W-:Y:S01]  /*3d20*/  HMMA.16816.F32 R48, R200.reuse, R206, R48 ;  /* 0x000000cec830723c */ /* 0x040fe20000001830 */
[----:B------:R-:W-:Y:S03]  /*3d30*/  LDSM.16.M88.4 R204, [R218+0x1b080] ;  /* 0x01b08000dacc783b */ /* 0x000fe60000000200 */
[----:B------:R-:W-:Y:S01]  /*3d40*/  ISETP.GT.AND P1, PT, R0, 0x1, PT ;  /* 0x000000010000780c */ /* 0x000fe20003f24270 */
[--C-:B------:R-:W-:Y:S03]  /*3d50*/  FFMA.FTZ R4, R4, c[0x0][0x29c], -R3.reuse ;  /* 0x0000a70004047a23 */ /* 0x100fe60000010803 */
[-C--:B-----5:R-:W-:Y:S01]  /*3d60*/  HMMA.16816.F32 R52, R200, R208.reuse, R52 ;  /* 0x000000d0c834723c */ /* 0x0a0fe20000001834 */
[----:B------:R-:W-:Y:S03]  /*3d70*/  MUFU.EX2 R242, R4 ;  /* 0x0000000400f27308 */ /* 0x000fe60000000800 */
[----:B------:R-:W-:Y:S02]  /*3d80*/  FSEL R5, R5, -INF , P1 ;  /* 0xff80000005057808 */ /* 0x000fe40000800000 */
[----:B------:R-:W-:Y:S02]  /*3d90*/  ISETP.GT.AND P1, PT, R0, 0x20, PT ;  /* 0x000000200000780c */ /* 0x000fe40003f24270 */
[C---:B------:R-:W-:Y:S04]  /*3da0*/  HMMA.16816.F32 R56, R196.reuse, R208, R56 ;  /* 0x000000d0c438723c */ /* 0x040fe80000001838 */
[----:B------:R-:W-:Y:S01]  /*3db0*/  FSEL R2, R16, -INF , P1 ;  /* 0xff80000010027808 */ /* 0x000fe20000800000 */
[--C-:B------:R-:W-:Y:S01]  /*3dc0*/  FFMA.FTZ R5, R5, c[0x0][0x29c], -R3.reuse ;  /* 0x0000a70005057a23 */ /* 0x100fe20000010803 */
[----:B------:R-:W-:Y:S02]  /*3dd0*/  ISETP.GT.AND P1, PT, R0, 0x21, PT ;  /* 0x000000210000780c */ /* 0x000fe40003f24270 */
[-C--:B------:R-:W-:Y:S01]  /*3de0*/  HMMA.16816.F32 R60, R196, R210.reuse, R60 ;  /* 0x000000d2c43c723c */ /* 0x080fe2000000183c */
[----:B------:R-:W-:Y:S01]  /*3df0*/  LDSM.16.M88.4 R196, [R218+0x1a080] ;  /* 0x01a08000dac4783b */ /* 0x000fe20000000200 */
[----:B------:R-:W-:Y:S02]  /*3e00*/  MUFU.EX2 R240, R5 ;  /* 0x0000000500f07308 */ /* 0x000fe40000000800 */
[--C-:B------:R-:W-:Y:S01]  /*3e10*/  FFMA.FTZ R2, R2, c[0x0][0x29c], -R3.reuse ;  /* 0x0000a70002027a23 */ /* 0x100fe20000010803 */
[----:B------:R-:W-:Y:S02]  /*3e20*/  FSEL R17, R17, -INF , P1 ;  /* 0xff80000011117808 */ /* 0x000fe40000800000 */
[----:B------:R-:W-:Y:S01]  /*3e30*/  ISETP.GT.AND P1, PT, R0, 0x40, PT ;  /* 0x000000400000780c */ /* 0x000fe20003f24270 */
[----:B------:R-:W-:Y:S01]  /*3e40*/  HMMA.16816.F32 R64, R200, R210, R64 ;  /* 0x000000d2c840723c */ /* 0x000fe20000001840 */
[----:B------:R-:W1:Y:S03]  /*3e50*/  LDSM.16.M88.4 R200, [R224+0xc080] ;  /* 0x00c08000e0c8783b */ /* 0x000e660000000200 */
[----:B------:R2:W-:Y:S01]  /*3e60*/  MUFU.EX2 R244, R2 ;  /* 0x0000000200f47308 */ /* 0x0005e20000000800 */
[--C-:B------:R-:W-:Y:S04]  /*3e70*/  FFMA.FTZ R17, R17, c[0x0][0x29c], -R3.reuse ;  /* 0x0000a70011117a23 */ /* 0x100fe80000010803 */
[----:B------:R-:W3:Y:S05]  /*3e80*/  LDSM.16.M88.4 R208, [R224+0xe080] ;  /* 0x00e08000e0d0783b */ /* 0x000eea0000000200 */
[----:B------:R-:W-:Y:S01]  /*3e90*/  MUFU.EX2 R243, R17 ;  /* 0x0000001100f37308 */ /* 0x000fe20000000800 */
[----:B--2---:R-:W-:Y:S02]  /*3ea0*/  FSEL R2, R20, -INF , P1 ;  /* 0xff80000014027808 */ /* 0x004fe40000800000 */
[----:B------:R-:W-:Y:S03]  /*3eb0*/  ISETP.GT.AND P1, PT, R0, 0x41, PT ;  /* 0x000000410000780c */ /* 0x000fe60003f24270 */
[--C-:B------:R-:W-:Y:S01]  /*3ec0*/  FFMA.FTZ R2, R2, c[0x0][0x29c], -R3.reuse ;  /* 0x0000a70002027a23 */ /* 0x100fe20000010803 */
[----:B------:R-:W-:Y:S02]  /*3ed0*/  FSEL R21, R21, -INF , P1 ;  /* 0xff80000015157808 */ /* 0x000fe40000800000 */
[----:B------:R-:W-:Y:S01]  /*3ee0*/  ISETP.GT.AND P1, PT, R0, 0x60, PT ;  /* 0x000000600000780c */ /* 0x000fe20003f24270 */
[----:B------:R2:W-:Y:S02]  /*3ef0*/  MUFU.EX2 R241, R2 ;  /* 0x0000000200f17308 */ /* 0x0005e40000000800 */
[--C-:B------:R-:W-:Y:S01]  /*3f00*/  FFMA.FTZ R21, R21, c[0x0][0x29c], -R3.reuse ;  /* 0x0000a70015157a23 */ /* 0x100fe20000010803 */
[-C--:B-1----:R-:W-:Y:S07]  /*3f10*/  HMMA.16816.F32 R36, R196, R200.reuse, R36 ;  /* 0x000000c8c424723c */ /* 0x082fee0000001824 */
[----:B------:R-:W-:Y:S01]  /*3f20*/  MUFU.EX2 R239, R21 ;  /* 0x0000001500ef7308 */ /* 0x000fe20000000800 */
[C---:B------:R-:W-:Y:S08]  /*3f30*/  HMMA.16816.F32 R40, R204.reuse, R200, R40 ;  /* 0x000000c8cc28723c */ /* 0x040ff00000001828 */
[-C--:B------:R-:W-:Y:S04]  /*3f40*/  HMMA.16816.F32 R44, R204, R202.reuse, R44 ;  /* 0x000000cacc2c723c */ /* 0x080fe8000000182c */
[----:B--2---:R-:W-:Y:S02]  /*3f50*/  FSEL R2, R32, -INF , P1 ;  /* 0xff80000020027808 */ /* 0x004fe40000800000 */
[----:B------:R-:W-:Y:S02]  /*3f60*/  ISETP.GT.AND P1, PT, R0, 0x61, PT ;  /* 0x000000610000780c */ /* 0x000fe40003f24270 */
[C---:B------:R-:W-:Y:S04]  /*3f70*/  HMMA.16816.F32 R48, R196.reuse, R202, R48 ;  /* 0x000000cac430723c */ /* 0x040fe80000001830 */
[--C-:B------:R-:W-:Y:S01]  /*3f80*/  FFMA.FTZ R2, R2, c[0x0][0x29c], -R3.reuse ;  /* 0x0000a70002027a23 */ /* 0x100fe20000010803 */
[----:B------:R-:W-:Y:S02]  /*3f90*/  IADD3 R0, R212, 0x8, RZ ;  /* 0x00000008d4007810 */ /* 0x000fe40007ffe0ff */
[----:B------:R-:W-:Y:S01]  /*3fa0*/  FSEL R33, R33, -INF , P1 ;  /* 0xff80000021217808 */ /* 0x000fe20000800000 */
[-C--:B---3--:R-:W-:Y:S01]  /*3fb0*/  HMMA.16816.F32 R52, R196, R208.reuse, R52 ;  /* 0x000000d0c434723c */ /* 0x088fe20000001834 */
[----:B------:R1:W-:Y:S03]  /*3fc0*/  MUFU.EX2 R218, R2 ;  /* 0x0000000200da7308 */ /* 0x0003e60000000800 */
[----:B------:R-:W-:Y:S01]  /*3fd0*/  IMNMX R0, R245, R0, PT ;  /* 0x00000000f5007217 */ /* 0x000fe20003800200 */
[----:B------:R-:W-:Y:S03]  /*3fe0*/  FFMA.FTZ R3, R33, c[0x0][0x29c], -R3 ;  /* 0x0000a70021037a23 */ /* 0x000fe60000010803 */
[C---:B------:R-:W-:Y:S03]  /*3ff0*/  HMMA.16816.F32 R56, R204.reuse, R208, R56 ;  /* 0x000000d0cc38723c */ /* 0x040fe60000001838 */
[----:B------:R2:W-:Y:S01]  /*4000*/  MUFU.EX2 R215, R3 ;  /* 0x0000000300d77308 */ /* 0x0005e20000000800 */
[----:B------:R-:W-:Y:S04]  /*4010*/  ISETP.GT.AND P1, PT, R0, RZ, PT ;  /* 0x000000ff0000720c */ /* 0x000fe80003f24270 */
[-C--:B------:R-:W-:Y:S04]  /*4020*/  HMMA.16816.F32 R60, R204, R210.reuse, R60 ;  /* 0x000000d2cc3c723c */ /* 0x080fe8000000183c */
[----:B------:R-:W-:Y:S02]  /*4030*/  FSEL R6, R6, -INF , P1 ;  /* 0xff80000006067808 */ /* 0x000fe40000800000 */
[----:B------:R-:W-:Y:S02]  /*4040*/  ISETP.GT.AND P1, PT, R0, 0x1, PT ;  /* 0x000000010000780c */ /* 0x000fe40003f24270 */
[----:B------:R-:W-:Y:S01]  /*4050*/  HMMA.16816.F32 R64, R196, R210, R64 ;  /* 0x000000d2c440723c */ /* 0x000fe20000001840 */
[----:B------:R-:W-:Y:S03]  /*4060*/  LDSM.16.M88.4 R196, [R219+0x1b080] ;  /* 0x01b08000dbc4783b */ /* 0x000fe60000000200 */
[----:B-1----:R-:W-:Y:S01]  /*4070*/  FSEL R2, R7, -INF , P1 ;  /* 0xff80000007027808 */ /* 0x002fe20000800000 */
[--C-:B------:R-:W-:Y:S01]  /*4080*/  FFMA.FTZ R6, R6, c[0x0][0x29c], -R233.reuse ;  /* 0x0000a70006067a23 */ /* 0x100fe200000108e9 */
[----:B------:R-:W-:Y:S02]  /*4090*/  ISETP.GT.AND P1, PT, R0, 0x20, PT ;  /* 0x000000200000780c */ /* 0x000fe40003f24270 */
[----:B------:R-:W-:Y:S01]  /*40a0*/  SEL R210, R232, 0xffffffe0, !P0 ;  /* 0xffffffe0e8d27807 */ /* 0x000fe20004000000 */
[--C-:B------:R-:W-:Y:S01]  /*40b0*/  FFMA.FTZ R2, R2, c[0x0][0x29c], -R233.reuse ;  /* 0x0000a70002027a23 */ /* 0x100fe200000108e9 */
[----:B------:R1:W-:Y:S02]  /*40c0*/  MUFU.EX2 R214, R6 ;  /* 0x0000000600d67308 */ /* 0x0003e40000000800 */
[C---:B--2---:R-:W-:Y:S02]  /*40d0*/  IADD3 R3, R212.reuse, 0x20, RZ ;  /* 0x00000020d4037810 */ /* 0x044fe40007ffe0ff */
[----:B------:R-:W-:Y:S06]  /*40e0*/  IADD3 R212, R212, 0x28, RZ ;  /* 0x00000028d4d47810 */ /* 0x000fec0007ffe0ff */
[----:B------:R2:W-:Y:S01]  /*40f0*/  MUFU.EX2 R213, R2 ;  /* 0x0000000200d57308 */ /* 0x0005e20000000800 */
[----:B-1----:R-:W-:Y:S01]  /*4100*/  LDSM.16.M88.4 R4, [R219+0x1a080] ;  /* 0x01a08000db04783b */ /* 0x002fe20000000200 */
[----:B--2---:R-:W-:Y:S02]  /*4110*/  FSEL R2, R18, -INF , P1 ;  /* 0xff80000012027808 */ /* 0x004fe40000800000 */
[----:B------:R-:W-:Y:S03]  /*4120*/  ISETP.GT.AND P1, PT, R0, 0x21, PT ;  /* 0x000000210000780c */ /* 0x000fe60003f24270 */
[--C-:B------:R-:W-:Y:S01]  /*4130*/  FFMA.FTZ R2, R2, c[0x0][0x29c], -R233.reuse ;  /* 0x0000a70002027a23 */ /* 0x100fe200000108e9 */
[----:B------:R-:W-:Y:S02]  /*4140*/  FSEL R19, R19, -INF , P1 ;  /* 0xff80000013137808 */ /* 0x000fe40000800000 */
[----:B------:R-:W-:Y:S01]  /*4150*/  ISETP.GT.AND P1, PT, R0, 0x40, PT ;  /* 0x000000400000780c */ /* 0x000fe20003f24270 */
[----:B------:R1:W-:Y:S02]  /*4160*/  MUFU.EX2 R208, R2 ;  /* 0x0000000200d07308 */ /* 0x0003e40000000800 */
[--C-:B------:R-:W-:Y:S01]  /*4170*/  FFMA.FTZ R19, R19, c[0x0][0x29c], -R233.reuse ;  /* 0x0000a70013137a23 */ /* 0x100fe200000108e9 */
[----:B------:R-:W-:Y:S02]  /*4180*/  FSEL R22, R22, -INF , P1 ;  /* 0xff80000016167808 */ /* 0x000fe40000800000 */
[----:B------:R-:W-:Y:S03]  /*4190*/  ISETP.GT.AND P1, PT, R0, 0x41, PT ;  /* 0x000000410000780c */ /* 0x000fe60003f24270 */
[--C-:B------:R-:W-:Y:S02]  /*41a0*/  FFMA.FTZ R20, R22, c[0x0][0x29c], -R233.reuse ;  /* 0x0000a70016147a23 */ /* 0x100fe400000108e9 */
[----:B------:R2:W-:Y:S10]  /*41b0*/  MUFU.EX2 R203, R19 ;  /* 0x0000001300cb7308 */ /* 0x0005f40000000800 */
[----:B------:R-:W-:Y:S01]  /*41c0*/  MUFU.EX2 R20, R20 ;  /* 0x0000001400147308 */ /* 0x000fe20000000800 */
[----:B-1----:R-:W-:Y:S02]  /*41d0*/  FSEL R2, R23, -INF , P1 ;  /* 0xff80000017027808 */ /* 0x002fe40000800000 */
[----:B------:R-:W-:Y:S03]  /*41e0*/  ISETP.GT.AND P1, PT, R0, 0x60, PT ;  /* 0x000000600000780c */ /* 0x000fe60003f24270 */
[--C-:B------:R-:W-:Y:S01]  /*41f0*/  FFMA.FTZ R2, R2, c[0x0][0x29c], -R233.reuse ;  /* 0x0000a70002027a23 */ /* 0x100fe200000108e9 */
[----:B------:R-:W-:Y:S02]  /*4200*/  FSEL R34, R34, -INF , P1 ;  /* 0xff80000022227808 */ /* 0x000fe40000800000 */
[----:B------:R-:W-:Y:S01]  /*4210*/  ISETP.GT.AND P1, PT, R0, 0x61, PT ;  /* 0x000000610000780c */ /* 0x000fe20003f24270 */
[----:B------:R1:W3:Y:S01]  /*4220*/  MUFU.EX2 R21, R2 ;  /* 0x0000000200157308 */ /* 0x0002e20000000800 */
[----:B--2---:R-:W2:Y:S01]  /*4230*/  LDSM.16.M88.4 R16, [R223+0xc080] ;  /* 0x00c08000df10783b */ /* 0x004ea20000000200 */
[----:B------:R-:W-:Y:S02]  /*4240*/  IMNMX R0, R245, R3, PT ;  /* 0x00000003f5007217 */ /* 0x000fe40003800200 */
[----:B------:R-:W-:Y:S02]  /*4250*/  FSEL R35, R35, -INF , P1 ;  /* 0xff80000023237808 */ /* 0x000fe40000800000 */
[----:B------:R-:W-:Y:S04]  /*4260*/  ISETP.GT.AND P1, PT, R0, RZ, PT ;  /* 0x000000ff0000720c */ /* 0x000fe80003f24270 */
[----:B------:R-:W-:Y:S02]  /*4270*/  FSEL R3, R8, -INF , P1 ;  /* 0xff80000008037808 */ /* 0x000fe40000800000 */
[----:B------:R-:W-:Y:S03]  /*4280*/  ISETP.GT.AND P1, PT, R0, 0x1, PT ;  /* 0x000000010000780c */ /* 0x000fe60003f24270 */
[--C-:B------:R-:W-:Y:S01]  /*4290*/  FFMA.FTZ R3, R3, c[0x0][0x29c], -R234.reuse ;  /* 0x0000a70003037a23 */ /* 0x100fe200000108ea */
[----:B------:R-:W-:Y:S03]  /*42a0*/  FSEL R201, R9, -INF , P1 ;  /* 0xff80000009c97808 */ /* 0x000fe60000800000 */
[----:B------:R4:W-:Y:S02]  /*42b0*/  MUFU.EX2 R202, R3 ;  /* 0x0000000300ca7308 */ /* 0x0009e40000000800 */
[--C-:B------:R-:W-:Y:S02]  /*42c0*/  FFMA.FTZ R201, R201, c[0x0][0x29c], -R234.reuse ;  /* 0x0000a700c9c97a23 */ /* 0x100fe400000108ea */
[--C-:B-1----:R-:W-:Y:S02]  /*42d0*/  FFMA.FTZ R2, R34, c[0x0][0x29c], -R233.reuse ;  /* 0x0000a70022027a23 */ /* 0x102fe400000108e9 */
[----:B------:R-:W-:Y:S04]  /*42e0*/  FFMA.FTZ R233, R35, c[0x0][0x29c], -R233 ;  /* 0x0000a70023e97a23 */ /* 0x000fe800000108e9 */
[----:B------:R1:W-:Y:S10]  /*42f0*/  MUFU.EX2 R22, R2 ;  /* 0x0000000200167308 */ /* 0x0003f40000000800 */
[----:B------:R-:W5:Y:S01]  /*4300*/  MUFU.EX2 R201, R201 ;  /* 0x000000c900c97308 */ /* 0x000f620000000800 */
[-C--:B--2---:R-:W-:Y:S01]  /*4310*/  HMMA.16816.F32 R36, R4, R16.reuse, R36 ;  /* 0x000000100424723c */ /* 0x084fe20000001824 */
[----:B----4-:R-:W2:Y:S07]  /*4320*/  LDS R3, [R236+0x20280] ;  /* 0x02028000ec037984 */ /* 0x010eae0000000800 */
[C---:B------:R-:W-:Y:S01]  /*4330*/  HMMA.16816.F32 R40, R196.reuse, R16, R40 ;  /* 0x00000010c428723c */ /* 0x040fe20000001828 */
[----:B------:R-:W4:Y:S03]  /*4340*/  MUFU.EX2 R233, R233 ;  /* 0x000000e900e97308 */ /* 0x000f260000000800 */
[----:B-1----:R-:W-:Y:S03]  /*4350*/  IMNMX R2, R245, R212, PT ;  /* 0x000000d4f5027217 */ /* 0x002fe60003800200 */
[----:B---3--:R-:W-:Y:S01]  /*4360*/  F2FP.PACK_AB R16, R21, R20 ;  /* 0x000000141510723e */ /* 0x008fe200000000ff */
[-C--:B------:R-:W-:Y:S03]  /*4370*/  HMMA.16816.F32 R44, R196, R18.reuse, R44 ;  /* 0x00000012c42c723c */ /* 0x080fe6000000182c */
[----:B------:R-:W-:Y:S04]  /*4380*/  ISETP.GT.AND P1, PT, R2, RZ, PT ;  /* 0x000000ff0200720c */ /* 0x000fe80003f24270 */
[----:B------:R-:W-:Y:S01]  /*4390*/  FSEL R34, R10, -INF , P1 ;  /* 0xff8000000a227808 */ /* 0x000fe20000800000 */
[C---:B------:R-:W-:Y:S04]  /*43a0*/  HMMA.16816.F32 R48, R4.reuse, R18, R48 ;  /* 0x000000120430723c */ /* 0x040fe80000001830 */
[----:B------:R-:W-:Y:S01]  /*43b0*/  ISETP.GT.AND P1, PT, R2, 0x1, PT ;  /* 0x000000010200780c */ /* 0x000fe20003f24270 */
[--C-:B------:R-:W-:Y:S02]  /*43c0*/  FFMA.FTZ R34, R34, c[0x0][0x29c], -R235.reuse ;  /* 0x0000a70022227a23 */ /* 0x100fe400000108eb */
[----:B------:R-:W-:Y:S02]  /*43d0*/  F2FP.PACK_AB R19, R203, R208 ;  /* 0x000000d0cb13723e */ /* 0x000fe400000000ff */
[----:B------:R-:W-:Y:S02]  /*43e0*/  FSEL R33, R11, -INF , P1 ;  /* 0xff8000000b217808 */ /* 0x000fe40000800000 */
[----:B------:R-:W1:Y:S01]  /*43f0*/  LDSM.16.M88.4 R8, [R223+0xe080] ;  /* 0x00e08000df08783b */ /* 0x000e620000000200 */
[----:B------:R-:W-:Y:S01]  /*4400*/  ISETP.GT.AND P1, PT, R0, 0x20, PT ;  /* 0x000000200000780c */ /* 0x000fe20003f24270 */
[----:B------:R-:W-:Y:S01]  /*4410*/  MUFU.EX2 R34, R34 ;  /* 0x0000002200227308 */ /* 0x000fe20000000800 */
[----:B------:R-:W-:Y:S02]  /*4420*/  FFMA.FTZ R33, R33, c[0x0][0x29c], -R235 ;  /* 0x0000a70021217a23 */ /* 0x000fe400000108eb */
[----:B------:R-:W-:Y:S02]  /*4430*/  FSEL R12, R12, -INF , P1 ;  /* 0xff8000000c0c7808 */ /* 0x000fe40000800000 */
[----:B------:R-:W-:Y:S01]  /*4440*/  ISETP.GT.AND P1, PT, R0, 0x21, PT ;  /* 0x000000210000780c */ /* 0x000fe20003f24270 */
[--C-:B--2---:R-:W-:Y:S02]  /*4450*/  FADD.FTZ R37, R37, -R3.reuse ;  /* 0x8000000325257221 */ /* 0x104fe40000010000 */
[--C-:B------:R-:W-:Y:S01]  /*4460*/  FADD.FTZ R36, R36, -R3.reuse ;  /* 0x8000000324247221 */ /* 0x100fe20000010000 */
[----:B------:R-:W-:Y:S01]  /*4470*/  FSEL R13, R13, -INF , P1 ;  /* 0xff8000000d0d7808 */ /* 0x000fe20000800000 */
[----:B------:R-:W-:Y:S01]  /*4480*/  MUFU.EX2 R33, R33 ;  /* 0x0000002100217308 */ /* 0x000fe20000000800 */
[----:B------:R-:W-:Y:S01]  /*4490*/  ISETP.GT.AND P1, PT, R2, 0x20, PT ;  /* 0x000000200200780c */ /* 0x000fe20003f24270 */
[--C-:B------:R-:W-:Y:S02]  /*44a0*/  FADD.FTZ R49, R49, -R3.reuse ;  /* 0x8000000331317221 */ /* 0x100fe40000010000 */
[----:B------:R-:W-:Y:S01]  /*44b0*/  FMUL.FTZ R36, R242, R36 ;  /* 0x00000024f2247220 */ /* 0x000fe20000410000 */
[----:B------:R-:W-:Y:S01]  /*44c0*/  FSEL R14, R14, -INF , P1 ;  /* 0xff8000000e0e7808 */ /* 0x000fe20000800000 */
[----:B------:R-:W-:Y:S01]  /*44d0*/  FADD.FTZ R48, R48, -R3 ;  /* 0x8000000330307221 */ /* 0x000fe20000010000 */
[----:B------:R-:W-:Y:S01]  /*44e0*/  ISETP.GT.AND P1, PT, R2, 0x21, PT ;  /* 0x000000210200780c */ /* 0x000fe20003f24270 */
[--C-:B------:R-:W-:Y:S02]  /*44f0*/  FFMA.FTZ R200, R12, c[0x0][0x29c], -R234.reuse ;  /* 0x0000a7000cc87a23 */ /* 0x100fe400000108ea */
[----:B------:R-:W-:Y:S01]  /*4500*/  FMUL.FTZ R48, R244, R48 ;  /* 0x00000030f4307220 */ /* 0x000fe20000410000 */
[----:B------:R-:W-:Y:S01]  /*4510*/  FSEL R15, R15, -INF , P1 ;  /* 0xff8000000f0f7808 */ /* 0x000fe20000800000 */
[--C-:B------:R-:W-:Y:S01]  /*4520*/  FFMA.FTZ R13, R13, c[0x0][0x29c], -R234.reuse ;  /* 0x0000a7000d0d7a23 */ /* 0x100fe200000108ea */
[----:B------:R-:W-:Y:S01]  /*4530*/  ISETP.GT.AND P1, PT, R0, 0x40, PT ;  /* 0x000000400000780c */ /* 0x000fe20003f24270 */
[----:B------:R-:W-:Y:S03]  /*4540*/  MUFU.EX2 R200, R200 ;  /* 0x000000c800c87308 */ /* 0x000fe60000000800 */
[----:B------:R-:W-:Y:S02]  /*4550*/  FSEL R24, R24, -INF , P1 ;  /* 0xff80000018187808 */ /* 0x000fe40000800000 */
[----:B------:R-:W-:Y:S03]  /*4560*/  ISETP.GT.AND P1, PT, R0, 0x41, PT ;  /* 0x000000410000780c */ /* 0x000fe60003f24270 */
[--C-:B------:R-:W-:Y:S01]  /*4570*/  FFMA.FTZ R35, R24, c[0x0][0x29c], -R234.reuse ;  /* 0x0000a70018237a23 */ /* 0x100fe200000108ea */
[----:B------:R-:W-:Y:S01]  /*4580*/  F2FP.PACK_AB R24, R215, R218 ;  /* 0x000000dad718723e */ /* 0x000fe200000000ff */
[----:B------:R-:W2:Y:S01]  /*4590*/  MUFU.EX2 R13, R13 ;  /* 0x0000000d000d7308 */ /* 0x000ea20000000800 */
[----:B------:R-:W-:Y:S02]  /*45a0*/  FSEL R25, R25, -INF , P1 ;  /* 0xff80000019197808 */ /* 0x000fe40000800000 */
[----:B------:R-:W-:Y:S01]  /*45b0*/  ISETP.GT.AND P1, PT, R0, 0x60, PT ;  /* 0x000000600000780c */ /* 0x000fe20003f24270 */
[-C--:B-1----:R-:W-:Y:S03]  /*45c0*/  HMMA.16816.F32 R52, R4, R8.reuse, R52 ;  /* 0x000000080434723c */ /* 0x082fe60000001834 */
[----:B------:R-:W-:Y:S01]  /*45d0*/  FSEL R28, R28, -INF , P1 ;  /* 0xff8000001c1c7808 */ /* 0x000fe20000800000 */
[--C-:B------:R-:W-:Y:S01]  /*45e0*/  FFMA.FTZ R12, R25, c[0x0][0x29c], -R234.reuse ;  /* 0x0000a700190c7a23 */ /* 0x100fe200000108ea */
[----:B------:R-:W-:Y:S01]  /*45f0*/  ISETP.GT.AND P1, PT, R0, 0x61, PT ;  /* 0x000000610000780c */ /* 0x000fe20003f24270 */
[----:B------:R-:W-:Y:S01]  /*4600*/  MUFU.EX2 R35, R35 ;  /* 0x0000002300237308 */ /* 0x000fe20000000800 */
[----:B------:R-:W1:Y:S01]  /*4610*/  LDS R0, [R236+0x202a0] ;  /* 0x0202a000ec007984 */ /* 0x000e620000000800 */
[C---:B------:R-:W-:Y:S04]  /*4620*/  HMMA.16816.F32 R56, R196.reuse, R8, R56 ;  /* 0x00000008c438723c */ /* 0x040fe80000001838 */
[----:B------:R-:W-:Y:S01]  /*4630*/  FSEL R29, R29, -INF , P1 ;  /* 0xff8000001d1d7808 */ /* 0x000fe20000800000 */
[----:B------:R-:W-:Y:S01]  /*4640*/  FFMA.FTZ R25, R15, c[0x0][0x29c], -R235 ;  /* 0x0000a7000f197a23 */ /* 0x000fe200000108eb */
[----:B------:R-:W-:Y:S01]  /*4650*/  ISETP.GT.AND P1, PT, R2, 0x40, PT ;  /* 0x000000400200780c */ /* 0x000fe20003f24270 */
[--C-:B------:R-:W-:Y:S01]  /*4660*/  FFMA.FTZ R9, R28, c[0x0][0x29c], -R234.reuse ;  /* 0x0000a7001c097a23 */ /* 0x100fe200000108ea */
[-C--:B------:R-:W-:Y:S01]  /*4670*/  HMMA.16816.F32 R60, R196, R10.reuse, R60 ;  /* 0x0000000ac43c723c */ /* 0x080fe2000000183c */
[----:B------:R-:W3:Y:S03]  /*4680*/  MUFU.EX2 R12, R12 ;  /* 0x0000000c000c7308 */ /* 0x000ee60000000800 */
[----:B------:R-:W-:Y:S01]  /*4690*/  F2FP.PACK_AB R28, R239, R241 ;  /* 0x000000f1ef1c723e */ /* 0x000fe200000000ff */
[----:B------:R-:W-:Y:S01]  /*46a0*/  FFMA.FTZ R234, R29, c[0x0][0x29c], -R234 ;  /* 0x0000a7001dea7a23 */ /* 0x000fe200000108ea */
[----:B------:R-:W-:Y:S02]  /*46b0*/  F2FP.PACK_AB R29, R240, R242 ;  /* 0x000000f2f01d723e */ /* 0x000fe400000000ff */
[----:B------:R-:W-:Y:S03]  /*46c0*/  HMMA.16816.F32 R64, R4, R10, R64 ;  /* 0x0000000a0440723c */ /* 0x000fe60000001840 */
[----:B------:R-:W-:Y:S01]  /*46d0*/  MUFU.EX2 R25, R25 ;  /* 0x0000001900197308 */ /* 0x000fe20000000800 */
[----:B------:R-:W-:Y:S01]  /*46e0*/  FSEL R26, R26, -INF , P1 ;  /* 0xff8000001a1a7808 */ /* 0x000fe20000800000 */
[--C-:B------:R-:W-:Y:S01]  /*46f0*/  FADD.FTZ R53, R53, -R3.reuse ;  /* 0x8000000335357221 */ /* 0x100fe20000010000 */
[----:B------:R-:W-:Y:S01]  /*4700*/  ISETP.GT.AND P1, PT, R2, 0x41, PT ;  /* 0x000000410200780c */ /* 0x000fe20003f24270 */
[----:B------:R-:W-:Y:S01]  /*4710*/  FADD.FTZ R52, R52, -R3 ;  /* 0x8000000334347221 */ /* 0x000fe20000010000 */
[----:B-----5:R-:W-:Y:S01]  /*4720*/  F2FP.PACK_AB R10, R201, R202 ;  /* 0x000000cac90a723e */ /* 0x020fe200000000ff */
[--C-:B------:R-:W-:Y:S03]  /*4730*/  FFMA.FTZ R4, R26, c[0x0][0x29c], -R235.reuse ;  /* 0x0000a7001a047a23 */ /* 0x100fe600000108eb */
[----:B------:R-:W-:Y:S01]  /*4740*/  FSEL R8, R27, -INF , P1 ;  /* 0xff8000001b087808 */ /* 0x000fe20000800000 */
[--C-:B------:R-:W-:Y:S01]  /*4750*/  FFMA.FTZ R27, R14, c[0x0][0x29c], -R235.reuse ;  /* 0x0000a7000e1b7a23 */ /* 0x100fe200000108eb */
[----:B------:R-:W-:Y:S01]  /*4760*/  ISETP.GT.AND P1, PT, R2, 0x60, PT ;  /* 0x000000600200780c */ /* 0x000fe20003f24270 */
[----:B------:R-:W-:Y:S01]  /*4770*/  MUFU.EX2 R9, R9 ;  /* 0x0000000900097308 */ /* 0x000fe20000000800 */
[----:B------:R-:W-:Y:S01]  /*4780*/  F2FP.PACK_AB R26, R243, R244 ;  /* 0x000000f4f31a723e */ /* 0x000fe200000000ff */
[----:B------:R-:W-:Y:S01]  /*4790*/  FFMA.FTZ R8, R8, c[0x0][0x29c], -R235 ;  /* 0x0000a70008087a23 */ /* 0x000fe200000108eb */
[----:B------:R-:W-:Y:S01]  /*47a0*/  FSEL R30, R30, -INF , P1 ;  /* 0xff8000001e1e7808 */ /* 0x000fe20000800000 */
[----:B------:R-:W-:Y:S01]  /*47b0*/  FMUL.FTZ R52, R241, R52 ;  /* 0x00000034f1347220 */ /* 0x000fe20000410000 */
[----:B------:R-:W-:Y:S01]  /*47c0*/  ISETP.GT.AND P1, PT, R2, 0x61, PT ;  /* 0x000000610200780c */ /* 0x000fe20003f24270 */
[----:B------:R-:W-:Y:S01]  /*47d0*/  FMUL.FTZ R32, R239, R53 ;  /* 0x00000035ef207220 */ /* 0x000fe20000410000 */
[----:B------:R-:W5:Y:S01]  /*47e0*/  LDS R2, [R236+0x20300] ;  /* 0x02030000ec027984 */ /* 0x000f620000000800 */
[--C-:B-1----:R-:W-:Y:S01]  /*47f0*/  FADD.FTZ R38, R38, -R0.reuse ;  /* 0x8000000026267221 */ /* 0x102fe20000010000 */
[----:B----4-:R-:W-:Y:S01]  /*4800*/  F2FP.PACK_AB R14, R233, R22 ;  /* 0x00000016e90e723e */ /* 0x010fe200000000ff */
[--C-:B------:R-:W-:Y:S01]  /*4810*/  FADD.FTZ R39, R39, -R0.reuse ;  /* 0x8000000027277221 */ /* 0x100fe20000010000 */
[----:B------:R-:W1:Y:S01]  /*4820*/  MUFU.EX2 R27, R27 ;  /* 0x0000001b001b7308 */ /* 0x000e620000000800 */
[--C-:B------:R-:W-:Y:S01]  /*4830*/  FADD.FTZ R50, R50, -R0.reuse ;  /* 0x8000000032327221 */ /* 0x100fe20000010000 */
[----:B------:R-:W-:Y:S01]  /*4840*/  FSEL R31, R31, -INF , P1 ;  /* 0xff8000001f1f7808 */ /* 0x000fe20000800000 */
[--C-:B------:R-:W-:Y:S01]  /*4850*/  FADD.FTZ R51, R51, -R0.reuse ;  /* 0x8000000033337221 */ /* 0x100fe20000010000 */
[----:B------:R-:W-:Y:S01]  /*4860*/  F2FP.PACK_AB R32, R32, R52 ;  /* 0x000000342020723e */ /* 0x000fe200000000ff */
[--C-:B------:R-:W-:Y:S01]  /*4870*/  FADD.FTZ R54, R54, -R0.reuse ;  /* 0x8000000036367221 */ /* 0x100fe20000010000 */
[----:B------:R-:W-:Y:S01]  /*4880*/  PLOP3.LUT P1, PT, PT, PT, UP0, 0x80, 0x0 ;  /* 0x000000000000781c */ /* 0x000fe20003f2f008 */
[--C-:B------:R-:W-:Y:S02]  /*4890*/  FADD.FTZ R55, R55, -R0.reuse ;  /* 0x8000000037377221 */ /* 0x100fe40000010000 */
[--C-:B------:R-:W-:Y:S01]  /*48a0*/  FADD.FTZ R66, R66, -R0.reuse ;  /* 0x8000000042427221 */ /* 0x100fe20000010000 */
[----:B------:R2:W-:Y:S01]  /*48b0*/  MUFU.EX2 R17, R8 ;  /* 0x0000000800117308 */ /* 0x0005e20000000800 */
[----:B------:R-:W-:Y:S02]  /*48c0*/  FADD.FTZ R67, R67, -R0 ;  /* 0x8000000043437221 */ /* 0x000fe40000010000 */
[--C-:B------:R-:W-:Y:S01]  /*48d0*/  FADD.FTZ R65, R65, -R3.reuse ;  /* 0x8000000341417221 */ /* 0x100fe20000010000 */
[----:B------:R-:W4:Y:S01]  /*48e0*/  LDS R0, [R236+0x20320] ;  /* 0x02032000ec007984 */ /* 0x000f220000000800 */
[----:B------:R-:W-:Y:S01]  /*48f0*/  FADD.FTZ R64, R64, -R3 ;  /* 0x8000000340407221 */ /* 0x000fe20000010000 */
[----:B------:R-:W-:Y:S01]  /*4900*/  F2FP.PACK_AB R3, R213, R214 ;  /* 0x000000d6d503723e */ /* 0x000fe200000000ff */
[----:B------:R-:W-:Y:S01]  /*4910*/  FMUL.FTZ R54, R20, R54 ;  /* 0x0000003614367220 */ /* 0x000fe20000410000 */
[----:B------:R-:W-:Y:S01]  /*4920*/  STS [R238+0x20480], R29 ;  /* 0x0204801dee007388 */ /* 0x000fe20000000800 */
[--C-:B------:R-:W-:Y:S01]  /*4930*/  FFMA.FTZ R5, R30, c[0x0][0x29c], -R235.reuse ;  /* 0x0000a7001e057a23 */ /* 0x100fe200000108eb */
[----:B------:R3:W-:Y:S01]  /*4940*/  MUFU.EX2 R20, R4 ;  /* 0x0000000400147308 */ /* 0x0007e20000000800 */
[----:B------:R-:W-:Y:S01]  /*4950*/  FFMA.FTZ R235, R31, c[0x0][0x29c], -R235 ;  /* 0x0000a7001feb7a23 */ /* 0x000fe200000108eb */
[----:B------:R1:W-:Y:S01]  /*4960*/  STS [R238+0x20880], R3 ;  /* 0x02088003ee007388 */ /* 0x0003e20000000800 */
[----:B------:R-:W-:Y:S02]  /*4970*/  FMUL.FTZ R30, R240, R37 ;  /* 0x00000025f01e7220 */ /* 0x000fe40000410000 */
[----:B------:R-:W-:Y:S01]  /*4980*/  FMUL.FTZ R38, R214, R38 ;  /* 0x00000026d6267220 */ /* 0x000fe20000410000 */
[----:B------:R-:W-:Y:S01]  /*4990*/  STS [R237], R26 ;  /* 0x0000001aed007388 */ /* 0x000fe20000000800 */
[----:B------:R-:W-:Y:S01]  /*49a0*/  FMUL.FTZ R15, R213, R39 ;  /* 0x00000027d50f7220 */ /* 0x000fe20000410000 */
[----:B------:R-:W-:Y:S01]  /*49b0*/  F2FP.PACK_AB R30, R30, R36 ;  /* 0x000000241e1e723e */ /* 0x000fe200000000ff */
[----:B------:R-:W-:Y:S01]  /*49c0*/  FMUL.FTZ R31, R243, R49 ;  /* 0x00000031f31f7220 */ /* 0x000fe20000410000 */
[----:B------:R-:W-:Y:S01]  /*49d0*/  STS [R237+0x400], R19 ;  /* 0x00040013ed007388 */ /* 0x000fe20000000800 */
[----:B------:R-:W-:Y:S01]  /*49e0*/  MUFU.EX2 R6, R235 ;  /* 0x000000eb00067308 */ /* 0x000fe20000000800 */
[----:B------:R-:W-:Y:S01]  /*49f0*/  FMUL.FTZ R50, R208, R50 ;  /* 0x00000032d0327220 */ /* 0x000fe20000410000 */
[----:B------:R-:W-:Y:S01]  /*4a00*/  F2FP.PACK_AB R15, R15, R38 ;  /* 0x000000260f0f723e */ /* 0x000fe200000000ff */
[----:B------:R-:W-:Y:S01]  /*4a10*/  STS [R238+0x21480], R10 ;  /* 0x0214800aee007388 */ /* 0x000fe20000000800 */
[----:B--2---:R-:W-:Y:S01]  /*4a20*/  F2FP.PACK_AB R8, R13, R200 ;  /* 0x000000c80d08723e */ /* 0x004fe200000000ff */
[--C-:B-----5:R-:W-:Y:S01]  /*4a30*/  FADD.FTZ R41, R41, -R2.reuse ;  /* 0x8000000229297221 */ /* 0x120fe20000010000 */
[----:B------:R-:W-:Y:S01]  /*4a40*/  F2FP.PACK_AB R31, R31, R48 ;  /* 0x000000301f1f723e */ /* 0x000fe200000000ff */
[--C-:B------:R-:W-:Y:S02]  /*4a50*/  FADD.FTZ R57, R57, -R2.reuse ;  /* 0x8000000239397221 */ /* 0x100fe40000010000 */
[--C-:B------:R-:W-:Y:S01]  /*4a60*/  FADD.FTZ R61, R61, -R2.reuse ;  /* 0x800000023d3d7221 */ /* 0x100fe20000010000 */
[----:B------:R-:W2:Y:S01]  /*4a70*/  MUFU.EX2 R234, R234 ;  /* 0x000000ea00ea7308 */ /* 0x000ea20000000800 */
[--C-:B------:R-:W-:Y:S02]  /*4a80*/  FADD.FTZ R40, R40, -R2.reuse ;  /* 0x8000000228287221 */ /* 0x100fe40000010000 */
[--C-:B------:R-:W-:Y:S01]  /*4a90*/  FADD.FTZ R44, R44, -R2.reuse ;  /* 0x800000022c2c7221 */ /* 0x100fe20000010000 */
[----:B---3--:R-:W-:Y:S01]  /*4aa0*/  F2FP.PACK_AB R4, R12, R35 ;  /* 0x000000230c04723e */ /* 0x008fe200000000ff */
[--C-:B------:R-:W-:Y:S01]  /*4ab0*/  FADD.FTZ R45, R45, -R2.reuse ;  /* 0x800000022d2d7221 */ /* 0x100fe20000010000 */
[----:B-1----:R-:W-:Y:S01]  /*4ac0*/  F2FP.PACK_AB R3, R33, R34 ;  /* 0x000000222103723e */ /* 0x002fe200000000ff */
[--C-:B------:R-:W-:Y:S02]  /*4ad0*/  FADD.FTZ R56, R56, -R2.reuse ;  /* 0x8000000238387221 */ /* 0x100fe40000010000 */
[----:B------:R-:W-:Y:S01]  /*4ae0*/  FADD.FTZ R60, R60, -R2 ;  /* 0x800000023c3c7221 */ /* 0x000fe20000010000 */
[----:B------:R-:W-:Y:S01]  /*4af0*/  F2FP.PACK_AB R2, R25, R27 ;  /* 0x0000001b1902723e */ /* 0x000fe200000000ff */
[----:B------:R-:W-:Y:S01]  /*4b00*/  STS [R238+0x21880], R3 ;  /* 0x02188003ee007388 */ /* 0x000fe20000000800 */
[----:B------:R-:W-:Y:S02]  /*4b10*/  FMUL.FTZ R45, R13, R45 ;  /* 0x0000002d0d2d7220 */ /* 0x000fe40000410000 */
[----:B------:R2:W1:Y:S01]  /*4b20*/  MUFU.EX2 R13, R5 ;  /* 0x00000005000d7308 */ /* 0x0004620000000800 */
[----:B------:R3:W-:Y:S01]  /*4b30*/  STS [R237+0x1400], R2 ;  /* 0x00140002ed007388 */ /* 0x0007e20000000800 */
[----:B------:R-:W-:Y:S02]  /*4b40*/  FMUL.FTZ R18, R203, R51 ;  /* 0x00000033cb127220 */ /* 0x000fe40000410000 */
[--C-:B----4-:R-:W-:Y:S01]  /*4b50*/  FADD.FTZ R42, R42, -R0.reuse ;  /* 0x800000002a2a7221 */ /* 0x110fe20000010000 */
[----:B------:R-:W-:Y:S01]  /*4b60*/  STS [R237+0x1000], R8 ;  /* 0x00100008ed007388 */ /* 0x000fe20000000800 */
[--C-:B------:R-:W-:Y:S01]  /*4b70*/  FADD.FTZ R43, R43, -R0.reuse ;  /* 0x800000002b2b7221 */ /* 0x100fe20000010000 */
[----:B------:R-:W-:Y:S01]  /*4b80*/  F2FP.PACK_AB R18, R18, R50 ;  /* 0x000000321212723e */ /* 0x000fe200000000ff */
[----:B------:R-:W-:Y:S01]  /*4b90*/  FMUL.FTZ R42, R34, R42 ;  /* 0x0000002a222a7220 */ /* 0x000fe20000410000 */
[----:B------:R-:W-:Y:S01]  /*4ba0*/  STS [R238+0x22480], R28 ;  /* 0x0224801cee007388 */ /* 0x000fe20000000800 */
[----:B------:R-:W-:Y:S02]  /*4bb0*/  FMUL.FTZ R43, R33, R43 ;  /* 0x0000002b212b7220 */ /* 0x000fe40000410000 */
[----:B------:R-:W-:Y:S01]  /*4bc0*/  FMUL.FTZ R40, R202, R40 ;  /* 0x00000028ca287220 */ /* 0x000fe20000410000 */
[----:B------:R-:W-:Y:S01]  /*4bd0*/  STS [R238+0x22880], R16 ;  /* 0x02288010ee007388 */ /* 0x000fe20000000800 */
[----:B------:R-:W-:Y:S02]  /*4be0*/  FMUL.FTZ R7, R201, R41 ;  /* 0x00000029c9077220 */ /* 0x000fe40000410000 */
[--C-:B------:R-:W-:Y:S01]  /*4bf0*/  FADD.FTZ R46, R46, -R0.reuse ;  /* 0x800000002e2e7221 */ /* 0x100fe20000010000 */
[----:B------:R-:W-:Y:S01]  /*4c00*/  STS [R237+0x2000], R24 ;  /* 0x00200018ed007388 */ /* 0x000fe20000000800 */
[----:B------:R-:W-:Y:S01]  /*4c10*/  FMUL.FTZ R44, R200, R44 ;  /* 0x0000002cc82c7220 */ /* 0x000fe20000410000 */
[----:B------:R-:W-:Y:S01]  /*4c20*/  F2FP.PACK_AB R7, R7, R40 ;  /* 0x000000280707723e */ /* 0x000fe200000000ff */
[----:B------:R-:W-:Y:S01]  /*4c30*/  FMUL.FTZ R27, R27, R46 ;  /* 0x0000002e1b1b7220 */ /* 0x000fe20000410000 */
[----:B------:R-:W-:Y:S01]  /*4c40*/  STS [R237+0x2400], R14 ;  /* 0x0024000eed007388 */ /* 0x000fe20000000800 */
[----:B------:R-:W-:Y:S01]  /*4c50*/  FMUL.FTZ R21, R21, R55 ;  /* 0x0000003715157220 */ /* 0x000fe20000410000 */
[----:B--2---:R-:W-:Y:S02]  /*4c60*/  F2FP.PACK_AB R5, R234, R9 ;  /* 0x00000009ea05723e */ /* 0x004fe400000000ff */
[----:B------:R2:W-:Y:S01]  /*4c70*/  STS [R238+0x23480], R4 ;  /* 0x02348004ee007388 */ /* 0x0005e20000000800 */
[----:B---3--:R-:W-:Y:S01]  /*4c80*/  F2FP.PACK_AB R2, R17, R20 ;  /* 0x000000141102723e */ /* 0x008fe200000000ff */
[----:B------:R-:W-:Y:S01]  /*4c90*/  FMUL.FTZ R60, R9, R60 ;  /* 0x0000003c093c7220 */ /* 0x000fe20000410000 */
[----:B------:R-:W-:Y:S01]  /*4ca0*/  F2FP.PACK_AB R9, R45, R44 ;  /* 0x0000002c2d09723e */ /* 0x000fe200000000ff */
[----:B------:R-:W-:Y:S01]  /*4cb0*/  FMUL.FTZ R64, R218, R64 ;  /* 0x00000040da407220 */ /* 0x000fe20000410000 */
[----:B------:R-:W-:Y:S01]  /*4cc0*/  F2FP.PACK_AB R21, R21, R54 ;  /* 0x000000361515723e */ /* 0x000fe200000000ff */
[----:B------:R1:W-:Y:S01]  /*4cd0*/  STS [R238+0x23880], R2 ;  /* 0x02388002ee007388 */ /* 0x0003e20000000800 */
[----:B------:R-:W-:Y:S02]  /*4ce0*/  FMUL.FTZ R23, R215, R65 ;  /* 0x00000041d7177220 */ /* 0x000fe40000410000 */
[----:B------:R-:W-:Y:S01]  /*4cf0*/  FMUL.FTZ R66, R22, R66 ;  /* 0x0000004216427220 */ /* 0x000fe20000410000 */
[----:B------:R-:W-:Y:S01]  /*4d00*/  STS [R237+0x3000], R5 ;  /* 0x00300005ed007388 */ /* 0x000fe20000000800 */
[----:B------:R-:W-:Y:S01]  /*4d10*/  FMUL.FTZ R22, R233, R67 ;  /* 0x00000043e9167220 */ /* 0x000fe20000410000 */
[----:B------:R-:W-:Y:S01]  /*4d20*/  F2FP.PACK_AB R23, R23, R64 ;  /* 0x000000401717723e */ /* 0x000fe200000000ff */
[--C-:B------:R-:W-:Y:S02]  /*4d30*/  FADD.FTZ R58, R58, -R0.reuse ;  /* 0x800000003a3a7221 */ /* 0x100fe40000010000 */
[--C-:B------:R-:W-:Y:S01]  /*4d40*/  FADD.FTZ R3, R59, -R0.reuse ;  /* 0x800000003b037221 */ /* 0x100fe20000010000 */
[----:B------:R-:W-:Y:S01]  /*4d50*/  F2FP.PACK_AB R22, R22, R66 ;  /* 0x000000421616723e */ /* 0x000fe200000000ff */
[----:B------:R-:W-:Y:S02]  /*4d60*/  FMUL.FTZ R56, R35, R56 ;  /* 0x0000003823387220 */ /* 0x000fe40000410000 */
[----:B------:R-:W-:Y:S02]  /*4d70*/  FMUL.FTZ R11, R12, R57 ;  /* 0x000000390c0b7220 */ /* 0x000fe40000410000 */
[--C-:B------:R-:W-:Y:S02]  /*4d80*/  FADD.FTZ R62, R62, -R0.reuse ;  /* 0x800000003e3e7221 */ /* 0x100fe40000010000 */
[----:B------:R-:W-:Y:S01]  /*4d90*/  FMUL.FTZ R20, R20, R58 ;  /* 0x0000003a14147220 */ /* 0x000fe20000410000 */
[----:B------:R-:W-:Y:S01]  /*4da0*/  F2FP.PACK_AB R11, R11, R56 ;  /* 0x000000380b0b723e */ /* 0x000fe200000000ff */
[--C-:B--2---:R-:W-:Y:S02]  /*4db0*/  FADD.FTZ R4, R47, -R0.reuse ;  /* 0x800000002f047221 */ /* 0x104fe40000010000 */
[----:B------:R-:W-:Y:S02]  /*4dc0*/  FADD.FTZ R0, R63, -R0 ;  /* 0x800000003f007221 */ /* 0x000fe40000010000 */
[----:B------:R-:W-:Y:S01]  /*4dd0*/  FMUL.FTZ R4, R25, R4 ;  /* 0x0000000419047220 */ /* 0x000fe20000410000 */
[----:B-1----:R-:W-:Y:S01]  /*4de0*/  F2FP.PACK_AB R2, R6, R13 ;  /* 0x0000000d0602723e */ /* 0x002fe200000000ff */
[----:B------:R-:W-:Y:S03]  /*4df0*/  FMUL.FTZ R3, R17, R3 ;  /* 0x0000000311037220 */ /* 0x000fe60000410000 */
[----:B------:R-:W-:Y:S01]  /*4e00*/  F2FP.PACK_AB R4, R4, R27 ;  /* 0x0000001b0404723e */ /* 0x000fe200000000ff */
[----:B------:R-:W-:Y:S01]  /*4e10*/  FMUL.FTZ R12, R234, R61 ;  /* 0x0000003dea0c7220 */ /* 0x000fe20000410000 */
[----:B------:R1:W-:Y:S01]  /*4e20*/  STS [R237+0x3400], R2 ;  /* 0x00340002ed007388 */ /* 0x0003e20000000800 */
[----:B------:R-:W-:Y:S01]  /*4e30*/  FMUL.FTZ R13, R13, R62 ;  /* 0x0000003e0d0d7220 */ /* 0x000fe20000410000 */
[----:B------:R-:W-:Y:S01]  /*4e40*/  F2FP.PACK_AB R3, R3, R20 ;  /* 0x000000140303723e */ /* 0x000fe200000000ff */
[----:B------:R-:W-:Y:S01]  /*4e50*/  FMUL.FTZ R0, R6, R0 ;  /* 0x0000000006007220 */ /* 0x000fe20000410000 */
[----:B------:R-:W-:Y:S01]  /*4e60*/  BAR.SYNC.DEFER_BLOCKING 0x0 ;  /* 0x0000000000007b1d */ /* 0x000fe20000010000 */
[----:B------:R-:W-:Y:S03]  /*4e70*/  F2FP.PACK_AB R12, R12, R60 ;  /* 0x0000003c0c0c723e */ /* 0x000fe600000000ff */
[----:B------:R-:W-:Y:S02]  /*4e80*/  F2FP.PACK_AB R0, R0, R13 ;  /* 0x0000000d0000723e */ /* 0x000fe400000000ff */
[----:B-1----:R-:W-:Y:S02]  /*4e90*/  F2FP.PACK_AB R2, R43, R42 ;  /* 0x0000002a2b02723e */ /* 0x002fe400000000ff */
        /* <DEDUP_REMOVED lines=12> */
[----:B------:R-:W-:Y:S02]  /*4f60*/  STS [R237+0x6400], R22 ;  /* 0x00640016ed007388 */ /* 0x000fe40000000800 */
[----:B------:R-:W-:Y:S02]  /*4f70*/  IMAD.SHL.U32 R2, R2, 0x2, RZ ;  /* 0x0000000202027824 */ /* 0x000fe400078e00ff */
[----:B------:R-:W-:Y:S04]  /*4f80*/  STS [R238+0x27480], R11 ;  /* 0x0274800bee007388 */ /* 0x000fe80000000800 */
[----:B------:R1:W-:Y:S04]  /*4f90*/  STS [R238+0x27880], R3 ;  /* 0x02788003ee007388 */ /* 0x0003e80000000800 */
[----:B------:R-:W-:Y:S04]  /*4fa0*/  STS [R237+0x7000], R12 ;  /* 0x0070000ced007388 */ /* 0x000fe80000000800 */
[----:B------:R2:W-:Y:S04]  /*4fb0*/  STS [R237+0x7400], R0 ;  /* 0x00740000ed007388 */ /* 0x0005e80000000800 */
[----:B------:R-:W-:Y:S08]  /*4fc0*/  LDSM.16.MT88.4 R4, [R217+0x20480] ;  /* 0x02048000d904783b */ /* 0x000ff00000004200 */
[----:B------:R-:W3:Y:S01]  /*4fd0*/  LDSM.16.MT88.4 R8, [R2+0x18080] ;  /* 0x018080000208783b */ /* 0x000ee20000004200 */
[C---:B-1----:R-:W-:Y:S07]  /*4fe0*/  IMAD.SHL.U32 R3, R220.reuse, 0x2, RZ ;  /* 0x00000002dc037824 */ /* 0x042fee00078e00ff */
[----:B------:R-:W1:Y:S01]  /*4ff0*/  LDSM.16.MT88.4 R12, [R216+0x20480] ;  /* 0x02048000d80c783b */ /* 0x000e620000004200 */
[----:B--2---:R-:W-:Y:S07]  /*5000*/  IMAD.SHL.U32 R0, R227, 0x2, RZ ;  /* 0x00000002e3007824 */ /* 0x004fee00078e00ff */
        /* <DEDUP_REMOVED lines=71> */
[----:B------:R-:W-:Y:S01]  /*5480*/  IMAD.SHL.U32 R4, R220, 0x2, RZ ;  /* 0x00000002dc047824 */ /* 0x000fe200078e00ff */
[-C--:B--2---:R-:W-:Y:S01]  /*5490*/  HMMA.16816.F32 R68, R32, R52.reuse, R68 ;  /* 0x000000342044723c */ /* 0x084fe20000001844 */
[----:B------:R1:W2:Y:S04]  /*54a0*/  LDSM.16.M88.4 R28, [R3+0x25480] ;  /* 0x02548000031c783b */ /* 0x0002a80000000200 */
[----:B------:R-:W-:Y:S03]  /*54b0*/  IMAD.IADD R208, R4, 0x1, R210 ;  /* 0x0000000104d07824 */ /* 0x000fe600078e02d2 */
        /* <DEDUP_REMOVED lines=23> */
[----:B------:R-:W-:Y:S01]  /*5630*/  ULDC.64 UR6, c[0x0][0x208] ;  /* 0x0000820000067ab9 */ /* 0x000fe20000000a00 */
[----:B------:R-:W-:Y:S01]  /*5640*/  IMAD.U32 R7, RZ, RZ, UR12 ;  /* 0x0000000cff077e24 */ /* 0x000fe2000f8e00ff */
[----:B------:R-:W-:Y:S01]  /*5650*/  USHF.R.S32.HI UR4, URZ, 0x1f, UR25 ;  /* 0x0000001f3f047899 */ /* 0x000fe20008011419 */
[----:B------:R-:W3:Y:S01]  /*5660*/  LDL.64 R242, [R1+0x20] ;  /* 0x0000200001f27983 */ /* 0x000ee20000100a00 */
[----:B------:R-:W-:Y:S01]  /*5670*/  UIMAD.WIDE.U32 UR26, UR25, UR6, URZ ;  /* 0x00000006191a72a5 */ /* 0x000fe2000f8e003f */
[----:B------:R-:W-:Y:S01]  /*5680*/  IMAD.U32 R12, RZ, RZ, UR11 ;  /* 0x0000000bff0c7e24 */ /* 0x000fe2000f8e00ff */
[----:B------:R-:W-:Y:S01]  /*5690*/  UIMAD UR4, UR4, UR6, URZ ;  /* 0x00000006040472a4 */ /* 0x000fe2000f8e023f */
[----:B------:R-:W4:Y:S01]  /*56a0*/  LDL R211, [R1+0x1c] ;  /* 0x00001c0001d37983 */ /* 0x000f220000100800 */
[----:B------:R-:W-:Y:S02]  /*56b0*/  USHF.L.U32 UR6, UR26, 0x6, URZ ;  /* 0x000000061a067899 */ /* 0x000fe4000800063f */
[----:B------:R-:W-:Y:S01]  /*56c0*/  UIMAD UR4, UR25, UR7, UR4 ;  /* 0x00000007190472a4 */ /* 0x000fe2000f8e0204 */
[----:B------:R-:W5:Y:S01]  /*56d0*/  LDL R209, [R1+0x38] ;  /* 0x0000380001d17983 */ /* 0x000f620000100800 */
[----:B------:R-:W-:Y:S02]  /*56e0*/  USHF.L.U32 UR25, UR25, 0x6, URZ ;  /* 0x0000000619197899 */ /* 0x000fe4000800063f */
[----:B------:R-:W-:Y:S01]  /*56f0*/  UIADD3 UR4, UR27, UR4, URZ ;  /* 0x000000041b047290 */ /* 0x000fe2000fffe03f */
[----:B------:R-:W5:Y:S03]  /*5700*/  LDL.64 R206, [R1] ;  /* 0x0000000001ce7983 */ /* 0x000f660000100a00 */
[----:B------:R-:W-:Y:S01]  /*5710*/  USHF.L.U64.HI UR4, UR26, 0x6, UR4 ;  /* 0x000000061a047899 */ /* 0x000fe20008010204 */
[----:B------:R-:W-:Y:S02]  /*5720*/  IMAD.U32 R5, RZ, RZ, UR25 ;  /* 0x00000019ff057e24 */ /* 0x000fe4000f8e00ff */
[----:B------:R-:W-:Y:S01]  /*5730*/  IMAD.U32 R13, RZ, RZ, UR25 ;  /* 0x00000019ff0d7e24 */ /* 0x000fe2000f8e00ff */
[----:B--2---:R-:W-:Y:S04]  /*5740*/  IADD3 R7, P2, P1, R204, UR6, R7 ;  /* 0x00000006cc077c10 */ /* 0x004fe8000f95e007 */
[----:B------:R-:W-:Y:S02]  /*5750*/  IADD3.X R12, R251, UR4, R12, P2, P1 ;  /* 0x00000004fb0c7c10 */ /* 0x000fe400097e240c */
[----:B---3--:R-:W-:Y:S04]  /*5760*/  IADD3 R4, P1, R242, UR25, RZ ;  /* 0x00000019f2047c10 */ /* 0x008fe8000ff3e0ff */
[----:B----4-:R-:W-:Y:S02]  /*5770*/  LEA.HI.X.SX32 R5, R5, R211, 0x1, P1 ;  /* 0x000000d305057211 */ /* 0x010fe400008f0eff */
[C---:B------:R-:W-:Y:S04]  /*5780*/  LEA R10, P1, R4.reuse, c[0x0][0x280], 0x2 ;  /* 0x0000a000040a7a11 */ /* 0x040fe800078210ff */
[----:B------:R-:W-:Y:S02]  /*5790*/  LEA.HI.X R11, R4, c[0x0][0x284], R5, 0x2, P1 ;  /* 0x0000a100040b7a11 */ /* 0x000fe400008f1405 */
[----:B------:R-:W-:Y:S04]  /*57a0*/  IADD3 R4, P1, R204, UR6, RZ ;  /* 0x00000006cc047c10 */ /* 0x000fe8000ff3e0ff */
[----:B------:R-:W-:Y:S02]  /*57b0*/  IADD3.X R5, R251, UR4, RZ, P1, !PT ;  /* 0x00000004fb057c10 */ /* 0x000fe40008ffe4ff */
[C---:B------:R-:W-:Y:S04]  /*57c0*/  LEA R8, P1, R4.reuse, c[0x0][0x1f0], 0x1 ;  /* 0x00007c0004087a11 */ /* 0x040fe800078208ff */
[----:B------:R-:W-:Y:S01]  /*57d0*/  LEA.HI.X R9, R4, c[0x0][0x1f4], R5, 0x1, P1 ;  /* 0x00007d0004097a11 */ /* 0x000fe200008f0c05 */
[----:B------:R-:W-:Y:S01]  /*57e0*/  IMAD.U32 R4, RZ, RZ, UR16 ;  /* 0x00000010ff047e24 */ /* 0x000fe2000f8e00ff */
[C---:B------:R-:W-:Y:S02]  /*57f0*/  LEA R6, P1, R7.reuse, c[0x0][0x1f0], 0x1 ;  /* 0x00007c0007067a11 */ /* 0x040fe400078208ff */
[----:B------:R-:W-:Y:S01]  /*5800*/  IADD3 R5, -R246, c[0x0][0x168], -R13 ;  /* 0x00005a00f6057a10 */ /* 0x000fe20007ffe90d */
[----:B-----5:R-:W-:Y:S01]  /*5810*/  IMAD R4, R4, 0x4000, R209 ;  /* 0x0000400004047824 */ /* 0x020fe200078e02d1 */
        /* <DEDUP_REMOVED lines=19> */
.L_x_1848:
[-C--:B-12-4-:R-:W-:Y:S01]  /*5950*/  HMMA.16816.F32 R4, R36, R16.reuse, RZ ;  /* 0x000000102404723c */ /* 0x096fe200000018ff */
[----:B------:R-:W-:Y:S01]  /*5960*/  LDSM.16.MT88.4 R56, [R0+0x1080] ;  /* 0x001080000038783b */ /* 0x000fe20000004200 */
[----:B------:R-:W-:Y:S02]  /*5970*/  ULDC.64 UR6, c[0x0][0x238] ;  /* 0x00008e0000067ab9 */ /* 0x000fe40000000a00 */
[----:B------:R-:W-:Y:S01]  /*5980*/  IMAD.IADD R209, R3, 0x1, R225 ;  /* 0x0000000103d17824 */ /* 0x000fe200078e02e1 */
[----:B------:R-:W-:Y:S01]  /*5990*/  USHF.R.S32.HI UR4, URZ, 0x1f, UR19 ;  /* 0x0000001f3f047899 */ /* 0x000fe20008011413 */
[----:B------:R-:W-:Y:S01]  /*59a0*/  LDSM.16.MT88.4 R64, [R0+0x1880] ;  /* 0x001880000040783b */ /* 0x000fe20000004200 */
[----:B------:R-:W-:Y:S01]  /*59b0*/  USHF.L.U32 UR25, UR24, 0xd, URZ ;  /* 0x0000000d18197899 */ /* 0x000fe2000800063f */
[C---:B------:R-:W-:Y:S01]  /*59c0*/  HMMA.16816.F32 R8, R28.reuse, R16, RZ ;  /* 0x000000101c08723c */ /* 0x040fe200000018ff */
[----:B------:R-:W-:Y:S02]  /*59d0*/  UIMAD UR4, UR4, UR6, URZ ;  /* 0x00000006040472a4 */ /* 0x000fe4000f8e023f */
[----:B------:R-:W1:Y:S01]  /*59e0*/  LDSM.16.M88.4 R52, [R209+0x24480] ;  /* 0x02448000d134783b */ /* 0x000e620000000200 */
[----:B------:R-:W-:Y:S01]  /*59f0*/  IMAD.IADD R204, R210, 0x1, R209 ;  /* 0x00000001d2cc7824 */ /* 0x000fe200078e02d1 */
[----:B------:R-:W-:Y:S02]  /*5a00*/  UIMAD UR4, UR19, UR7, UR4 ;  /* 0x00000007130472a4 */ /* 0x000fe4000f8e0204 */
[----:B------:R-:W-:Y:S01]  /*5a10*/  USHF.R.S32.HI UR24, URZ, 0x1f, UR20 ;  /* 0x0000001f3f187899 */ /* 0x000fe20008011414 */
[-C--:B------:R-:W-:Y:S01]  /*5a20*/  HMMA.16816.F32 R12, R28, R18.reuse, RZ ;  /* 0x000000121c0c723c */ /* 0x080fe200000018ff */
[----:B------:R-:W2:Y:S01]  /*5a30*/  LDSM.16.M88.4 R60, [R209+0x25480] ;  /* 0x02548000d13c783b */ /* 0x000ea20000000200 */
[----:B------:R-:W-:Y:S02]  /*5a40*/  ULDC.64 UR6, c[0x0][0x240] ;  /* 0x0000900000067ab9 */ /* 0x000fe40000000a00 */
[----:B------:R-:W-:Y:S02]  /*5a50*/  UIMAD UR6, UR24, UR6, URZ ;  /* 0x00000006180672a4 */ /* 0x000fe4000f8e023f */
[----:B------:R-:W0:Y:S01]  /*5a60*/  LDGDEPBAR ;  /* 0x00000000000079af */ /* 0x000e220000000000 */
[----:B------:R-:W-:Y:S01]  /*5a70*/  UISETP.GE.AND UP0, UPT, UR15, UR18, UPT ;  /* 0x000000120f00728c */ /* 0x000fe2000bf06270 */
[C---:B------:R-:W-:Y:S01]  /*5a80*/  HMMA.16816.F32 R16, R36.reuse, R18, RZ ;  /* 0x000000122410723c */ /* 0x040fe200000018ff */
[----:B------:R-:W-:Y:S02]  /*5a90*/  UIMAD UR6, UR20, UR7, UR6 ;  /* 0x00000007140672a4 */ /* 0x000fe4000f8e0206 */
[----:B------:R-:W-:Y:S02]  /*5aa0*/  UIADD3 UR7, UR5, 0x1, URZ ;  /* 0x0000000105077890 */ /* 0x000fe4000fffe03f */
[----:B------:R-:W-:Y:S02]  /*5ab0*/  UISETP.GE.AND UP3, UPT, UR5, 0x1, UPT ;  /* 0x000000010500788c */ /* 0x000fe4000bf66270 */
[----:B------:R-:W-:Y:S01]  /*5ac0*/  UISETP.GE.AND UP2, UPT, UR17, 0x1, UPT ;  /* 0x000000011100788c */ /* 0x000fe2000bf46270 */
[-C--:B------:R-:W-:Y:S01]  /*5ad0*/  HMMA.16816.F32 R20, R36, R40.reuse, RZ ;  /* 0x000000282414723c */ /* 0x080fe200000018ff */
[----:B------:R-:W-:Y:S02]  /*5ae0*/  UISETP.GE.AND UP1, UPT, UR16, 0x1, UPT ;  /* 0x000000011000788c */ /* 0x000fe4000bf26270 */
[----:B------:R-:W-:Y:S02]  /*5af0*/  USEL UR5, UR7, URZ, !UP3 ;  /* 0x0000003f07057287 */ /* 0x000fe4000d800000 */
[----:B------:R-:W-:Y:S03]  /*5b00*/  UMOV UR24, UR15 ;  /* 0x0000000f00187c82 */ /* 0x000fe60008000000 */
        /* <DEDUP_REMOVED lines=10> */
[----:B------:R-:W-:Y:S07]  /*5bb0*/  LDSM.16.MT88.4 R48, [R0+0x2080] ;  /* 0x002080000030783b */ /* 0x000fee0000004200 */
[-C--:B------:R-:W-:Y:S08]  /*5bc0*/  HMMA.16816.F32 R20, R44, R200.reuse, R20 ;  /* 0x000000c82c14723c */ /* 0x080ff00000001814 */
[C---:B------:R-:W-:Y:S08]  /*5bd0*/  HMMA.16816.F32 R24, R196.reuse, R200, R24 ;  /* 0x000000c8c418723c */ /* 0x040ff00000001818 */
[-C--:B------:R-:W-:Y:S01]  /*5be0*/  HMMA.16816.F32 R28, R196, R202.reuse, R28 ;  /* 0x000000cac41c723c */ /* 0x080fe2000000181c */
[----:B------:R-:W-:Y:S07]  /*5bf0*/  LDSM.16.MT88.4 R196, [R0+0x3880] ;  /* 0x0038800000c4783b */ /* 0x000fee0000004200 */
[----:B------:R-:W-:Y:S01]  /*5c00*/  HMMA.16816.F32 R32, R44, R202, R32 ;  /* 0x000000ca2c20723c */ /* 0x000fe20000001820 */
[----:B------:R-:W4:Y:S07]  /*5c10*/  LDSM.16.MT88.4 R44, [R0+0x5880] ;  /* 0x00588000002c783b */ /* 0x000f2e0000004200 */
        /* <DEDUP_REMOVED lines=10> */
[----:B------:R-:W1:Y:S05]  /*5cc0*/  LDSM.16.M88.4 R36, [R3+0x26480] ;  /* 0x026480000324783b */ /* 0x000e6a0000000200 */
[----:B------:R2:W3:Y:S02]  /*5cd0*/  LDSM.16.M88.4 R52, [R3+0x27480] ;  /* 0x027480000334783b */ /* 0x0004e40000000200 */
[-C--:B----4-:R-:W-:Y:S08]  /*5ce0*/  HMMA.16816.F32 R4, R40, R64.reuse, R4 ;  /* 0x000000402804723c */ /* 0x090ff00000001804 */
[C---:B-----5:R-:W-:Y:S08]  /*5cf0*/  HMMA.16816.F32 R8, R204.reuse, R64, R8 ;  /* 0x00000040cc08723c */ /* 0x060ff00000001808 */
[-C--:B------:R-:W-:Y:S04]  /*5d00*/  HMMA.16816.F32 R12, R204, R66.reuse, R12 ;  /* 0x00000042cc0c723c */ /* 0x080fe8000000180c */
[----:B--2---:R-:W-:Y:S04]  /*5d10*/  IADD3 R3, R225, R3, R210 ;  /* 0x00000003e1037210 */ /* 0x004fe80007ffe0d2 */
[C---:B------:R-:W-:Y:S01]  /*5d20*/  HMMA.16816.F32 R16, R40.reuse, R66, R16 ;  /* 0x000000422810723c */ /* 0x040fe20000001810 */
[----:B------:R-:W2:Y:S07]  /*5d30*/  LDSM.16.MT88.4 R64, [R0+0x2880] ;  /* 0x002880000040783b */ /* 0x000eae0000004200 */
[-C--:B------:R-:W-:Y:S08]  /*5d40*/  HMMA.16816.F32 R20, R40, R44.reuse, R20 ;  /* 0x0000002c2814723c */ /* 0x080ff00000001814 */
[C---:B------:R-:W-:Y:S08]  /*5d50*/  HMMA.16816.F32 R24, R204.reuse, R44, R24 ;  /* 0x0000002ccc18723c */ /* 0x040ff00000001818 */
[-C--:B------:R-:W-:Y:S08]  /*5d60*/  HMMA.16816.F32 R28, R204, R46.reuse, R28 ;  /* 0x0000002ecc1c723c */ /* 0x080ff0000000181c */
[----:B------:R-:W-:Y:S01]  /*5d70*/  HMMA.16816.F32 R32, R40, R46, R32 ;  /* 0x0000002e2820723c */ /* 0x000fe20000001820 */
[----:B------:R-:W4:Y:S05]  /*5d80*/  LDSM.16.M88.4 R40, [R208+0x27480] ;  /* 0x02748000d028783b */ /* 0x000f2a0000000200 */
[----:B------:R-:W5:Y:S02]  /*5d90*/  LDSM.16.MT88.4 R44, [R0+0x6880] ;  /* 0x00688000002c783b */ /* 0x000f640000004200 */
[-C--:B-1----:R-:W-:Y:S08]  /*5da0*/  HMMA.16816.F32 R4, R36, R48.reuse, R4 ;  /* 0x000000302404723c */ /* 0x082ff00000001804 */
[C---:B---3--:R-:W-:Y:S08]  /*5db0*/  HMMA.16816.F32 R8, R52.reuse, R48, R8 ;  /* 0x000000303408723c */ /* 0x048ff00000001808 */
        /* <DEDUP_REMOVED lines=8> */
[----:B------:R-:W1:Y:S05]  /*5e40*/  LDSM.16.M88.4 R36, [R209+0x26480] ;  /* 0x02648000d124783b */ /* 0x000e6a0000000200 */
[----:B------:R-:W3:Y:S02]  /*5e50*/  LDSM.16.MT88.4 R56, [R0+0x7080] ;  /* 0x007080000038783b */ /* 0x000ee40000004200 */
[-C--:B--2---:R-:W-:Y:S08]  /*5e60*/  HMMA.16816.F32 R4, R60, R64.reuse, R4 ;  /* 0x000000403c04723c */ /* 0x084ff00000001804 */
[C---:B----4-:R-:W-:Y:S08]  /*5e70*/  HMMA.16816.F32 R8, R40.reuse, R64, R8 ;  /* 0x000000402808723c */ /* 0x050ff00000001808 */
[-C--:B------:R-:W-:Y:S08]  /*5e80*/  HMMA.16816.F32 R12, R40, R66.reuse, R12 ;  /* 0x00000042280c723c */ /* 0x080ff0000000180c */
[C---:B------:R-:W-:Y:S01]  /*5e90*/  HMMA.16816.F32 R16, R60.reuse, R66, R16 ;  /* 0x000000423c10723c */ /* 0x040fe20000001810 */
[----:B------:R-:W2:Y:S07]  /*5ea0*/  LDSM.16.M88.4 R64, [R3+0x26480] ;  /* 0x026480000340783b */ /* 0x000eae0000000200 */
[-C--:B-----5:R-:W-:Y:S08]  /*5eb0*/  HMMA.16816.F32 R20, R60, R44.reuse, R20 ;  /* 0x0000002c3c14723c */ /* 0x0a0ff00000001814 */
[C---:B------:R-:W-:Y:S08]  /*5ec0*/  HMMA.16816.F32 R24, R40.reuse, R44, R24 ;  /* 0x0000002c2818723c */ /* 0x040ff00000001818 */
[-C--:B------:R-:W-:Y:S01]  /*5ed0*/  HMMA.16816.F32 R28, R40, R46.reuse, R28 ;  /* 0x0000002e281c723c */ /* 0x080fe2000000181c */
[----:B------:R-:W4:Y:S07]  /*5ee0*/  LDSM.16.M88.4 R40, [R3+0x27480] ;  /* 0x027480000328783b */ /* 0x000f2e0000000200 */
[----:B------:R-:W-:Y:S01]  /*5ef0*/  HMMA.16816.F32 R32, R60, R46, R32 ;  /* 0x0000002e3c20723c */ /* 0x000fe20000001820 */
[----:B------:R5:W2:Y:S07]  /*5f00*/  LDSM.16.MT88.4 R44, [R0+0x7880] ;  /* 0x00788000002c783b */ /* 0x000aae0000004200 */
[-C--:B-1----:R-:W-:Y:S08]  /*5f10*/  HMMA.16816.F32 R4, R36, R48.reuse, R4 ;  /* 0x000000302404723c */ /* 0x082ff00000001804 */
[C---:B------:R-:W-:Y:S08]  /*5f20*/  HMMA.16816.F32 R8, R52.reuse, R48, R8 ;  /* 0x000000303408723c */ /* 0x040ff00000001808 */
[-C--:B------:R-:W-:Y:S01]  /*5f30*/  HMMA.16816.F32 R12, R52, R50.reuse, R12 ;  /* 0x00000032340c723c */ /* 0x080fe2000000180c */
[----:B-----5:R-:W-:Y:S07]  /*5f40*/  IMAD.U32 R0, RZ, RZ, UR20 ;  /* 0x00000014ff007e24 */ /* 0x020fee000f8e00ff */
[C---:B------:R-:W-:Y:S08]  /*5f50*/  HMMA.16816.F32 R16, R36.reuse, R50, R16 ;  /* 0x000000322410723c */ /* 0x040ff00000001810 */
[-C--:B---3--:R-:W-:Y:S08]  /*5f60*/  HMMA.16816.F32 R20, R36, R56.reuse, R20 ;  /* 0x000000382414723c */ /* 0x088ff00000001814 */
[C---:B------:R-:W-:Y:S08]  /*5f70*/  HMMA.16816.F32 R24, R52.reuse, R56, R24 ;  /* 0x000000383418723c */ /* 0x040ff00000001818 */
[-C--:B------:R-:W-:Y:S01]  /*5f80*/  HMMA.16816.F32 R28, R52, R58.reuse, R28 ;  /* 0x0000003a341c723c */ /* 0x080fe2000000181c */
[----:B------:R-:W-:Y:S07]  /*5f90*/  LDSM.16.MT88.4 R52, [R216+0x27c80] ;  /* 0x027c8000d834783b */ /* 0x000fee0000004200 */
[----:B------:R-:W-:Y:S07]  /*5fa0*/  HMMA.16816.F32 R32, R36, R58, R32 ;  /* 0x0000003a2420723c */ /* 0x000fee0000001820 */
[----:B------:R-:W-:Y:S01]  /*5fb0*/  IMAD.U32 R36, RZ, RZ, UR19 ;  /* 0x00000013ff247e24 */ /* 0x000fe2000f8e00ff */
[-C--:B--2---:R-:W-:Y:S05]  /*5fc0*/  HMMA.16816.F32 R4, R64, R196.reuse, R4 ;  /* 0x000000c44004723c */ /* 0x084fea0000001804 */
[----:B------:R-:W-:Y:S03]  /*5fd0*/  IMAD.WIDE.U32 R36, R36, c[0x0][0x238], R248 ;  /* 0x00008e0024247a25 */ /* 0x000fe600078e00f8 */
[C---:B----4-:R-:W-:Y:S04]  /*5fe0*/  HMMA.16816.F32 R8, R40.reuse, R196, R8 ;  /* 0x000000c42808723c */ /* 0x050fe80000001808 */
        /* <DEDUP_REMOVED lines=9> */
[-C--:B------:R-:W-:Y:S04]  /*6080*/  HMMA.16816.F32 R20, R64, R44.reuse, R20 ;  /* 0x0000002c4014723c */ /* 0x080fe80000001814 */
        /* <DEDUP_REMOVED lines=194> */
.L_x_1844:
[----:B------:R-:W-:Y:S01]  /*6cb0*/  USHF.L.U32 UR7, UR21, 0x7, URZ ;  /* 0x0000000715077899 */ /* 0x000fe2000800063f */
[----:B------:R-:W-:Y:S05]  /*6cc0*/  @P0 BRA `(.L_x_1850) ;  /* 0x00001dd000000947 */ /* 0x000fea0003800000 */
[----:B------:R-:W-:Y:S01]  /*6cd0*/  SHF.R.S32.HI R5, RZ, 0x1f, R248 ;  /* 0x0000001fff057819 */ /* 0x000fe200000114f8 */
[----:B------:R-:W-:Y:S01]  /*6ce0*/  BAR.SYNC.DEFER_BLOCKING 0x1, 0x100 ;  /* 0x0044000000007b1d */ /* 0x000fe20000010000 */
[----:B------:R-:W-:Y:S01]  /*6cf0*/  F2FP.PACK_AB R68, R69, R68 ;  /* 0x000000444544723e */ /* 0x000fe200000000ff */
[----:B------:R-:W-:Y:S01]  /*6d00*/  USHF.R.S32.HI UR6, URZ, 0x1f, UR19 ;  /* 0x0000001f3f067899 */ /* 0x000fe20008011413 */
[CC--:B------:R-:W-:Y:S02]  /*6d10*/  LEA.HI R3, R5.reuse, R248.reuse, RZ, 0x2 ;  /* 0x000000f805037211 */ /* 0x0c0fe400078f10ff */
[CC--:B------:R-:W-:Y:S01]  /*6d20*/  LEA.HI R10, R5.reuse, R248.reuse, RZ, 0x4 ;  /* 0x000000f8050a7211 */ /* 0x0c0fe200078f20ff */
[----:B------:R-:W-:Y:S01]  /*6d30*/  ULDC UR8, c[0x0][0x2f0] ;  /* 0x0000bc0000087ab9 */ /* 0x000fe20000000800 */
[--C-:B------:R-:W-:Y:S01]  /*6d40*/  SHF.R.S32.HI R4, RZ, 0x2, R3.reuse ;  /* 0x00000002ff047819 */ /* 0x100fe20000011403 */
[----:B------:R-:W-:Y:S01]  /*6d50*/  UIADD3 UR8, -UR7, UR8, URZ ;  /* 0x0000000807087290 */ /* 0x000fe2000fffe13f */
[----:B------:R-:W-:Y:S01]  /*6d60*/  SHF.R.S32.HI R0, RZ, 0x1f, R3 ;  /* 0x0000001fff007819 */ /* 0x000fe20000011403 */
[----:B------:R-:W-:Y:S01]  /*6d70*/  ULDC.64 UR4, c[0x0][0x338] ;  /* 0x0000ce0000047ab9 */ /* 0x000fe20000000a00 */
[----:B------:R-:W-:Y:S01]  /*6d80*/  LEA.HI R40, R5, R248, RZ, 0x7 ;  /* 0x000000f805287211 */ /* 0x000fe200078f38ff */
[----:B------:R-:W-:Y:S01]  /*6d90*/  UISETP.LT.AND UP0, UPT, UR8, 0x80, UPT ;  /* 0x000000800800788c */ /* 0x000fe2000bf01270 */
[----:B------:R-:W-:Y:S01]  /*6da0*/  LEA.HI R0, R0, R4, RZ, 0x3 ;  /* 0x0000000400007211 */ /* 0x000fe200078f18ff */
[----:B------:R-:W-:Y:S01]  /*6db0*/  UIMAD UR4, UR6, UR4, URZ ;  /* 0x00000004060472a4 */ /* 0x000fe2000f8e023f */
[----:B------:R-:W-:Y:S01]  /*6dc0*/  F2FP.PACK_AB R70, R71, R70 ;  /* 0x000000464746723e */ /* 0x000fe200000000ff */
[----:B------:R-:W-:Y:S01]  /*6dd0*/  USEL UR8, UR8, 0x80, UP0 ;  /* 0x0000008008087887 */ /* 0x000fe20008000000 */
[----:B------:R-:W-:Y:S01]  /*6de0*/  LOP3.LUT R2, R0, 0xfffffff8, RZ, 0xc0, !PT ;  /* 0xfffffff800027812 */ /* 0x000fe200078ec0ff */
[----:B------:R-:W-:Y:S01]  /*6df0*/  UIMAD UR5, UR19, UR5, UR4 ;  /* 0x00000005130572a4 */ /* 0x000fe2000f8e0204 */
[----:B------:R-:W-:Y:S01]  /*6e00*/  LEA.HI R0, R5, R248, RZ, 0x5 ;  /* 0x000000f805007211 */ /* 0x000fe200078f28ff */
[----:B------:R-:W-:Y:S01]  /*6e10*/  USHF.R.S32.HI UR7, URZ, 0x1f, UR20 ;  /* 0x0000001f3f077899 */ /* 0x000fe20008011414 */
[----:B------:R-:W-:Y:S01]  /*6e20*/  F2FP.PACK_AB R96, R97, R96 ;  /* 0x000000606160723e */ /* 0x000fe200000000ff */
[----:B------:R-:W-:Y:S01]  /*6e30*/  IMAD.IADD R8, R4, 0x1, -R2 ;  /* 0x0000000104087824 */ /* 0x000fe200078e0a02 */
[----:B------:R-:W-:Y:S01]  /*6e40*/  LEA.HI R2, R5, R248, RZ, 0x6 ;  /* 0x000000f805027211 */ /* 0x000fe200078f30ff */
[----:B------:R-:W-:Y:S01]  /*6e50*/  BSSY B0, `(.L_x_1851) ;  /* 0x00000ca000007945 */ /* 0x000fe20003800000 */
[----:B------:R-:W-:-:S02]  /*6e60*/  SHF.R.S32.HI R6, RZ, 0x5, R0 ;  /* 0x00000005ff067819 */ /* 0x000fc40000011400 */
[----:B------:R-:W-:Y:S02]  /*6e70*/  LOP3.LUT R4, R3, 0x3ffffffc, RZ, 0xc0, !PT ;  /* 0x3ffffffc03047812 */ /* 0x000fe400078ec0ff */
[----:B------:R-:W-:Y:S01]  /*6e80*/  SHF.R.U32.HI R5, RZ, 0x3, R2 ;  /* 0x00000003ff057819 */ /* 0x000fe20000011602 */
[----:B------:R-:W-:Y:S01]  /*6e90*/  IMAD.SHL.U32 R2, R8, 0x40, RZ ;  /* 0x0000004008027824 */ /* 0x000fe200078e00ff */
[----:B------:R-:W-:Y:S01]  /*6ea0*/  LEA.HI R0, R0, R6, RZ, 0x1 ;  /* 0x0000000600007211 */ /* 0x000fe200078f08ff */
[----:B------:R-:W-:Y:S01]  /*6eb0*/  IMAD.IADD R7, R248, 0x1, -R4 ;  /* 0x00000001f8077824 */ /* 0x000fe200078e0a04 */
[----:B------:R-:W-:Y:S02]  /*6ec0*/  LOP3.LUT R3, R10, 0xfffffff0, RZ, 0xc0, !PT ;  /* 0xfffffff00a037812 */ /* 0x000fe400078ec0ff */
        /* <DEDUP_REMOVED lines=21> */
[----:B------:R-:W-:Y:S02]  /*7020*/  F2FP.PACK_AB R98, R99, R98 ;  /* 0x000000626362723e */ /* 0x000fe400000000ff */
[C---:B------:R-:W-:Y:S01]  /*7030*/  IADD3 R2, R0.reuse, 0x40, RZ ;  /* 0x0000004000027810 */ /* 0x040fe20007ffe0ff */
[----:B------:R-:W-:Y:S01]  /*7040*/  STS [R0+0x8080], R68 ;  /* 0x0080804400007388 */ /* 0x000fe20000000800 */
[----:B------:R-:W-:-:S02]  /*7050*/  @P0 IADD3 R2, R0, -0x40, RZ ;  /* 0xffffffc000020810 */ /* 0x000fc40007ffe0ff */
        /* <DEDUP_REMOVED lines=89> */
[----:B------:R-:W-:-:S02]  /*75f0*/  LOP3.LUT R5, R3, 0x7fffe000, RZ, 0xc0, !PT ;  /* 0x7fffe00003057812 */ /* 0x000fc400078ec0ff */
[----:B------:R-:W-:Y:S01]  /*7600*/  F2FP.PACK_AB R4, R181, R180 ;  /* 0x000000b4b504723e */ /* 0x000fe200000000ff */
[----:B------:R-:W-:Y:S01]  /*7610*/  STS [R2+0xf480], R118 ;  /* 0x00f4807602007388 */ /* 0x000fe20000000800 */
[----:B------:R-:W-:Y:S02]  /*7620*/  F2FP.PACK_AB R3, R183, R182 ;  /* 0x000000b6b703723e */ /* 0x000fe400000000ff */
[----:B------:R-:W-:Y:S01]  /*7630*/  LOP3.LUT R8, R8, 0x7ffffe00, RZ, 0xc0, !PT ;  /* 0x7ffffe0008087812 */ /* 0x000fe200078ec0ff */
[----:B------:R-:W-:Y:S01]  /*7640*/  STS [R0+0x80], R39 ;  /* 0x0000802700007388 */ /* 0x000fe20000000800 */
[----:B------:R-:W-:Y:S02]  /*7650*/  ISETP.GE.AND P2, PT, R10, UR8, PT ;  /* 0x000000080a007c0c */ /* 0x000fe4000bf46270 */
[----:B------:R-:W-:Y:S01]  /*7660*/  IADD3 R5, R7, R5, R8 ;  /* 0x0000000507057210 */ /* 0x000fe20007ffe008 */
[----:B------:R-:W-:Y:S01]  /*7670*/  STS [R0+0x480], R38 ;  /* 0x0004802600007388 */ /* 0x000fe20000000800 */
[----:B------:R-:W-:-:S02]  /*7680*/  SHF.R.S32.HI R7, RZ, 0x1f, R6 ;  /* 0x0000001fff077819 */ /* 0x000fc40000011406 */
[----:B------:R-:W-:Y:S01]  /*7690*/  ISETP.GE.OR P0, PT, R6, c[0x0][0x324], P2 ;  /* 0x0000c90006007a0c */ /* 0x000fe20001706670 */
        /* <DEDUP_REMOVED lines=29> */
[----:B------:R4:W-:Y:S01]  /*7870*/  STS [R2+0x7480], R3 ;  /* 0x0074800302007388 */ /* 0x0009e20000000800 */
[----:B-1----:R-:W-:Y:S01]  /*7880*/  SHF.R.S32.HI R11, RZ, 0x1f, R10 ;  /* 0x0000001fff0b7819 */ /* 0x002fe2000001140a */
[----:B--2---:R-:W-:-:S02]  /*7890*/  IMAD.SHL.U32 R0, R5, 0x2, RZ ;  /* 0x0000000205007824 */ /* 0x004fc400078e00ff */
[----:B------:R-:W-:Y:S01]  /*78a0*/  BAR.SYNC.DEFER_BLOCKING 0x1, 0x100 ;  /* 0x0044000000007b1d */ /* 0x000fe20000010000 */
[----:B------:R-:W-:Y:S02]  /*78b0*/  IMAD.U32 R5, RZ, RZ, UR21 ;  /* 0x00000015ff057e24 */ /* 0x000fe4000f8e00ff */
[----:B---3--:R-:W-:Y:S02]  /*78c0*/  IMAD.U32 R4, RZ, RZ, UR20 ;  /* 0x00000014ff047e24 */ /* 0x008fe4000f8e00ff */
[----:B----4-:R-:W-:-:S04]  /*78d0*/  IMAD.U32 R2, RZ, RZ, UR19 ;  /* 0x00000013ff027e24 */ /* 0x010fc8000f8e00ff */
[----:B------:R-:W-:-:S05]  /*78e0*/  IMAD.WIDE.U32 R2, R2, c[0x0][0x338], R6 ;  /* 0x0000ce0002027a25 */ /* 0x000fca00078e0006 */
[----:B------:R-:W-:Y:S01]  /*78f0*/  IADD3 R3, R3, UR5, RZ ;  /* 0x0000000503037c10 */ /* 0x000fe2000fffe0ff */
[----:B------:R-:W-:Y:S02]  /*7900*/  ULDC.64 UR4, c[0x0][0x340] ;  /* 0x0000d00000047ab9 */ /* 0x000fe40000000a00 */
[----:B------:R-:W-:Y:S02]  /*7910*/  UIMAD UR4, UR7, UR4, URZ ;  /* 0x00000004070472a4 */ /* 0x000fe4000f8e023f */
[----:B------:R-:W-:Y:S02]  /*7920*/  IMAD.WIDE.U32 R8, R4, c[0x0][0x340], R2 ;  /* 0x0000d00004087a25 */ /* 0x000fe400078e0002 */
[----:B------:R-:W-:Y:S01]  /*7930*/  UIMAD UR4, UR20, UR5, UR4 ;  /* 0x00000005140472a4 */ /* 0x000fe2000f8e0204 */
[----:B------:R1:W2:Y:S01]  /*7940*/  LDS.128 R20, [R0+0x8880] ;  /* 0x0088800000147984 */ /* 0x0002a20000000c00 */
[----:B------:R-:W-:-:S03]  /*7950*/  IMAD.WIDE R2, R5, 0x80, R10 ;  /* 0x0000008005027825 */ /* 0x000fc600078e020a */
[----:B------:R1:W3:Y:S01]  /*7960*/  LDS.128 R24, [R0+0x9080] ;  /* 0x0090800000187984 */ /* 0x0002e20000000c00 */
[----:B------:R-:W-:-:S03]  /*7970*/  IADD3 R5, R9, UR4, RZ ;  /* 0x0000000409057c10 */ /* 0x000fc6000fffe0ff */
        /* <DEDUP_REMOVED lines=23> */
.L_x_1852:
[----:B--234-:R-:W-:Y:S05]  /*7af0*/  BSYNC B0 ;  /* 0x0000000000007941 */ /* 0x01cfea0003800000 */
.L_x_1851:
        /* <DEDUP_REMOVED lines=17> */
.L_x_1854:
[----:B------:R-:W-:Y:S05]  /*7c10*/  BSYNC B0 ;  /* 0x0000000000007941 */ /* 0x000fea0003800000 */
.L_x_1853:
        /* <DEDUP_REMOVED lines=17> */
.L_x_1856:
[----:B------:R-:W-:Y:S05]  /*7d30*/  BSYNC B0 ;  /* 0x0000000000007941 */ /* 0x000fea0003800000 */
.L_x_1855:
        /* <DEDUP_REMOVED lines=16> */
.L_x_1858:
[----:B------:R-:W-:Y:S05]  /*7e40*/  BSYNC B0 ;  /* 0x0000000000007941 */ /* 0x000fea0003800000 */
.L_x_1857:
        /* <DEDUP_REMOVED lines=16> */
.L_x_1860:
[----:B------:R-:W-:Y:S05]  /*7f50*/  BSYNC B0 ;  /* 0x0000000000007941 */ /* 0x000fea0003800000 */
.L_x_1859:
        /* <DEDUP_REMOVED lines=16> */
.L_x_1862:
[----:B------:R-:W-:Y:S05]  /*8060*/  BSYNC B0 ;  /* 0x0000000000007941 */ /* 0x000fea0003800000 */
.L_x_1861:
        /* <DEDUP_REMOVED lines=16> */
.L_x_1864:
[----:B------:R-:W-:Y:S05]  /*8170*/  BSYNC B0 ;  /* 0x0000000000007941 */ /* 0x000fea0003800000 */
.L_x_1863:
        /* <DEDUP_REMOVED lines=15> */
.L_x_1866:
[----:B------:R-:W-:Y:S05]  /*8270*/  BSYNC B0 ;  /* 0x0000000000007941 */ /* 0x000fea0003800000 */
.L_x_1865:
[----:B------:R-:W-:Y:S01]  /*8280*/  ULDC.64 UR4, c[0x0][0x308] ;  /* 0x0000c20000047ab9 */ /* 0x000fe20000000a00 */
[----:B------:R-:W-:Y:S01]  /*8290*/  IMAD.U32 R0, RZ, RZ, UR19 ;  /* 0x00000013ff007e24 */ /* 0x000fe2000f8e00ff */
[----:B------:R-:W-:Y:S01]  /*82a0*/  UIMAD UR4, UR6, UR4, URZ ;  /* 0x00000004060472a4 */ /* 0x000fe2000f8e023f */
[----:B------:R-:W-:Y:S01]  /*82b0*/  ISETP.GE.OR P0, PT, R6, c[0x0][0x2f4], P2 ;  /* 0x0000bd0006007a0c */ /* 0x000fe20001706670 */
[----:B------:R-:W-:Y:S01]  /*82c0*/  BSSY B0, `(.L_x_1867) ;  /* 0x0000013000007945 */ /* 0x000fe20003800000 */
[----:B--2---:R-:W-:Y:S01]  /*82d0*/  IMAD.WIDE.U32 R4, R0, c[0x0][0x308], R6 ;  /* 0x0000c20000047a25 */ /* 0x004fe200078e0006 */
[----:B------:R-:W-:Y:S01]  /*82e0*/  UIMAD UR19, UR19, UR5, UR4 ;  /* 0x00000005131372a4 */ /* 0x000fe2000f8e0204 */
[----:B------:R-:W-:Y:S02]  /*82f0*/  MOV R0, UR20 ;  /* 0x0000001400007c02 */ /* 0x000fe40008000f00 */
[----:B------:R-:W-:Y:S02]  /*8300*/  ULDC.64 UR4, c[0x0][0x310] ;  /* 0x0000c40000047ab9 */ /* 0x000fe40000000a00 */
        /* <DEDUP_REMOVED lines=14> */
.L_x_1868:
[----:B------:R-:W-:Y:S05]  /*83f0*/  BSYNC B0 ;  /* 0x0000000000007941 */ /* 0x000fea0003800000 */
.L_x_1867:
        /* <DEDUP_REMOVED lines=15> */
.L_x_1870:
[----:B------:R-:W-:Y:S05]  /*84f0*/  BSYNC B0 ;  /* 0x0000000000007941 */ /* 0x000fea0003800000 */
.L_x_1869:
        /* <DEDUP_REMOVED lines=15> */
.L_x_1872:
[----:B------:R-:W-:Y:S05]  /*85f0*/  BSYNC B0 ;  /* 0x0000000000007941 */ /* 0x000fea0003800000 */
.L_x_1871:
        /* <DEDUP_REMOVED lines=14> */
.L_x_1874:
[----:B------:R-:W-:Y:S05]  /*86e0*/  BSYNC B0 ;  /* 0x0000000000007941 */ /* 0x000fea0003800000 */
.L_x_1873:
        /* <DEDUP_REMOVED lines=14> */
.L_x_1876:
[----:B------:R-:W-:Y:S05]  /*87d0*/  BSYNC B0 ;  /* 0x0000000000007941 */ /* 0x000fea0003800000 */
.L_x_1875:
        /* <DEDUP_REMOVED lines=14> */
.L_x_1878:
[----:B------:R-:W-:Y:S05]  /*88c0*/  BSYNC B0 ;  /* 0x0000000000007941 */ /* 0x000fea0003800000 */
.L_x_1877:
        /* <DEDUP_REMOVED lines=14> */
.L_x_1880:
[----:B------:R-:W-:Y:S05]  /*89b0*/  BSYNC B0 ;  /* 0x0000000000007941 */ /* 0x000fea0003800000 */
.L_x_1879:
        /* <DEDUP_REMOVED lines=14> */
.L_x_1850:
[----:B------:R-:W-:Y:S01]  /*8aa0*/  SHF.R.S32.HI R0, RZ, 0x1f, R248 ;  /* 0x0000001fff007819 */ /* 0x000fe200000114f8 */
[----:B------:R-:W-:Y:S01]  /*8ab0*/  USHF.R.S32.HI UR6, URZ, 0x1f, UR19 ;  /* 0x0000001f3f067899 */ /* 0x000fe20008011413 */
[----:B------:R-:W-:Y:S01]  /*8ac0*/  IMAD.U32 R10, RZ, RZ, UR19 ;  /* 0x00000013ff0a7e24 */ /* 0x000fe2000f8e00ff */
[----:B------:R-:W-:Y:S01]  /*8ad0*/  ULDC.64 UR4, c[0x0][0x308] ;  /* 0x0000c20000047ab9 */ /* 0x000fe20000000a00 */
[----:B------:R-:W-:Y:S01]  /*8ae0*/  LEA.HI R0, R0, R248, RZ, 0x4 ;  /* 0x000000f800007211 */ /* 0x000fe200078f20ff */
[----:B------:R-:W-:Y:S01]  /*8af0*/  UIMAD UR4, UR6, UR4, URZ ;  /* 0x00000004060472a4 */ /* 0x000fe2000f8e023f */
[----:B------:R-:W-:Y:S01]  /*8b00*/  IMAD.U32 R2, RZ, RZ, UR21 ;  /* 0x00000015ff027e24 */ /* 0x000fe2000f8e00ff */
[----:B------:R-:W-:Y:S01]  /*8b10*/  USHF.R.S32.HI UR8, URZ, 0x1f, UR20 ;  /* 0x0000001f3f087899 */ /* 0x000fe20008011414 */
[----:B------:R-:W-:Y:S01]  /*8b20*/  LOP3.LUT R6, R0, 0x1ffffff0, RZ, 0xc0, !PT ;  /* 0x1ffffff000067812 */ /* 0x000fe200078ec0ff */
[----:B------:R-:W-:Y:S01]  /*8b30*/  UIMAD UR5, UR19, UR5, UR4 ;  /* 0x00000005130572a4 */ /* 0x000fe2000f8e0204 */
[----:B------:R-:W-:Y:S01]  /*8b40*/  SHF.R.S32.HI R4, RZ, 0x4, R0 ;  /* 0x00000004ff047819 */ /* 0x000fe20000011400 */
[----:B------:R-:W-:Y:S01]  /*8b50*/  IMAD.U32 R0, RZ, RZ, UR20 ;  /* 0x00000014ff007e24 */ /* 0x000fe2000f8e00ff */
[----:B------:R-:W-:Y:S01]  /*8b60*/  ULDC UR4, c[0x0][0x2f0] ;  /* 0x0000bc0000047ab9 */ /* 0x000fe20000000800 */
[----:B------:R-:W-:Y:S01]  /*8b70*/  IMAD.IADD R6, R248, 0x1, -R6 ;  /* 0x00000001f8067824 */ /* 0x000fe200078e0a06 */
[----:B------:R-:W-:Y:S01]  /*8b80*/  UIADD3 UR7, -UR7, UR4, URZ ;  /* 0x0000000407077290 */ /* 0x000fe2000fffe13f */
[----:B------:R-:W-:Y:S01]  /*8b90*/  SHF.R.S32.HI R5, RZ, 0x1f, R4 ;  /* 0x0000001fff057819 */ /* 0x000fe20000011404 */
[----:B------:R-:W-:Y:S01]  /*8ba0*/  BSSY B0, `(.L_x_1881) ;  /* 0x0000016000007945 */ /* 0x000fe20003800000 */
[----:B------:R-:W-:-:S03]  /*8bb0*/  IMAD.SHL.U32 R6, R6, 0x8, RZ ;  /* 0x0000000806067824 */ /* 0x000fc600078e00ff */
[----:B------:R-:W-:Y:S01]  /*8bc0*/  ISETP.GE.AND P2, PT, R4, UR7, PT ;  /* 0x0000000704007c0c */ /* 0x000fe2000bf46270 */
[----:B------:R-:W-:Y:S01]  /*8bd0*/  IMAD.WIDE R2, R2, 0x80, R4 ;  /* 0x0000008002027825 */ /* 0x000fe200078e0204 */
[----:B------:R-:W-:Y:S02]  /*8be0*/  SHF.R.S32.HI R7, RZ, 0x1f, R6 ;  /* 0x0000001fff077819 */ /* 0x000fe40000011406 */
[----:B------:R-:W-:-:S03]  /*8bf0*/  ISETP.GE.OR P0, PT, R6, c[0x0][0x2f4], P2 ;  /* 0x0000bd0006007a0c */ /* 0x000fc60001706670 */
[----:B------:R-:W-:-:S05]  /*8c00*/  IMAD.WIDE.U32 R10, R10, c[0x0][0x308], R6 ;  /* 0x0000c2000a0a7a25 */ /* 0x000fca00078e0006 */
[----:B------:R-:W-:Y:S01]  /*8c10*/  IADD3 R11, R11, UR5, RZ ;  /* 0x000000050b0b7c10 */ /* 0x000fe2000fffe0ff */
[----:B------:R-:W-:Y:S02]  /*8c20*/  ULDC.64 UR4, c[0x0][0x310] ;  /* 0x0000c40000047ab9 */ /* 0x000fe40000000a00 */
[----:B------:R-:W-:Y:S02]  /*8c30*/  UIMAD UR4, UR8, UR4, URZ ;  /* 0x00000004080472a4 */ /* 0x000fe4000f8e023f */
[----:B------:R-:W-:Y:S02]  /*8c40*/  IMAD.WIDE.U32 R10, R0, c[0x0][0x310], R10 ;  /* 0x0000c400000a7a25 */ /* 0x000fe400078e000a */
[----:B------:R-:W-:-:S06]  /*8c50*/  UIMAD UR4, UR20, UR5, UR4 ;  /* 0x00000005140472a4 */ /* 0x000fcc000f8e0204 */
        /* <DEDUP_REMOVED lines=10> */
.L_x_1882:
[----:B------:R-:W-:Y:S05]  /*8d00*/  BSYNC B0 ;  /* 0x0000000000007941 */ /* 0x000fea0003800000 */
.L_x_1881:
        /* <DEDUP_REMOVED lines=17> */
.L_x_1884:
[----:B------:R-:W-:Y:S05]  /*8e20*/  BSYNC B0 ;  /* 0x0000000000007941 */ /* 0x000fea0003800000 */
.L_x_1883:
        /* <DEDUP_REMOVED lines=17> */
.L_x_1886:
[----:B------:R-:W-:Y:S05]  /*8f40*/  BSYNC B0 ;  /* 0x0000000000007941 */ /* 0x000fea0003800000 */
.L_x_1885:
        /* <DEDUP_REMOVED lines=16> */
.L_x_1888:
[----:B------:R-:W-:Y:S05]  /*9050*/  BSYNC B0 ;  /* 0x0000000000007941 */ /* 0x000fea0003800000 */
.L_x_1887:
        /* <DEDUP_REMOVED lines=16> */
.L_x_1890:
[----:B------:R-:W-:Y:S05]  /*9160*/  BSYNC B0 ;  /* 0x0000000000007941 */ /* 0x000fea0003800000 */
.L_x_1889:
        /* <DEDUP_REMOVED lines=16> */
.L_x_1892:
[----:B------:R-:W-:Y:S05]  /*9270*/  BSYNC B0 ;  /* 0x0000000000007941 */ /* 0x000fea0003800000 */
.L_x_1891:
        /* <DEDUP_REMOVED lines=16> */
.L_x_1894:
[----:B------:R-:W-:Y:S05]  /*9380*/  BSYNC B0 ;  /* 0x0000000000007941 */ /* 0x000fea0003800000 */
.L_x_1893:
        /* <DEDUP_REMOVED lines=15> */
.L_x_1896:
[----:B------:R-:W-:Y:S05]  /*9480*/  BSYNC B0 ;  /* 0x0000000000007941 */ /* 0x000fea0003800000 */
.L_x_1895:
[----:B------:R-:W-:Y:S01]  /*9490*/  ULDC.64 UR4, c[0x0][0x338] ;  /* 0x0000ce0000047ab9 */ /* 0x000fe20000000a00 */
[----:B------:R-:W-:Y:S01]  /*94a0*/  IMAD.U32 R8, RZ, RZ, UR19 ;  /* 0x00000013ff087e24 */ /* 0x000fe2000f8e00ff */
[----:B------:R-:W-:Y:S01]  /*94b0*/  UIMAD UR4, UR6, UR4, URZ ;  /* 0x00000004060472a4 */ /* 0x000fe2000f8e023f */
[----:B------:R-:W-:Y:S01]  /*94c0*/  ISETP.GE.OR P0, PT, R6, c[0x0][0x324], P2 ;  /* 0x0000c90006007a0c */ /* 0x000fe20001706670 */
[----:B------:R-:W-:Y:S01]  /*94d0*/  BSSY B0, `(.L_x_1897) ;  /* 0x0000013000007945 */ /* 0x000fe20003800000 */
[----:B------:R-:W-:Y:S01]  /*94e0*/  IMAD.WIDE.U32 R8, R8, c[0x0][0x338], R6 ;  /* 0x0000ce0008087a25 */ /* 0x000fe200078e0006 */
[----:B------:R-:W-:Y:S01]  /*94f0*/  UIMAD UR19, UR19, UR5, UR4 ;  /* 0x00000005131372a4 */ /* 0x000fe2000f8e0204 */
[----:B------:R-:W-:Y:S02]  /*9500*/  MOV R0, UR20 ;  /* 0x0000001400007c02 */ /* 0x000fe40008000f00 */
[----:B------:R-:W-:Y:S02]  /*9510*/  ULDC.64 UR4, c[0x0][0x340] ;  /* 0x0000d00000047ab9 */ /* 0x000fe40000000a00 */
[----:B------:R-:W-:Y:S01]  /*9520*/  UIMAD UR4, UR8, UR4, URZ ;  /* 0x00000004080472a4 */ /* 0x000fe2000f8e023f */
[----:B------:R-:W-:-:S03]  /*9530*/  IADD3 R9, R9, UR19, RZ ;  /* 0x0000001309097c10 */ /* 0x000fc6000fffe0ff */
[----:B------:R-:W-:Y:S02]  /*9540*/  UIMAD UR4, UR20, UR5, UR4 ;  /* 0x00000005140472a4 */ /* 0x000fe4000f8e0204 */
[----:B------:R-:W-:-:S05]  /*9550*/  IMAD.WIDE.U32 R8, R0, c[0x0][0x340], R8 ;  /* 0x0000d00000087a25 */ /* 0x000fca00078e0008 */
[----:B--2---:R-:W-:Y:S01]  /*9560*/  IADD3 R5, R9, UR4, RZ ;  /* 0x0000000409057c10 */ /* 0x004fe2000fffe0ff */
        /* <DEDUP_REMOVED lines=9> */
.L_x_1898:
[----:B------:R-:W-:Y:S05]  /*9600*/  BSYNC B0 ;  /* 0x0000000000007941 */ /* 0x000fea0003800000 */
.L_x_1897:
        /* <DEDUP_REMOVED lines=15> */
.L_x_1900:
[----:B------:R-:W-:Y:S05]  /*9700*/  BSYNC B0 ;  /* 0x0000000000007941 */ /* 0x000fea0003800000 */
.L_x_1899:
        /* <DEDUP_REMOVED lines=15> */
.L_x_1902:
[----:B------:R-:W-:Y:S05]  /*9800*/  BSYNC B0 ;  /* 0x0000000000007941 */ /* 0x000fea0003800000 */
.L_x_1901:
        /* <DEDUP_REMOVED lines=14> */
.L_x_1904:
[----:B------:R-:W-:Y:S05]  /*98f0*/  BSYNC B0 ;  /* 0x0000000000007941 */ /* 0x000fea0003800000 */
.L_x_1903:
        /* <DEDUP_REMOVED lines=14> */
.L_x_1906:
[----:B------:R-:W-:Y:S05]  /*99e0*/  BSYNC B0 ;  /* 0x0000000000007941 */ /* 0x000fea0003800000 */
.L_x_1905:
        /* <DEDUP_REMOVED lines=14> */
.L_x_1908:
[----:B------:R-:W-:Y:S05]  /*9ad0*/  BSYNC B0 ;  /* 0x0000000000007941 */ /* 0x000fea0003800000 */
.L_x_1907:
        /* <DEDUP_REMOVED lines=14> */
.L_x_1910:
[----:B------:R-:W-:Y:S05]  /*9bc0*/  BSYNC B0 ;  /* 0x0000000000007941 */ /* 0x000fea0003800000 */
.L_x_1909:
        /* <DEDUP_REMOVED lines=13> */
.L_x_1911:
        /* <DEDUP_REMOVED lines=14> */
.L_x_2336:


//--------------------- .text._ZN7cutlass13device_kernelIN5flash19enable_sm80_to_sm89INS1_16FlashAttnBwdSm80INS1_25CollectiveMainloopBwdSm80ILi2ELi2EN4cute5tupleIJNS5_1CILi64EEENS7_ILi128EEES9_EEENS_6half_tEfNS_4arch4Sm80ELb1ELb0ELb0ELb0ELb1ELb0ELb0ELb0ELi2ELi2ELi2ELi2ELb0EEENS1_21CollectiveEpilogueBwdISA_SB_SD_Li256ELb0ELb0ELi4EEENS1_25SingleTileBwdLPTSchedulerILb0ELi128ELb1EEEEEEEEEvNT_6ParamsE --------------------------
	.section	.text._ZN7cutlass13device_kernelIN5flash19enable_sm80_to_sm89INS1_16FlashAttnBwdSm80INS1_25CollectiveMainloopBwdSm80ILi2ELi2EN4cute5tupleIJNS5_1CILi64EEENS7_ILi128EEES9_EEENS_6half_tEfNS_4arch4Sm80ELb1ELb0ELb0ELb0ELb1ELb0ELb0ELb0ELi2ELi2ELi2ELi2ELb0EEENS1_21CollectiveEpilogueBwdISA_SB_SD_Li256ELb0ELb0ELi4EEENS1_25SingleTileBwdLPTSchedulerILb0ELi128ELb1EEEEEEEEEvNT_6ParamsE,"ax",@progbits
	.sectioninfo	@"SHI_REGISTERS=255"
	.align	128
.text._ZN7cutlass13device_kernelIN5flash19enable_sm80_to_sm89INS1_16FlashAttnBwdSm80INS1_25CollectiveMainloopBwdSm80ILi2ELi2EN4cute5tupleIJNS5_1CILi64EEENS7_ILi128EEES9_EEENS_6half_tEfNS_4arch4Sm80ELb1ELb0ELb0ELb0ELb1ELb0ELb0ELb0ELi2ELi2ELi2ELi2ELb0EEENS1_21CollectiveEpilogueBwdISA_SB_SD_Li256ELb0ELb0ELi4EEENS1_25SingleTileBwdLPTSchedulerILb0ELi128ELb1EEEEEEEEEvNT_6ParamsE:
        .type           _ZN7cutlass13device_kernelIN5flash19enable_sm80_to_sm89INS1_16FlashAttnBwdSm80INS1_25CollectiveMainloopBwdSm80ILi2ELi2EN4cute5tupleIJNS5_1CILi64EEENS7_ILi128EEES9_EEENS_6half_tEfNS_4arch4Sm80ELb1ELb0ELb0ELb0ELb1ELb0ELb0ELb0ELi2ELi2ELi2ELi2ELb0EEENS1_21CollectiveEpilogueBwdISA_SB_SD_Li256ELb0ELb0ELi4EEENS1_25SingleTileBwdLPTSchedulerILb0ELi128ELb1EEEEEEEEEvNT_6ParamsE,@function
        .size           _ZN7cutlass13device_kernelIN5flash19enable_sm80_to_sm89INS1_16FlashAttnBwdSm80INS1_25CollectiveMainloopBwdSm80ILi2ELi2EN4cute5tupleIJNS5_1CILi64EEENS7_ILi128EEES9_EEENS_6half_tEfNS_4arch4Sm80ELb1ELb0ELb0ELb0ELb1ELb0ELb0ELb0ELi2ELi2ELi2ELi2ELb0EEENS1_21CollectiveEpilogueBwdISA_SB_SD_Li256ELb0ELb0ELi4EEENS1_25SingleTileBwdLPTSchedulerILb0ELi128ELb1EEEEEEEEEvNT_6ParamsE,(.L_x_2337 - _ZN7cutlass13device_kernelIN5flash19enable_sm80_to_sm89INS1_16FlashAttnBwdSm80INS1_25CollectiveMainloopBwdSm80ILi2ELi2EN4cute5tupleIJNS5_1CILi64EEENS7_ILi128EEES9_EEENS_6half_tEfNS_4arch4Sm80ELb1ELb0ELb0ELb0ELb1ELb0ELb0ELb0ELi2ELi2ELi2ELi2ELb0EEENS1_21CollectiveEpilogueBwdISA_SB_SD_Li256ELb0ELb0ELi4EEENS1_25SingleTileBwdLPTSchedulerILb0ELi128ELb1EEEEEEEEEvNT_6ParamsE)
        .other          _ZN7cutlass13device_kernelIN5flash19enable_sm80_to_sm89INS1_16FlashAttnBwdSm80INS1_25CollectiveMainloopBwdSm80ILi2ELi2EN4cute5tupleIJNS5_1CILi64EEENS7_ILi128EEES9_EEENS_6half_tEfNS_4arch4Sm80ELb1ELb0ELb0ELb0ELb1ELb0ELb0ELb0ELi2ELi2ELi2ELi2ELb0EEENS1_21CollectiveEpilogueBwdISA_SB_SD_Li256ELb0ELb0ELi4EEENS1_25SingleTileBwdLPTSchedulerILb0ELi128ELb1EEEEEEEEEvNT_6ParamsE,@"STO_CUDA_ENTRY STV_DEFAULT"
_ZN7cutlass13device_kernelIN5flash19enable_sm80_to_sm89INS1_16FlashAttnBwdSm80INS1_25CollectiveMainloopBwdSm80ILi2ELi2EN4cute5tupleIJNS5_1CILi64EEENS7_ILi128EEES9_EEENS_6half_tEfNS_4arch4Sm80ELb1ELb0ELb0ELb0ELb1ELb0ELb0ELb0ELi2ELi2ELi2ELi2ELb0EEENS1_21CollectiveEpilogueBwdISA_SB_SD_Li256ELb0ELb0ELi4EEENS1_25SingleTileBwdLPTSchedulerILb0ELi128ELb1EEEEEEEEEvNT_6ParamsE:
        /* <DEDUP_REMOVED lines=28> */
.L_x_1913:
[----:B------:R-:W-:Y:S02]  /*01c0*/  ULDC UR9, c[0x0][0x3ac] ;  /* 0x0000eb0000097ab9 */ /* 0x000fe40000000800 */
[----:B------:R-:W-:Y:S02]  /*01d0*/  UISETP.NE.AND UP0, UPT, UR9, 0x1, UPT ;  /* 0x000000010900788c */ /* 0x000fe4000bf05270 */
[----:B------:R-:W-:Y:S02]  /*01e0*/  ULDC.64 UR4, c[0x0][0x3b0] ;  /* 0x0000ec0000047ab9 */ /* 0x000fe40000000a00 */
[----:B------:R-:W-:Y:S02]  /*01f0*/  UIMAD.WIDE.U32 UR10, UR8, UR4, URZ ;  /* 0x00000004080a72a5 */ /* 0x000fe4000f8e003f */
[----:B------:R-:W-:-:S05]  /*0200*/  UMOV UR6, UR8 ;  /* 0x0000000800067c82 */ /* 0x000fca0008000000 */
[----:B------:R-:W-:-:S04]  /*0210*/  @UP0 USHF.R.U32.HI UR6, URZ, UR5, UR11 ;  /* 0x000000053f060299 */ /* 0x000fc8000801160b */
[----:B------:R-:W-:Y:S02]  /*0220*/  UIMAD UR9, UR6, UR9, URZ ;  /* 0x00000009060972a4 */ /* 0x000fe4000f8e023f */
.L_x_1914:
[----:B------:R-:W-:Y:S02]  /*0230*/  ULDC.64 UR20, c[0x0][0x3a0] ;  /* 0x0000e80000147ab9 */ /* 0x000fe40000000a00 */
[----:B------:R-:W-:Y:S02]  /*0240*/  UIADD3 UR8, UR8, -UR9, URZ ;  /* 0x8000000908087290 */ /* 0x000fe4000fffe03f */
[----:B------:R-:W-:Y:S02]  /*0250*/  UISETP.NE.AND UP0, UPT, UR20, 0x1, UPT ;  /* 0x000000011400788c */ /* 0x000fe4000bf05270 */
[----:B------:R-:W-:Y:S02]  /*0260*/  ULDC.64 UR4, c[0x0][0x3a8] ;  /* 0x0000ea0000047ab9 */ /* 0x000fe40000000a00 */
[----:B------:R-:W-:Y:S02]  /*0270*/  UIMAD UR5, UR7, UR5, UR8 ;  /* 0x00000005070572a4 */ /* 0x000fe4000f8e0208 */
[----:B------:R-:W-:-:S02]  /*0280*/  ULOP3.LUT UR6, URZ, UR6, URZ, 0x33, !UPT ;  /* 0x000000063f067292 */ /* 0x000fc4000f8e333f */
[----:B------:R-:W-:Y:S02]  /*0290*/  UIMAD.WIDE.U32 UR8, UR5, UR21, URZ ;  /* 0x00000015050872a5 */ /* 0x000fe4000f8e003f */
[----:B------:R-:W-:Y:S02]  /*02a0*/  ULDC UR19, c[0x0][0x394] ;  /* 0x0000e50000137ab9 */ /* 0x000fe40000000800 */
[----:B------:R-:W-:Y:S02]  /*02b0*/  UMOV UR21, UR5 ;  /* 0x0000000500157c82 */ /* 0x000fe40008000000 */
[----:B------:R-:W-:Y:S02]  /*02c0*/  @UP0 USHF.R.U32.HI UR21, URZ, UR4, UR9 ;  /* 0x000000043f150299 */ /* 0x000fe40008011609 */
[----:B------:R-:W-:Y:S02]  /*02d0*/  UIADD3 UR19, UR6, UR19, URZ ;  /* 0x0000001306137290 */ /* 0x000fe4000fffe03f */
[----:B------:R-:W-:-:S04]  /*02e0*/  UIADD3 UR4, -UR21, URZ, URZ ;  /* 0x0000003f15047290 */ /* 0x000fc8000fffe13f */
[----:B------:R-:W-:Y:S01]  /*02f0*/  UIMAD UR20, UR4, UR20, UR5 ;  /* 0x00000014041472a4 */ /* 0x000fe2000f8e0205 */
[----:B------:R-:W-:Y:S05]  /*0300*/  BRA `(.L_x_1915) ;  /* 0x0000028000007947 */ /* 0x000fea0003800000 */
.L_x_1912:
        /* <DEDUP_REMOVED lines=20> */
.L_x_1916:
[----:B------:R-:W-:Y:S02]  /*0450*/  ULDC UR9, c[0x0][0x3ac] ;  /* 0x0000eb0000097ab9 */ /* 0x000fe40000000800 */
[----:B------:R-:W-:Y:S02]  /*0460*/  UISETP.NE.AND UP0, UPT, UR9, 0x1, UPT ;  /* 0x000000010900788c */ /* 0x000fe4000bf05270 */
[----:B------:R-:W-:Y:S02]  /*0470*/  ULDC.64 UR4, c[0x0][0x3b0] ;  /* 0x0000ec0000047ab9 */ /* 0x000fe40000000a00 */
[----:B------:R-:W-:Y:S02]  /*0480*/  UIMAD.WIDE.U32 UR10, UR8, UR4, URZ ;  /* 0x00000004080a72a5 */ /* 0x000fe4000f8e003f */
[----:B------:R-:W-:-:S05]  /*0490*/  UMOV UR6, UR8 ;  /* 0x0000000800067c82 */ /* 0x000fca0008000000 */
[----:B------:R-:W-:-:S04]  /*04a0*/  @UP0 USHF.R.U32.HI UR6, URZ, UR5, UR11 ;  /* 0x000000053f060299 */ /* 0x000fc8000801160b */
[----:B------:R-:W-:Y:S02]  /*04b0*/  UIMAD UR9, UR6, UR9, URZ ;  /* 0x00000009060972a4 */ /* 0x000fe4000f8e023f */
.L_x_1917:
        /* <DEDUP_REMOVED lines=12> */
[----:B------:R-:W-:Y:S02]  /*0580*/  UIMAD UR20, UR4, UR20, UR5 ;  /* 0x00000014041472a4 */ /* 0x000fe4000f8e0205 */
.L_x_1915:
        /* <DEDUP_REMOVED lines=514> */
.L_x_1920:
[----:B--2---:R-:W-:Y:S05]  /*25b0*/  BSYNC B0 ;  /* 0x0000000000007941 */ /* 0x004fea0003800000 */
.L_x_1919:
        /* <DEDUP_REMOVED lines=105> */
.L_x_1923:
        /* <DEDUP_REMOVED lines=194> */
.L_x_1921:
        /* <DEDUP_REMOVED lines=532> */
.L_x_1922:
        /* <DEDUP_REMOVED lines=310> */
.L_x_1918:
        /* <DEDUP_REMOVED lines=228> */
.L_x_1926:
[----:B--234-:R-:W-:Y:S05]  /*7b50*/  BSYNC B0 ;  /* 0x0000000000007941 */ /* 0x01cfea0003800000 */
.L_x_1925:
        /* <DEDUP_REMOVED lines=17> */
.L_x_1928:
[----:B------:R-:W-:Y:S05]  /*7c70*/  BSYNC B0 ;  /* 0x0000000000007941 */ /* 0x000fea0003800000 */
.L_x_1927:
        /* <DEDUP_REMOVED lines=17> */
.L_x_1930:
[----:B------:R-:W-:Y:S05]  /*7d90*/  BSYNC B0 ;  /* 0x0000000000007941 */ /* 0x000fea0003800000 */
.L_x_1929:
        /* <DEDUP_REMOVED lines=16> */
.L_x_1932:
[----:B------:R-:W-:Y:S05]  /*7ea0*/  BSYNC B0 ;  /* 0x0000000000007941 */ /* 0x000fea0003800000 */
.L_x_1931:
        /* <DEDUP_REMOVED lines=16> */
.L_x_1934:
[----:B------:R-:W-:Y:S05]  /*7fb0*/  BSYNC B0 ;  /* 0x0000000000007941 */ /* 0x000fea0003800000 */
.L_x_1933:
        /* <DEDUP_REMOVED lines=16> */
.L_x_1936:
[----:B------:R-:W-:Y:S05]  /*80c0*/  BSYNC B0 ;  /* 0x0000000000007941 */ /* 0x000fea0003800000 */
.L_x_1935:
        /* <DEDUP_REMOVED lines=16> */
.L_x_1938:
[----:B------:R-:W-:Y:S05]  /*81d0*/  BSYNC B0 ;  /* 0x0000000000007941 */ /* 0x000fea0003800000 */
.L_x_1937:
        /* <DEDUP_REMOVED lines=15> */
.L_x_1940:
[----:B------:R-:W-:Y:S05]  /*82d0*/  BSYNC B0 ;  /* 0x0000000000007941 */ /* 0x000fea0003800000 */
.L_x_1939:
        /* <DEDUP_REMOVED lines=23> */
.L_x_1942:
[----:B------:R-:W-:Y:S05]  /*8450*/  BSYNC B0 ;  /* 0x0000000000007941 */ /* 0x000fea0003800000 */
.L_x_1941:
        /* <DEDUP_REMOVED lines=15> */
.L_x_1944:
[----:B------:R-:W-:Y:S05]  /*8550*/  BSYNC B0 ;  /* 0x0000000000007941 */ /* 0x000fea0003800000 */
.L_x_1943:
        /* <DEDUP_REMOVED lines=15> */
.L_x_1946:
[----:B------:R-:W-:Y:S05]  /*8650*/  BSYNC B0 ;  /* 0x0000000000007941 */ /* 0x000fea0003800000 */
.L_x_1945:
        /* <DEDUP_REMOVED lines=14> */
.L_x_1948:
[----:B------:R-:W-:Y:S05]  /*8740*/  BSYNC B0 ;  /* 0x0000000000007941 */ /* 0x000fea0003800000 */
.L_x_1947:
        /* <DEDUP_REMOVED lines=14> */
.L_x_1950:
[----:B------:R-:W-:Y:S05]  /*8830*/  BSYNC B0 ;  /* 0x0000000000007941 */ /* 0x000fea0003800000 */
.L_x_1949:
        /* <DEDUP_REMOVED lines=14> */
.L_x_1952:
[----:B------:R-:W-:Y:S05]  /*8920*/  BSYNC B0 ;  /* 0x0000000000007941 */ /* 0x000fea0003800000 */
.L_x_1951:
        /* <DEDUP_REMOVED lines=14> */
.L_x_1954:
[----:B------:R-:W-:Y:S05]  /*8a10*/  BSYNC B0 ;  /* 0x0000000000007941 */ /* 0x000fea0003800000 */
.L_x_1953:
        /* <DEDUP_REMOVED lines=14> */
.L_x_1924:
        /* <DEDUP_REMOVED lines=38> */
.L_x_1956:
[----:B------:R-:W-:Y:S05]  /*8d60*/  BSYNC B0 ;  /* 0x0000000000007941 */ /* 0x000fea0003800000 */
.L_x_1955:
        /* <DEDUP_REMOVED lines=17> */
.L_x_1958:
[----:B------:R-:W-:Y:S05]  /*8e80*/  BSYNC B0 ;  /* 0x0000000000007941 */ /* 0x000fea0003800000 */
.L_x_1957:
        /* <DEDUP_REMOVED lines=17> */
.L_x_1960:
[----:B------:R-:W-:Y:S05]  /*8fa0*/  BSYNC B0 ;  /* 0x0000000000007941 */ /* 0x000fea0003800000 */
.L_x_1959:
        /* <DEDUP_REMOVED lines=16> */
.L_x_1962:
[----:B------:R-:W-:Y:S05]  /*90b0*/  BSYNC B0 ;  /* 0x0000000000007941 */ /* 0x000fea0003800000 */
.L_x_1961:
        /* <DEDUP_REMOVED lines=16> */
.L_x_1964:
[----:B------:R-:W-:Y:S05]  /*91c0*/  BSYNC B0 ;  /* 0x0000000000007941 */ /* 0x000fea0003800000 */
.L_x_1963:
        /* <DEDUP_REMOVED lines=16> */
.L_x_1966:
[----:B------:R-:W-:Y:S05]  /*92d0*/  BSYNC B0 ;  /* 0x0000000000007941 */ /* 0x000fea0003800000 */
.L_x_1965:
        /* <DEDUP_REMOVED lines=16> */
.L_x_1968:
[----:B------:R-:W-:Y:S05]  /*93e0*/  BSYNC B0 ;  /* 0x0000000000007941 */ /* 0x000fea0003800000 */
.L_x_1967:
        /* <DEDUP_REMOVED lines=15> */
.L_x_1970:
[----:B------:R-:W-:Y:S05]  /*94e0*/  BSYNC B0 ;  /* 0x0000000000007941 */ /* 0x000fea0003800000 */
.L_x_1969:
        /* <DEDUP_REMOVED lines=23> */
.L_x_1972:
[----:B------:R-:W-:Y:S05]  /*9660*/  BSYNC B0 ;  /* 0x0000000000007941 */ /* 0x000fea0003800000 */
.L_x_1971:
        /* <DEDUP_REMOVED lines=15> */
.L_x_1974:
[----:B------:R-:W-:Y:S05]  /*9760*/  BSYNC B0 ;  /* 0x0000000000007941 */ /* 0x000fea0003800000 */
.L_x_1973:
        /* <DEDUP_REMOVED lines=15> */
.L_x_1976:
[----:B------:R-:W-:Y:S05]  /*9860*/  BSYNC B0 ;  /* 0x0000000000007941 */ /* 0x000fea0003800000 */
.L_x_1975:
        /* <DEDUP_REMOVED lines=14> */
.L_x_1978:
[----:B------:R-:W-:Y:S05]  /*9950*/  BSYNC B0 ;  /* 0x0000000000007941 */ /* 0x000fea0003800000 */
.L_x_1977:
        /* <DEDUP_REMOVED lines=14> */
.L_x_1980:
[----:B------:R-:W-:Y:S05]  /*9a40*/  BSYNC B0 ;  /* 0x0000000000007941 */ /* 0x000fea0003800000 */
.L_x_1979:
        /* <DEDUP_REMOVED lines=14> */
.L_x_1982:
[----:B------:R-:W-:Y:S05]  /*9b30*/  BSYNC B0 ;  /* 0x0000000000007941 */ /* 0x000fea0003800000 */
.L_x_1981:
        /* <DEDUP_REMOVED lines=14> */
.L_x_1984:
[----:B------:R-:W-:Y:S05]  /*9c20*/  BSYNC B0 ;  /* 0x0000000000007941 */ /* 0x000fea0003800000 */
.L_x_1983:
        /* <DEDUP_REMOVED lines=13> */
.L_x_1985:
        /* <DEDUP_REMOVED lines=16> */
.L_x_2337:


//--------------------- .text._ZN7cutlass13device_kernelIN5flash19enable_sm80_to_sm89INS1_16FlashAttnBwdSm80INS1_25CollectiveMainloopBwdSm80ILi2ELi2EN4cute5tupleIJNS5_1CILi64EEENS7_ILi128EEES9_EEENS_6half_tEfNS_4arch4Sm80ELb1ELb0ELb0ELb0ELb0ELb0ELb0ELb0ELi2ELi2ELi2ELi2ELb0EEENS1_24CollectiveEpilogueBwdGQAISA_fSD_Li256ELb0ELb0EEENS1_25SingleTileBwdLPTSchedulerILb0ELi128ELb0EEEEEEEEEvNT_6ParamsE --------------------------
	.section	.text._ZN7cutlass13device_kernelIN5flash19enable_sm80_to_sm89INS1_16FlashAttnBwdSm80INS1_25CollectiveMainloopBwdSm80ILi2ELi2EN4cute5tupleIJNS5_1CILi64EEENS7_ILi128EEES9_EEENS_6half_tEfNS_4arch4Sm80ELb1ELb0ELb0ELb0ELb0ELb0ELb0ELb0ELi2ELi2ELi2ELi2ELb0EEENS1_24CollectiveEpilogueBwdGQAISA_fSD_Li256ELb0ELb0EEENS1_25SingleTileBwdLPTSchedulerILb0ELi128ELb0EEEEEEEEEvNT_6ParamsE,"ax",@progbits
	.sectioninfo	@"SHI_REGISTERS=255"
	.align	128
.text._ZN7cutlass13device_kernelIN5flash19enable_sm80_to_sm89INS1_16FlashAttnBwdSm80INS1_25CollectiveMainloopBwdSm80ILi2ELi2EN4cute5tupleIJNS5_1CILi64EEENS7_ILi128EEES9_EEENS_6half_tEfNS_4arch4Sm80ELb1ELb0ELb0ELb0ELb0ELb0ELb0ELb0ELi2ELi2ELi2ELi2ELb0EEENS1_24CollectiveEpilogueBwdGQAISA_fSD_Li256ELb0ELb0EEENS1_25SingleTileBwdLPTSchedulerILb0ELi128ELb0EEEEEEEEEvNT_6ParamsE:
        .type           _ZN7cutlass13device_kernelIN5flash19enable_sm80_to_sm89INS1_16FlashAttnBwdSm80INS1_25CollectiveMainloopBwdSm80ILi2ELi2EN4cute5tupleIJNS5_1CILi64EEENS7_ILi128EEES9_EEENS_6half_tEfNS_4arch4Sm80ELb1ELb0ELb0ELb0ELb0ELb0ELb0ELb0ELi2ELi2ELi2ELi2ELb0EEENS1_24CollectiveEpilogueBwdGQAISA_fSD_Li256ELb0ELb0EEENS1_25SingleTileBwdLPTSchedulerILb0ELi128ELb0EEEEEEEEEvNT_6ParamsE,@function
        .size           _ZN7cutlass13device_kernelIN5flash19enable_sm80_to_sm89INS1_16FlashAttnBwdSm80INS1_25CollectiveMainloopBwdSm80ILi2ELi2EN4cute5tupleIJNS5_1CILi64EEENS7_ILi128EEES9_EEENS_6half_tEfNS_4arch4Sm80ELb1ELb0ELb0ELb0ELb0ELb0ELb0ELb0ELi2ELi2ELi2ELi2ELb0EEENS1_24CollectiveEpilogueBwdGQAISA_fSD_Li256ELb0ELb0EEENS1_25SingleTileBwdLPTSchedulerILb0ELi128ELb0EEEEEEEEEvNT_6ParamsE,(.L_x_2338 - _ZN7cutlass13device_kernelIN5flash19enable_sm80_to_sm89INS1_16FlashAttnBwdSm80INS1_25CollectiveMainloopBwdSm80ILi2ELi2EN4cute5tupleIJNS5_1CILi64EEENS7_ILi128EEES9_EEENS_6half_tEfNS_4arch4Sm80ELb1ELb0ELb0ELb0ELb0ELb0ELb0ELb0ELi2ELi2ELi2ELi2ELb0EEENS1_24CollectiveEpilogueBwdGQAISA_fSD_Li256ELb0ELb0EEENS1_25SingleTileBwdLPTSchedulerILb0ELi128ELb0EEEEEEEEEvNT_6ParamsE)
        .other          _ZN7cutlass13device_kernelIN5flash19enable_sm80_to_sm89INS1_16FlashAttnBwdSm80INS1_25CollectiveMainloopBwdSm80ILi2ELi2EN4cute5tupleIJNS5_1CILi64EEENS7_ILi128EEES9_EEENS_6half_tEfNS_4arch4Sm80ELb1ELb0ELb0ELb0ELb0ELb0ELb0ELb0ELi2ELi2ELi2ELi2ELb0EEENS1_24CollectiveEpilogueBwdGQAISA_fSD_Li256ELb0ELb0EEENS1_25SingleTileBwdLPTSchedulerILb0ELi128ELb0EEEEEEEEEvNT_6ParamsE,@"STO_CUDA_ENTRY STV_DEFAULT"
_ZN7cutlass13device_kernelIN5flash19enable_sm80_to_sm89INS1_16FlashAttnBwdSm80INS1_25CollectiveMainloopBwdSm80ILi2ELi2EN4cute5tupleIJNS5_1CILi64EEENS7_ILi128EEES9_EEENS_6half_tEfNS_4arch4Sm80ELb1ELb0ELb0ELb0ELb0ELb0ELb0ELb0ELi2ELi2ELi2ELi2ELb0EEENS1_24CollectiveEpilogueBwdGQAISA_fSD_Li256ELb0ELb0EEENS1_25SingleTileBwdLPTSchedulerILb0ELi128ELb0EEEEEEEEEvNT_6ParamsE:
[----:B------:R-:W-:-:S03]  /*0000*/  MOV R1, c[0x0][0x28] ;  /* 0x00000a0000017a02 */ /* 0x000fc60000000f00 */
[----:B------:R-:W1:Y:S01]  /*0010*/  S2R R2, SR_TID.X ;  /* 0x0000000000027919 */ /* 0x000e620000002100 */
[----:B------:R-:W-:Y:S01]  /*0020*/  IADD3 R1, R1, -0x68, RZ ;  /* 0xffffff9801017810 */ /* 0x000fe20007ffe0ff */
[----:B------:R-:W2:Y:S01]  /*0030*/  S2UR UR4, SR_CTAID.X ;  /* 0x00000000000479c3 */ /* 0x000ea20000002500 */
[----:B------:R-:W-:Y:S02]  /*0040*/  IMAD.MOV.U32 R33, RZ, RZ, R3 ;  /* 0x000000ffff217224 */ /* 0x000fe400078e0003 */
[--C-:B-1----:R-:W-:Y:S01]  /*0050*/  IMAD.MOV.U32 R32, RZ, RZ, R2.reuse ;  /* 0x000000ffff207224 */ /* 0x102fe200078e0002 */
[----:B------:R-:W-:Y:S01]  /*0060*/  STL [R1+0x20], R2 ;  /* 0x0000200201007387 */ /* 0x000fe20000100800 */
[----:B------:R-:W-:-:S05]  /*0070*/  IMAD.MOV.U32 R32, RZ, RZ, R2 ;  /* 0x000000ffff207224 */ /* 0x000fca00078e0002 */
[----:B------:R-:W-:-:S06]  /*0080*/  SHF.R.U32.HI R0, RZ, 0x5, R32 ;  /* 0x00000005ff007819 */ /* 0x000fcc0000011620 */
        /* <DEDUP_REMOVED lines=23> */
.L_x_1987:
[----:B------:R-:W-:Y:S02]  /*0200*/  ULDC UR7, c[0x0][0x3b4] ;  /* 0x0000ed0000077ab9 */ /* 0x000fe40000000800 */
[----:B------:R-:W-:Y:S02]  /*0210*/  UISETP.NE.AND UP0, UPT, UR7, 0x1, UPT ;  /* 0x000000010700788c */ /* 0x000fe4000bf05270 */
[----:B------:R-:W-:Y:S02]  /*0220*/  ULDC.64 UR4, c[0x0][0x3b8] ;  /* 0x0000ee0000047ab9 */ /* 0x000fe40000000a00 */
[----:B------:R-:W-:Y:S02]  /*0230*/  UIMAD.WIDE.U32 UR10, UR6, UR4, URZ ;  /* 0x00000004060a72a5 */ /* 0x000fe4000f8e003f */
[----:B------:R-:W-:-:S05]  /*0240*/  UMOV UR23, UR6 ;  /* 0x0000000600177c82 */ /* 0x000fca0008000000 */
[----:B------:R-:W-:-:S04]  /*0250*/  @UP0 USHF.R.U32.HI UR23, URZ, UR5, UR11 ;  /* 0x000000053f170299 */ /* 0x000fc8000801160b */
[----:B------:R-:W-:-:S04]  /*0260*/  UIMAD UR7, UR23, UR7, URZ ;  /* 0x00000007170772a4 */ /* 0x000fc8000f8e023f */
.L_x_1988:
        /* <DEDUP_REMOVED lines=11> */
.L_x_1986:
        /* <DEDUP_REMOVED lines=20> */
.L_x_1990:
[----:B------:R-:W-:Y:S02]  /*0460*/  ULDC UR7, c[0x0][0x3b4] ;  /* 0x0000ed0000077ab9 */ /* 0x000fe40000000800 */
[----:B------:R-:W-:Y:S02]  /*0470*/  UISETP.NE.AND UP0, UPT, UR7, 0x1, UPT ;  /* 0x000000010700788c */ /* 0x000fe4000bf05270 */
[----:B------:R-:W-:Y:S02]  /*0480*/  ULDC.64 UR4, c[0x0][0x3b8] ;  /* 0x0000ee0000047ab9 */ /* 0x000fe40000000a00 */
[----:B------:R-:W-:Y:S02]  /*0490*/  UIMAD.WIDE.U32 UR10, UR6, UR4, URZ ;  /* 0x00000004060a72a5 */ /* 0x000fe4000f8e003f */
[----:B------:R-:W-:-:S05]  /*04a0*/  UMOV UR23, UR6 ;  /* 0x0000000600177c82 */ /* 0x000fca0008000000 */
[----:B------:R-:W-:-:S04]  /*04b0*/  @UP0 USHF.R.U32.HI UR23, URZ, UR5, UR11 ;  /* 0x000000053f170299 */ /* 0x000fc8000801160b */
[----:B------:R-:W-:-:S04]  /*04c0*/  UIMAD UR7, UR23, UR7, URZ ;  /* 0x00000007170772a4 */ /* 0x000fc8000f8e023f */
.L_x_1991:
        /* <DEDUP_REMOVED lines=10> */
.L_x_1989:
        /* <DEDUP_REMOVED lines=91> */
[----:B------:R-:W-:Y:S01]  /*0b20*/  SHF.R.S32.HI R29, RZ, 0x1f, R32 ;  /* 0x0000001fff1d7819 */ /* 0x000fe20000011420 */
[----:B------:R-:W-:Y:S01]  /*0b30*/  USHF.R.S32.HI UR10, URZ, 0x1f, UR21 ;  /* 0x0000001f3f0a7899 */ /* 0x000fe20008011415 */
[--C-:B------:R-:W-:Y:S01]  /*0b40*/  SHF.R.S32.HI R9, RZ, 0x1f, R8.reuse ;  /* 0x0000001fff097819 */ /* 0x100fe20000011408 */
[----:B------:R-:W-:Y:S01]  /*0b50*/  UIMAD.WIDE.U32 UR14, UR21, UR7, URZ ;  /* 0x00000007150e72a5 */ /* 0x000fe2000f8e003f */
[CC--:B------:R-:W-:Y:S01]  /*0b60*/  LEA.HI R27, R29.reuse, R32.reuse, RZ, 0x3 ;  /* 0x000000201d1b7211 */ /* 0x0c0fe200078f18ff */
[----:B------:R-:W-:Y:S01]  /*0b70*/  ULDC.64 UR4, c[0x0][0x270] ;  /* 0x00009c0000047ab9 */ /* 0x000fe20000000a00 */
[----:B------:R-:W-:Y:S01]  /*0b80*/  LEA.HI R0, R29, R32, RZ, 0x6 ;  /* 0x000000201d007211 */ /* 0x000fe200078f30ff */
[----:B------:R-:W-:Y:S01]  /*0b90*/  IMAD.WIDE.U32 R2, R2, c[0x0][0x270], R8 ;  /* 0x00009c0002027a25 */ /* 0x000fe200078e0008 */
[----:B------:R-:W-:Y:S01]  /*0ba0*/  ULDC UR6, c[0x0][0x250] ;  /* 0x0000940000067ab9 */ /* 0x000fe20000000800 */
[----:B------:R-:W-:Y:S01]  /*0bb0*/  SHF.R.S32.HI R36, RZ, 0x3, R27 ;  /* 0x00000003ff247819 */ /* 0x000fe2000001141b */
[----:B------:R-:W-:Y:S01]  /*0bc0*/  UIMAD UR4, UR10, UR4, URZ ;  /* 0x000000040a0472a4 */ /* 0x000fe2000f8e023f */
[----:B------:R-:W-:Y:S01]  /*0bd0*/  IMAD.MOV.U32 R6, RZ, RZ, R2 ;  /* 0x000000ffff067224 */ /* 0x000fe200078e0002 */
[----:B------:R-:W-:Y:S01]  /*0be0*/  UMOV UR9, UR21 ;  /* 0x0000001500097c82 */ /* 0x000fe20008000000 */
[----:B------:R-:W-:Y:S01]  /*0bf0*/  LOP3.LUT R2, R27, 0xfffffff8, RZ, 0xc0, !PT ;  /* 0xfffffff81b027812 */ /* 0x000fe200078ec0ff */
[----:B------:R-:W-:Y:S01]  /*0c00*/  @UP0 USHF.R.U32.HI UR9, URZ, UR6, UR15 ;  /* 0x000000063f090299 */ /* 0x000fe2000801160f */
[----:B------:R-:W-:Y:S01]  /*0c10*/  IMAD.U32 R4, RZ, RZ, UR21 ;  /* 0x00000015ff047e24 */ /* 0x000fe2000f8e00ff */
[----:B------:R-:W-:Y:S01]  /*0c20*/  UIMAD UR12, UR21, UR5, UR4 ;  /* 0x00000005150c72a4 */ /* 0x000fe2000f8e0204 */
[----:B------:R-:W-:Y:S01]  /*0c30*/  SHF.R.S32.HI R25, RZ, 0x6, R0 ;  /* 0x00000006ff197819 */ /* 0x000fe20000011400 */
[----:B------:R-:W-:Y:S01]  /*0c40*/  USHF.R.S32.HI UR8, URZ, 0x1f, UR9 ;  /* 0x0000001f3f087899 */ /* 0x000fe20008011409 */
[----:B------:R-:W-:Y:S01]  /*0c50*/  IMAD.IADD R24, R32, 0x1, -R2 ;  /* 0x0000000120187824 */ /* 0x000fe200078e0a02 */
[----:B------:R-:W-:Y:S01]  /*0c60*/  ULDC.64 UR4, c[0x0][0x1e0] ;  /* 0x0000780000047ab9 */ /* 0x000fe20000000a00 */
[----:B------:R-:W-:Y:S01]  /*0c70*/  IMAD.SHL.U32 R0, R36, 0x40, RZ ;  /* 0x0000004024007824 */ /* 0x000fe200078e00ff */
[----:B------:R-:W-:Y:S01]  /*0c80*/  ULDC.64 UR6, c[0x0][0x288] ;  /* 0x0000a20000067ab9 */ /* 0x000fe20000000a00 */
[----:B------:R-:W-:Y:S01]  /*0c90*/  IMAD.SHL.U32 R18, R24, 0x8, RZ ;  /* 0x0000000818127824 */ /* 0x000fe200078e00ff */
[----:B------:R-:W-:Y:S01]  /*0ca0*/  UIMAD UR4, UR8, UR4, URZ ;  /* 0x00000004080472a4 */ /* 0x000fe2000f8e023f */
[----:B------:R-:W-:Y:S01]  /*0cb0*/  IMAD.WIDE.U32 R4, R4, c[0x0][0x288], R8 ;  /* 0x0000a20004047a25 */ /* 0x000fe200078e0008 */
[----:B------:R-:W-:Y:S01]  /*0cc0*/  UIMAD UR6, UR10, UR6, URZ ;  /* 0x000000060a0672a4 */ /* 0x000fe2000f8e023f */
[----:B------:R1:W-:Y:S01]  /*0cd0*/  STL.64 [R1+0x18], R8 ;  /* 0x0000180801007387 */ /* 0x0003e20000100a00 */
[----:B------:R-:W-:Y:S01]  /*0ce0*/  SHF.R.S32.HI R19, RZ, 0x1f, R18 ;  /* 0x0000001fff137819 */ /* 0x000fe20000011412 */
[----:B------:R-:W-:Y:S01]  /*0cf0*/  IMAD.SHL.U32 R28, R25, 0x200, RZ ;  /* 0x00000200191c7824 */ /* 0x000fe200078e00ff */
[----:B------:R-:W-:Y:S01]  /*0d00*/  UIMAD UR7, UR21, UR7, UR6 ;  /* 0x00000007150772a4 */ /* 0x000fe2000f8e0206 */
[----:B------:R-:W-:Y:S01]  /*0d10*/  LOP3.LUT R0, R0, 0x1c0, RZ, 0xc0, !PT ;  /* 0x000001c000007812 */ /* 0x000fe200078ec0ff */
[----:B------:R-:W-:Y:S01]  /*0d20*/  UIMAD UR6, UR9, UR5, UR4 ;  /* 0x00000005090672a4 */ /* 0x000fe2000f8e0204 */
[----:B------:R-:W-:Y:S01]  /*0d30*/  IADD3 R7, R3, UR12, RZ ;  /* 0x0000000c03077c10 */ /* 0x000fe2000fffe0ff */
[----:B------:R-:W-:Y:S01]  /*0d40*/  IMAD.MOV.U32 R20, RZ, RZ, R4 ;  /* 0x000000ffff147224 */ /* 0x000fe200078e0004 */
[----:B------:R-:W-:Y:S01]  /*0d50*/  ULDC.64 UR4, c[0x0][0x1b0] ;  /* 0x00006c0000047ab9 */ /* 0x000fe20000000a00 */
[----:B------:R-:W-:Y:S01]  /*0d60*/  IADD3 R21, R5, UR7, RZ ;  /* 0x0000000705157c10 */ /* 0x000fe2000fffe0ff */
[----:B------:R-:W-:Y:S01]  /*0d70*/  UIMAD UR8, UR8, UR4, URZ ;  /* 0x00000004080872a4 */ /* 0x000fe2000f8e023f */
[----:B------:R-:W-:Y:S01]  /*0d80*/  LOP3.LUT R5, R0, 0x38, R18, 0xf8, !PT ;  /* 0x0000003800057812 */ /* 0x000fe200078ef812 */
[----:B------:R-:W-:Y:S01]  /*0d90*/  IMAD.U32 R10, RZ, RZ, UR23 ;  /* 0x00000017ff0a7e24 */ /* 0x000fe2000f8e00ff */
[----:B------:R-:W-:Y:S01]  /*0da0*/  SHF.R.U32.HI R0, RZ, 0x3, R0 ;  /* 0x00000003ff007819 */ /* 0x000fe20000011600 */
[----:B------:R-:W-:Y:S01]  /*0db0*/  UIMAD UR8, UR9, UR5, UR8 ;  /* 0x00000005090872a4 */ /* 0x000fe2000f8e0208 */
[----:B------:R-:W-:Y:S01]  /*0dc0*/  SHF.R.S32.HI R37, RZ, 0x1f, R36 ;  /* 0x0000001fff257819 */ /* 0x000fe20000011424 */
[----:B------:R-:W-:Y:S01]  /*0dd0*/  IMAD.U32 R14, RZ, RZ, UR21 ;  /* 0x00000015ff0e7e24 */ /* 0x000fe2000f8e00ff */
[----:B------:R-:W-:Y:S01]  /*0de0*/  ULDC.64 UR4, c[0x0][0x1e8] ;  /* 0x00007a0000047ab9 */ /* 0x000fe20000000a00 */
[----:B------:R-:W-:Y:S01]  /*0df0*/  LOP3.LUT R16, R28, R5, R0, 0xf6, !PT ;  /* 0x000000051c107212 */ /* 0x000fe200078ef600 */
[----:B------:R-:W-:Y:S01]  /*0e00*/  IMAD.U32 R0, RZ, RZ, UR22 ;  /* 0x00000016ff007e24 */ /* 0x000fe2000f8e00ff */
[----:B------:R-:W-:Y:S01]  /*0e10*/  IADD3 R30, R18, 0x40, RZ ;  /* 0x00000040121e7810 */ /* 0x000fe20007ffe0ff */
[----:B------:R-:W-:Y:S01]  /*0e20*/  IMAD.WIDE R10, R10, 0x80, R36 ;  /* 0x000000800a0a7825 */ /* 0x000fe200078e0224 */
[----:B------:R-:W-:Y:S01]  /*0e30*/  ISETP.GE.AND P4, PT, R18, c[0x0][0x1cc], PT ;  /* 0x0000730012007a0c */ /* 0x000fe20003f86270 */
[----:B------:R-:W-:Y:S01]  /*0e40*/  UMOV UR16, 0x6 ;  /* 0x0000000600107882 */ /* 0x000fe20000000000 */
[----:B------:R-:W-:Y:S01]  /*0e50*/  ISETP.GE.AND P2, PT, R30, c[0x0][0x1cc], PT ;  /* 0x000073001e007a0c */ /* 0x000fe20003f46270 */
[----:B------:R-:W-:Y:S01]  /*0e60*/  STL.64 [R1+0x8], R36 ;  /* 0x0000082401007387 */ /* 0x000fe20000100a00 */
[----:B------:R-:W-:-:S02]  /*0e70*/  IMAD.MOV.U32 R215, RZ, RZ, 0x10 ;  /* 0x00000010ffd77424 */ /* 0x000fc400078e00ff */
[----:B-1----:R-:W-:Y:S01]  /*0e80*/  IMAD.U32 R8, RZ, RZ, UR9 ;  /* 0x00000009ff087e24 */ /* 0x002fe2000f8e00ff */
[----:B------:R-:W-:Y:S01]  /*0e90*/  USHF.R.S32.HI UR9, URZ, 0x1f, UR22 ;  /* 0x0000001f3f097899 */ /* 0x000fe20008011416 */
[----:B------:R-:W-:Y:S02]  /*0ea0*/  IMAD.MOV.U32 R216, RZ, RZ, 0x20 ;  /* 0x00000020ffd87424 */ /* 0x000fe400078e00ff */
[----:B------:R-:W-:Y:S01]  /*0eb0*/  IMAD.WIDE.U32 R2, R8, c[0x0][0x1e0], R18 ;  /* 0x0000780008027a25 */ /* 0x000fe200078e0012 */
[----:B------:R-:W-:-:S03]  /*0ec0*/  UIMAD UR4, UR9, UR4, URZ ;  /* 0x00000004090472a4 */ /* 0x000fc6000f8e023f */
[----:B------:R-:W-:Y:S01]  /*0ed0*/  IMAD.WIDE.U32 R4, R8, c[0x0][0x1b0], R18 ;  /* 0x00006c0008047a25 */ /* 0x000fe200078e0012 */
[----:B------:R-:W-:Y:S01]  /*0ee0*/  IADD3 R3, R3, UR6, RZ ;  /* 0x0000000603037c10 */ /* 0x000fe2000fffe0ff */
[----:B------:R-:W-:Y:S02]  /*0ef0*/  UIMAD UR6, UR22, UR5, UR4 ;  /* 0x00000005160672a4 */ /* 0x000fe4000f8e0204 */
[----:B------:R-:W-:Y:S01]  /*0f00*/  IMAD.U32 R8, RZ, RZ, UR22 ;  /* 0x00000016ff087e24 */ /* 0x000fe2000f8e00ff */
[----:B------:R-:W-:Y:S01]  /*0f10*/  ULDC.64 UR4, c[0x0][0x1b8] ;  /* 0x00006e0000047ab9 */ /* 0x000fe20000000a00 */
[----:B------:R-:W-:Y:S01]  /*0f20*/  IMAD.WIDE.U32 R2, R0, c[0x0][0x1e8], R2 ;  /* 0x00007a0000027a25 */ /* 0x000fe200078e0002 */
[----:B------:R-:W-:Y:S01]  /*0f30*/  IADD3 R5, R5, UR8, RZ ;  /* 0x0000000805057c10 */ /* 0x000fe2000fffe0ff */
[----:B------:R-:W-:Y:S02]  /*0f40*/  UIMAD UR4, UR9, UR4, URZ ;  /* 0x00000004090472a4 */ /* 0x000fe4000f8e023f */
[----:B------:R-:W-:Y:S01]  /*0f50*/  IMAD.WIDE.U32 R22, R8, c[0x0][0x278], R6 ;  /* 0x00009e0008167a25 */ /* 0x000fe200078e0006 */
[----:B------:R-:W-:Y:S01]  /*0f60*/  IADD3 R3, R3, UR6, RZ ;  /* 0x0000000603037c10 */ /* 0x000fe2000fffe0ff */
[----:B------:R-:W-:-:S02]  /*0f70*/  ULDC UR8, c[0x0][0x198] ;  /* 0x0000660000087ab9 */ /* 0x000fc40000000800 */
[----:B------:R-:W-:Y:S01]  /*0f80*/  IMAD.U32 R6, RZ, RZ, UR22 ;  /* 0x00000016ff067e24 */ /* 0x000fe2000f8e00ff */
[----:B------:R-:W-:Y:S01]  /*0f90*/  UIADD3 UR8, -UR11, UR8, URZ ;  /* 0x000000080b087290 */ /* 0x000fe2000fffe13f */
[----:B------:R-:W-:Y:S01]  /*0fa0*/  IMAD R0, R11, c[0x0][0x1d8], RZ ;  /* 0x000076000b007a24 */ /* 0x000fe200078e02ff */
[----:B------:R-:W-:Y:S01]  /*0fb0*/  UIMAD UR5, UR22, UR5, UR4 ;  /* 0x00000005160572a4 */ /* 0x000fe2000f8e0204 */
[----:B------:R-:W-:Y:S01]  /*0fc0*/  IMAD.WIDE.U32 R6, R6, c[0x0][0x1b8], R4 ;  /* 0x00006e0006067a25 */ /* 0x000fe200078e0004 */
[----:B------:R-:W-:Y:S02]  /*0fd0*/  STL.64 [R1+0x50], R22 ;  /* 0x0000501601007387 */ /* 0x000fe40000100a00 */
[----:B------:R-:W-:Y:S01]  /*0fe0*/  IADD3 R13, -R36, UR8, RZ ;  /* 0x00000008240d7c10 */ /* 0x000fe2000fffe1ff */
[----:B------:R-:W-:Y:S01]  /*0ff0*/  IMAD R4, R37, c[0x0][0x178], RZ ;  /* 0x00005e0025047a24 */ /* 0x000fe200078e02ff */
[----:B------:R-:W-:Y:S01]  /*1000*/  IADD3 R7, R7, UR5, RZ ;  /* 0x0000000507077c10 */ /* 0x000fe2000fffe0ff */
[C---:B------:R-:W-:Y:S01]  /*1010*/  IMAD R0, R10.reuse, c[0x0][0x1dc], R0 ;  /* 0x000077000a007a24 */ /* 0x040fe200078e0200 */
[----:B------:R-:W-:Y:S01]  /*1020*/  ULDC.64 UR4, c[0x0][0x1d8] ;  /* 0x0000760000047ab9 */ /* 0x000fe20000000a00 */
[----:B------:R-:W-:Y:S01]  /*1030*/  IMAD.WIDE.U32 R8, R10, c[0x0][0x1d8], R2 ;  /* 0x000076000a087a25 */ /* 0x000fe200078e0002 */
[C---:B------:R-:W-:Y:S01]  /*1040*/  ISETP.LT.OR P1, PT, R13.reuse, 0x1, P4 ;  /* 0x000000010d00780c */ /* 0x040fe20002721670 */
[----:B------:R-:W-:Y:S01]  /*1050*/  USHF.L.U32 UR6, UR4, 0x6, URZ ;  /* 0x0000000604067899 */ /* 0x000fe2000800063f */
[C---:B------:R-:W-:Y:S01]  /*1060*/  ISETP.LT.OR P5, PT, R13.reuse, 0x1, P2 ;  /* 0x000000010d00780c */ /* 0x040fe200017a1670 */
[----:B------:R-:W-:Y:S01]  /*1070*/  IMAD R12, R36, c[0x0][0x17c], R4 ;  /* 0x00005f00240c7a24 */ /* 0x000fe200078e0204 */
[----:B------:R-:W-:Y:S01]  /*1080*/  LEA R2, P0, R8, c[0x0][0x1c0], 0x1 ;  /* 0x0000700008027a11 */ /* 0x000fe200078008ff */
[----:B------:R-:W-:Y:S01]  /*1090*/  IMAD.WIDE.U32 R4, R36, c[0x0][0x178], R18 ;  /* 0x00005e0024047a25 */ /* 0x000fe200078e0012 */
[C---:B------:R-:W-:Y:S01]  /*10a0*/  ISETP.LT.OR P3, PT, R13.reuse, 0x21, P4 ;  /* 0x000000210d00780c */ /* 0x040fe20002761670 */
[----:B------:R-:W-:Y:S01]  /*10b0*/  USHF.L.U64.HI UR7, UR4, UR16, UR5 ;  /* 0x0000001004077299 */ /* 0x000fe20008010205 */
[----:B------:R-:W-:Y:S01]  /*10c0*/  ISETP.LT.OR P6, PT, R13, 0x21, P2 ;  /* 0x000000210d00780c */ /* 0x000fe200017c1670 */
[----:B------:R-:W-:Y:S01]  /*10d0*/  IMAD.IADD R0, R9, 0x1, R0 ;  /* 0x0000000109007824 */ /* 0x000fe200078e0200 */
[----:B------:R-:W-:Y:S01]  /*10e0*/  UIADD3 UR13, UP0, UR6, 0x80, URZ ;  /* 0x00000080060d7890 */ /* 0x000fe2000ff1e03f */
[----:B------:R-:W-:Y:S01]  /*10f0*/  IMAD.IADD R5, R5, 0x1, R12 ;  /* 0x0000000105057824 */ /* 0x000fe200078e020c */
[----:B------:R-:W-:Y:S01]  /*1100*/  ULDC.64 UR4, c[0x0][0x180] ;  /* 0x0000600000047ab9 */ /* 0x000fe20000000a00 */
[----:B------:R-:W-:Y:S01]  /*1110*/  IMAD.SHL.U32 R12, R16, 0x2, RZ ;  /* 0x00000002100c7824 */ /* 0x000fe200078e00ff */
[----:B------:R-:W-:Y:S01]  /*1120*/  LEA.HI.X R3, R8, c[0x0][0x1c4], R0, 0x1, P0 ;  /* 0x0000710008037a11 */ /* 0x000fe200000f0c00 */
[----:B------:R-:W-:Y:S01]  /*1130*/  IMAD R0, R11, c[0x0][0x1a8], RZ ;  /* 0x00006a000b007a24 */ /* 0x000fe200078e02ff */
[----:B------:R-:W-:Y:S01]  /*1140*/  UIADD3.X UR12, URZ, UR7, URZ, UP0, !UPT ;  /* 0x000000073f0c7290 */ /* 0x000fe200087fe43f */
[----:B------:R-:W-:Y:S01]  /*1150*/  IMAD.WIDE.U32 R14, R14, c[0x0][0x180], R4 ;  /* 0x000060000e0e7a25 */ /* 0x000fe200078e0004 */
[----:B------:R-:W-:Y:S01]  /*1160*/  IADD3 R4, P0, R2, UR6, RZ ;  /* 0x0000000602047c10 */ /* 0x000fe2000ff1e0ff */
[----:B------:R-:W-:Y:S01]  /*1170*/  @!PT LDS RZ, [RZ] ;  /* 0x00000000fffff984 */ /* 0x000fe20000000800 */
[----:B------:R-:W-:Y:S01]  /*1180*/  @!PT LDS RZ, [RZ] ;  /* 0x00000000fffff984 */ /* 0x000fe20000000800 */
[----:B------:R-:W-:Y:S01]  /*1190*/  @!PT LDS RZ, [RZ] ;  /* 0x00000000fffff984 */ /* 0x000fe20000000800 */
[----:B------:R1:W-:Y:S01]  /*11a0*/  LDGSTS.E.BYPASS.LTC128B.128 [R12+0x8080], [R2.64], !P1 ;  /* 0x08080000020c7fae */ /* 0x0003e2000c901d58 */
[----:B------:R-:W-:Y:S01]  /*11b0*/  UIMAD UR4, UR10, UR4, URZ ;  /* 0x000000040a0472a4 */ /* 0x000fe2000f8e023f */
[C---:B------:R-:W-:Y:S01]  /*11c0*/  IMAD R0, R10.reuse, c[0x0][0x1ac], R0 ;  /* 0x00006b000a007a24 */ /* 0x040fe200078e0200 */
[----:B------:R-:W-:Y:S01]  /*11d0*/  IADD3.X R5, R3, UR7, RZ, P0, !PT ;  /* 0x0000000703057c10 */ /* 0x000fe200087fe4ff */
[----:B------:R-:W-:Y:S01]  /*11e0*/  IMAD.WIDE.U32 R10, R10, c[0x0][0x1a8], R6 ;  /* 0x00006a000a0a7a25 */ /* 0x000fe200078e0006 */
[----:B------:R1:W-:Y:S01]  /*11f0*/  LDGSTS.E.BYPASS.LTC128B.128 [R12+0xc080], [R2.64+0x80], !P5 ;  /* 0x0c080080020c7fae */ /* 0x0003e2000e901d58 */
[C---:B------:R-:W-:Y:S01]  /*1200*/  ISETP.LT.OR P5, PT, R13.reuse, 0x41, P4 ;  /* 0x000000410d00780c */ /* 0x040fe200027a1670 */
[----:B------:R-:W-:Y:S01]  /*1210*/  UIMAD UR14, UR21, UR5, UR4 ;  /* 0x00000005150e72a4 */ /* 0x000fe2000f8e0204 */
[----:B------:R-:W-:Y:S01]  /*1220*/  IMAD.U32 R6, RZ, RZ, UR6 ;  /* 0x00000006ff067e24 */ /* 0x000fe2000f8e00ff */
[----:B------:R2:W-:Y:S01]  /*1230*/  LDGSTS.E.BYPASS.LTC128B.128 [R12+0x9080], [R4.64], !P3 ;  /* 0x09080000040c7fae */ /* 0x0005e2000d901d58 */
[----:B------:R-:W-:Y:S01]  /*1240*/  ISETP.LT.OR P3, PT, R13, 0x41, P2 ;  /* 0x000000410d00780c */ /* 0x000fe20001761670 */
[----:B------:R-:W-:Y:S01]  /*1250*/  IMAD.IADD R0, R11, 0x1, R0 ;  /* 0x000000010b007824 */ /* 0x000fe200078e0200 */
[C---:B------:R-:W-:Y:S01]  /*1260*/  ISETP.LT.OR P4, PT, R13.reuse, 0x61, P4 ;  /* 0x000000610d00780c */ /* 0x040fe20002781670 */
[----:B------:R-:W-:Y:S01]  /*1270*/  ULDC.64 UR4, c[0x0][0x1a8] ;  /* 0x00006a0000047ab9 */ /* 0x000fe20000000a00 */
[----:B------:R-:W-:Y:S01]  /*1280*/  IADD3 R6, P1, P0, R6, 0x80, R2 ;  /* 0x0000008006067810 */ /* 0x000fe2000783e002 */
[----:B------:R-:W-:Y:S01]  /*1290*/  USHF.L.U32 UR15, UR4, 0x6, URZ ;  /* 0x00000006040f7899 */ /* 0x000fe2000800063f */
[----:B------:R-:W-:Y:S01]  /*12a0*/  ISETP.LT.OR P2, PT, R13, 0x61, P2 ;  /* 0x000000610d00780c */ /* 0x000fe20001741670 */
[----:B------:R-:W-:Y:S01]  /*12b0*/  IMAD.MOV.U32 R8, RZ, RZ, R14 ;  /* 0x000000ffff087224 */ /* 0x000fe200078e000e */
[----:B------:R-:W-:Y:S01]  /*12c0*/  IADD3.X R7, RZ, UR7, R3, P1, P0 ;  /* 0x00000007ff077c10 */ /* 0x000fe20008fe0403 */
[----:B------:R-:W-:Y:S01]  /*12d0*/  UIADD3 UR18, UP0, UR15, 0x80, URZ ;  /* 0x000000800f127890 */ /* 0x000fe2000ff1e03f */
[----:B------:R-:W-:Y:S01]  /*12e0*/  IADD3 R9, R15, UR14, RZ ;  /* 0x0000000e0f097c10 */ /* 0x000fe2000fffe0ff */
[----:B------:R-:W-:-:S02]  /*12f0*/  USHF.L.U64.HI UR14, UR4, UR16, UR5 ;  /* 0x00000010040e7299 */ /* 0x000fc40008010205 */
[----:B------:R3:W-:Y:S01]  /*1300*/  LDGSTS.E.BYPASS.LTC128B.128 [R12+0xd080], [R6.64], !P6 ;  /* 0x0d080000060c7fae */ /* 0x0007e2000f101d58 */
[----:B------:R-:W-:Y:S01]  /*1310*/  ISETP.GE.AND P6, PT, R18, c[0x0][0x19c], PT ;  /* 0x0000670012007a0c */ /* 0x000fe20003fc6270 */
[----:B------:R-:W-:Y:S02]  /*1320*/  ULDC.64 UR4, c[0x0][0x178] ;  /* 0x00005e0000047ab9 */ /* 0x000fe40000000a00 */
[----:B------:R-:W-:Y:S02]  /*1330*/  UIMAD.WIDE.U32 UR28, UR26, UR4, URZ ;  /* 0x000000041a1c72a5 */ /* 0x000fe4000f8e003f */
[----:B------:R-:W-:Y:S01]  /*1340*/  UIADD3.X UR19, URZ, UR14, URZ, UP0, !UPT ;  /* 0x0000000e3f137290 */ /* 0x000fe200087fe43f */
[C---:B-1----:R-:W-:Y:S02]  /*1350*/  IADD3 R2, P1, R4.reuse, UR6, RZ ;  /* 0x0000000604027c10 */ /* 0x042fe4000ff3e0ff */
[----:B--2---:R-:W-:Y:S02]  /*1360*/  IADD3 R4, P0, R4, UR13, RZ ;  /* 0x0000000d04047c10 */ /* 0x004fe4000ff1e0ff */
[----:B------:R-:W-:-:S02]  /*1370*/  IADD3.X R3, R5, UR7, RZ, P1, !PT ;  /* 0x0000000705037c10 */ /* 0x000fc40008ffe4ff */
[----:B------:R-:W-:-:S03]  /*1380*/  IADD3.X R5, R5, UR12, RZ, P0, !PT ;  /* 0x0000000c05057c10 */ /* 0x000fc600087fe4ff */
[----:B------:R1:W-:Y:S01]  /*1390*/  LDGSTS.E.BYPASS.LTC128B.128 [R12+0xa080], [R2.64], !P5 ;  /* 0x0a080000020c7fae */ /* 0x0003e2000e901d58 */
[----:B------:R-:W-:-:S03]  /*13a0*/  ISETP.GE.AND P5, PT, R30, c[0x0][0x19c], PT ;  /* 0x000067001e007a0c */ /* 0x000fc60003fa6270 */
[----:B------:R2:W-:Y:S01]  /*13b0*/  LDGSTS.E.BYPASS.LTC128B.128 [R12+0xe080], [R4.64], !P3 ;  /* 0x0e080000040c7fae */ /* 0x0005e2000d901d58 */
[----:B------:R-:W-:Y:S02]  /*13c0*/  ISETP.LT.OR P3, PT, R13, 0x1, P6 ;  /* 0x000000010d00780c */ /* 0x000fe40003761670 */
[----:B---3--:R-:W-:-:S04]  /*13d0*/  IADD3 R6, P0, R2, UR6, RZ ;  /* 0x0000000602067c10 */ /* 0x008fc8000ff1e0ff */
[----:B------:R-:W-:Y:S01]  /*13e0*/  IADD3.X R7, R3, UR7, RZ, P0, !PT ;  /* 0x0000000703077c10 */ /* 0x000fe200087fe4ff */
[----:B------:R-:W-:-:S04]  /*13f0*/  ULDC.64 UR6, c[0x0][0x188] ;  /* 0x0000620000067ab9 */ /* 0x000fc80000000a00 */
[----:B------:R3:W-:Y:S01]  /*1400*/  LDGSTS.E.BYPASS.LTC128B.128 [R12+0xb080], [R6.64], !P4 ;  /* 0x0b080000060c7fae */ /* 0x0007e2000e101d58 */
[----:B------:R-:W-:Y:S02]  /*1410*/  ISETP.LT.OR P4, PT, R13, 0x21, P6 ;  /* 0x000000210d00780c */ /* 0x000fe40003781670 */
[----:B------:R-:W-:Y:S02]  /*1420*/  ISETP.GE.AND P6, PT, R18, c[0x0][0x16c], PT ;  /* 0x00005b0012007a0c */ /* 0x000fe40003fc6270 */
[----:B--2---:R-:W-:Y:S01]  /*1430*/  IADD3 R4, P1, R2, UR13, RZ ;  /* 0x0000000d02047c10 */ /* 0x004fe2000ff3e0ff */
[----:B------:R-:W-:Y:S01]  /*1440*/  USHF.R.S32.HI UR13, URZ, 0x1f, UR26 ;  /* 0x0000001f3f0d7899 */ /* 0x000fe2000801141a */
[C---:B-1----:R-:W-:Y:S02]  /*1450*/  LEA R2, P0, R10.reuse, c[0x0][0x190], 0x1 ;  /* 0x000064000a027a11 */ /* 0x042fe400078008ff */
[----:B------:R-:W-:Y:S01]  /*1460*/  IADD3.X R5, R3, UR12, RZ, P1, !PT ;  /* 0x0000000c03057c10 */ /* 0x000fe20008ffe4ff */
[----:B------:R-:W-:Y:S01]  /*1470*/  UIMAD UR12, UR9, UR6, URZ ;  /* 0x00000006090c72a4 */ /* 0x000fe2000f8e023f */
[C---:B------:R-:W-:Y:S01]  /*1480*/  ISETP.LT.OR P1, PT, R13.reuse, 0x1, P5 ;  /* 0x000000010d00780c */ /* 0x040fe20002f21670 */
[----:B------:R-:W-:Y:S01]  /*1490*/  UIMAD UR6, UR13, UR4, URZ ;  /* 0x000000040d0672a4 */ /* 0x000fe2000f8e023f */
[----:B------:R-:W-:Y:S01]  /*14a0*/  LEA.HI.X R3, R10, c[0x0][0x194], R0, 0x1, P0 ;  /* 0x000065000a037a11 */ /* 0x000fe200000f0c00 */
[----:B------:R1:W-:Y:S01]  /*14b0*/  LDGSTS.E.BYPASS.LTC128B.128 [R12+0xf080], [R4.64], !P2 ;  /* 0x0f080000040c7fae */ /* 0x0003e2000d101d58 */
[----:B------:R-:W-:Y:S01]  /*14c0*/  IMAD.U32 R0, RZ, RZ, UR22 ;  /* 0x00000016ff007e24 */ /* 0x000fe2000f8e00ff */
[----:B------:R-:W-:Y:S01]  /*14d0*/  UIMAD UR6, UR26, UR5, UR6 ;  /* 0x000000051a0672a4 */ /* 0x000fe2000f8e0206 */
[----:B---3--:R-:W-:Y:S01]  /*14e0*/  IMAD.U32 R6, RZ, RZ, UR28 ;  /* 0x0000001cff067e24 */ /* 0x008fe2000f8e00ff */
[----:B------:R2:W-:Y:S01]  /*14f0*/  LDGSTS.E.BYPASS.LTC128B.128 [R12+0x80], [R2.64], !P3 ;  /* 0x00080000020c7fae */ /* 0x0005e2000d901d58 */
[----:B------:R-:W-:Y:S01]  /*1500*/  ISETP.LT.OR P3, PT, R13, 0x21, P5 ;  /* 0x000000210d00780c */ /* 0x000fe20002f61670 */
[----:B------:R-:W-:Y:S01]  /*1510*/  IMAD.WIDE.U32 R34, R0, c[0x0][0x188], R8 ;  /* 0x0000620000227a25 */ /* 0x000fe200078e0008 */
[----:B------:R-:W-:Y:S01]  /*1520*/  UIADD3 UR6, UR29, UR6, URZ ;  /* 0x000000061d067290 */ /* 0x000fe2000fffe03f */
[----:B------:R-:W-:Y:S01]  /*1530*/  SEL R10, RZ, 0x1, P6 ;  /* 0x00000001ff0a7807 */ /* 0x000fe20003000000 */
[----:B------:R-:W-:Y:S01]  /*1540*/  UIMAD UR7, UR22, UR7, UR12 ;  /* 0x00000007160772a4 */ /* 0x000fe2000f8e020c */
[----:B------:R2:W-:Y:S01]  /*1550*/  LDGSTS.E.BYPASS.LTC128B.128 [R12+0x4080], [R2.64+0x80], !P1 ;  /* 0x04080080020c7fae */ /* 0x0005e2000c901d58 */
[----:B------:R-:W-:Y:S01]  /*1560*/  IMAD R0, R37, c[0x0][0x208], RZ ;  /* 0x0000820025007a24 */ /* 0x000fe200078e02ff */
[----:B------:R-:W-:Y:S01]  /*1570*/  USHF.L.U32 UR12, UR26, 0x6, URZ ;  /* 0x000000061a0c7899 */ /* 0x000fe2000800063f */
[C---:B------:R-:W-:Y:S01]  /*1580*/  IMAD.WIDE.U32 R8, R36.reuse, c[0x0][0x208], R18 ;  /* 0x0000820024087a25 */ /* 0x040fe200078e0012 */
[----:B------:R-:W-:Y:S01]  /*1590*/  STL.64 [R1+0x30], R34 ;  /* 0x0000302201007387 */ /* 0x000fe20000100a00 */
[----:B------:R-:W-:Y:S01]  /*15a0*/  IADD3 R14, R35, UR7, RZ ;  /* 0x00000007230e7c10 */ /* 0x000fe2000fffe0ff */
[----:B------:R-:W-:Y:S01]  /*15b0*/  USHF.R.S32.HI UR17, URZ, 0x1f, UR12 ;  /* 0x0000001f3f117899 */ /* 0x000fe2000801140c */
[----:B------:R-:W-:-:S02]  /*15c0*/  IMAD R0, R36, c[0x0][0x20c], R0 ;  /* 0x0000830024007a24 */ /* 0x000fc400078e0200 */
[----:B------:R-:W-:Y:S02]  /*15d0*/  IMAD.U32 R7, RZ, RZ, UR29 ;  /* 0x0000001dff077e24 */ /* 0x000fe4000f8e00ff */
[----:B------:R-:W-:Y:S01]  /*15e0*/  IMAD.U32 R7, RZ, RZ, UR6 ;  /* 0x00000006ff077e24 */ /* 0x000fe2000f8e00ff */
[----:B------:R-:W-:Y:S01]  /*15f0*/  ULDC.64 UR6, c[0x0][0x278] ;  /* 0x00009e0000067ab9 */ /* 0x000fe20000000a00 */
[----:B------:R-:W-:Y:S01]  /*1600*/  IMAD.IADD R9, R9, 0x1, R0 ;  /* 0x0000000109097824 */ /* 0x000fe200078e0200 */
[----:B------:R-:W-:Y:S01]  /*1610*/  UIMAD UR6, UR9, UR6, URZ ;  /* 0x00000006090672a4 */ /* 0x000fe2000f8e023f */
[----:B-1----:R-:W-:Y:S01]  /*1620*/  IMAD.U32 R5, RZ, RZ, UR15 ;  /* 0x0000000fff057e24 */ /* 0x002fe2000f8e00ff */
[----:B------:R-:W-:Y:S02]  /*1630*/  IADD3 R4, P2, R2, UR15, RZ ;  /* 0x0000000f02047c10 */ /* 0x000fe4000ff5e0ff */
[----:B------:R-:W-:-:S03]  /*1640*/  UIMAD UR27, UR22, UR7, UR6 ;  /* 0x00000007161b72a4 */ /* 0x000fc6000f8e0206 */
[----:B------:R-:W-:Y:S02]  /*1650*/  ULDC.64 UR6, c[0x0][0x210] ;  /* 0x0000840000067ab9 */ /* 0x000fe40000000a00 */
[----:B------:R-:W-:Y:S01]  /*1660*/  UIMAD UR6, UR10, UR6, URZ ;  /* 0x000000060a0672a4 */ /* 0x000fe2000f8e023f */
[----:B------:R-:W-:Y:S02]  /*1670*/  IADD3 R16, R23, UR27, RZ ;  /* 0x0000001b17107c10 */ /* 0x000fe4000fffe0ff */
[----:B--2---:R-:W-:Y:S01]  /*1680*/  IADD3 R2, P1, P0, R5, 0x80, R2 ;  /* 0x0000008005027810 */ /* 0x004fe2000783e002 */
[----:B------:R-:W-:Y:S01]  /*1690*/  UIMAD UR6, UR21, UR7, UR6 ;  /* 0x00000007150672a4 */ /* 0x000fe2000f8e0206 */
[----:B------:R-:W-:Y:S02]  /*16a0*/  IADD3.X R5, R3, UR14, RZ, P2, !PT ;  /* 0x0000000e03057c10 */ /* 0x000fe400097fe4ff */
[----:B------:R-:W-:Y:S02]  /*16b0*/  IADD3.X R3, RZ, UR14, R3, P1, P0 ;  /* 0x0000000eff037c10 */ /* 0x000fe40008fe0403 */
[----:B------:R-:W-:Y:S01]  /*16c0*/  ISETP.GE.AND P0, PT, R18, c[0x0][0x19c], PT ;  /* 0x0000670012007a0c */ /* 0x000fe20003f06270 */
[----:B------:R1:W-:Y:S01]  /*16d0*/  LDGSTS.E.BYPASS.LTC128B.128 [R12+0x1080], [R4.64], !P4 ;  /* 0x01080000040c7fae */ /* 0x0003e2000e101d58 */
[----:B------:R-:W-:-:S02]  /*16e0*/  ISETP.LT.OR P1, PT, R13, 0x41, P5 ;  /* 0x000000410d00780c */ /* 0x000fc40002f21670 */
[C---:B------:R-:W-:Y:S01]  /*16f0*/  ISETP.LT.OR P2, PT, R13.reuse, 0x41, P0 ;  /* 0x000000410d00780c */ /* 0x040fe20000741670 */
[----:B------:R2:W-:Y:S01]  /*1700*/  LDGSTS.E.BYPASS.LTC128B.128 [R12+0x5080], [R2.64], !P3 ;  /* 0x05080000020c7fae */ /* 0x0005e2000d901d58 */
[C---:B------:R-:W-:Y:S02]  /*1710*/  ISETP.LT.OR P4, PT, R13.reuse, 0x61, P0 ;  /* 0x000000610d00780c */ /* 0x040fe40000781670 */
[----:B------:R-:W-:Y:S02]  /*1720*/  ISETP.GE.AND P3, PT, R30, c[0x0][0x16c], PT ;  /* 0x00005b001e007a0c */ /* 0x000fe40003f66270 */
[----:B------:R-:W-:Y:S02]  /*1730*/  ISETP.LT.OR P5, PT, R13, 0x61, P5 ;  /* 0x000000610d00780c */ /* 0x000fe40002fa1670 */
[----:B------:R-:W-:-:S05]  /*1740*/  P2R R11, PR, RZ, 0x8 ;  /* 0x00000008ff0b7803 */ /* 0x000fca0000000000 */
[----:B------:R3:W-:Y:S04]  /*1750*/  STL [R1+0x64], R11 ;  /* 0x0000640b01007387 */ /* 0x0007e80000100800 */
[----:B------:R4:W-:Y:S04]  /*1760*/  STL [R1+0x3c], R14 ;  /* 0x00003c0e01007387 */ /* 0x0009e80000100800 */
[----:B------:R5:W-:Y:S01]  /*1770*/  STL [R1+0x58], R16 ;  /* 0x0000581001007387 */ /* 0x000be20000100800 */
[----:B--2---:R-:W-:-:S04]  /*1780*/  IADD3 R2, P0, R4, UR15, RZ ;  /* 0x0000000f04027c10 */ /* 0x004fc8000ff1e0ff */
[----:B------:R-:W-:Y:S02]  /*1790*/  IADD3.X R3, R5, UR14, RZ, P0, !PT ;  /* 0x0000000e05037c10 */ /* 0x000fe400087fe4ff */
[----:B-1----:R-:W-:-:S03]  /*17a0*/  IADD3 R4, P0, R4, UR18, RZ ;  /* 0x0000001204047c10 */ /* 0x002fc6000ff1e0ff */
[----:B------:R1:W-:Y:S01]  /*17b0*/  LDGSTS.E.BYPASS.LTC128B.128 [R12+0x2080], [R2.64], !P2 ;  /* 0x02080000020c7fae */ /* 0x0003e2000d101d58 */
[----:B------:R-:W-:Y:S02]  /*17c0*/  IADD3.X R5, R5, UR19, RZ, P0, !PT ;  /* 0x0000001305057c10 */ /* 0x000fe400087fe4ff */
[----:B---3--:R-:W-:Y:S02]  /*17d0*/  SEL R11, RZ, 0x2, P3 ;  /* 0x00000002ff0b7807 */ /* 0x008fe40001800000 */
[C---:B------:R-:W-:Y:S01]  /*17e0*/  LEA R0, P0, R6.reuse, R34, 0x6 ;  /* 0x0000002206007211 */ /* 0x040fe200078030ff */
[----:B------:R2:W-:Y:S02]  /*17f0*/  LDGSTS.E.BYPASS.LTC128B.128 [R12+0x6080], [R4.64], !P1 ;  /* 0x06080000040c7fae */ /* 0x0005e4000c901d58 */
[----:B------:R-:W-:Y:S01]  /*1800*/  IMAD.IADD R13, R11, 0x1, R10 ;  /* 0x000000010b0d7824 */ /* 0x000fe200078e020a */
[----:B------:R-:W-:Y:S01]  /*1810*/  LEA.HI.X R7, R6, R14, R7, 0x6, P0 ;  /* 0x0000000e06077211 */ /* 0x000fe200000f3407 */
[----:B------:R-:W-:Y:S01]  /*1820*/  IMAD.U32 R11, RZ, RZ, UR4 ;  /* 0x00000004ff0b7e24 */ /* 0x000fe2000f8e00ff */
[----:B------:R-:W-:Y:S01]  /*1830*/  LEA R6, P0, R0, c[0x0][0x160], 0x1 ;  /* 0x0000580000067a11 */ /* 0x000fe200078008ff */
[----:B------:R-:W-:Y:S01]  /*1840*/  IMAD.U32 R10, RZ, RZ, UR21 ;  /* 0x00000015ff0a7e24 */ /* 0x000fe2000f8e00ff */
[----:B------:R-:W-:-:S02]  /*1850*/  LOP3.LUT P3, RZ, R13, 0x1, RZ, 0xc0, !PT ;  /* 0x000000010dff7812 */ /* 0x000fc4000786c0ff */
[----:B------:R-:W-:Y:S01]  /*1860*/  LEA.HI.X R7, R0, c[0x0][0x164], R7, 0x1, P0 ;  /* 0x0000590000077a11 */ /* 0x000fe200000f0c07 */
[----:B------:R-:W-:Y:S01]  /*1870*/  IMAD.U32 R0, RZ, RZ, UR5 ;  /* 0x00000005ff007e24 */ /* 0x000fe2000f8e00ff */
[C---:B----4-:R-:W-:Y:S01]  /*1880*/  LEA R14, P0, R11.reuse, R6, 0x6 ;  /* 0x000000060b0e7211 */ /* 0x050fe200078030ff */
[----:B------:R-:W-:Y:S01]  /*1890*/  IMAD.WIDE.U32 R8, R10, c[0x0][0x210], R8 ;  /* 0x000084000a087a25 */ /* 0x000fe200078e0008 */
[----:B------:R-:W-:Y:S02]  /*18a0*/  IADD3 R10, P1, R2, UR15, RZ ;  /* 0x0000000f020a7c10 */ /* 0x000fe4000ff3e0ff */
[----:B------:R-:W-:Y:S02]  /*18b0*/  LEA.HI.X R15, R11, R7, R0, 0x6, P0 ;  /* 0x000000070b0f7211 */ /* 0x000fe400000f3400 */
[----:B------:R-:W-:Y:S02]  /*18c0*/  IADD3 R0, P0, R22, UR12, RZ ;  /* 0x0000000c16007c10 */ /* 0x000fe4000ff1e0ff */
[----:B------:R-:W-:Y:S01]  /*18d0*/  IADD3.X R11, R3, UR14, RZ, P1, !PT ;  /* 0x0000000e030b7c10 */ /* 0x000fe20008ffe4ff */
[----:B------:R-:W-:Y:S01]  /*18e0*/  ULDC.64 UR14, c[0x0][0x208] ;  /* 0x00008200000e7ab9 */ /* 0x000fe20000000a00 */
[----:B------:R-:W-:Y:S01]  /*18f0*/  ISETP.GE.AND P1, PT, R18, c[0x0][0x1fc], PT ;  /* 0x00007f0012007a0c */ /* 0x000fe20003f26270 */
[----:B------:R-:W-:-:S02]  /*1900*/  USHF.L.U64.HI UR15, UR14, UR16, UR15 ;  /* 0x000000100e0f7299 */ /* 0x000fc4000801020f */
[----:B------:R-:W-:Y:S01]  /*1910*/  USHF.L.U32 UR16, UR14, 0x6, URZ ;  /* 0x000000060e107899 */ /* 0x000fe2000800063f */
[----:B------:R3:W-:Y:S01]  /*1920*/  LDGSTS.E.BYPASS.LTC128B.128 [R12+0x3080], [R10.64], !P4 ;  /* 0x030800000a0c7fae */ /* 0x0007e2000e101d58 */
[----:B--2---:R-:W-:Y:S02]  /*1930*/  IADD3 R4, P2, R2, UR18, RZ ;  /* 0x0000001202047c10 */ /* 0x004fe4000ff5e0ff */
[----:B-1----:R-:W-:Y:S02]  /*1940*/  IADD3.X R2, R16, UR17, RZ, P0, !PT ;  /* 0x0000001110027c10 */ /* 0x002fe400087fe4ff */
[----:B------:R-:W-:Y:S01]  /*1950*/  IMAD.U32 R26, RZ, RZ, UR16 ;  /* 0x00000010ff1a7e24 */ /* 0x000fe2000f8e00ff */
[C---:B-----5:R-:W-:Y:S02]  /*1960*/  LEA R16, P0, R0.reuse, c[0x0][0x258], 0x2 ;  /* 0x0000960000107a11 */ /* 0x060fe400078010ff */
[----:B------:R-:W-:Y:S02]  /*1970*/  IADD3.X R5, R3, UR19, RZ, P2, !PT ;  /* 0x0000001303057c10 */ /* 0x000fe400097fe4ff */
[----:B------:R-:W-:Y:S01]  /*1980*/  LEA.HI.X R17, R0, c[0x0][0x25c], R2, 0x2, P0 ;  /* 0x0000970000117a11 */ /* 0x000fe200000f1402 */
[----:B------:R-:W-:Y:S01]  /*1990*/  IMAD.U32 R0, RZ, RZ, UR12 ;  /* 0x0000000cff007e24 */ /* 0x000fe2000f8e00ff */
[----:B------:R-:W-:Y:S01]  /*19a0*/  IADD3 R3, R9, UR6, RZ ;  /* 0x0000000609037c10 */ /* 0x000fe2000fffe0ff */
[----:B------:R-:W-:Y:S01]  /*19b0*/  ULDC.64 UR6, c[0x0][0x218] ;  /* 0x0000860000067ab9 */ /* 0x000fe20000000a00 */
[----:B------:R-:W-:Y:S01]  /*19c0*/  IMAD.U32 R9, RZ, RZ, UR22 ;  /* 0x00000016ff097e24 */ /* 0x000fe2000f8e00ff */
[----:B------:R-:W-:Y:S01]  /*19d0*/  UIMAD UR6, UR9, UR6, URZ ;  /* 0x00000006090672a4 */ /* 0x000fe2000f8e023f */
[----:B------:R-:W-:Y:S01]  /*19e0*/  IMAD.MOV.U32 R2, RZ, RZ, R8 ;  /* 0x000000ffff027224 */ /* 0x000fe200078e0008 */
[----:B------:R-:W-:Y:S01]  /*19f0*/  ISETP.GE.AND P0, PT, R30, c[0x0][0x1fc], PT ;  /* 0x00007f001e007a0c */ /* 0x000fe20003f06270 */
[----:B------:R1:W-:Y:S01]  /*1a00*/  LDGSTS.E.BYPASS.LTC128B.128 [R12+0x7080], [R4.64], !P5 ;  /* 0x07080000040c7fae */ /* 0x0003e2000e901d58 */
[----:B------:R-:W-:Y:S01]  /*1a10*/  IADD3 R8, -R36, c[0x0][0x168], -R0 ;  /* 0x00005a0024087a10 */ /* 0x000fe20007ffe900 */
[----:B------:R-:W-:Y:S01]  /*1a20*/  UIMAD UR7, UR22, UR7, UR6 ;  /* 0x00000007160772a4 */ /* 0x000fe2000f8e0206 */
[----:B------:R-:W-:Y:S01]  /*1a30*/  LOP3.LUT P2, RZ, R13, 0x2, RZ, 0xc0, !PT ;  /* 0x000000020dff7812 */ /* 0x000fe2000784c0ff */
[----:B------:R-:W-:Y:S01]  /*1a40*/  IMAD.WIDE.U32 R22, R9, c[0x0][0x218], R2 ;  /* 0x0000860009167a25 */ /* 0x000fe200078e0002 */
[----:B------:R-:W-:Y:S01]  /*1a50*/  SEL R0, RZ, 0x1, P1 ;  /* 0x00000001ff007807 */ /* 0x000fe20000800000 */
[----:B------:R-:W-:Y:S01]  /*1a60*/  UIMAD UR6, UR15, UR26, URZ ;  /* 0x0000001a0f0672a4 */ /* 0x000fe2000f8e023f */
[----:B------:R-:W-:Y:S01]  /*1a70*/  SEL R2, RZ, 0xffffffff, P0 ;  /* 0xffffffffff027807 */ /* 0x000fe20000000000 */
[----:B------:R-:W-:Y:S01]  /*1a80*/  IMAD.MOV.U32 R38, RZ, RZ, R22 ;  /* 0x000000ffff267224 */ /* 0x000fe200078e0016 */
[C---:B------:R-:W-:Y:S01]  /*1a90*/  ISETP.LT.OR P1, PT, R8.reuse, 0x1, !P3 ;  /* 0x000000010800780c */ /* 0x040fe20005f21670 */
[----:B------:R-:W-:Y:S01]  /*1aa0*/  UIMAD UR6, UR13, UR16, UR6 ;  /* 0x000000100d0672a4 */ /* 0x000fe2000f8e0206 */
[----:B------:R-:W-:Y:S01]  /*1ab0*/  ISETP.LT.OR P0, PT, R8, 0x1, !P2 ;  /* 0x000000010800780c */ /* 0x000fe20005701670 */
[----:B------:R-:W-:Y:S01]  /*1ac0*/  IMAD.SHL.U32 R2, R2, 0x2, RZ ;  /* 0x0000000202027824 */ /* 0x000fe200078e00ff */
[----:B------:R-:W-:Y:S01]  /*1ad0*/  ISETP.LT.OR P3, PT, R8, 0x21, !P3 ;  /* 0x000000210800780c */ /* 0x000fe20005f61670 */
[----:B------:R2:W-:Y:S01]  /*1ae0*/  STL.64 [R1+0x28], R22 ;  /* 0x0000281601007387 */ /* 0x0005e20000100a00 */
[----:B------:R-:W-:Y:S01]  /*1af0*/  IADD3 R39, R23, UR7, RZ ;  /* 0x0000000717277c10 */ /* 0x000fe2000fffe0ff */
[----:B------:R-:W-:Y:S01]  /*1b00*/  ULDC UR13, c[0x0][0x20c] ;  /* 0x00008300000d7ab9 */ /* 0x000fe20000000800 */
[----:B------:R-:W-:Y:S01]  /*1b10*/  LOP3.LUT R0, R2, 0x2, R0, 0xe2, !PT ;  /* 0x0000000202007812 */ /* 0x000fe200078ee200 */
[----:B------:R-:W0:Y:S01]  /*1b20*/  LDGDEPBAR ;  /* 0x00000000000079af */ /* 0x000e220000000000 */
[----:B------:R-:W-:-:S02]  /*1b30*/  ISETP.LT.OR P2, PT, R8, 0x21, !P2 ;  /* 0x000000210800780c */ /* 0x000fc40005741670 */
[C---:B------:R-:W-:Y:S01]  /*1b40*/  LOP3.LUT P4, RZ, R0.reuse, 0x1, RZ, 0xc0, !PT ;  /* 0x0000000100ff7812 */ /* 0x040fe2000788c0ff */
[----:B------:R4:W-:Y:S01]  /*1b50*/  LDGSTS.E.BYPASS.LTC128B.128 [R12+0x10080], [R6.64], !P1 ;  /* 0x10080000060c7fae */ /* 0x0009e2000c901d58 */
[----:B------:R-:W-:Y:S02]  /*1b60*/  LOP3.LUT P5, RZ, R0, 0x2, RZ, 0xc0, !PT ;  /* 0x0000000200ff7812 */ /* 0x000fe400078ac0ff */
[----:B------:R-:W-:Y:S01]  /*1b70*/  ISETP.LT.OR P1, PT, R8, 0x1, !P4 ;  /* 0x000000010800780c */ /* 0x000fe20006721670 */
[----:B------:R4:W-:Y:S01]  /*1b80*/  LDGSTS.E.BYPASS.LTC128B.128 [R12+0x12080], [R6.64+0x80], !P0 ;  /* 0x12080080060c7fae */ /* 0x0009e2000c101d58 */
[----:B-1----:R-:W-:-:S03]  /*1b90*/  IMAD.WIDE.U32 R4, R26, UR26, R38 ;  /* 0x0000001a1a047c25 */ /* 0x002fc6000f8e0026 */
[----:B------:R1:W-:Y:S01]  /*1ba0*/  LDGSTS.E.BYPASS.LTC128B.128 [R12+0x11080], [R14.64], !P3 ;  /* 0x110800000e0c7fae */ /* 0x0003e2000d901d58 */
[----:B------:R-:W-:Y:S02]  /*1bb0*/  ISETP.GT.AND P3, PT, R32, 0xf, PT ;  /* 0x0000000f2000780c */ /* 0x000fe40003f64270 */
[----:B------:R-:W-:Y:S01]  /*1bc0*/  IADD3 R3, R5, UR6, RZ ;  /* 0x0000000605037c10 */ /* 0x000fe2000fffe0ff */
[----:B------:R-:W-:Y:S01]  /*1bd0*/  UMOV UR6, 0x5 ;  /* 0x0000000500067882 */ /* 0x000fe20000000000 */
[C---:B------:R-:W-:Y:S01]  /*1be0*/  LEA R2, P0, R4.reuse, c[0x0][0x1f0], 0x1 ;  /* 0x00007c0004027a11 */ /* 0x040fe200078008ff */
[----:B------:R-:W-:Y:S01]  /*1bf0*/  USHF.L.U64.HI UR13, UR14, UR6, UR13 ;  /* 0x000000060e0d7299 */ /* 0x000fe2000801020d */
[----:B------:R1:W-:Y:S01]  /*1c00*/  LDGSTS.E.BYPASS.LTC128B.128 [R12+0x13080], [R14.64+0x80], !P2 ;  /* 0x130800800e0c7fae */ /* 0x0003e2000d101d58 */
[----:B------:R-:W-:Y:S01]  /*1c10*/  USHF.L.U32 UR14, UR14, 0x5, URZ ;  /* 0x000000050e0e7899 */ /* 0x000fe2000800063f */
[----:B------:R-:W-:Y:S01]  /*1c20*/  LEA.HI.X R3, R4, c[0x0][0x1f4], R3, 0x1, P0 ;  /* 0x00007d0004037a11 */ /* 0x000fe200000f0c03 */
[----:B------:R-:W-:Y:S01]  /*1c30*/  ULDC.64 UR6, c[0x0][0x290] ;  /* 0x0000a40000067ab9 */ /* 0x000fe20000000a00 */
[----:B--2---:R-:W-:Y:S01]  /*1c40*/  LEA.HI R23, R29, R32, RZ, 0x5 ;  /* 0x000000201d177211 */ /* 0x004fe200078f28ff */
[----:B------:R-:W-:Y:S01]  /*1c50*/  USHF.L.U32 UR18, UR14, 0x1, URZ ;  /* 0x000000010e127899 */ /* 0x000fe2000800063f */
[C---:B------:R-:W-:Y:S01]  /*1c60*/  ISETP.LT.OR P0, PT, R8.reuse, 0x1, !P5 ;  /* 0x000000010800780c */ /* 0x040fe20006f01670 */
[----:B------:R-:W-:Y:S01]  /*1c70*/  UIMAD UR6, UR9, UR6, URZ ;  /* 0x00000006090672a4 */ /* 0x000fe2000f8e023f */
[----:B------:R-:W-:Y:S01]  /*1c80*/  SHF.R.S32.HI R5, RZ, 0x5, R23 ;  /* 0x00000005ff057819 */ /* 0x000fe20000011417 */
[----:B------:R-:W-:Y:S01]  /*1c90*/  IMAD.U32 R4, RZ, RZ, UR22 ;  /* 0x00000016ff047e24 */ /* 0x000fe2000f8e00ff */
[----:B------:R-:W-:Y:S01]  /*1ca0*/  USHF.L.U64.HI UR9, UR14, 0x1, UR13 ;  /* 0x000000010e097899 */ /* 0x000fe2000801020d */
[----:B------:R-:W-:Y:S01]  /*1cb0*/  ISETP.LT.OR P2, PT, R8, 0x21, !P5 ;  /* 0x000000210800780c */ /* 0x000fe20006f41670 */
[----:B------:R-:W-:Y:S01]  /*1cc0*/  UIMAD UR6, UR22, UR7, UR6 ;  /* 0x00000007160672a4 */ /* 0x000fe2000f8e0206 */
[----:B------:R-:W-:Y:S01]  /*1cd0*/  LEA.HI R0, R23, R5, RZ, 0x1 ;  /* 0x0000000517007211 */ /* 0x000fe200078f08ff */
[----:B------:R-:W-:Y:S01]  /*1ce0*/  IMAD.WIDE.U32 R34, R4, c[0x0][0x290], R20 ;  /* 0x0000a40004227a25 */ /* 0x000fe200078e0014 */
[----:B------:R2:W-:Y:S02]  /*1cf0*/  STL.64 [R1+0x10], R38 ;  /* 0x0000102601007387 */ /* 0x0005e40000100a00 */
[----:B------:R-:W-:-:S02]  /*1d00*/  LOP3.LUT R0, R0, 0xfffffffe, RZ, 0xc0, !PT ;  /* 0xfffffffe00007812 */ /* 0x000fc400078ec0ff */
[----:B------:R-:W-:Y:S01]  /*1d10*/  IADD3 R31, R35, UR6, RZ ;  /* 0x00000006231f7c10 */ /* 0x000fe2000fffe0ff */
[----:B------:R-:W-:Y:S01]  /*1d20*/  UIADD3 UR6, UR26, 0x1, URZ ;  /* 0x000000011a067890 */ /* 0x000fe2000fffe03f */
[----:B------:R2:W-:Y:S01]  /*1d30*/  STL.64 [R1+0x40], R34 ;  /* 0x0000402201007387 */ /* 0x0005e20000100a00 */
[----:B------:R-:W-:Y:S02]  /*1d40*/  IMAD.IADD R22, R5, 0x1, -R0 ;  /* 0x0000000105167824 */ /* 0x000fe400078e0a00 */
[----:B------:R-:W-:Y:S01]  /*1d50*/  @!P3 IMAD.SHL.U32 R0, R32, 0x10, RZ ;  /* 0x000000102000b824 */ /* 0x000fe200078e00ff */
[----:B------:R2:W-:Y:S01]  /*1d60*/  STL [R1+0x48], R31 ;  /* 0x0000481f01007387 */ /* 0x0005e20000100800 */
[----:B------:R-:W-:Y:S01]  /*1d70*/  UISETP.GE.AND UP0, UPT, UR6, UR20, UPT ;  /* 0x000000140600728c */ /* 0x000fe2000bf06270 */
[----:B-1----:R-:W-:Y:S02]  /*1d80*/  LEA.HI R14, R29, R32, RZ, 0x2 ;  /* 0x000000201d0e7211 */ /* 0x002fe400078f10ff */
[----:B------:R1:W-:Y:S02]  /*1d90*/  @!P3 LDGSTS.E.BYPASS.LTC128B.128 [R0+0x20080], [R16.64] ;  /* 0x200800001000bfae */ /* 0x0003e4000b901d58 */
[----:B---3--:R-:W-:-:S02]  /*1da0*/  SHF.R.S32.HI R10, RZ, 0x1f, R14 ;  /* 0x0000001fff0a7819 */ /* 0x008fc4000001140e */
[----:B------:R-:W0:Y:S04]  /*1db0*/  LDGDEPBAR ;  /* 0x00000000000079af */ /* 0x000e280000000000 */
[----:B------:R3:W-:Y:S01]  /*1dc0*/  LDGSTS.E.BYPASS.LTC128B.128 [R12+0x18080], [R2.64], !P1 ;  /* 0x18080000020c7fae */ /* 0x0007e2000c901d58 */
[----:B------:R-:W-:Y:S02]  /*1dd0*/  ISETP.LT.OR P1, PT, R8, 0x21, !P4 ;  /* 0x000000210800780c */ /* 0x000fe40006721670 */
[----:B------:R-:W-:Y:S01]  /*1de0*/  SHF.R.S32.HI R8, RZ, 0x2, R14 ;  /* 0x00000002ff087819 */ /* 0x000fe2000001140e */
[----:B------:R3:W-:Y:S01]  /*1df0*/  LDGSTS.E.BYPASS.LTC128B.128 [R12+0x1a080], [R2.64+0x80], !P0 ;  /* 0x1a080080020c7fae */ /* 0x0007e2000c101d58 */
[----:B-1----:R-:W-:Y:S01]  /*1e00*/  LEA.HI R0, R29, R32, RZ, 0x4 ;  /* 0x000000201d007211 */ /* 0x002fe200078f20ff */
        /* <DEDUP_REMOVED lines=12> */
[----:B----4-:R-:W-:Y:S01]  /*1ed0*/  IADD3.X R6, R31, UR17, RZ, P0, !PT ;  /* 0x000000111f067c10 */ /* 0x010fe200087fe4ff */
        /* <DEDUP_REMOVED lines=14> */
[----:B-1----:R-:W-:Y:S02]  /*1fc0*/  IMAD.SHL.U32 R2, R24, 0x40, RZ ;  /* 0x0000004018027824 */ /* 0x002fe400078e00ff */
        /* <DEDUP_REMOVED lines=57> */
[----:B--2---:R-:W-:-:S03]  /*2360*/  LEA R2, P0, R8, c[0x0][0x1f0], 0x1 ;  /* 0x00007c0008027a11 */ /* 0x004fc600078008ff */
        /* <DEDUP_REMOVED lines=22> */
.L_x_1994:
[----:B--2---:R-:W-:Y:S05]  /*24d0*/  BSYNC B0 ;  /* 0x0000000000007941 */ /* 0x004fea0003800000 */
.L_x_1993:
[----:B-12---:R-:W-:Y:S01]  /*24e0*/  SHF.R.S32.HI R2, RZ, 0x1f, R25 ;  /* 0x0000001fff027819 */ /* 0x006fe20000011419 */
[----:B------:R-:W-:Y:S01]  /*24f0*/  IMAD.SHL.U32 R210, R0, 0x2, RZ ;  /* 0x0000000200d27824 */ /* 0x000fe200078e00ff */
[----:B------:R-:W-:Y:S01]  /*2500*/  LOP3.LUT R3, R10, 0x7ffffffc, RZ, 0xc0, !PT ;  /* 0x7ffffffc0a037812 */ /* 0x000fe200078ec0ff */
[----:B------:R-:W0:Y:S01]  /*2510*/  LDGDEPBAR ;  /* 0x00000000000079af */ /* 0x000e220000000000 */
[----:B------:R-:W-:Y:S01]  /*2520*/  LEA.HI R2, R2, R25, RZ, 0x2 ;  /* 0x0000001902027211 */ /* 0x000fe200078f10ff */
[----:B------:R-:W-:Y:S01]  /*2530*/  IMAD.MOV.U32 R225, RZ, RZ, 0x20 ;  /* 0x00000020ffe17424 */ /* 0x000fe200078e00ff */
[----:B------:R-:W-:Y:S01]  /*2540*/  IADD3 R209, R216, R0, RZ ;  /* 0x00000000d8d17210 */ /* 0x000fe20007ffe0ff */
[----:B------:R-:W-:Y:S01]  /*2550*/  IMAD.IADD R3, R6, 0x1, -R3 ;  /* 0x0000000106037824 */ /* 0x000fe200078e0a03 */
[----:B------:R-:W-:Y:S01]  /*2560*/  LOP3.LUT R2, R2, 0x1ffffffc, RZ, 0xc0, !PT ;  /* 0x1ffffffc02027812 */ /* 0x000fe200078ec0ff */
[----:B------:R-:W-:Y:S01]  /*2570*/  IMAD.MOV.U32 R221, RZ, RZ, 0x10 ;  /* 0x00000010ffdd7424 */ /* 0x000fe200078e00ff */
[----:B------:R-:W-:Y:S01]  /*2580*/  SHF.R.S32.HI R33, RZ, 0x1f, R32 ;  /* 0x0000001fff217819 */ /* 0x000fe20000011420 */
[----:B------:R-:W-:Y:S01]  /*2590*/  IMAD.SHL.U32 R214, R5, 0x2, RZ ;  /* 0x0000000205d67824 */ /* 0x000fe200078e00ff */
[----:B------:R-:W-:Y:S01]  /*25a0*/  LOP3.LUT P0, RZ, R24, 0x4, RZ, 0xc0, !PT ;  /* 0x0000000418ff7812 */ /* 0x000fe2000780c0ff */
[----:B------:R-:W-:Y:S01]  /*25b0*/  IMAD.IADD R2, R25, 0x1, -R2 ;  /* 0x0000000119027824 */ /* 0x000fe200078e0a02 */
[----:B------:R-:W-:Y:S01]  /*25c0*/  LOP3.LUT P1, RZ, R7, 0x4, RZ, 0xc0, !PT ;  /* 0x0000000407ff7812 */ /* 0x000fe2000782c0ff */
[--C-:B------:R-:W-:Y:S01]  /*25d0*/  IMAD R215, R215, 0x2, R214.reuse ;  /* 0x00000002d7d77824 */ /* 0x100fe200078e02d6 */
[----:B------:R-:W-:Y:S01]  /*25e0*/  IADD3 R230, R231, 0x204c0, RZ ;  /* 0x000204c0e7e67810 */ /* 0x000fe20007ffe0ff */
[----:B------:R-:W-:Y:S01]  /*25f0*/  IMAD R2, R2, 0x4, R3 ;  /* 0x0000000402027824 */ /* 0x000fe200078e0203 */
[----:B------:R-:W-:Y:S01]  /*2600*/  SEL R219, R225, 0xffffffe0, !P1 ;  /* 0xffffffe0e1db7807 */ /* 0x000fe20004800000 */
[----:B------:R-:W-:Y:S01]  /*2610*/  IMAD.MOV.U32 R218, RZ, RZ, -0x40 ;  /* 0xffffffc0ffda7424 */ /* 0x000fe200078e00ff */
[----:B------:R-:W-:Y:S01]  /*2620*/  CS2R R162, SRZ ;  /* 0x0000000000a27805 */ /* 0x000fe2000001ff00 */
[----:B------:R-:W-:Y:S01]  /*2630*/  IMAD.SHL.U32 R4, R2, 0x2, RZ ;  /* 0x0000000202047824 */ /* 0x000fe200078e00ff */
[----:B------:R-:W-:Y:S01]  /*2640*/  IADD3 R222, R213, R219, RZ ;  /* 0x000000dbd5de7210 */ /* 0x000fe20007ffe0ff */
[----:B------:R-:W-:Y:S01]  /*2650*/  IMAD R217, R216, 0x2, R214 ;  /* 0x00000002d8d97824 */ /* 0x000fe200078e02d6 */
[----:B------:R-:W-:Y:S01]  /*2660*/  CS2R R160, SRZ ;  /* 0x0000000000a07805 */ /* 0x000fe2000001ff00 */
[----:B------:R-:W-:Y:S01]  /*2670*/  @P0 IADD3 R230, R13, -0x40, RZ ;  /* 0xffffffc00de60810 */ /* 0x000fe20007ffe0ff */
[----:B------:R1:W-:Y:S01]  /*2680*/  STL [R1+0x4c], R4 ;  /* 0x00004c0401007387 */ /* 0x0003e20000100800 */
[----:B------:R-:W-:Y:S01]  /*2690*/  IADD3 R0, -R4, UR8, RZ ;  /* 0x0000000804007c10 */ /* 0x000fe2000fffe1ff */
[----:B------:R-:W-:Y:S01]  /*26a0*/  CS2R R158, SRZ ;  /* 0x00000000009e7805 */ /* 0x000fe2000001ff00 */
[----:B------:R-:W-:Y:S01]  /*26b0*/  LOP3.LUT P0, RZ, R7, 0x2, RZ, 0xc0, !PT ;  /* 0x0000000207ff7812 */ /* 0x000fe2000780c0ff */
[----:B------:R-:W-:Y:S01]  /*26c0*/  CS2R R156, SRZ ;  /* 0x00000000009c7805 */ /* 0x000fe2000001ff00 */
[----:B------:R-:W-:Y:S01]  /*26d0*/  CS2R R154, SRZ ;  /* 0x00000000009a7805 */ /* 0x000fe2000001ff00 */
[----:B------:R1:W-:Y:S01]  /*26e0*/  STL [R1], R0 ;  /* 0x0000000001007387 */ /* 0x0003e20000100800 */
[----:B------:R-:W-:Y:S01]  /*26f0*/  SEL R221, R221, 0xfffffff0, !P0 ;  /* 0xfffffff0dddd7807 */ /* 0x000fe20004000000 */
        /* <DEDUP_REMOVED lines=63> */
[----:B------:R-:W-:Y:S01]  /*2af0*/  SEL R218, R218, 0x40, P1 ;  /* 0x00000040dada7807 */ /* 0x000fe20000800000 */
[----:B------:R-:W-:Y:S01]  /*2b00*/  IMAD.IADD R224, R221, 0x1, R222 ;  /* 0x00000001dde07824 */ /* 0x000fe200078e02de */
[----:B------:R-:W-:-:S02]  /*2b10*/  USHF.L.U64.HI UR15, UR4, 0x5, UR5 ;  /* 0x00000005040f7899 */ /* 0x000fc40008010205 */
[----:B------:R-:W-:Y:S02]  /*2b20*/  USHF.L.U32 UR16, UR4, 0x5, URZ ;  /* 0x0000000504107899 */ /* 0x000fe4000800063f */
[----:B------:R-:W-:Y:S02]  /*2b30*/  UMOV UR5, URZ ;  /* 0x0000003f00057c82 */ /* 0x000fe40008000000 */
[----:B------:R-:W-:Y:S02]  /*2b40*/  UMOV UR19, 0x1 ;  /* 0x0000000100137882 */ /* 0x000fe40000000000 */
[----:B------:R-:W-:Y:S02]  /*2b50*/  UMOV UR18, URZ ;  /* 0x0000003f00127c82 */ /* 0x000fe40008000000 */
[----:B------:R-:W-:Y:S02]  /*2b60*/  UMOV UR12, 0xffffffc0 ;  /* 0xffffffc0000c7882 */ /* 0x000fe40000000000 */
[----:B------:R-:W-:-:S02]  /*2b70*/  ULDC UR9, c[0x0][0x168] ;  /* 0x00005a0000097ab9 */ /* 0x000fc40000000800 */
[----:B-1----:R-:W-:Y:S02]  /*2b80*/  ULDC UR8, c[0x0][0x198] ;  /* 0x0000660000087ab9 */ /* 0x002fe40000000800 */
.L_x_1997:
        /* <DEDUP_REMOVED lines=24> */
[----:B------:R-:W3:Y:S05]  /*2d10*/  LDSM.16.M88.4 R176, [R208+0x11080] ;  /* 0x01108000d0b0783b */ /* 0x000eea0000000200 */
[----:B------:R-:W3:Y:S05]  /*2d20*/  LDSM.16.M88.4 R180, [R215+0x2080] ;  /* 0x00208000d7b4783b */ /* 0x000eea0000000200 */
[----:B------:R-:W-:Y:S01]  /*2d30*/  LDSM.16.M88.4 R188, [R217+0x2080] ;  /* 0x00208000d9bc783b */ /* 0x000fe20000000200 */
[-C--:B-1----:R-:W-:Y:S04]  /*2d40*/  HMMA.16816.F32 R4, R32, R16.reuse, RZ ;  /* 0x000000102004723c */ /* 0x082fe800000018ff */
[----:B------:R-:W5:Y:S05]  /*2d50*/  LDL R229, [R1+0x38] ;  /* 0x0000380001e57983 */ /* 0x000f6a0000100800 */
[----:B------:R-:W-:Y:S01]  /*2d60*/  LDSM.16.M88.4 R192, [R216+0x80] ;  /* 0x00008000d8c0783b */ /* 0x000fe20000000200 */
[C---:B--2---:R-:W-:Y:S04]  /*2d70*/  HMMA.16816.F32 R8, R28.reuse, R16, RZ ;  /* 0x000000101c08723c */ /* 0x044fe800000018ff */
[----:B------:R-:W-:Y:S04]  /*2d80*/  LDSM.16.M88.4 R200, [R215+0x4080] ;  /* 0x00408000d7c8783b */ /* 0x000fe80000000200 */
        /* <DEDUP_REMOVED lines=14> */
[C---:B------:R-:W-:Y:S08]  /*2e70*/  HMMA.16816.F32 R8, R176.reuse, R172, R8 ;  /* 0x000000acb008723c */ /* 0x040ff00000001808 */
        /* <DEDUP_REMOVED lines=42> */
[----:B--2---:R-:W-:Y:S07]  /*3120*/  IMAD.U32 R0, RZ, RZ, UR5 ;  /* 0x00000005ff007e24 */ /* 0x004fee000f8e00ff */
[C---:B------:R-:W-:Y:S01]  /*3130*/  HMMA.16816.F32 R16, R164.reuse, R174, R16 ;  /* 0x000000aea410723c */ /* 0x040fe20000001810 */
[----:B------:R-:W-:Y:S07]  /*3140*/  LDSM.16.M88.4 R172, [R3+0x12080] ;  /* 0x0120800003ac783b */ /* 0x000fee0000000200 */
[-C--:B------:R-:W-:Y:S08]  /*3150*/  HMMA.16816.F32 R20, R164, R184.reuse, R20 ;  /* 0x000000b8a414723c */ /* 0x080ff00000001814 */
[C---:B------:R-:W-:Y:S04]  /*3160*/  HMMA.16816.F32 R24, R180.reuse, R184, R24 ;  /* 0x000000b8b418723c */ /* 0x040fe80000001818 */
[----:B-----5:R-:W-:Y:S04]  /*3170*/  LEA R0, R0, R229, 0x6 ;  /* 0x000000e500007211 */ /* 0x020fe800078e30ff */
[-C--:B------:R-:W-:Y:S01]  /*3180*/  HMMA.16816.F32 R28, R180, R186.reuse, R28 ;  /* 0x000000bab41c723c */ /* 0x080fe2000000181c */
[----:B------:R-:W-:Y:S03]  /*3190*/  LDSM.16.M88.4 R180, [R216+0x4080] ;  /* 0x00408000d8b4783b */ /* 0x000fe60000000200 */
[----:B------:R-:W-:Y:S04]  /*31a0*/  IMAD.SHL.U32 R228, R0, 0x4, RZ ;  /* 0x0000000400e47824 */ /* 0x000fe800078e00ff */
[----:B------:R-:W-:Y:S01]  /*31b0*/  HMMA.16816.F32 R32, R164, R186, R32 ;  /* 0x000000baa420723c */ /* 0x000fe20000001820 */
[----:B------:R-:W2:Y:S05]  /*31c0*/  LDSM.16.M88.4 R164, [R217+0x6080] ;  /* 0x00608000d9a4783b */ /* 0x000eaa0000000200 */
[----:B------:R-:W3:Y:S02]  /*31d0*/  LDSM.16.M88.4 R184, [R3+0x13080] ;  /* 0x0130800003b8783b */ /* 0x000ee40000000200 */
[-C--:B----4-:R-:W-:Y:S03]  /*31e0*/  HMMA.16816.F32 R4, R188, R200.reuse, R4 ;  /* 0x000000c8bc04723c */ /* 0x090fe60000001804 */
[----:B------:R-:W-:Y:S05]  /*31f0*/  LDS R0, [R228+0x20080] ;  /* 0x02008000e4007984 */ /* 0x000fea0000000800 */
[C---:B------:R-:W-:Y:S01]  /*3200*/  HMMA.16816.F32 R8, R204.reuse, R200, R8 ;  /* 0x000000c8cc08723c */ /* 0x040fe20000001808 */
[----:B------:R-:W-:Y:S05]  /*3210*/  LDS R3, [R228+0x200a0] ;  /* 0x0200a000e4037984 */ /* 0x000fea0000000800 */
[----:B------:R-:W-:Y:S02]  /*3220*/  LDS R226, [R228+0x20100] ;  /* 0x02010000e4e27984 */ /* 0x000fe40000000800 */
[-C--:B------:R-:W-:Y:S03]  /*3230*/  HMMA.16816.F32 R12, R204, R202.reuse, R12 ;  /* 0x000000cacc0c723c */ /* 0x080fe6000000180c */
[----:B------:R-:W-:Y:S05]  /*3240*/  LDS R227, [R228+0x20120] ;  /* 0x02012000e4e37984 */ /* 0x000fea0000000800 */
        /* <DEDUP_REMOVED lines=11> */
[----:B------:R4:W1:Y:S07]  /*3300*/  LDSM.16.M88.4 R200, [R208+0x19080] ;  /* 0x01908000d0c8783b */ /* 0x00086e0000000200 */
[C---:B------:R-:W-:Y:S01]  /*3310*/  HMMA.16816.F32 R16, R176.reuse, R194, R16 ;  /* 0x000000c2b010723c */ /* 0x040fe20000001810 */
[----:B------:R4:W1:Y:S07]  /*3320*/  LDSM.16.M88.4 R192, [R208+0x18080] ;  /* 0x01808000d0c0783b */ /* 0x00086e0000000200 */
[-C--:B--2---:R-:W-:Y:S01]  /*3330*/  HMMA.16816.F32 R20, R176, R164.reuse, R20 ;  /* 0x000000a4b014723c */ /* 0x084fe20000001814 */
[----:B------:R4:W2:Y:S05]  /*3340*/  LDSM.16.M88.4 R188, [R214+0xa080] ;  /* 0x00a08000d6bc783b */ /* 0x0008aa0000000200 */
[----:B------:R4:W1:Y:S02]  /*3350*/  LDSM.16.M88.4 R204, [R215+0xa080] ;  /* 0x00a08000d7cc783b */ /* 0x0008640000000200 */
[C---:B------:R-:W-:Y:S08]  /*3360*/  HMMA.16816.F32 R24, R196.reuse, R164, R24 ;  /* 0x000000a4c418723c */ /* 0x040ff00000001818 */
[-C--:B------:R-:W-:Y:S01]  /*3370*/  HMMA.16816.F32 R28, R196, R166.reuse, R28 ;  /* 0x000000a6c41c723c */ /* 0x080fe2000000181c */
[----:B------:R4:W1:Y:S07]  /*3380*/  LDSM.16.M88.4 R196, [R215+0x8080] ;  /* 0x00808000d7c4783b */ /* 0x00086e0000000200 */
[----:B------:R-:W-:Y:S01]  /*3390*/  HMMA.16816.F32 R32, R176, R166, R32 ;  /* 0x000000a6b020723c */ /* 0x000fe20000001820 */
[----:B------:R4:W2:Y:S05]  /*33a0*/  LDSM.16.M88.4 R164, [R2+0x18080] ;  /* 0x0180800002a4783b */ /* 0x0008aa0000000200 */
[----:B------:R4:W2:Y:S02]  /*33b0*/  LDSM.16.M88.4 R176, [R214+0x8080] ;  /* 0x00808000d6b0783b */ /* 0x0008a40000000200 */
[-C--:B------:R-:W-:Y:S08]  /*33c0*/  HMMA.16816.F32 R4, R172, R180.reuse, R4 ;  /* 0x000000b4ac04723c */ /* 0x080ff00000001804 */
[C---:B---3--:R-:W-:Y:S08]  /*33d0*/  HMMA.16816.F32 R8, R184.reuse, R180, R8 ;  /* 0x000000b4b808723c */ /* 0x048ff00000001808 */
[-C--:B------:R-:W-:Y:S08]  /*33e0*/  HMMA.16816.F32 R12, R184, R182.reuse, R12 ;  /* 0x000000b6b80c723c */ /* 0x080ff0000000180c */
[C---:B------:R-:W-:Y:S01]  /*33f0*/  HMMA.16816.F32 R16, R172.reuse, R182, R16 ;  /* 0x000000b6ac10723c */ /* 0x040fe20000001810 */
[----:B------:R4:W3:Y:S07]  /*3400*/  LDSM.16.M88.4 R180, [R2+0x19080] ;  /* 0x0190800002b4783b */ /* 0x0008ee0000000200 */
[-C--:B-1----:R-:W-:Y:S08]  /*3410*/  HMMA.16816.F32 R20, R172, R168.reuse, R20 ;  /* 0x000000a8ac14723c */ /* 0x082ff00000001814 */
[C---:B------:R-:W-:Y:S08]  /*3420*/  HMMA.16816.F32 R24, R184.reuse, R168, R24 ;  /* 0x000000a8b818723c */ /* 0x040ff00000001818 */
[-C--:B------:R-:W-:Y:S08]  /*3430*/  HMMA.16816.F32 R28, R184, R170.reuse, R28 ;  /* 0x000000aab81c723c */ /* 0x080ff0000000181c */
[----:B------:R-:W-:Y:S01]  /*3440*/  HMMA.16816.F32 R32, R172, R170, R32 ;  /* 0x000000aaac20723c */ /* 0x000fe20000001820 */
[----:B------:R-:W-:-:S07]  /*3450*/  @P1 BRA `(.L_x_1995) ;  /* 0x0000037000001947 */ /* 0x000fce0003800000 */
[----:B--2-4-:R-:W2:Y:S01]  /*3460*/  LDL.64 R238, [R1+0x30] ;  /* 0x0000300001ee7983 */ /* 0x014ea20000100a00 */
[----:B------:R-:W-:Y:S01]  /*3470*/  ULDC.64 UR6, c[0x0][0x178] ;  /* 0x00005e0000067ab9 */ /* 0x000fe20000000a00 */
[----:B------:R-:W-:Y:S01]  /*3480*/  IMAD.U32 R169, RZ, RZ, UR16 ;  /* 0x00000010ffa97e24 */ /* 0x000fe2000f8e00ff */
[----:B------:R-:W-:Y:S01]  /*3490*/  UIMAD.WIDE.U32 UR28, UR17, UR6, URZ ;  /* 0x00000006111c72a5 */ /* 0x000fe2000f8e003f */
[----:B------:R-:W4:Y:S01]  /*34a0*/  LDL.64 R242, [R1+0x50] ;  /* 0x0000500001f27983 */ /* 0x000f220000100a00 */
[----:B------:R-:W-:Y:S01]  /*34b0*/  IMAD.U32 R171, RZ, RZ, UR15 ;  /* 0x0000000fffab7e24 */ /* 0x000fe2000f8e00ff */
[----:B------:R-:W-:Y:S01]  /*34c0*/  USHF.R.S32.HI UR4, URZ, 0x1f, UR17 ;  /* 0x0000001f3f047899 */ /* 0x000fe20008011411 */
[----:B------:R-:W-:Y:S01]  /*34d0*/  IMAD.U32 R168, RZ, RZ, UR26 ;  /* 0x0000001affa87e24 */ /* 0x000fe2000f8e00ff */
[----:B------:R-:W5:Y:S02]  /*34e0*/  LDL R235, [R1+0x3c] ;  /* 0x00003c0001eb7983 */ /* 0x000f640000100800 */
[----:B------:R-:W-:Y:S02]  /*34f0*/  UIMAD UR4, UR4, UR6, URZ ;  /* 0x00000006040472a4 */ /* 0x000fe4000f8e023f */
[----:B---3--:R-:W3:Y:S01]  /*3500*/  LDL R240, [R1+0x58] ;  /* 0x0000580001f07983 */ /* 0x008ee20000100800 */
[----:B------:R-:W-:Y:S01]  /*3510*/  @!P3 LEA R168, R168, 0x40, 0x6 ;  /* 0x00000040a8a8b811 */ /* 0x000fe200078e30ff */
[----:B------:R-:W-:Y:S02]  /*3520*/  USHF.L.U32 UR6, UR28, 0x6, URZ ;  /* 0x000000061c067899 */ /* 0x000fe4000800063f */
[----:B------:R-:W3:Y:S01]  /*3530*/  LDL.64 R236, [R1+0x8] ;  /* 0x0000080001ec7983 */ /* 0x000ee20000100a00 */
[----:B------:R-:W-:Y:S03]  /*3540*/  UIMAD UR4, UR17, UR7, UR4 ;  /* 0x00000007110472a4 */ /* 0x000fe6000f8e0204 */
[----:B------:R-:W3:Y:S01]  /*3550*/  LDL R234, [R1+0x60] ;  /* 0x0000600001ea7983 */ /* 0x000ee20000100800 */
[----:B------:R-:W-:Y:S03]  /*3560*/  UIADD3 UR4, UR29, UR4, URZ ;  /* 0x000000041d047290 */ /* 0x000fe6000fffe03f */
[----:B------:R-:W3:Y:S01]  /*3570*/  LDL R241, [R1+0x64] ;  /* 0x0000640001f17983 */ /* 0x000ee20000100800 */
[----:B------:R-:W-:Y:S03]  /*3580*/  USHF.L.U64.HI UR4, UR28, 0x6, UR4 ;  /* 0x000000061c047899 */ /* 0x000fe60008010204 */
[----:B------:R-:W3:Y:S01]  /*3590*/  LDL.64 R232, [R1+0x18] ;  /* 0x0000180001e87983 */ /* 0x000ee20000100a00 */
[----:B--2---:R-:W-:Y:S04]  /*35a0*/  IADD3 R169, P2, P1, R238, UR6, R169 ;  /* 0x00000006eea97c10 */ /* 0x004fe8000f95e0a9 */
[----:B-----5:R-:W-:Y:S02]  /*35b0*/  IADD3.X R171, R235, UR4, R171, P2, P1 ;  /* 0x00000004ebab7c10 */ /* 0x020fe400097e24ab */
[C---:B----4-:R-:W-:Y:S04]  /*35c0*/  @!P3 IADD3 R2, P1, R168.reuse, R242, RZ ;  /* 0x000000f2a802b210 */ /* 0x050fe80007f3e0ff */
[----:B---3--:R-:W-:Y:S02]  /*35d0*/  @!P3 LEA.HI.X.SX32 R168, R168, R240, 0x1, P1 ;  /* 0x000000f0a8a8b211 */ /* 0x008fe400008f0eff */
        /* <DEDUP_REMOVED lines=31> */
.L_x_1995:
[----:B-12-4-:R-:W2:Y:S01]  /*37d0*/  LDL R168, [R1+0x4c] ;  /* 0x00004c0001a87983 */ /* 0x016ea20000100800 */
[----:B------:R-:W-:Y:S02]  /*37e0*/  ULEA UR6, UR26, 0x1, 0x6 ;  /* 0x000000011a067891 */ /* 0x000fe4000f8e303f */
[----:B------:R-:W-:Y:S01]  /*37f0*/  USHF.L.U32 UR4, UR5, 0xd, URZ ;  /* 0x0000000d05047899 */ /* 0x000fe2000800063f */
[----:B------:R-:W4:Y:S01]  /*3800*/  LDL R232, [R1] ;  /* 0x0000000001e87983 */ /* 0x000f220000100800 */
[----:B------:R-:W-:Y:S02]  /*3810*/  UIADD3 UR6, UR6, UR8, -UR11 ;  /* 0x0000000806067290 */ /* 0x000fe4000fffe80b */
[----:B------:R-:W-:Y:S01]  /*3820*/  UIADD3 UR27, UR26, 0x2, URZ ;  /* 0x000000021a1b7890 */ /* 0x000fe2000fffe03f */
[----:B------:R-:W0:Y:S03]  /*3830*/  LDGDEPBAR ;  /* 0x00000000000079af */ /* 0x000e260000000000 */
[----:B------:R-:W-:Y:S01]  /*3840*/  IMAD.U32 R2, RZ, RZ, UR6 ;  /* 0x00000006ff027e24 */ /* 0x000fe2000f8e00ff */
[----:B------:R-:W-:Y:S02]  /*3850*/  UIADD3 UR6, UR4, 0x10, URZ ;  /* 0x0000001004067890 */ /* 0x000fe4000fffe03f */
[----:B------:R-:W-:Y:S02]  /*3860*/  UISETP.GE.AND UP0, UPT, UR27, UR20, UPT ;  /* 0x000000141b00728c */ /* 0x000fe4000bf06270 */
[----:B------:R-:W-:Y:S05]  /*3870*/  IADD3 R2, R229, -c[0x0][0x168], R2 ;  /* 0x80005a00e5027a10 */ /* 0x000fea0007ffe002 */
[----:B--2---:R-:W-:Y:S05]  /*3880*/  IMAD.IADD R169, R2, 0x1, -R168 ;  /* 0x0000000102a97824 */ /* 0x004fea00078e0aa8 */
[----:B----4-:R-:W-:Y:S02]  /*3890*/  IMNMX R168, R232, R169, PT ;  /* 0x000000a9e8a87217 */ /* 0x010fe40003800200 */
[C---:B------:R-:W-:Y:S02]  /*38a0*/  IADD3 R2, R169.reuse, 0x8, RZ ;  /* 0x00000008a9027810 */ /* 0x040fe40007ffe0ff */
[----:B------:R-:W-:Y:S02]  /*38b0*/  ISETP.GT.AND P1, PT, R168, RZ, PT ;  /* 0x000000ffa800720c */ /* 0x000fe40003f24270 */
[----:B------:R-:W-:Y:S02]  /*38c0*/  IMNMX R2, R232, R2, PT ;  /* 0x00000002e8027217 */ /* 0x000fe40003800200 */
[----:B------:R-:W-:Y:S02]  /*38d0*/  FSEL R187, R4, -INF , P1 ;  /* 0xff80000004bb7808 */ /* 0x000fe40000800000 */
[----:B------:R-:W-:Y:S02]  /*38e0*/  ISETP.GT.AND P1, PT, R168, 0x1, PT ;  /* 0x00000001a800780c */ /* 0x000fe40003f24270 */
[----:B------:R-:W-:Y:S01]  /*38f0*/  IADD3 R4, R169, 0x20, RZ ;  /* 0x00000020a9047810 */ /* 0x000fe20007ffe0ff */
[--C-:B------:R-:W-:Y:S01]  /*3900*/  FFMA.FTZ R234, R187, c[0x0][0x29c], -R0.reuse ;  /* 0x0000a700bbea7a23 */ /* 0x100fe20000010800 */
[----:B------:R-:W-:Y:S02]  /*3910*/  FSEL R186, R5, -INF , P1 ;  /* 0xff80000005ba7808 */ /* 0x000fe40000800000 */
[----:B------:R-:W-:Y:S02]  /*3920*/  ISETP.GT.AND P1, PT, R2, RZ, PT ;  /* 0x000000ff0200720c */ /* 0x000fe40003f24270 */
[----:B------:R-:W-:Y:S01]  /*3930*/  IMNMX R4, R232, R4, PT ;  /* 0x00000004e8047217 */ /* 0x000fe20003800200 */
[--C-:B------:R-:W-:Y:S01]  /*3940*/  FFMA.FTZ R233, R186, c[0x0][0x29c], -R0.reuse ;  /* 0x0000a700bae97a23 */ /* 0x100fe20000010800 */
[----:B------:R-:W-:Y:S02]  /*3950*/  FSEL R229, R6, -INF , P1 ;  /* 0xff80000006e57808 */ /* 0x000fe40000800000 */
[----:B------:R-:W-:Y:S03]  /*3960*/  ISETP.GT.AND P1, PT, R2, 0x1, PT ;  /* 0x000000010200780c */ /* 0x000fe60003f24270 */
[--C-:B------:R-:W-:Y:S01]  /*3970*/  FFMA.FTZ R229, R229, c[0x0][0x29c], -R3.reuse ;  /* 0x0000a700e5e57a23 */ /* 0x100fe20000010803 */
[----:B------:R-:W-:Y:S02]  /*3980*/  FSEL R208, R7, -INF , P1 ;  /* 0xff80000007d07808 */ /* 0x000fe40000800000 */
[----:B------:R-:W-:Y:S03]  /*3990*/  ISETP.GT.AND P1, PT, R168, 0x20, PT ;  /* 0x00000020a800780c */ /* 0x000fe60003f24270 */
[--C-:B------:R-:W-:Y:S01]  /*39a0*/  FFMA.FTZ R208, R208, c[0x0][0x29c], -R3.reuse ;  /* 0x0000a700d0d07a23 */ /* 0x100fe20000010803 */
[----:B------:R-:W-:Y:S02]  /*39b0*/  FSEL R175, R16, -INF , P1 ;  /* 0xff80000010af7808 */ /* 0x000fe40000800000 */
[----:B------:R-:W-:Y:S04]  /*39c0*/  ISETP.GT.AND P1, PT, R168, 0x21, PT ;  /* 0x00000021a800780c */ /* 0x000fe80003f24270 */
[----:B------:R-:W-:Y:S02]  /*39d0*/  FSEL R174, R17, -INF , P1 ;  /* 0xff80000011ae7808 */ /* 0x000fe40000800000 */
[----:B------:R-:W-:Y:S03]  /*39e0*/  ISETP.GT.AND P1, PT, R2, 0x20, PT ;  /* 0x000000200200780c */ /* 0x000fe60003f24270 */
        /* <DEDUP_REMOVED lines=22> */
[----:B------:R-:W-:Y:S01]  /*3b50*/  FSEL R33, R33, -INF , P1 ;  /* 0xff80000021217808 */ /* 0x000fe20000800000 */
[----:B------:R-:W-:Y:S01]  /*3b60*/  MUFU.EX2 R184, R184 ;  /* 0x000000b800b87308 */ /* 0x000fe20000000800 */
[----:B------:R-:W-:Y:S03]  /*3b70*/  ISETP.GT.AND P1, PT, R2, 0x60, PT ;  /* 0x000000600200780c */ /* 0x000fe60003f24270 */
[--C-:B------:R-:W-:Y:S01]  /*3b80*/  FFMA.FTZ R237, R33, c[0x0][0x29c], -R0.reuse ;  /* 0x0000a70021ed7a23 */ /* 0x100fe20000010800 */
[----:B------:R-:W-:Y:S02]  /*3b90*/  FSEL R34, R34, -INF , P1 ;  /* 0xff80000022227808 */ /* 0x000fe40000800000 */
[----:B------:R-:W-:Y:S02]  /*3ba0*/  ISETP.GT.AND P1, PT, R2, 0x61, PT ;  /* 0x000000610200780c */ /* 0x000fe40003f24270 */
[----:B------:R-:W-:Y:S01]  /*3bb0*/  IADD3 R2, R169, 0x28, RZ ;  /* 0x00000028a9027810 */ /* 0x000fe20007ffe0ff */
[--C-:B------:R-:W-:Y:S01]  /*3bc0*/  FFMA.FTZ R246, R34, c[0x0][0x29c], -R3.reuse ;  /* 0x0000a70022f67a23 */ /* 0x100fe20000010803 */
[----:B------:R-:W-:Y:S02]  /*3bd0*/  FSEL R35, R35, -INF , P1 ;  /* 0xff80000023237808 */ /* 0x000fe40000800000 */
[----:B------:R-:W-:Y:S02]  /*3be0*/  ISETP.GT.AND P1, PT, R4, RZ, PT ;  /* 0x000000ff0400720c */ /* 0x000fe40003f24270 */
[----:B------:R-:W-:Y:S01]  /*3bf0*/  IMNMX R2, R232, R2, PT ;  /* 0x00000002e8027217 */ /* 0x000fe20003800200 */
[----:B------:R-:W-:Y:S01]  /*3c00*/  FFMA.FTZ R243, R35, c[0x0][0x29c], -R3 ;  /* 0x0000a70023f37a23 */ /* 0x000fe20000010803 */
[----:B------:R-:W-:Y:S01]  /*3c10*/  FSEL R19, R8, -INF , P1 ;  /* 0xff80000008137808 */ /* 0x000fe20000800000 */
[----:B------:R-:W-:Y:S01]  /*3c20*/  FFMA.FTZ R232, R175, c[0x0][0x29c], -R0 ;  /* 0x0000a700afe87a23 */ /* 0x000fe20000010800 */
[----:B------:R-:W-:Y:S01]  /*3c30*/  ISETP.GT.AND P1, PT, R4, 0x1, PT ;  /* 0x000000010400780c */ /* 0x000fe20003f24270 */
[----:B------:R-:W-:Y:S01]  /*3c40*/  LDSM.16.M88.4 R172, [R211+0x19080] ;  /* 0x01908000d3ac783b */ /* 0x000fe20000000200 */
[----:B------:R-:W-:Y:S01]  /*3c50*/  MOV R0, UR6 ;  /* 0x0000000600007c02 */ /* 0x000fe20008000f00 */
[--C-:B------:R-:W-:Y:S01]  /*3c60*/  FFMA.FTZ R242, R19, c[0x0][0x29c], -R226.reuse ;  /* 0x0000a70013f27a23 */ /* 0x100fe200000108e2 */
[----:B------:R-:W-:Y:S02]  /*3c70*/  FSEL R18, R9, -INF , P1 ;  /* 0xff80000009127808 */ /* 0x000fe40000800000 */
[----:B------:R-:W-:Y:S03]  /*3c80*/  ISETP.GT.AND P1, PT, R2, RZ, PT ;  /* 0x000000ff0200720c */ /* 0x000fe60003f24270 */
[--C-:B------:R-:W-:Y:S01]  /*3c90*/  FFMA.FTZ R241, R18, c[0x0][0x29c], -R226.reuse ;  /* 0x0000a70012f17a23 */ /* 0x100fe200000108e2 */
[----:B------:R-:W-:Y:S01]  /*3ca0*/  FSEL R23, R10, -INF , P1 ;  /* 0xff8000000a177808 */ /* 0x000fe20000800000 */
[----:B------:R-:W-:Y:S01]  /*3cb0*/  LDS R3, [R228+0x20280] ;  /* 0x02028000e4037984 */ /* 0x000fe20000000800 */
        /* <DEDUP_REMOVED lines=30> */
[----:B------:R-:W-:Y:S02]  /*3ea0*/  ISETP.GT.AND P1, PT, R4, 0x61, PT ;  /* 0x000000610400780c */ /* 0x000fe40003f24270 */
[-C--:B------:R-:W-:Y:S03]  /*3eb0*/  HMMA.16816.F32 R4, R164, R176.reuse, RZ ;  /* 0x000000b0a404723c */ /* 0x080fe600000018ff */
[--C-:B------:R-:W-:Y:S01]  /*3ec0*/  FFMA.FTZ R248, R28, c[0x0][0x29c], -R226.reuse ;  /* 0x0000a7001cf87a23 */ /* 0x100fe200000108e2 */
[----:B------:R-:W-:Y:S02]  /*3ed0*/  FSEL R29, R29, -INF , P1 ;  /* 0xff8000001d1d7808 */ /* 0x000fe40000800000 */
[----:B------:R-:W-:Y:S02]  /*3ee0*/  ISETP.GT.AND P1, PT, R2, 0x60, PT ;  /* 0x000000600200780c */ /* 0x000fe40003f24270 */
[C---:B---3--:R-:W-:Y:S04]  /*3ef0*/  HMMA.16816.F32 R8, R180.reuse, R176, RZ ;  /* 0x000000b0b408723c */ /* 0x048fe800000018ff */
[----:B------:R-:W-:Y:S01]  /*3f00*/  FSEL R30, R30, -INF , P1 ;  /* 0xff8000001e1e7808 */ /* 0x000fe20000800000 */
[----:B------:R-:W-:Y:S01]  /*3f10*/  FFMA.FTZ R226, R29, c[0x0][0x29c], -R226 ;  /* 0x0000a7001de27a23 */ /* 0x000fe200000108e2 */
[----:B------:R-:W-:Y:S02]  /*3f20*/  ISETP.GT.AND P1, PT, R2, 0x61, PT ;  /* 0x000000610200780c */ /* 0x000fe40003f24270 */
[-C--:B------:R-:W-:Y:S01]  /*3f30*/  HMMA.16816.F32 R12, R180, R178.reuse, RZ ;  /* 0x000000b2b40c723c */ /* 0x080fe200000018ff */
[--C-:B------:R-:W-:Y:S02]  /*3f40*/  FFMA.FTZ R2, R30, c[0x0][0x29c], -R227.reuse ;  /* 0x0000a7001e027a23 */ /* 0x100fe400000108e3 */
[----:B------:R-:W-:Y:S01]  /*3f50*/  MUFU.EX2 R226, R226 ;  /* 0x000000e200e27308 */ /* 0x000fe20000000800 */
[----:B------:R-:W-:Y:S02]  /*3f60*/  FSEL R31, R31, -INF , P1 ;  /* 0xff8000001f1f7808 */ /* 0x000fe40000800000 */
[----:B------:R-:W-:Y:S02]  /*3f70*/  PLOP3.LUT P1, PT, PT, PT, UP0, 0x80, 0x0 ;  /* 0x000000000000781c */ /* 0x000fe40003f2f008 */
[C---:B------:R-:W-:Y:S01]  /*3f80*/  HMMA.16816.F32 R16, R164.reuse, R178, RZ ;  /* 0x000000b2a410723c */ /* 0x040fe200000018ff */
[----:B------:R-:W-:Y:S03]  /*3f90*/  LDSM.16.M88.4 R176, [R217+0xa080] ;  /* 0x00a08000d9b0783b */ /* 0x000fe60000000200 */
[----:B------:R-:W-:Y:S04]  /*3fa0*/  FFMA.FTZ R227, R31, c[0x0][0x29c], -R227 ;  /* 0x0000a7001fe37a23 */ /* 0x000fe800000108e3 */
[-C--:B------:R-:W-:Y:S02]  /*3fb0*/  HMMA.16816.F32 R20, R164, R188.reuse, RZ ;  /* 0x000000bca414723c */ /* 0x080fe400000018ff */
[----:B------:R-:W-:Y:S06]  /*3fc0*/  MUFU.EX2 R227, R227 ;  /* 0x000000e300e37308 */ /* 0x000fec0000000800 */
[C---:B------:R-:W-:Y:S04]  /*3fd0*/  HMMA.16816.F32 R24, R180.reuse, R188, RZ ;  /* 0x000000bcb418723c */ /* 0x040fe800000018ff */
[----:B------:R-:W-:Y:S04]  /*3fe0*/  MUFU.EX2 R188, R229 ;  /* 0x000000e500bc7308 */ /* 0x000fe80000000800 */
[-C--:B------:R-:W-:Y:S06]  /*3ff0*/  HMMA.16816.F32 R28, R180, R190.reuse, RZ ;  /* 0x000000beb41c723c */ /* 0x080fec00000018ff */
[----:B------:R-:W-:Y:S02]  /*4000*/  MUFU.EX2 R182, R185 ;  /* 0x000000b900b67308 */ /* 0x000fe40000000800 */
[----:B------:R-:W-:Y:S01]  /*4010*/  HMMA.16816.F32 R32, R164, R190, RZ ;  /* 0x000000bea420723c */ /* 0x000fe200000018ff */
[----:B------:R-:W-:Y:S07]  /*4020*/  LDSM.16.M88.4 R164, [R211+0x18080] ;  /* 0x01808000d3a4783b */ /* 0x000fee0000000200 */
[-C--:B------:R-:W-:Y:S01]  /*4030*/  HMMA.16816.F32 R4, R192, R196.reuse, R4 ;  /* 0x000000c4c004723c */ /* 0x080fe20000001804 */
[----:B------:R-:W-:Y:S07]  /*4040*/  MUFU.EX2 R185, R246 ;  /* 0x000000f600b97308 */ /* 0x000fee0000000800 */
[C---:B------:R-:W-:Y:S03]  /*4050*/  HMMA.16816.F32 R8, R200.reuse, R196, R8 ;  /* 0x000000c4c808723c */ /* 0x040fe60000001808 */
[----:B------:R-:W-:Y:S05]  /*4060*/  MUFU.EX2 R196, R236 ;  /* 0x000000ec00c47308 */ /* 0x000fea0000000800 */
[-C--:B------:R-:W-:Y:S05]  /*4070*/  HMMA.16816.F32 R12, R200, R198.reuse, R12 ;  /* 0x000000c6c80c723c */ /* 0x080fea000000180c */
[----:B------:R-:W-:Y:S03]  /*4080*/  MUFU.EX2 R180, R208 ;  /* 0x000000d000b47308 */ /* 0x000fe60000000800 */
[C---:B------:R-:W-:Y:S07]  /*4090*/  HMMA.16816.F32 R16, R192.reuse, R198, R16 ;  /* 0x000000c6c010723c */ /* 0x040fee0000001810 */
[----:B------:R-:W-:Y:S01]  /*40a0*/  MUFU.EX2 R199, R232 ;  /* 0x000000e800c77308 */ /* 0x000fe20000000800 */
[-C--:B------:R-:W-:Y:S08]  /*40b0*/  HMMA.16816.F32 R20, R192, R204.reuse, R20 ;  /* 0x000000ccc014723c */ /* 0x080ff00000001814 */
[C---:B------:R-:W-:Y:S01]  /*40c0*/  HMMA.16816.F32 R24, R200.reuse, R204, R24 ;  /* 0x000000ccc818723c */ /* 0x040fe20000001818 */
[----:B------:R-:W-:Y:S06]  /*40d0*/  MUFU.EX2 R198, R187 ;  /* 0x000000bb00c67308 */ /* 0x000fec0000000800 */
[----:B------:R-:W-:Y:S01]  /*40e0*/  IMAD.MOV.U32 R204, RZ, RZ, R169 ;  /* 0x000000ffffcc7224 */ /* 0x000fe200078e00a9 */
[-C--:B------:R-:W-:Y:S03]  /*40f0*/  HMMA.16816.F32 R28, R200, R206.reuse, R28 ;  /* 0x000000cec81c723c */ /* 0x080fe6000000181c */
[----:B------:R-:W-:Y:S01]  /*4100*/  MUFU.EX2 R200, R186 ;  /* 0x000000ba00c87308 */ /* 0x000fe20000000800 */
[----:B------:R-:W-:Y:S02]  /*4110*/  IMAD.MOV.U32 R205, RZ, RZ, R2 ;  /* 0x000000ffffcd7224 */ /* 0x000fe400078e0002 */
[----:B------:R-:W-:Y:S02]  /*4120*/  IMAD.U32 R2, RZ, RZ, UR4 ;  /* 0x00000004ff027e24 */ /* 0x000fe4000f8e00ff */
[----:B------:R-:W-:Y:S04]  /*4130*/  HMMA.16816.F32 R32, R192, R206, R32 ;  /* 0x000000cec020723c */ /* 0x000fe80000001820 */
[----:B------:R-:W-:Y:S01]  /*4140*/  IMAD.MOV.U32 R203, RZ, RZ, R168 ;  /* 0x000000ffffcb7224 */ /* 0x000fe200078e00a8 */
[----:B------:R-:W-:Y:S01]  /*4150*/  @P0 IADD3 R0, R2, -0x10, RZ ;  /* 0xfffffff002000810 */ /* 0x000fe20007ffe0ff */
[----:B------:R-:W1:Y:S01]  /*4160*/  LDSM.16.M88.4 R168, [R217+0x8080] ;  /* 0x00808000d9a8783b */ /* 0x000e620000000200 */
[----:B------:R-:W2:Y:S05]  /*4170*/  MUFU.EX2 R2, R234 ;  /* 0x000000ea00027308 */ /* 0x000eaa0000000800 */
[C---:B------:R-:W-:Y:S04]  /*4180*/  IMAD.IADD R0, R213.reuse, 0x1, R0 ;  /* 0x00000001d5007824 */ /* 0x040fe800078e0200 */
[----:B------:R-:W-:Y:S01]  /*4190*/  IMAD.SHL.U32 R0, R0, 0x2, RZ ;  /* 0x0000000200007824 */ /* 0x000fe200078e00ff */
[----:B------:R-:W3:Y:S10]  /*41a0*/  MUFU.EX2 R194, R233 ;  /* 0x000000e900c27308 */ /* 0x000ef40000000800 */
[----:B------:R-:W-:Y:S10]  /*41b0*/  MUFU.EX2 R186, R243 ;  /* 0x000000f300ba7308 */ /* 0x000ff40000000800 */
[----:B------:R-:W-:Y:S01]  /*41c0*/  MUFU.EX2 R181, R245 ;  /* 0x000000f500b57308 */ /* 0x000fe20000000800 */
[-C--:B-1----:R-:W-:Y:S09]  /*41d0*/  HMMA.16816.F32 R4, R164, R168.reuse, R4 ;  /* 0x000000a8a404723c */ /* 0x082ff20000001804 */
[----:B------:R-:W-:Y:S01]  /*41e0*/  MUFU.EX2 R183, R244 ;  /* 0x000000f400b77308 */ /* 0x000fe20000000800 */
[C---:B------:R-:W-:Y:S09]  /*41f0*/  HMMA.16816.F32 R8, R172.reuse, R168, R8 ;  /* 0x000000a8ac08723c */ /* 0x040ff20000001808 */
[----:B------:R-:W-:Y:S01]  /*4200*/  MUFU.EX2 R189, R242 ;  /* 0x000000f200bd7308 */ /* 0x000fe20000000800 */
[-C--:B------:R-:W-:Y:S09]  /*4210*/  HMMA.16816.F32 R12, R172, R170.reuse, R12 ;  /* 0x000000aaac0c723c */ /* 0x080ff2000000180c */
[----:B------:R-:W-:Y:S01]  /*4220*/  MUFU.EX2 R191, R241 ;  /* 0x000000f100bf7308 */ /* 0x000fe20000000800 */
[C---:B------:R-:W-:Y:S01]  /*4230*/  HMMA.16816.F32 R16, R164.reuse, R170, R16 ;  /* 0x000000aaa410723c */ /* 0x040fe20000001810 */
[----:B------:R-:W-:Y:S08]  /*4240*/  LDSM.16.M88.4 R168, [R216+0x8080] ;  /* 0x00808000d8a8783b */ /* 0x000ff00000000200 */
[----:B------:R-:W-:Y:S01]  /*4250*/  MUFU.EX2 R197, R235 ;  /* 0x000000eb00c57308 */ /* 0x000fe20000000800 */
[-C--:B------:R-:W-:Y:S08]  /*4260*/  HMMA.16816.F32 R20, R164, R176.reuse, R20 ;  /* 0x000000b0a414723c */ /* 0x080ff00000001814 */
[C---:B------:R-:W-:Y:S01]  /*4270*/  HMMA.16816.F32 R24, R172.reuse, R176, R24 ;  /* 0x000000b0ac18723c */ /* 0x040fe20000001818 */
[----:B------:R-:W-:Y:S07]  /*4280*/  MUFU.EX2 R190, R240 ;  /* 0x000000f000be7308 */ /* 0x000fee0000000800 */
[-C--:B------:R-:W-:Y:S01]  /*4290*/  HMMA.16816.F32 R28, R172, R178.reuse, R28 ;  /* 0x000000b2ac1c723c */ /* 0x080fe2000000181c */
[----:B------:R-:W-:Y:S02]  /*42a0*/  LDSM.16.M88.4 R172, [R212+0x19080] ;  /* 0x01908000d4ac783b */ /* 0x000fe40000000200 */
[----:B------:R-:W-:Y:S05]  /*42b0*/  MUFU.EX2 R192, R239 ;  /* 0x000000ef00c07308 */ /* 0x000fea0000000800 */
[----:B------:R-:W-:Y:S01]  /*42c0*/  HMMA.16816.F32 R32, R164, R178, R32 ;  /* 0x000000b2a420723c */ /* 0x000fe20000001820 */
[----:B------:R-:W1:Y:S04]  /*42d0*/  LDSM.16.M88.4 R164, [R212+0x18080] ;  /* 0x01808000d4a4783b */ /* 0x000e680000000200 */
[----:B------:R-:W-:Y:S04]  /*42e0*/  MUFU.EX2 R195, R238 ;  /* 0x000000ee00c37308 */ /* 0x000fe80000000800 */
[----:B------:R-:W4:Y:S06]  /*42f0*/  LDSM.16.M88.4 R176, [R216+0xa080] ;  /* 0x00a08000d8b0783b */ /* 0x000f2c0000000200 */
[----:B------:R-:W-:Y:S10]  /*4300*/  MUFU.EX2 R187, R247 ;  /* 0x000000f700bb7308 */ /* 0x000ff40000000800 */
[----:B------:R-:W5:Y:S01]  /*4310*/  MUFU.EX2 R193, R237 ;  /* 0x000000ed00c17308 */ /* 0x000f620000000800 */
[-C--:B-1----:R-:W-:Y:S08]  /*4320*/  HMMA.16816.F32 R4, R164, R168.reuse, R4 ;  /* 0x000000a8a404723c */ /* 0x082ff00000001804 */
[C---:B------:R-:W-:Y:S08]  /*4330*/  HMMA.16816.F32 R8, R172.reuse, R168, R8 ;  /* 0x000000a8ac08723c */ /* 0x040ff00000001808 */
[-C--:B------:R-:W-:Y:S08]  /*4340*/  HMMA.16816.F32 R12, R172, R170.reuse, R12 ;  /* 0x000000aaac0c723c */ /* 0x080ff0000000180c */
[C---:B------:R-:W-:Y:S01]  /*4350*/  HMMA.16816.F32 R16, R164.reuse, R170, R16 ;  /* 0x000000aaa410723c */ /* 0x040fe20000001810 */
[----:B------:R-:W-:Y:S07]  /*4360*/  LDSM.16.M88.4 R168, [R214+0xc080] ;  /* 0x00c08000d6a8783b */ /* 0x000fee0000000200 */
[-C--:B----4-:R-:W-:Y:S08]  /*4370*/  HMMA.16816.F32 R20, R164, R176.reuse, R20 ;  /* 0x000000b0a414723c */ /* 0x090ff00000001814 */
[C---:B------:R-:W-:Y:S08]  /*4380*/  HMMA.16816.F32 R24, R172.reuse, R176, R24 ;  /* 0x000000b0ac18723c */ /* 0x040ff00000001818 */
[-C--:B------:R-:W-:Y:S07]  /*4390*/  HMMA.16816.F32 R28, R172, R178.reuse, R28 ;  /* 0x000000b2ac1c723c */ /* 0x080fee000000181c */
[----:B------:R-:W-:Y:S01]  /*43a0*/  IADD3 R172, R213, UR4, RZ ;  /* 0x00000004d5ac7c10 */ /* 0x000fe2000fffe0ff */
[----:B------:R-:W-:Y:S01]  /*43b0*/  HMMA.16816.F32 R32, R164, R178, R32 ;  /* 0x000000b2a420723c */ /* 0x000fe20000001820 */
[----:B------:R-:W-:Y:S03]  /*43c0*/  LDSM.16.M88.4 R176, [R214+0xe080] ;  /* 0x00e08000d6b0783b */ /* 0x000fe60000000200 */
[----:B------:R-:W-:Y:S05]  /*43d0*/  IMAD.SHL.U32 R172, R172, 0x2, RZ ;  /* 0x00000002acac7824 */ /* 0x000fea00078e00ff */
[----:B------:R-:W1:Y:S08]  /*43e0*/  LDSM.16.M88.4 R164, [R172+0x1a080] ;  /* 0x01a08000aca4783b */ /* 0x000e700000000200 */
[----:B------:R-:W4:Y:S01]  /*43f0*/  LDSM.16.M88.4 R172, [R172+0x1b080] ;  /* 0x01b08000acac783b */ /* 0x000f220000000200 */
[-C--:B-1----:R-:W-:Y:S08]  /*4400*/  HMMA.16816.F32 R4, R164, R168.reuse, R4 ;  /* 0x000000a8a404723c */ /* 0x082ff00000001804 */
[C---:B----4-:R-:W-:Y:S08]  /*4410*/  HMMA.16816.F32 R8, R172.reuse, R168, R8 ;  /* 0x000000a8ac08723c */ /* 0x050ff00000001808 */
        /* <DEDUP_REMOVED lines=9> */
[----:B------:R-:W4:Y:S08]  /*44b0*/  LDSM.16.M88.4 R176, [R215+0xe080] ;  /* 0x00e08000d7b0783b */ /* 0x000f300000000200 */
[----:B------:R-:W-:Y:S01]  /*44c0*/  LDS R0, [R228+0x202a0] ;  /* 0x0202a000e4007984 */ /* 0x000fe20000000800 */
        /* <DEDUP_REMOVED lines=8> */
[----:B------:R-:W-:Y:S07]  /*4550*/  LDSM.16.M88.4 R172, [R211+0x1b080] ;  /* 0x01b08000d3ac783b */ /* 0x000fee0000000200 */
[----:B------:R-:W-:Y:S01]  /*4560*/  HMMA.16816.F32 R32, R164, R178, R32 ;  /* 0x000000b2a420723c */ /* 0x000fe20000001820 */
[----:B------:R-:W1:Y:S08]  /*4570*/  LDSM.16.M88.4 R164, [R211+0x1a080] ;  /* 0x01a08000d3a4783b */ /* 0x000e700000000200 */
[----:B------:R-:W4:Y:S01]  /*4580*/  LDSM.16.M88.4 R176, [R217+0xe080] ;  /* 0x00e08000d9b0783b */ /* 0x000f220000000200 */
        /* <DEDUP_REMOVED lines=10> */
[----:B------:R4:W2:Y:S08]  /*4630*/  LDSM.16.M88.4 R164, [R212+0x1b080] ;  /* 0x01b08000d4a4783b */ /* 0x0008b00000000200 */
[----:B------:R-:W3:Y:S03]  /*4640*/  LDSM.16.M88.4 R176, [R216+0xe080] ;  /* 0x00e08000d8b0783b */ /* 0x000ee60000000200 */
[----:B----4-:R-:W-:Y:S01]  /*4650*/  SEL R212, R225, 0xffffffe0, !P0 ;  /* 0xffffffe0e1d47807 */ /* 0x010fe20004000000 */
[-C--:B-1----:R-:W-:Y:S08]  /*4660*/  HMMA.16816.F32 R4, R168, R172.reuse, R4 ;  /* 0x000000aca804723c */ /* 0x082ff00000001804 */
[C---:B--2---:R-:W-:Y:S01]  /*4670*/  HMMA.16816.F32 R8, R164.reuse, R172, R8 ;  /* 0x000000aca408723c */ /* 0x044fe20000001808 */
[----:B------:R-:W-:Y:S07]  /*4680*/  MUFU.EX2 R173, R250 ;  /* 0x000000fa00ad7308 */ /* 0x000fee0000000800 */
[-C--:B------:R-:W-:Y:S08]  /*4690*/  HMMA.16816.F32 R12, R164, R174.reuse, R12 ;  /* 0x000000aea40c723c */ /* 0x080ff0000000180c */
[C---:B------:R-:W-:Y:S01]  /*46a0*/  HMMA.16816.F32 R16, R168.reuse, R174, R16 ;  /* 0x000000aea810723c */ /* 0x040fe20000001810 */
[----:B------:R-:W-:Y:S03]  /*46b0*/  MUFU.EX2 R174, R249 ;  /* 0x000000f900ae7308 */ /* 0x000fe60000000800 */
[--C-:B------:R-:W-:Y:S02]  /*46c0*/  FADD.FTZ R4, R4, -R3.reuse ;  /* 0x8000000304047221 */ /* 0x100fe40000010000 */
[--C-:B------:R-:W-:Y:S02]  /*46d0*/  FADD.FTZ R5, R5, -R3.reuse ;  /* 0x8000000305057221 */ /* 0x100fe40000010000 */
[-C--:B---3--:R-:W-:Y:S03]  /*46e0*/  HMMA.16816.F32 R20, R168, R176.reuse, R20 ;  /* 0x000000b0a814723c */ /* 0x088fe60000001814 */
[----:B------:R-:W-:Y:S01]  /*46f0*/  MUFU.EX2 R175, R248 ;  /* 0x000000f800af7308 */ /* 0x000fe20000000800 */
[----:B------:R-:W-:Y:S02]  /*4700*/  FMUL.FTZ R4, R2, R4 ;  /* 0x0000000402047220 */ /* 0x000fe40000410000 */
[----:B------:R-:W-:Y:S02]  /*4710*/  FMUL.FTZ R5, R194, R5 ;  /* 0x00000005c2057220 */ /* 0x000fe40000410000 */
[C---:B------:R-:W-:Y:S04]  /*4720*/  HMMA.16816.F32 R24, R164.reuse, R176, R24 ;  /* 0x000000b0a418723c */ /* 0x040fe80000001818 */
[--C-:B------:R-:W-:Y:S02]  /*4730*/  FADD.FTZ R6, R6, -R0.reuse ;  /* 0x8000000006067221 */ /* 0x100fe40000010000 */
[--C-:B------:R-:W-:Y:S02]  /*4740*/  FADD.FTZ R7, R7, -R0.reuse ;  /* 0x8000000007077221 */ /* 0x100fe40000010000 */
[-C--:B------:R-:W-:Y:S01]  /*4750*/  HMMA.16816.F32 R28, R164, R178.reuse, R28 ;  /* 0x000000b2a41c723c */ /* 0x080fe2000000181c */
[----:B------:R-:W-:Y:S03]  /*4760*/  MUFU.EX2 R165, R252 ;  /* 0x000000fc00a57308 */ /* 0x000fe60000000800 */
[----:B------:R-:W-:Y:S02]  /*4770*/  FMUL.FTZ R6, R188, R6 ;  /* 0x00000006bc067220 */ /* 0x000fe40000410000 */
[----:B------:R-:W-:Y:S01]  /*4780*/  FMUL.FTZ R7, R180, R7 ;  /* 0x00000007b4077220 */ /* 0x000fe20000410000 */
[----:B-----5:R-:W-:Y:S01]  /*4790*/  F2FP.PACK_AB R164, R193, R196 ;  /* 0x000000c4c1a4723e */ /* 0x020fe200000000ff */
[----:B------:R-:W-:Y:S03]  /*47a0*/  HMMA.16816.F32 R32, R168, R178, R32 ;  /* 0x000000b2a820723c */ /* 0x000fe60000001820 */
[----:B------:R-:W1:Y:S01]  /*47b0*/  MUFU.EX2 R167, R251 ;  /* 0x000000fb00a77308 */ /* 0x000e620000000800 */
[--C-:B------:R-:W-:Y:S01]  /*47c0*/  FADD.FTZ R18, R18, -R0.reuse ;  /* 0x8000000012127221 */ /* 0x100fe20000010000 */
[----:B------:R-:W-:Y:S01]  /*47d0*/  F2FP.PACK_AB R166, R198, R199 ;  /* 0x000000c7c6a6723e */ /* 0x000fe200000000ff */
[--C-:B------:R-:W-:Y:S01]  /*47e0*/  FADD.FTZ R19, R19, -R0.reuse ;  /* 0x8000000013137221 */ /* 0x100fe20000010000 */
[----:B------:R-:W-:Y:S01]  /*47f0*/  F2FP.PACK_AB R169, R194, R2 ;  /* 0x00000002c2a9723e */ /* 0x000fe200000000ff */
[--C-:B------:R-:W-:Y:S01]  /*4800*/  FADD.FTZ R23, R23, -R0.reuse ;  /* 0x8000000017177221 */ /* 0x100fe20000010000 */
[----:B------:R-:W2:Y:S03]  /*4810*/  LDS R2, [R228+0x20300] ;  /* 0x02030000e4027984 */ /* 0x000ea60000000800 */
[----:B------:R-:W-:Y:S01]  /*4820*/  F2FP.PACK_AB R170, R5, R4 ;  /* 0x0000000405aa723e */ /* 0x000fe200000000ff */
[--C-:B------:R-:W-:Y:S01]  /*4830*/  FADD.FTZ R4, R22, -R0.reuse ;  /* 0x8000000016047221 */ /* 0x100fe20000010000 */
[----:B------:R-:W-:Y:S01]  /*4840*/  F2FP.PACK_AB R22, R183, R181 ;  /* 0x000000b5b716723e */ /* 0x000fe200000000ff */
[--C-:B------:R-:W-:Y:S01]  /*4850*/  FADD.FTZ R16, R16, -R3.reuse ;  /* 0x8000000310107221 */ /* 0x100fe20000010000 */
[----:B------:R-:W-:Y:S01]  /*4860*/  F2FP.PACK_AB R168, R197, R200 ;  /* 0x000000c8c5a8723e */ /* 0x000fe200000000ff */
[--C-:B------:R-:W-:Y:S02]  /*4870*/  FADD.FTZ R17, R17, -R3.reuse ;  /* 0x8000000311117221 */ /* 0x100fe40000010000 */
[--C-:B------:R-:W-:Y:S02]  /*4880*/  FADD.FTZ R20, R20, -R3.reuse ;  /* 0x8000000314147221 */ /* 0x100fe40000010000 */
[--C-:B------:R-:W-:Y:S02]  /*4890*/  FADD.FTZ R21, R21, -R3.reuse ;  /* 0x8000000315157221 */ /* 0x100fe40000010000 */
[----:B------:R-:W-:Y:S02]  /*48a0*/  FMUL.FTZ R16, R199, R16 ;  /* 0x00000010c7107220 */ /* 0x000fe40000410000 */
[--C-:B------:R-:W-:Y:S02]  /*48b0*/  FADD.FTZ R33, R33, -R3.reuse ;  /* 0x8000000321217221 */ /* 0x100fe40000010000 */
[--C-:B------:R-:W-:Y:S02]  /*48c0*/  FADD.FTZ R34, R34, -R0.reuse ;  /* 0x8000000022227221 */ /* 0x100fe40000010000 */
[----:B------:R-:W-:Y:S02]  /*48d0*/  FADD.FTZ R35, R35, -R0 ;  /* 0x8000000023237221 */ /* 0x000fe40000010000 */
[----:B------:R-:W-:Y:S02]  /*48e0*/  FMUL.FTZ R193, R193, R33 ;  /* 0x00000021c1c17220 */ /* 0x000fe40000410000 */
[----:B------:R-:W-:Y:S02]  /*48f0*/  FMUL.FTZ R0, R185, R34 ;  /* 0x00000022b9007220 */ /* 0x000fe40000410000 */
[----:B------:R-:W-:Y:S02]  /*4900*/  FMUL.FTZ R33, R186, R35 ;  /* 0x00000023ba217220 */ /* 0x000fe40000410000 */
[----:B------:R-:W-:Y:S01]  /*4910*/  FADD.FTZ R32, R32, -R3 ;  /* 0x8000000320207221 */ /* 0x000fe20000010000 */
[----:B------:R-:W-:Y:S01]  /*4920*/  F2FP.PACK_AB R3, R180, R188 ;  /* 0x000000bcb403723e */ /* 0x000fe200000000ff */
[----:B------:R-:W-:Y:S01]  /*4930*/  FMUL.FTZ R17, R198, R17 ;  /* 0x00000011c6117220 */ /* 0x000fe20000410000 */
[----:B------:R-:W-:Y:S01]  /*4940*/  F2FP.PACK_AB R33, R33, R0 ;  /* 0x000000002121723e */ /* 0x000fe200000000ff */
[----:B------:R-:W-:Y:S01]  /*4950*/  FMUL.FTZ R4, R182, R4 ;  /* 0x00000004b6047220 */ /* 0x000fe20000410000 */
[----:B------:R-:W3:Y:S01]  /*4960*/  LDS R0, [R228+0x20320] ;  /* 0x02032000e4007984 */ /* 0x000ee20000000800 */
[----:B------:R-:W-:Y:S01]  /*4970*/  FMUL.FTZ R20, R200, R20 ;  /* 0x00000014c8147220 */ /* 0x000fe20000410000 */
[----:B------:R-:W-:Y:S01]  /*4980*/  F2FP.PACK_AB R171, R17, R16 ;  /* 0x0000001011ab723e */ /* 0x000fe200000000ff */
[----:B------:R-:W-:Y:S01]  /*4990*/  FMUL.FTZ R16, R196, R32 ;  /* 0x00000020c4107220 */ /* 0x000fe20000410000 */
[----:B------:R4:W-:Y:S01]  /*49a0*/  STS [R231+0x20880], R3 ;  /* 0x02088003e7007388 */ /* 0x0009e20000000800 */
[----:B------:R-:W-:Y:S01]  /*49b0*/  FMUL.FTZ R32, R184, R23 ;  /* 0x00000017b8207220 */ /* 0x000fe20000410000 */
[----:B------:R-:W-:Y:S01]  /*49c0*/  F2FP.PACK_AB R17, R186, R185 ;  /* 0x000000b9ba11723e */ /* 0x000fe200000000ff */
[----:B------:R-:W-:Y:S01]  /*49d0*/  FMUL.FTZ R21, R197, R21 ;  /* 0x00000015c5157220 */ /* 0x000fe20000410000 */
[----:B------:R-:W-:Y:S01]  /*49e0*/  STS [R231+0x20480], R169 ;  /* 0x020480a9e7007388 */ /* 0x000fe20000000800 */
[--C-:B--2---:R-:W-:Y:S01]  /*49f0*/  FADD.FTZ R25, R25, -R2.reuse ;  /* 0x8000000219197221 */ /* 0x104fe20000010000 */
[----:B------:R-:W-:Y:S01]  /*4a00*/  F2FP.PACK_AB R32, R32, R4 ;  /* 0x000000042020723e */ /* 0x000fe200000000ff */
[--C-:B------:R-:W-:Y:S01]  /*4a10*/  FADD.FTZ R4, R9, -R2.reuse ;  /* 0x8000000209047221 */ /* 0x100fe20000010000 */
[----:B------:R-:W-:Y:S01]  /*4a20*/  F2FP.PACK_AB R9, R191, R189 ;  /* 0x000000bdbf09723e */ /* 0x000fe200000000ff */
[----:B------:R-:W-:Y:S01]  /*4a30*/  STS [R230], R166 ;  /* 0x000000a6e6007388 */ /* 0x000fe20000000800 */
[--C-:B------:R-:W-:Y:S01]  /*4a40*/  FADD.FTZ R29, R29, -R2.reuse ;  /* 0x800000021d1d7221 */ /* 0x100fe20000010000 */
[----:B------:R-:W-:Y:S01]  /*4a50*/  F2FP.PACK_AB R172, R21, R20 ;  /* 0x0000001415ac723e */ /* 0x000fe200000000ff */
[--C-:B------:R-:W-:Y:S01]  /*4a60*/  FADD.FTZ R8, R8, -R2.reuse ;  /* 0x8000000208087221 */ /* 0x100fe20000010000 */
[----:B------:R-:W-:Y:S01]  /*4a70*/  STS [R230+0x400], R22 ;  /* 0x00040016e6007388 */ /* 0x000fe20000000800 */
[--C-:B------:R-:W-:Y:S01]  /*4a80*/  FADD.FTZ R12, R12, -R2.reuse ;  /* 0x800000020c0c7221 */ /* 0x100fe20000010000 */
[----:B------:R-:W-:Y:S01]  /*4a90*/  MUFU.EX2 R23, R203 ;  /* 0x000000cb00177308 */ /* 0x000fe20000000800 */
[--C-:B------:R-:W-:Y:S01]  /*4aa0*/  FADD.FTZ R13, R13, -R2.reuse ;  /* 0x800000020d0d7221 */ /* 0x100fe20000010000 */
[----:B------:R-:W-:Y:S01]  /*4ab0*/  STS [R231+0x21480], R9 ;  /* 0x02148009e7007388 */ /* 0x000fe20000000800 */
[--C-:B------:R-:W-:Y:S01]  /*4ac0*/  FADD.FTZ R24, R24, -R2.reuse ;  /* 0x8000000218187221 */ /* 0x100fe20000010000 */
[----:B------:R-:W-:Y:S01]  /*4ad0*/  F2FP.PACK_AB R34, R193, R16 ;  /* 0x00000010c122723e */ /* 0x000fe200000000ff */
[----:B------:R-:W-:Y:S01]  /*4ae0*/  FADD.FTZ R28, R28, -R2 ;  /* 0x800000021c1c7221 */ /* 0x000fe20000010000 */
[----:B-1----:R-:W-:Y:S01]  /*4af0*/  F2FP.PACK_AB R2, R165, R167 ;  /* 0x000000a7a502723e */ /* 0x002fe200000000ff */
[----:B------:R-:W-:Y:S01]  /*4b00*/  FMUL.FTZ R5, R181, R18 ;  /* 0x00000012b5057220 */ /* 0x000fe20000410000 */
[----:B------:R-:W-:Y:S01]  /*4b10*/  F2FP.PACK_AB R18, R7, R6 ;  /* 0x000000060712723e */ /* 0x000fe200000000ff */
[----:B------:R-:W-:Y:S01]  /*4b20*/  FMUL.FTZ R21, R183, R19 ;  /* 0x00000013b7157220 */ /* 0x000fe20000410000 */
[----:B----4-:R-:W-:Y:S01]  /*4b30*/  F2FP.PACK_AB R3, R173, R174 ;  /* 0x000000aead03723e */ /* 0x010fe200000000ff */
[----:B------:R-:W1:Y:S01]  /*4b40*/  MUFU.EX2 R20, R204 ;  /* 0x000000cc00147308 */ /* 0x000e620000000800 */
[----:B------:R-:W-:Y:S01]  /*4b50*/  F2FP.PACK_AB R7, R192, R190 ;  /* 0x000000bec007723e */ /* 0x000fe200000000ff */
[----:B------:R-:W-:Y:S01]  /*4b60*/  FMUL.FTZ R6, R191, R4 ;  /* 0x00000004bf067220 */ /* 0x000fe20000410000 */
[----:B------:R-:W-:Y:S01]  /*4b70*/  F2FP.PACK_AB R19, R184, R182 ;  /* 0x000000b6b813723e */ /* 0x000fe200000000ff */
[----:B------:R2:W-:Y:S01]  /*4b80*/  STS [R231+0x21880], R3 ;  /* 0x02188003e7007388 */ /* 0x0005e20000000800 */
[----:B------:R-:W-:Y:S01]  /*4b90*/  F2FP.PACK_AB R4, R187, R195 ;  /* 0x000000c3bb04723e */ /* 0x000fe200000000ff */
[----:B------:R-:W-:Y:S01]  /*4ba0*/  FMUL.FTZ R176, R189, R8 ;  /* 0x00000008bdb07220 */ /* 0x000fe20000410000 */
[----:B------:R-:W-:Y:S01]  /*4bb0*/  F2FP.PACK_AB R21, R21, R5 ;  /* 0x000000051515723e */ /* 0x000fe200000000ff */
[----:B------:R1:W-:Y:S01]  /*4bc0*/  STS [R230+0x1400], R2 ;  /* 0x00140002e6007388 */ /* 0x0003e20000000800 */
[----:B------:R-:W-:Y:S01]  /*4bd0*/  F2FP.PACK_AB R5, R226, R175 ;  /* 0x000000afe205723e */ /* 0x000fe200000000ff */
[----:B------:R-:W4:Y:S01]  /*4be0*/  MUFU.EX2 R16, R205 ;  /* 0x000000cd00107308 */ /* 0x000f220000000800 */
[--C-:B---3--:R-:W-:Y:S01]  /*4bf0*/  FADD.FTZ R10, R10, -R0.reuse ;  /* 0x800000000a0a7221 */ /* 0x108fe20000010000 */
[----:B------:R-:W-:Y:S01]  /*4c00*/  STS [R230+0x1000], R7 ;  /* 0x00100007e6007388 */ /* 0x000fe20000000800 */
[--C-:B------:R-:W-:Y:S01]  /*4c10*/  FADD.FTZ R11, R11, -R0.reuse ;  /* 0x800000000b0b7221 */ /* 0x100fe20000010000 */
[----:B------:R-:W-:Y:S01]  /*4c20*/  F2FP.PACK_AB R6, R6, R176 ;  /* 0x000000b00606723e */ /* 0x000fe200000000ff */
[----:B------:R-:W-:Y:S01]  /*4c30*/  FMUL.FTZ R10, R174, R10 ;  /* 0x0000000aae0a7220 */ /* 0x000fe20000410000 */
[----:B------:R-:W-:Y:S01]  /*4c40*/  STS [R231+0x22480], R168 ;  /* 0x022480a8e7007388 */ /* 0x000fe20000000800 */
[----:B------:R-:W-:Y:S02]  /*4c50*/  FMUL.FTZ R11, R173, R11 ;  /* 0x0000000bad0b7220 */ /* 0x000fe40000410000 */
[--C-:B------:R-:W-:Y:S01]  /*4c60*/  FADD.FTZ R14, R14, -R0.reuse ;  /* 0x800000000e0e7221 */ /* 0x100fe20000010000 */
[----:B------:R-:W-:Y:S01]  /*4c70*/  STS [R231+0x22880], R19 ;  /* 0x02288013e7007388 */ /* 0x000fe20000000800 */
[----:B------:R-:W-:Y:S02]  /*4c80*/  FMUL.FTZ R35, R190, R12 ;  /* 0x0000000cbe237220 */ /* 0x000fe40000410000 */
[----:B------:R-:W-:Y:S01]  /*4c90*/  FMUL.FTZ R8, R192, R13 ;  /* 0x0000000dc0087220 */ /* 0x000fe20000410000 */
[----:B------:R-:W-:Y:S01]  /*4ca0*/  STS [R230+0x2000], R164 ;  /* 0x002000a4e6007388 */ /* 0x000fe20000000800 */
[----:B------:R-:W-:Y:S02]  /*4cb0*/  FMUL.FTZ R167, R167, R14 ;  /* 0x0000000ea7a77220 */ /* 0x000fe40000410000 */
[--C-:B------:R-:W-:Y:S01]  /*4cc0*/  FADD.FTZ R26, R26, -R0.reuse ;  /* 0x800000001a1a7221 */ /* 0x100fe20000010000 */
[----:B------:R-:W-:Y:S01]  /*4cd0*/  STS [R230+0x2400], R17 ;  /* 0x00240011e6007388 */ /* 0x000fe20000000800 */
[----:B------:R-:W-:Y:S01]  /*4ce0*/  F2FP.PACK_AB R8, R8, R35 ;  /* 0x000000230808723e */ /* 0x000fe200000000ff */
[--C-:B--2---:R-:W-:Y:S02]  /*4cf0*/  FADD.FTZ R3, R27, -R0.reuse ;  /* 0x800000001b037221 */ /* 0x104fe40000010000 */
[----:B------:R2:W-:Y:S01]  /*4d00*/  STS [R231+0x23480], R4 ;  /* 0x02348004e7007388 */ /* 0x0005e20000000800 */
[----:B-1----:R-:W-:Y:S01]  /*4d10*/  F2FP.PACK_AB R2, R20, R23 ;  /* 0x000000171402723e */ /* 0x002fe200000000ff */
[----:B------:R-:W-:Y:S02]  /*4d20*/  FMUL.FTZ R24, R195, R24 ;  /* 0x00000018c3187220 */ /* 0x000fe40000410000 */
[----:B------:R-:W-:Y:S02]  /*4d30*/  FMUL.FTZ R12, R187, R25 ;  /* 0x00000019bb0c7220 */ /* 0x000fe40000410000 */
[----:B------:R4:W-:Y:S01]  /*4d40*/  STS [R231+0x23880], R2 ;  /* 0x02388002e7007388 */ /* 0x0009e20000000800 */
[--C-:B------:R-:W-:Y:S02]  /*4d50*/  FADD.FTZ R30, R30, -R0.reuse ;  /* 0x800000001e1e7221 */ /* 0x100fe40000010000 */
[----:B------:R-:W-:Y:S01]  /*4d60*/  FMUL.FTZ R23, R23, R26 ;  /* 0x0000001a17177220 */ /* 0x000fe20000410000 */
[----:B------:R-:W-:Y:S01]  /*4d70*/  STS [R230+0x3000], R5 ;  /* 0x00300005e6007388 */ /* 0x000fe20000000800 */
[----:B------:R-:W-:Y:S01]  /*4d80*/  FMUL.FTZ R3, R20, R3 ;  /* 0x0000000314037220 */ /* 0x000fe20000410000 */
[----:B------:R-:W-:Y:S01]  /*4d90*/  F2FP.PACK_AB R12, R12, R24 ;  /* 0x000000180c0c723e */ /* 0x000fe200000000ff */
[----:B------:R-:W-:Y:S02]  /*4da0*/  FMUL.FTZ R28, R175, R28 ;  /* 0x0000001caf1c7220 */ /* 0x000fe40000410000 */
[----:B------:R-:W-:Y:S01]  /*4db0*/  FMUL.FTZ R13, R226, R29 ;  /* 0x0000001de20d7220 */ /* 0x000fe20000410000 */
[----:B------:R-:W-:Y:S04]  /*4dc0*/  F2FP.PACK_AB R3, R3, R23 ;  /* 0x000000170303723e */ /* 0x000fe800000000ff */
[----:B------:R-:W-:Y:S01]  /*4dd0*/  F2FP.PACK_AB R13, R13, R28 ;  /* 0x0000001c0d0d723e */ /* 0x000fe200000000ff */
[--C-:B--2---:R-:W-:Y:S02]  /*4de0*/  FADD.FTZ R4, R15, -R0.reuse ;  /* 0x800000000f047221 */ /* 0x104fe40000010000 */
[----:B------:R-:W-:Y:S02]  /*4df0*/  FADD.FTZ R0, R31, -R0 ;  /* 0x800000001f007221 */ /* 0x000fe40000010000 */
[----:B------:R-:W-:Y:S01]  /*4e00*/  FMUL.FTZ R4, R165, R4 ;  /* 0x00000004a5047220 */ /* 0x000fe20000410000 */
[C---:B----4-:R-:W-:Y:S01]  /*4e10*/  F2FP.PACK_AB R2, R227.reuse, R16 ;  /* 0x00000010e302723e */ /* 0x050fe200000000ff */
[----:B------:R-:W-:Y:S03]  /*4e20*/  FMUL.FTZ R16, R16, R30 ;  /* 0x0000001e10107220 */ /* 0x000fe60000410000 */
[----:B------:R-:W-:Y:S01]  /*4e30*/  F2FP.PACK_AB R4, R4, R167 ;  /* 0x000000a70404723e */ /* 0x000fe200000000ff */
[----:B------:R-:W-:Y:S01]  /*4e40*/  FMUL.FTZ R0, R227, R0 ;  /* 0x00000000e3007220 */ /* 0x000fe20000410000 */
[----:B------:R1:W-:Y:S04]  /*4e50*/  STS [R230+0x3400], R2 ;  /* 0x00340002e6007388 */ /* 0x0003e80000000800 */
[----:B------:R-:W-:Y:S01]  /*4e60*/  BAR.SYNC.DEFER_BLOCKING 0x0 ;  /* 0x0000000000007b1d */ /* 0x000fe20000010000 */
[----:B------:R-:W-:Y:S02]  /*4e70*/  F2FP.PACK_AB R0, R0, R16 ;  /* 0x000000100000723e */ /* 0x000fe400000000ff */
[----:B-1----:R-:W-:Y:S05]  /*4e80*/  F2FP.PACK_AB R2, R11, R10 ;  /* 0x0000000a0b02723e */ /* 0x002fea00000000ff */
        /* <DEDUP_REMOVED lines=130> */
[----:B------:R-:W5:Y:S01]  /*56b0*/  LDL R207, [R1+0x48] ;  /* 0x0000480001cf7983 */ /* 0x000f620000100800 */
[----:B------:R-:W-:Y:S02]  /*56c0*/  UIMAD UR4, UR27, UR7, UR4 ;  /* 0x000000071b0472a4 */ /* 0x000fe4000f8e0204 */
[----:B------:R-:W-:Y:S01]  /*56d0*/  USHF.L.U32 UR27, UR27, 0x6, URZ ;  /* 0x000000061b1b7899 */ /* 0x000fe2000800063f */
[----:B------:R-:W5:Y:S01]  /*56e0*/  LDL.64 R232, [R1+0x8] ;  /* 0x0000080001e87983 */ /* 0x000f620000100a00 */
[----:B------:R-:W-:Y:S03]  /*56f0*/  UIADD3 UR4, UR29, UR4, URZ ;  /* 0x000000041d047290 */ /* 0x000fe6000fffe03f */
[----:B------:R-:W5:Y:S01]  /*5700*/  LDL R206, [R1+0x5c] ;  /* 0x00005c0001ce7983 */ /* 0x000f620000100800 */
[----:B------:R-:W-:Y:S01]  /*5710*/  USHF.L.U64.HI UR4, UR28, 0x6, UR4 ;  /* 0x000000061c047899 */ /* 0x000fe20008010204 */
[----:B------:R-:W-:Y:S02]  /*5720*/  IMAD.U32 R5, RZ, RZ, UR27 ;  /* 0x0000001bff057e24 */ /* 0x000fe4000f8e00ff */
[----:B------:R-:W5:Y:S01]  /*5730*/  LDL.64 R204, [R1+0x18] ;  /* 0x0000180001cc7983 */ /* 0x000f620000100a00 */
[----:B------:R-:W-:Y:S01]  /*5740*/  IMAD.U32 R13, RZ, RZ, UR27 ;  /* 0x0000001bff0d7e24 */ /* 0x000fe2000f8e00ff */
[----:B--2---:R-:W-:Y:S04]  /*5750*/  IADD3 R7, P2, P1, R234, UR6, R7 ;  /* 0x00000006ea077c10 */ /* 0x004fe8000f95e007 */
[----:B----4-:R-:W-:Y:S02]  /*5760*/  IADD3.X R12, R229, UR4, R12, P2, P1 ;  /* 0x00000004e50c7c10 */ /* 0x010fe400097e240c */
[----:B---3--:R-:W-:Y:S04]  /*5770*/  IADD3 R4, P1, R236, UR27, RZ ;  /* 0x0000001bec047c10 */ /* 0x008fe8000ff3e0ff */
[----:B-----5:R-:W-:Y:S02]  /*5780*/  LEA.HI.X.SX32 R5, R5, R207, 0x1, P1 ;  /* 0x000000cf05057211 */ /* 0x020fe400008f0eff */
        /* <DEDUP_REMOVED lines=9> */
[----:B------:R-:W-:Y:S01]  /*5820*/  IMAD R4, R4, 0x4000, R206 ;  /* 0x0000400004047824 */ /* 0x000fe200078e02ce */
        /* <DEDUP_REMOVED lines=19> */
.L_x_1996:
[-C--:B-12-4-:R-:W-:Y:S01]  /*5960*/  HMMA.16816.F32 R4, R164, R16.reuse, RZ ;  /* 0x00000010a404723c */ /* 0x096fe200000018ff */
[----:B------:R-:W-:Y:S01]  /*5970*/  LDSM.16.MT88.4 R184, [R0+0x1080] ;  /* 0x0010800000b8783b */ /* 0x000fe20000004200 */
[----:B------:R-:W-:Y:S02]  /*5980*/  ULDC.64 UR6, c[0x0][0x238] ;  /* 0x00008e0000067ab9 */ /* 0x000fe40000000a00 */
[----:B------:R-:W-:Y:S01]  /*5990*/  IMAD.IADD R211, R3, 0x1, R218 ;  /* 0x0000000103d37824 */ /* 0x000fe200078e02da */
[----:B------:R-:W-:Y:S01]  /*59a0*/  UIMAD UR4, UR10, UR6, URZ ;  /* 0x000000060a0472a4 */ /* 0x000fe2000f8e023f */
[----:B------:R-:W2:Y:S01]  /*59b0*/  LDL.64 R226, [R1+0x20] ;  /* 0x0000200001e27983 */ /* 0x000ea20000100a00 */
[----:B------:R-:W-:Y:S01]  /*59c0*/  USHF.L.U32 UR27, UR26, 0xd, URZ ;  /* 0x0000000d1a1b7899 */ /* 0x000fe2000800063f */
[C---:B------:R-:W-:Y:S01]  /*59d0*/  HMMA.16816.F32 R8, R28.reuse, R16, RZ ;  /* 0x000000101c08723c */ /* 0x040fe200000018ff */
[----:B------:R-:W-:Y:S02]  /*59e0*/  UIMAD UR4, UR21, UR7, UR4 ;  /* 0x00000007150472a4 */ /* 0x000fe4000f8e0204 */
[----:B------:R-:W1:Y:S01]  /*59f0*/  LDSM.16.M88.4 R180, [R211+0x24480] ;  /* 0x02448000d3b4783b */ /* 0x000e620000000200 */
[----:B------:R-:W-:Y:S01]  /*5a00*/  ULDC.64 UR6, c[0x0][0x240] ;  /* 0x0000900000067ab9 */ /* 0x000fe20000000a00 */
[----:B------:R-:W-:Y:S01]  /*5a10*/  IMAD.IADD R204, R212, 0x1, R211 ;  /* 0x00000001d4cc7824 */ /* 0x000fe200078e02d3 */
[----:B------:R-:W-:Y:S02]  /*5a20*/  USHF.R.S32.HI UR26, URZ, 0x1f, UR22 ;  /* 0x0000001f3f1a7899 */ /* 0x000fe40008011416 */
[-C--:B------:R-:W-:Y:S01]  /*5a30*/  HMMA.16816.F32 R12, R28, R18.reuse, RZ ;  /* 0x000000121c0c723c */ /* 0x080fe200000018ff */
[----:B------:R-:W3:Y:S01]  /*5a40*/  LDSM.16.M88.4 R188, [R211+0x25480] ;  /* 0x02548000d3bc783b */ /* 0x000ee20000000200 */
[----:B------:R-:W-:Y:S02]  /*5a50*/  UIMAD UR6, UR26, UR6, URZ ;  /* 0x000000061a0672a4 */ /* 0x000fe4000f8e023f */
[----:B------:R-:W-:Y:S02]  /*5a60*/  UISETP.GE.AND UP0, UPT, UR17, UR20, UPT ;  /* 0x000000141100728c */ /* 0x000fe4000bf06270 */
[----:B------:R-:W-:Y:S01]  /*5a70*/  LDSM.16.MT88.4 R192, [R0+0x1880] ;  /* 0x0018800000c0783b */ /* 0x000fe20000004200 */
[----:B------:R-:W-:Y:S01]  /*5a80*/  UIMAD UR6, UR22, UR7, UR6 ;  /* 0x00000007160672a4 */ /* 0x000fe2000f8e0206 */
[C---:B------:R-:W-:Y:S01]  /*5a90*/  HMMA.16816.F32 R16, R164.reuse, R18, RZ ;  /* 0x00000012a410723c */ /* 0x040fe200000018ff */
[----:B------:R-:W-:Y:S02]  /*5aa0*/  UIADD3 UR7, UR5, 0x1, URZ ;  /* 0x0000000105077890 */ /* 0x000fe4000fffe03f */
[----:B------:R-:W0:Y:S01]  /*5ab0*/  LDGDEPBAR ;  /* 0x00000000000079af */ /* 0x000e220000000000 */
[----:B------:R-:W-:Y:S02]  /*5ac0*/  UISETP.GE.AND UP3, UPT, UR5, 0x1, UPT ;  /* 0x000000010500788c */ /* 0x000fe4000bf66270 */
[----:B------:R-:W-:Y:S02]  /*5ad0*/  UISETP.GE.AND UP2, UPT, UR19, 0x1, UPT ;  /* 0x000000011300788c */ /* 0x000fe4000bf46270 */
[-C--:B------:R-:W-:Y:S01]  /*5ae0*/  HMMA.16816.F32 R20, R164, R168.reuse, RZ ;  /* 0x000000a8a414723c */ /* 0x080fe200000018ff */
[----:B------:R-:W-:Y:S02]  /*5af0*/  UISETP.GE.AND UP1, UPT, UR18, 0x1, UPT ;  /* 0x000000011200788c */ /* 0x000fe4000bf26270 */
[----:B------:R-:W-:Y:S02]  /*5b00*/  USEL UR5, UR7, URZ, !UP3 ;  /* 0x0000003f07057287 */ /* 0x000fe4000d800000 */
[----:B------:R-:W-:Y:S03]  /*5b10*/  UMOV UR26, UR17 ;  /* 0x00000011001a7c82 */ /* 0x000fe60008000000 */
        /* <DEDUP_REMOVED lines=16> */
[----:B------:R-:W5:Y:S07]  /*5c20*/  LDSM.16.MT88.4 R172, [R0+0x5880] ;  /* 0x0058800000ac783b */ /* 0x000f6e0000004200 */
        /* <DEDUP_REMOVED lines=10> */
[----:B------:R-:W1:Y:S05]  /*5cd0*/  LDSM.16.M88.4 R164, [R3+0x26480] ;  /* 0x0264800003a4783b */ /* 0x000e6a0000000200 */
[----:B------:R3:W4:Y:S02]  /*5ce0*/  LDSM.16.M88.4 R180, [R3+0x27480] ;  /* 0x0274800003b4783b */ /* 0x0007240000000200 */
[-C--:B-----5:R-:W-:Y:S08]  /*5cf0*/  HMMA.16816.F32 R4, R168, R192.reuse, R4 ;  /* 0x000000c0a804723c */ /* 0x0a0ff00000001804 */
[C---:B------:R-:W-:Y:S08]  /*5d00*/  HMMA.16816.F32 R8, R204.reuse, R192, R8 ;  /* 0x000000c0cc08723c */ /* 0x040ff00000001808 */
[-C--:B------:R-:W-:Y:S04]  /*5d10*/  HMMA.16816.F32 R12, R204, R194.reuse, R12 ;  /* 0x000000c2cc0c723c */ /* 0x080fe8000000180c */
[----:B---3--:R-:W-:Y:S04]  /*5d20*/  IADD3 R3, R218, R3, R212 ;  /* 0x00000003da037210 */ /* 0x008fe80007ffe0d4 */
[C---:B------:R-:W-:Y:S01]  /*5d30*/  HMMA.16816.F32 R16, R168.reuse, R194, R16 ;  /* 0x000000c2a810723c */ /* 0x040fe20000001810 */
[----:B------:R-:W3:Y:S07]  /*5d40*/  LDSM.16.MT88.4 R192, [R0+0x2880] ;  /* 0x0028800000c0783b */ /* 0x000eee0000004200 */
[-C--:B------:R-:W-:Y:S08]  /*5d50*/  HMMA.16816.F32 R20, R168, R172.reuse, R20 ;  /* 0x000000aca814723c */ /* 0x080ff00000001814 */
[C---:B------:R-:W-:Y:S08]  /*5d60*/  HMMA.16816.F32 R24, R204.reuse, R172, R24 ;  /* 0x000000accc18723c */ /* 0x040ff00000001818 */
[-C--:B------:R-:W-:Y:S08]  /*5d70*/  HMMA.16816.F32 R28, R204, R174.reuse, R28 ;  /* 0x000000aecc1c723c */ /* 0x080ff0000000181c */
[----:B------:R-:W-:Y:S01]  /*5d80*/  HMMA.16816.F32 R32, R168, R174, R32 ;  /* 0x000000aea820723c */ /* 0x000fe20000001820 */
[----:B------:R-:W5:Y:S05]  /*5d90*/  LDSM.16.M88.4 R168, [R208+0x27480] ;  /* 0x02748000d0a8783b */ /* 0x000f6a0000000200 */
[----:B------:R-:W2:Y:S02]  /*5da0*/  LDSM.16.MT88.4 R172, [R0+0x6880] ;  /* 0x0068800000ac783b */ /* 0x000ea40000004200 */
[-C--:B-1----:R-:W-:Y:S08]  /*5db0*/  HMMA.16816.F32 R4, R164, R176.reuse, R4 ;  /* 0x000000b0a404723c */ /* 0x082ff00000001804 */
[C---:B----4-:R-:W-:Y:S08]  /*5dc0*/  HMMA.16816.F32 R8, R180.reuse, R176, R8 ;  /* 0x000000b0b408723c */ /* 0x050ff00000001808 */
        /* <DEDUP_REMOVED lines=9> */
[----:B------:R-:W4:Y:S02]  /*5e60*/  LDSM.16.MT88.4 R184, [R0+0x7080] ;  /* 0x0070800000b8783b */ /* 0x000f240000004200 */
[-C--:B---3--:R-:W-:Y:S08]  /*5e70*/  HMMA.16816.F32 R4, R188, R192.reuse, R4 ;  /* 0x000000c0bc04723c */ /* 0x088ff00000001804 */
[C---:B-----5:R-:W-:Y:S08]  /*5e80*/  HMMA.16816.F32 R8, R168.reuse, R192, R8 ;  /* 0x000000c0a808723c */ /* 0x060ff00000001808 */
[-C--:B------:R-:W-:Y:S08]  /*5e90*/  HMMA.16816.F32 R12, R168, R194.reuse, R12 ;  /* 0x000000c2a80c723c */ /* 0x080ff0000000180c */
[C---:B------:R-:W-:Y:S01]  /*5ea0*/  HMMA.16816.F32 R16, R188.reuse, R194, R16 ;  /* 0x000000c2bc10723c */ /* 0x040fe20000001810 */
[----:B------:R-:W3:Y:S07]  /*5eb0*/  LDSM.16.M88.4 R192, [R3+0x26480] ;  /* 0x0264800003c0783b */ /* 0x000eee0000000200 */
[-C--:B--2---:R-:W-:Y:S08]  /*5ec0*/  HMMA.16816.F32 R20, R188, R172.reuse, R20 ;  /* 0x000000acbc14723c */ /* 0x084ff00000001814 */
[C---:B------:R-:W-:Y:S08]  /*5ed0*/  HMMA.16816.F32 R24, R168.reuse, R172, R24 ;  /* 0x000000aca818723c */ /* 0x040ff00000001818 */
[-C--:B------:R-:W-:Y:S01]  /*5ee0*/  HMMA.16816.F32 R28, R168, R174.reuse, R28 ;  /* 0x000000aea81c723c */ /* 0x080fe2000000181c */
[----:B------:R-:W2:Y:S07]  /*5ef0*/  LDSM.16.M88.4 R168, [R3+0x27480] ;  /* 0x0274800003a8783b */ /* 0x000eae0000000200 */
[----:B------:R-:W-:Y:S01]  /*5f00*/  HMMA.16816.F32 R32, R188, R174, R32 ;  /* 0x000000aebc20723c */ /* 0x000fe20000001820 */
[----:B------:R5:W2:Y:S07]  /*5f10*/  LDSM.16.MT88.4 R172, [R0+0x7880] ;  /* 0x0078800000ac783b */ /* 0x000aae0000004200 */
[-C--:B-1----:R-:W-:Y:S08]  /*5f20*/  HMMA.16816.F32 R4, R164, R176.reuse, R4 ;  /* 0x000000b0a404723c */ /* 0x082ff00000001804 */
[C---:B------:R-:W-:Y:S08]  /*5f30*/  HMMA.16816.F32 R8, R180.reuse, R176, R8 ;  /* 0x000000b0b408723c */ /* 0x040ff00000001808 */
[-C--:B------:R-:W-:Y:S01]  /*5f40*/  HMMA.16816.F32 R12, R180, R178.reuse, R12 ;  /* 0x000000b2b40c723c */ /* 0x080fe2000000180c */
[----:B-----5:R-:W-:Y:S07]  /*5f50*/  IMAD.U32 R0, RZ, RZ, UR22 ;  /* 0x00000016ff007e24 */ /* 0x020fee000f8e00ff */
[C---:B------:R-:W-:Y:S08]  /*5f60*/  HMMA.16816.F32 R16, R164.reuse, R178, R16 ;  /* 0x000000b2a410723c */ /* 0x040ff00000001810 */
[-C--:B----4-:R-:W-:Y:S08]  /*5f70*/  HMMA.16816.F32 R20, R164, R184.reuse, R20 ;  /* 0x000000b8a414723c */ /* 0x090ff00000001814 */
[C---:B------:R-:W-:Y:S08]  /*5f80*/  HMMA.16816.F32 R24, R180.reuse, R184, R24 ;  /* 0x000000b8b418723c */ /* 0x040ff00000001818 */
[-C--:B------:R-:W-:Y:S01]  /*5f90*/  HMMA.16816.F32 R28, R180, R186.reuse, R28 ;  /* 0x000000bab41c723c */ /* 0x080fe2000000181c */
[----:B------:R-:W-:Y:S07]  /*5fa0*/  LDSM.16.MT88.4 R180, [R209+0x27c80] ;  /* 0x027c8000d1b4783b */ /* 0x000fee0000004200 */
[----:B------:R-:W-:Y:S07]  /*5fb0*/  HMMA.16816.F32 R32, R164, R186, R32 ;  /* 0x000000baa420723c */ /* 0x000fee0000001820 */
[----:B------:R-:W-:Y:S01]  /*5fc0*/  IMAD.U32 R164, RZ, RZ, UR21 ;  /* 0x00000015ffa47e24 */ /* 0x000fe2000f8e00ff */
[-C--:B---3--:R-:W-:Y:S05]  /*5fd0*/  HMMA.16816.F32 R4, R192, R196.reuse, R4 ;  /* 0x000000c4c004723c */ /* 0x088fea0000001804 */
[----:B------:R-:W-:Y:S03]  /*5fe0*/  IMAD.WIDE.U32 R164, R164, c[0x0][0x238], R226 ;  /* 0x00008e00a4a47a25 */ /* 0x000fe600078e00e2 */
[C---:B--2---:R-:W-:Y:S04]  /*5ff0*/  HMMA.16816.F32 R8, R168.reuse, R196, R8 ;  /* 0x000000c4a808723c */ /* 0x044fe80000001808 */
        /* <DEDUP_REMOVED lines=204> */
.L_x_1992:
[----:B------:R-:W-:Y:S05]  /*6cc0*/  @P0 EXIT ;  /* 0x000000000000094d */ /* 0x000fea0003800000 */
[----:B------:R-:W2:Y:S01]  /*6cd0*/  LDL.LU.64 R4, [R1+0x20] ;  /* 0x0000200001047983 */ /* 0x000ea20000300a00 */
[----:B------:R-:W-:Y:S01]  /*6ce0*/  ULDC.64 UR4, c[0x0][0x338] ;  /* 0x0000ce0000047ab9 */ /* 0x000fe20000000a00 */
[----:B------:R-:W-:Y:S01]  /*6cf0*/  IMAD.U32 R8, RZ, RZ, UR22 ;  /* 0x00000016ff087e24 */ /* 0x000fe2000f8e00ff */
[----:B------:R-:W-:Y:S01]  /*6d00*/  UISETP.NE.AND UP0, UPT, UR4, 0x1, UPT ;  /* 0x000000010400788c */ /* 0x000fe2000bf05270 */
[----:B------:R-:W-:Y:S01]  /*6d10*/  IMAD.U32 R6, RZ, RZ, UR22 ;  /* 0x00000016ff067e24 */ /* 0x000fe2000f8e00ff */
[----:B------:R-:W-:Y:S02]  /*6d20*/  UIMAD.WIDE.U32 UR6, UR21, UR5, URZ ;  /* 0x00000005150672a5 */ /* 0x000fe4000f8e003f */
[----:B------:R-:W-:Y:S02]  /*6d30*/  USHF.L.U32 UR4, UR23, 0xe, URZ ;  /* 0x0000000e17047899 */ /* 0x000fe4000800063f */
[----:B------:R-:W-:-:S02]  /*6d40*/  ULDC UR5, c[0x0][0x340] ;  /* 0x0000d00000057ab9 */ /* 0x000fc40000000800 */
[----:B------:R-:W-:-:S03]  /*6d50*/  USHF.R.S32.HI UR8, URZ, 0x1f, UR22 ;  /* 0x0000001f3f087899 */ /* 0x000fc60008011416 */
[----:B------:R-:W-:Y:S02]  /*6d60*/  @UP0 USHF.R.U32.HI UR21, URZ, UR5, UR7 ;  /* 0x000000053f150299 */ /* 0x000fe40008011607 */
[----:B------:R-:W-:Y:S02]  /*6d70*/  USHF.R.S32.HI UR7, URZ, 0x1f, UR4 ;  /* 0x0000001f3f077899 */ /* 0x000fe40008011404 */
[----:B------:R-:W-:Y:S02]  /*6d80*/  USHF.R.S32.HI UR6, URZ, 0x1f, UR21 ;  /* 0x0000001f3f067899 */ /* 0x000fe40008011415 */
[----:B------:R-:W-:Y:S01]  /*6d90*/  IMAD.U32 R0, RZ, RZ, UR21 ;  /* 0x00000015ff007e24 */ /* 0x000fe2000f8e00ff */
[----:B------:R-:W-:Y:S01]  /*6da0*/  BAR.SYNC.DEFER_BLOCKING 0x1, 0x100 ;  /* 0x0044000000007b1d */ /* 0x000fe20000010000 */
[----:B--2---:R-:W-:-:S05]  /*6db0*/  IADD3 R2, P0, R4, UR4, RZ ;  /* 0x0000000404027c10 */ /* 0x004fca000ff1e0ff */
[----:B------:R-:W-:Y:S02]  /*6dc0*/  ULDC.64 UR4, c[0x0][0x328] ;  /* 0x0000ca0000047ab9 */ /* 0x000fe40000000a00 */
[----:B------:R-:W-:Y:S01]  /*6dd0*/  UIMAD UR4, UR6, UR4, URZ ;  /* 0x00000004060472a4 */ /* 0x000fe2000f8e023f */
[----:B------:R-:W-:Y:S01]  /*6de0*/  LEA.HI.X.SX32 R3, R4, UR7, 0x1, P0 ;  /* 0x0000000704037c11 */ /* 0x000fe200080f0eff */
[----:B------:R-:W-:Y:S02]  /*6df0*/  IMAD.U32 R4, RZ, RZ, UR21 ;  /* 0x00000015ff047e24 */ /* 0x000fe4000f8e00ff */
[----:B------:R-:W-:Y:S02]  /*6e00*/  UIMAD UR7, UR21, UR5, UR4 ;  /* 0x00000005150772a4 */ /* 0x000fe4000f8e0204 */
[--C-:B------:R-:W-:Y:S01]  /*6e10*/  IMAD.WIDE.U32 R4, R4, c[0x0][0x328], R2.reuse ;  /* 0x0000ca0004047a25 */ /* 0x100fe200078e0002 */
[----:B------:R-:W-:Y:S02]  /*6e20*/  ULDC.64 UR4, c[0x0][0x300] ;  /* 0x0000c00000047ab9 */ /* 0x000fe40000000a00 */
[----:B------:R-:W-:Y:S01]  /*6e30*/  UIMAD UR4, UR6, UR4, URZ ;  /* 0x00000004060472a4 */ /* 0x000fe2000f8e023f */
[----:B------:R-:W-:Y:S01]  /*6e40*/  IMAD.WIDE.U32 R2, R0, c[0x0][0x300], R2 ;  /* 0x0000c00000027a25 */ /* 0x000fe200078e0002 */
[----:B------:R-:W-:Y:S01]  /*6e50*/  IADD3 R5, R5, UR7, RZ ;  /* 0x0000000705057c10 */ /* 0x000fe2000fffe0ff */
[----:B------:R-:W-:-:S02]  /*6e60*/  ULDC.64 UR6, c[0x0][0x330] ;  /* 0x0000cc0000067ab9 */ /* 0x000fc40000000a00 */
[----:B------:R-:W-:Y:S02]  /*6e70*/  UIMAD UR6, UR8, UR6, URZ ;  /* 0x00000006080672a4 */ /* 0x000fe4000f8e023f */
        /* <DEDUP_REMOVED lines=12> */
[----:B------:R-:W-:Y:S02]  /*6f40*/  IADD3 R3, R7, UR4, RZ ;  /* 0x0000000407037c10 */ /* 0x000fe4000fffe0ff */
[C---:B------:R-:W-:Y:S01]  /*6f50*/  LEA R2, P0, R6.reuse, c[0x0][0x2e8], 0x2 ;  /* 0x0000ba0006027a11 */ /* 0x040fe200078010ff */
        /* <DEDUP_REMOVED lines=129> */
.L_x_1998:
        /* <DEDUP_REMOVED lines=9> */
.L_x_2338:


//--------------------- .text._ZN7cutlass13device_kernelIN5flash19enable_sm80_to_sm89INS1_16FlashAttnBwdSm80INS1_25CollectiveMainloopBwdSm80ILi2ELi2EN4cute5tupleIJNS5_1CILi64EEENS7_ILi128EEES9_EEENS_6half_tEfNS_4arch4Sm80ELb1ELb0ELb0ELb0ELb1ELb0ELb0ELb0ELi2ELi2ELi2ELi2ELb0EEENS1_24CollectiveEpilogueBwdGQAISA_fSD_Li256ELb0ELb1EEENS1_25SingleTileBwdLPTSchedulerILb0ELi128ELb1EEEEEEEEEvNT_6ParamsE --------------------------
	.section	.text._ZN7cutlass13device_kernelIN5flash19enable_sm80_to_sm89INS1_16FlashAttnBwdSm80INS1_25CollectiveMainloopBwdSm80ILi2ELi2EN4cute5tupleIJNS5_1CILi64EEENS7_ILi128EEES9_EEENS_6half_tEfNS_4arch4Sm80ELb1ELb0ELb0ELb0ELb1ELb0ELb0ELb0ELi2ELi2ELi2ELi2ELb0EEENS1_24CollectiveEpilogueBwdGQAISA_fSD_Li256ELb0ELb1EEENS1_25SingleTileBwdLPTSchedulerILb0ELi128ELb1EEEEEEEEEvNT_6ParamsE,"ax",@progbits
	.sectioninfo	@"SHI_REGISTERS=255"
	.align	128
.text._ZN7cutlass13device_kernelIN5flash19enable_sm80_to_sm89INS1_16FlashAttnBwdSm80INS1_25CollectiveMainloopBwdSm80ILi2ELi2EN4cute5tupleIJNS5_1CILi64EEENS7_ILi128EEES9_EEENS_6half_tEfNS_4arch4Sm80ELb1ELb0ELb0ELb0ELb1ELb0ELb0ELb0ELi2ELi2ELi2ELi2ELb0EEENS1_24CollectiveEpilogueBwdGQAISA_fSD_Li256ELb0ELb1EEENS1_25SingleTileBwdLPTSchedulerILb0ELi128ELb1EEEEEEEEEvNT_6ParamsE:
        .type           _ZN7cutlass13device_kernelIN5flash19enable_sm80_to_sm89INS1_16FlashAttnBwdSm80INS1_25CollectiveMainloopBwdSm80ILi2ELi2EN4cute5tupleIJNS5_1CILi64EEENS7_ILi128EEES9_EEENS_6half_tEfNS_4arch4Sm80ELb1ELb0ELb0ELb0ELb1ELb0ELb0ELb0ELi2ELi2ELi2ELi2ELb0EEENS1_24CollectiveEpilogueBwdGQAISA_fSD_Li256ELb0ELb1EEENS1_25SingleTileBwdLPTSchedulerILb0ELi128ELb1EEEEEEEEEvNT_6ParamsE,@function
        .size           _ZN7cutlass13device_kernelIN5flash19enable_sm80_to_sm89INS1_16FlashAttnBwdSm80INS1_25CollectiveMainloopBwdSm80ILi2ELi2EN4cute5tupleIJNS5_1CILi64EEENS7_ILi128EEES9_EEENS_6half_tEfNS_4arch4Sm80ELb1ELb0ELb0ELb0ELb1ELb0ELb0ELb0ELi2ELi2ELi2ELi2ELb0EEENS1_24CollectiveEpilogueBwdGQAISA_fSD_Li256ELb0ELb1EEENS1_25SingleTileBwdLPTSchedulerILb0ELi128ELb1EEEEEEEEEvNT_6ParamsE,(.L_x_2339 - _ZN7cutlass13device_kernelIN5flash19enable_sm80_to_sm89INS1_16FlashAttnBwdSm80INS1_25CollectiveMainloopBwdSm80ILi2ELi2EN4cute5tupleIJNS5_1CILi64EEENS7_ILi128EEES9_EEENS_6half_tEfNS_4arch4Sm80ELb1ELb0ELb0ELb0ELb1ELb0ELb0ELb0ELi2ELi2ELi2ELi2ELb0EEENS1_24CollectiveEpilogueBwdGQAISA_fSD_Li256ELb0ELb1EEENS1_25SingleTileBwdLPTSchedulerILb0ELi128ELb1EEEEEEEEEvNT_6ParamsE)
        .other          _ZN7cutlass13device_kernelIN5flash19enable_sm80_to_sm89INS1_16FlashAttnBwdSm80INS1_25CollectiveMainloopBwdSm80ILi2ELi2EN4cute5tupleIJNS5_1CILi64EEENS7_ILi128EEES9_EEENS_6half_tEfNS_4arch4Sm80ELb1ELb0ELb0ELb0ELb1ELb0ELb0ELb0ELi2ELi2ELi2ELi2ELb0EEENS1_24CollectiveEpilogueBwdGQAISA_fSD_Li256ELb0ELb1EEENS1_25SingleTileBwdLPTSchedulerILb0ELi128ELb1EEEEEEEEEvNT_6ParamsE,@"STO_CUDA_ENTRY STV_DEFAULT"
_ZN7cutlass13device_kernelIN5flash19enable_sm80_to_sm89INS1_16FlashAttnBwdSm80INS1_25CollectiveMainloopBwdSm80ILi2ELi2EN4cute5tupleIJNS5_1CILi64EEENS7_ILi128EEES9_EEENS_6half_tEfNS_4arch4Sm80ELb1ELb0ELb0ELb0ELb1ELb0ELb0ELb0ELi2ELi2ELi2ELi2ELb0EEENS1_24CollectiveEpilogueBwdGQAISA_fSD_Li256ELb0ELb1EEENS1_25SingleTileBwdLPTSchedulerILb0ELi128ELb1EEEEEEEEEvNT_6ParamsE:
        /* <DEDUP_REMOVED lines=28> */
.L_x_2000:
[----:B------:R-:W-:Y:S02]  /*01c0*/  ULDC UR9, c[0x0][0x3b4] ;  /* 0x0000ed0000097ab9 */ /* 0x000fe40000000800 */
[----:B------:R-:W-:Y:S02]  /*01d0*/  UISETP.NE.AND UP0, UPT, UR9, 0x1, UPT ;  /* 0x000000010900788c */ /* 0x000fe4000bf05270 */
[----:B------:R-:W-:Y:S02]  /*01e0*/  ULDC.64 UR4, c[0x0][0x3b8] ;  /* 0x0000ee0000047ab9 */ /* 0x000fe40000000a00 */
[----:B------:R-:W-:Y:S02]  /*01f0*/  UIMAD.WIDE.U32 UR10, UR8, UR4, URZ ;  /* 0x00000004080a72a5 */ /* 0x000fe4000f8e003f */
[----:B------:R-:W-:-:S05]  /*0200*/  UMOV UR6, UR8 ;  /* 0x0000000800067c82 */ /* 0x000fca0008000000 */
[----:B------:R-:W-:-:S04]  /*0210*/  @UP0 USHF.R.U32.HI UR6, URZ, UR5, UR11 ;  /* 0x000000053f060299 */ /* 0x000fc8000801160b */
[----:B------:R-:W-:Y:S02]  /*0220*/  UIMAD UR9, UR6, UR9, URZ ;  /* 0x00000009060972a4 */ /* 0x000fe4000f8e023f */
.L_x_2001:
        /* <DEDUP_REMOVED lines=14> */
.L_x_1999:
        /* <DEDUP_REMOVED lines=20> */
.L_x_2003:
[----:B------:R-:W-:Y:S02]  /*0450*/  ULDC UR9, c[0x0][0x3b4] ;  /* 0x0000ed0000097ab9 */ /* 0x000fe40000000800 */
[----:B------:R-:W-:Y:S02]  /*0460*/  UISETP.NE.AND UP0, UPT, UR9, 0x1, UPT ;  /* 0x000000010900788c */ /* 0x000fe4000bf05270 */
[----:B------:R-:W-:Y:S02]  /*0470*/  ULDC.64 UR4, c[0x0][0x3b8] ;  /* 0x0000ee0000047ab9 */ /* 0x000fe40000000a00 */
[----:B------:R-:W-:Y:S02]  /*0480*/  UIMAD.WIDE.U32 UR10, UR8, UR4, URZ ;  /* 0x00000004080a72a5 */ /* 0x000fe4000f8e003f */
[----:B------:R-:W-:-:S05]  /*0490*/  UMOV UR6, UR8 ;  /* 0x0000000800067c82 */ /* 0x000fca0008000000 */
[----:B------:R-:W-:-:S04]  /*04a0*/  @UP0 USHF.R.U32.HI UR6, URZ, UR5, UR11 ;  /* 0x000000053f060299 */ /* 0x000fc8000801160b */
[----:B------:R-:W-:Y:S02]  /*04b0*/  UIMAD UR9, UR6, UR9, URZ ;  /* 0x00000009060972a4 */ /* 0x000fe4000f8e023f */
.L_x_2004:
        /* <DEDUP_REMOVED lines=13> */
.L_x_2002:
        /* <DEDUP_REMOVED lines=141> */
[----:B------:R-:W-:Y:S01]  /*0e60*/  IMAD.U32 R14, RZ, RZ, UR20 ;  /* 0x00000014ff0e7e24 */ /* 0x000fe2000f8e00ff */
[----:B------:R-:W-:Y:S01]  /*0e70*/  ISETP.GE.AND P2, PT, R30, c[0x0][0x1cc], PT ;  /* 0x000073001e007a0c */ /* 0x000fe20003f46270 */
[----:B------:R-:W-:Y:S01]  /*0e80*/  IMAD.WIDE R10, R10, 0x80, R246 ;  /* 0x000000800a0a7825 */ /* 0x000fe200078e02f6 */
[----:B------:R-:W-:-:S03]  /*0e90*/  UMOV UR14, 0x6 ;  /* 0x00000006000e7882 */ /* 0x000fc60000000000 */
[----:B-1----:R-:W-:Y:S02]  /*0ea0*/  IMAD.U32 R8, RZ, RZ, UR10 ;  /* 0x0000000aff087e24 */ /* 0x002fe4000f8e00ff */
[----:B------:R-:W-:Y:S02]  /*0eb0*/  IMAD.MOV.U32 R222, RZ, RZ, 0x10 ;  /* 0x00000010ffde7424 */ /* 0x000fe400078e00ff */
[----:B------:R-:W-:-:S04]  /*0ec0*/  IMAD.WIDE.U32 R2, R8, c[0x0][0x1e0], R18 ;  /* 0x0000780008027a25 */ /* 0x000fc800078e0012 */
[----:B------:R-:W-:Y:S01]  /*0ed0*/  IMAD.WIDE.U32 R4, R8, c[0x0][0x1b0], R18 ;  /* 0x00006c0008047a25 */ /* 0x000fe200078e0012 */
[----:B------:R-:W-:Y:S01]  /*0ee0*/  IADD3 R3, R3, UR6, RZ ;  /* 0x0000000603037c10 */ /* 0x000fe2000fffe0ff */
[----:B------:R-:W-:Y:S02]  /*0ef0*/  UIMAD UR6, UR21, UR5, UR4 ;  /* 0x00000005150672a4 */ /* 0x000fe4000f8e0204 */
[----:B------:R-:W-:Y:S01]  /*0f00*/  IMAD.U32 R8, RZ, RZ, UR21 ;  /* 0x00000015ff087e24 */ /* 0x000fe2000f8e00ff */
[----:B------:R-:W-:Y:S01]  /*0f10*/  ULDC.64 UR4, c[0x0][0x1b8] ;  /* 0x00006e0000047ab9 */ /* 0x000fe20000000a00 */
[----:B------:R-:W-:Y:S01]  /*0f20*/  IMAD.WIDE.U32 R2, R0, c[0x0][0x1e8], R2 ;  /* 0x00007a0000027a25 */ /* 0x000fe200078e0002 */
[----:B------:R-:W-:Y:S01]  /*0f30*/  UIMAD UR4, UR9, UR4, URZ ;  /* 0x00000004090472a4 */ /* 0x000fe2000f8e023f */
[----:B------:R-:W-:Y:S02]  /*0f40*/  IADD3 R5, R5, UR11, RZ ;  /* 0x0000000b05057c10 */ /* 0x000fe4000fffe0ff */
[----:B------:R-:W-:Y:S01]  /*0f50*/  IMAD.WIDE.U32 R22, R8, c[0x0][0x278], R6 ;  /* 0x00009e0008167a25 */ /* 0x000fe200078e0006 */
[----:B------:R-:W-:Y:S01]  /*0f60*/  UIMAD UR5, UR21, UR5, UR4 ;  /* 0x00000005150572a4 */ /* 0x000fe2000f8e0204 */
[----:B------:R-:W-:-:S02]  /*0f70*/  IADD3 R3, R3, UR6, RZ ;  /* 0x0000000603037c10 */ /* 0x000fc4000fffe0ff */
[----:B------:R-:W-:Y:S01]  /*0f80*/  IMAD.U32 R6, RZ, RZ, UR21 ;  /* 0x00000015ff067e24 */ /* 0x000fe2000f8e00ff */
[----:B------:R-:W-:Y:S01]  /*0f90*/  ULDC UR4, c[0x0][0x198] ;  /* 0x0000660000047ab9 */ /* 0x000fe20000000800 */
[----:B------:R-:W-:Y:S01]  /*0fa0*/  IMAD R0, R11, c[0x0][0x1d8], RZ ;  /* 0x000076000b007a24 */ /* 0x000fe200078e02ff */
[----:B------:R-:W-:Y:S01]  /*0fb0*/  UIADD3 UR8, -UR8, UR4, URZ ;  /* 0x0000000408087290 */ /* 0x000fe2000fffe13f */
[----:B------:R-:W-:Y:S01]  /*0fc0*/  IMAD.WIDE.U32 R6, R6, c[0x0][0x1b8], R4 ;  /* 0x00006e0006067a25 */ /* 0x000fe200078e0004 */
[----:B------:R-:W-:Y:S03]  /*0fd0*/  STL.64 [R1+0x30], R22 ;  /* 0x0000301601007387 */ /* 0x000fe60000100a00 */
[----:B------:R-:W-:Y:S01]  /*0fe0*/  IMAD R4, R247, c[0x0][0x178], RZ ;  /* 0x00005e00f7047a24 */ /* 0x000fe200078e02ff */
[----:B------:R-:W-:Y:S01]  /*0ff0*/  IADD3 R13, -R246, UR8, RZ ;  /* 0x00000008f60d7c10 */ /* 0x000fe2000fffe1ff */
[C---:B------:R-:W-:Y:S01]  /*1000*/  IMAD R0, R10.reuse, c[0x0][0x1dc], R0 ;  /* 0x000077000a007a24 */ /* 0x040fe200078e0200 */
[----:B------:R-:W-:Y:S01]  /*1010*/  IADD3 R7, R7, UR5, RZ ;  /* 0x0000000507077c10 */ /* 0x000fe2000fffe0ff */
[----:B------:R-:W-:Y:S01]  /*1020*/  IMAD.WIDE.U32 R8, R10, c[0x0][0x1d8], R2 ;  /* 0x000076000a087a25 */ /* 0x000fe200078e0002 */
[----:B------:R-:W-:Y:S01]  /*1030*/  ULDC.64 UR4, c[0x0][0x1d8] ;  /* 0x0000760000047ab9 */ /* 0x000fe20000000a00 */
[C---:B------:R-:W-:Y:S01]  /*1040*/  ISETP.LT.OR P1, PT, R13.reuse, 0x1, P4 ;  /* 0x000000010d00780c */ /* 0x040fe20002721670 */
[----:B------:R-:W-:Y:S01]  /*1050*/  USHF.L.U32 UR6, UR4, 0x6, URZ ;  /* 0x0000000604067899 */ /* 0x000fe2000800063f */
[----:B------:R-:W-:Y:S01]  /*1060*/  IMAD R12, R246, c[0x0][0x17c], R4 ;  /* 0x00005f00f60c7a24 */ /* 0x000fe200078e0204 */
[----:B------:R-:W-:Y:S01]  /*1070*/  LEA R2, P0, R8, c[0x0][0x1c0], 0x1 ;  /* 0x0000700008027a11 */ /* 0x000fe200078008ff */
[----:B------:R-:W-:Y:S01]  /*1080*/  IMAD.WIDE.U32 R4, R246, c[0x0][0x178], R18 ;  /* 0x00005e00f6047a25 */ /* 0x000fe200078e0012 */
[C---:B------:R-:W-:Y:S01]  /*1090*/  ISETP.LT.OR P5, PT, R13.reuse, 0x1, P2 ;  /* 0x000000010d00780c */ /* 0x040fe200017a1670 */
[----:B------:R-:W-:Y:S01]  /*10a0*/  USHF.L.U64.HI UR7, UR4, UR14, UR5 ;  /* 0x0000000e04077299 */ /* 0x000fe20008010205 */
[----:B------:R-:W-:Y:S01]  /*10b0*/  ISETP.LT.OR P3, PT, R13, 0x21, P4 ;  /* 0x000000210d00780c */ /* 0x000fe20002761670 */
[----:B------:R-:W-:Y:S01]  /*10c0*/  IMAD.IADD R0, R9, 0x1, R0 ;  /* 0x0000000109007824 */ /* 0x000fe200078e0200 */
[----:B------:R-:W-:Y:S01]  /*10d0*/  ISETP.LT.OR P6, PT, R13, 0x21, P2 ;  /* 0x000000210d00780c */ /* 0x000fe200017c1670 */
[----:B------:R-:W-:Y:S01]  /*10e0*/  IMAD.IADD R5, R5, 0x1, R12 ;  /* 0x0000000105057824 */ /* 0x000fe200078e020c */
[----:B------:R-:W-:Y:S01]  /*10f0*/  UIADD3 UR11, UP0, UR6, 0x80, URZ ;  /* 0x00000080060b7890 */ /* 0x000fe2000ff1e03f */
        /* <DEDUP_REMOVED lines=10> */
[----:B------:R-:W-:Y:S01]  /*11a0*/  ULDC.64 UR4, c[0x0][0x180] ;  /* 0x0000600000047ab9 */ /* 0x000fe20000000a00 */
[C---:B------:R-:W-:Y:S01]  /*11b0*/  IMAD R0, R10.reuse, c[0x0][0x1ac], R0 ;  /* 0x00006b000a007a24 */ /* 0x040fe200078e0200 */
[----:B------:R-:W-:Y:S01]  /*11c0*/  IADD3.X R5, R3, UR7, RZ, P0, !PT ;  /* 0x0000000703057c10 */ /* 0x000fe200087fe4ff */
[----:B------:R-:W-:Y:S01]  /*11d0*/  IMAD.WIDE.U32 R10, R10, c[0x0][0x1a8], R6 ;  /* 0x00006a000a0a7a25 */ /* 0x000fe200078e0006 */
[----:B------:R1:W-:Y:S01]  /*11e0*/  LDGSTS.E.BYPASS.LTC128B.128 [R12+0xc080], [R2.64+0x80], !P5 ;  /* 0x0c080080020c7fae */ /* 0x0003e2000e901d56 */
[C---:B------:R-:W-:Y:S01]  /*11f0*/  ISETP.LT.OR P5, PT, R13.reuse, 0x41, P4 ;  /* 0x000000410d00780c */ /* 0x040fe200027a1670 */
[----:B------:R-:W-:Y:S01]  /*1200*/  UIMAD UR4, UR12, UR4, URZ ;  /* 0x000000040c0472a4 */ /* 0x000fe2000f8e023f */
[----:B------:R-:W-:Y:S01]  /*1210*/  IMAD.U32 R6, RZ, RZ, UR6 ;  /* 0x00000006ff067e24 */ /* 0x000fe2000f8e00ff */
[----:B------:R2:W-:Y:S01]  /*1220*/  LDGSTS.E.BYPASS.LTC128B.128 [R12+0x9080], [R4.64], !P3 ;  /* 0x09080000040c7fae */ /* 0x0005e2000d901d56 */
[----:B------:R-:W-:Y:S01]  /*1230*/  ISETP.LT.OR P3, PT, R13, 0x41, P2 ;  /* 0x000000410d00780c */ /* 0x000fe20001761670 */
[----:B------:R-:W-:Y:S01]  /*1240*/  IMAD.IADD R0, R11, 0x1, R0 ;  /* 0x000000010b007824 */ /* 0x000fe200078e0200 */
[C---:B------:R-:W-:Y:S01]  /*1250*/  ISETP.LT.OR P4, PT, R13.reuse, 0x61, P4 ;  /* 0x000000610d00780c */ /* 0x040fe20002781670 */
[----:B------:R-:W-:Y:S01]  /*1260*/  UIMAD UR13, UR20, UR5, UR4 ;  /* 0x00000005140d72a4 */ /* 0x000fe2000f8e0204 */
[----:B------:R-:W-:Y:S01]  /*1270*/  IADD3 R6, P1, P0, R6, 0x80, R2 ;  /* 0x0000008006067810 */ /* 0x000fe2000783e002 */
[----:B------:R-:W-:Y:S01]  /*1280*/  IMAD.MOV.U32 R8, RZ, RZ, R14 ;  /* 0x000000ffff087224 */ /* 0x000fe200078e000e */
[----:B------:R-:W-:Y:S01]  /*1290*/  ISETP.LT.OR P2, PT, R13, 0x61, P2 ;  /* 0x000000610d00780c */ /* 0x000fe20001741670 */
[----:B------:R-:W-:Y:S01]  /*12a0*/  ULDC.64 UR4, c[0x0][0x1a8] ;  /* 0x00006a0000047ab9 */ /* 0x000fe20000000a00 */
[----:B------:R-:W-:Y:S01]  /*12b0*/  IADD3.X R7, RZ, UR7, R3, P1, P0 ;  /* 0x00000007ff077c10 */ /* 0x000fe20008fe0403 */
[----:B------:R-:W-:Y:S01]  /*12c0*/  USHF.L.U32 UR16, UR4, 0x6, URZ ;  /* 0x0000000604107899 */ /* 0x000fe2000800063f */
[----:B------:R-:W-:Y:S01]  /*12d0*/  IADD3 R9, R15, UR13, RZ ;  /* 0x0000000d0f097c10 */ /* 0x000fe2000fffe0ff */
[----:B------:R-:W-:Y:S01]  /*12e0*/  USHF.L.U64.HI UR13, UR4, UR14, UR5 ;  /* 0x0000000e040d7299 */ /* 0x000fe20008010205 */
[----:B------:R-:W-:Y:S01]  /*12f0*/  IMAD.MOV.U32 R223, RZ, RZ, 0x20 ;  /* 0x00000020ffdf7424 */ /* 0x000fe200078e00ff */
[----:B------:R3:W-:Y:S01]  /*1300*/  LDGSTS.E.BYPASS.LTC128B.128 [R12+0xd080], [R6.64], !P6 ;  /* 0x0d080000060c7fae */ /* 0x0007e2000f101d56 */
[----:B------:R-:W-:Y:S01]  /*1310*/  ISETP.GE.AND P6, PT, R18, c[0x0][0x19c], PT ;  /* 0x0000670012007a0c */ /* 0x000fe20003fc6270 */
[----:B------:R-:W-:-:S02]  /*1320*/  ULDC.64 UR4, c[0x0][0x178] ;  /* 0x00005e0000047ab9 */ /* 0x000fc40000000a00 */
[----:B------:R-:W-:Y:S02]  /*1330*/  UIMAD.WIDE.U32 UR26, UR24, UR4, URZ ;  /* 0x00000004181a72a5 */ /* 0x000fe4000f8e003f */
[----:B------:R-:W-:Y:S01]  /*1340*/  UIADD3 UR17, UP0, UR16, 0x80, URZ ;  /* 0x0000008010117890 */ /* 0x000fe2000ff1e03f */
[----:B-1----:R-:W-:-:S03]  /*1350*/  IADD3 R2, P1, R4, UR6, RZ ;  /* 0x0000000604027c10 */ /* 0x002fc6000ff3e0ff */
[----:B------:R-:W-:Y:S01]  /*1360*/  UIADD3.X UR25, URZ, UR13, URZ, UP0, !UPT ;  /* 0x0000000d3f197290 */ /* 0x000fe200087fe43f */
[----:B--2---:R-:W-:Y:S02]  /*1370*/  IADD3 R4, P0, R4, UR11, RZ ;  /* 0x0000000b04047c10 */ /* 0x004fe4000ff1e0ff */
[C---:B------:R-:W-:Y:S02]  /*1380*/  IADD3.X R3, R5.reuse, UR7, RZ, P1, !PT ;  /* 0x0000000705037c10 */ /* 0x040fe40008ffe4ff */
        /* <DEDUP_REMOVED lines=150> */
[----:B------:R-:W-:-:S03]  /*1cf0*/  IMAD.WIDE.U32 R32, R4, c[0x0][0x290], R20 ;  /* 0x0000a40004207a25 */ /* 0x000fc600078e0014 */
[----:B------:R-:W-:Y:S02]  /*1d00*/  LOP3.LUT R0, R0, 0xfffffffe, RZ, 0xc0, !PT ;  /* 0xfffffffe00007812 */ /* 0x000fe400078ec0ff */
[----:B------:R-:W-:Y:S01]  /*1d10*/  IADD3 R31, R33, UR6, RZ ;  /* 0x00000006211f7c10 */ /* 0x000fe2000fffe0ff */
[----:B------:R-:W-:Y:S01]  /*1d20*/  UIADD3 UR6, UR24, 0x1, URZ ;  /* 0x0000000118067890 */ /* 0x000fe2000fffe03f */
[----:B------:R2:W-:Y:S01]  /*1d30*/  STL.64 [R1+0x20], R32 ;  /* 0x0000202001007387 */ /* 0x0005e20000100a00 */
[----:B------:R-:W-:Y:S02]  /*1d40*/  IMAD.IADD R22, R5, 0x1, -R0 ;  /* 0x0000000105167824 */ /* 0x000fe400078e0a00 */
[----:B------:R-:W-:Y:S01]  /*1d50*/  @!P3 IMAD.SHL.U32 R0, R250, 0x10, RZ ;  /* 0x00000010fa00b824 */ /* 0x000fe200078e00ff */
[----:B------:R2:W-:Y:S01]  /*1d60*/  STL [R1+0x1c], R31 ;  /* 0x00001c1f01007387 */ /* 0x0005e20000100800 */
[----:B------:R-:W-:Y:S01]  /*1d70*/  UISETP.GE.AND UP0, UPT, UR6, UR18, UPT ;  /* 0x000000120600728c */ /* 0x000fe2000bf06270 */
[----:B-1----:R-:W-:-:S02]  /*1d80*/  LEA.HI R14, R29, R250, RZ, 0x2 ;  /* 0x000000fa1d0e7211 */ /* 0x002fc400078f10ff */
[----:B------:R1:W-:Y:S02]  /*1d90*/  @!P3 LDGSTS.E.BYPASS.LTC128B.128 [R0+0x20080], [R16.64] ;  /* 0x200800001000bfae */ /* 0x0003e4000b901d56 */
[--C-:B---3--:R-:W-:Y:S02]  /*1da0*/  SHF.R.S32.HI R10, RZ, 0x1f, R14.reuse ;  /* 0x0000001fff0a7819 */ /* 0x108fe4000001140e */
        /* <DEDUP_REMOVED lines=78> */
[----:B-1----:R-:W-:-:S02]  /*2290*/  LEA.HI R10, R2, R6, RZ, 0x2 ;  /* 0x00000006020a7211 */ /* 0x002fc400078f10ff */
        /* <DEDUP_REMOVED lines=34> */
.L_x_2007:
[----:B--2---:R-:W-:Y:S05]  /*24c0*/  BSYNC B0 ;  /* 0x0000000000007941 */ /* 0x004fea0003800000 */
.L_x_2006:
[----:B-12---:R-:W-:Y:S01]  /*24d0*/  SHF.R.S32.HI R2, RZ, 0x1f, R25 ;  /* 0x0000001fff027819 */ /* 0x006fe20000011419 */
        /* <DEDUP_REMOVED lines=104> */
.L_x_2010:
        /* <DEDUP_REMOVED lines=194> */
.L_x_2008:
        /* <DEDUP_REMOVED lines=532> */
.L_x_2009:
        /* <DEDUP_REMOVED lines=310> */
.L_x_2005:
[----:B------:R-:W-:Y:S05]  /*6c20*/  @P0 EXIT ;  /* 0x000000000000094d */ /* 0x000fea0003800000 */
[----:B------:R-:W-:Y:S01]  /*6c30*/  ULDC.64 UR10, c[0x0][0x338] ;  /* 0x0000ce00000a7ab9 */ /* 0x000fe20000000a00 */
[----:B------:R-:W-:Y:S01]  /*6c40*/  BAR.SYNC.DEFER_BLOCKING 0x1, 0x100 ;  /* 0x0044000000007b1d */ /* 0x000fe20000010000 */
[----:B------:R-:W-:Y:S01]  /*6c50*/  UISETP.NE.AND UP0, UPT, UR10, 0x1, UPT ;  /* 0x000000010a00788c */ /* 0x000fe2000bf05270 */
[----:B------:R-:W-:Y:S01]  /*6c60*/  ISETP.NE.AND P1, PT, R250, RZ, PT ;  /* 0x000000fffa00720c */ /* 0x000fe20003f25270 */
[----:B------:R-:W-:-:S03]  /*6c70*/  UIMAD.WIDE.U32 UR12, UR20, UR11, URZ ;  /* 0x0000000b140c72a5 */ /* 0x000fc6000f8e003f */
[----:B------:R-:W-:Y:S01]  /*6c80*/  ULDC UR6, c[0x0][0x358] ;  /* 0x0000d60000067ab9 */ /* 0x000fe20000000800 */
[----:B------:R-:W-:Y:S01]  /*6c90*/  BSSY B0, `(.L_x_2011) ;  /* 0x000001d000007945 */ /* 0x000fe20003800000 */
[----:B------:R-:W-:Y:S02]  /*6ca0*/  UIMAD UR6, UR19, UR6, URZ ;  /* 0x00000006130672a4 */ /* 0x000fe4000f8e023f */
[----:B------:R-:W-:Y:S02]  /*6cb0*/  ULDC UR11, c[0x0][0x2f4] ;  /* 0x0000bd00000b7ab9 */ /* 0x000fe40000000800 */
[----:B------:R-:W-:Y:S02]  /*6cc0*/  ULDC UR4, c[0x0][0x340] ;  /* 0x0000d00000047ab9 */ /* 0x000fe40000000800 */
[----:B------:R-:W-:Y:S02]  /*6cd0*/  UIMAD UR5, UR21, UR11, URZ ;  /* 0x0000000b150572a4 */ /* 0x000fe4000f8e023f */
[----:B------:R-:W-:-:S02]  /*6ce0*/  UMOV UR9, UR20 ;  /* 0x0000001400097c82 */ /* 0x000fc40008000000 */
[----:B------:R-:W-:Y:S02]  /*6cf0*/  UIMAD UR11, UR6, UR11, URZ ;  /* 0x0000000b060b72a4 */ /* 0x000fe4000f8e023f */
[----:B------:R-:W-:Y:S02]  /*6d00*/  @UP0 USHF.R.U32.HI UR9, URZ, UR4, UR13 ;  /* 0x000000043f090299 */ /* 0x000fe4000801160d */
[----:B------:R-:W-:Y:S02]  /*6d10*/  USHF.R.S32.HI UR4, URZ, 0x1f, UR5 ;  /* 0x0000001f3f047899 */ /* 0x000fe40008011405 */
        /* <DEDUP_REMOVED lines=11> */
[----:B------:R-:W-:Y:S01]  /*6dd0*/  IMAD.U32 R4, RZ, RZ, UR4 ;  /* 0x00000004ff047e24 */ /* 0x000fe2000f8e00ff */
[----:B------:R-:W-:Y:S02]  /*6de0*/  USHF.R.S32.HI UR10, URZ, 0x1f, UR21 ;  /* 0x0000001f3f0a7899 */ /* 0x000fe40008011415 */
[----:B------:R-:W-:Y:S01]  /*6df0*/  MOV R5, UR5 ;  /* 0x0000000500057c02 */ /* 0x000fe20008000f00 */
[----:B------:R-:W-:Y:S05]  /*6e00*/  @P1 BRA `(.L_x_2012) ;  /* 0x0000005000001947 */ /* 0x000fea0003800000 */
.L_x_2013:
[----:B------:R-:W2:Y:S01]  /*6e10*/  LDG.E.STRONG.GPU R0, [R4.64] ;  /* 0x0000001604007981 */ /* 0x000ea2000c1ef900 */
[----:B------:R-:W-:Y:S01]  /*6e20*/  YIELD ;  /* 0x0000000000007946 */ /* 0x000fe20003800000 */
[----:B--2---:R-:W-:Y:S01]  /*6e30*/  ISETP.NE.AND P0, PT, R0, UR11, PT ;  /* 0x0000000b00007c0c */ /* 0x004fe2000bf05270 */
[----:B------:R-:W-:-:S12]  /*6e40*/  CCTL.IVALL ;  /* 0x00000000ff00798f */ /* 0x000fd80002000000 */
[----:B------:R-:W-:Y:S05]  /*6e50*/  @P0 BRA `(.L_x_2013) ;  /* 0xffffffb000000947 */ /* 0x000fea000383ffff */
.L_x_2012:
[----:B------:R-:W-:Y:S05]  /*6e60*/  BSYNC B0 ;  /* 0x0000000000007941 */ /* 0x000fea0003800000 */
.L_x_2011:
[----:B------:R-:W-:Y:S01]  /*6e70*/  MOV R10, 0xffffffff ;  /* 0xffffffff000a7802 */ /* 0x000fe20000000f00 */
[----:B------:R-:W-:Y:S05]  /*6e80*/  BRA.CONV ~URZ, `(.L_x_2014) ;  /* 0x000000237f007947 */ /* 0x000fea000b800000 */
[----:B------:R-:W-:Y:S02]  /*6e90*/  MOV R2, 0x6eb0 ;  /* 0x00006eb000027802 */ /* 0x000fe40000000f00 */
[----:B------:R-:W-:Y:S05]  /*6ea0*/  CALL.REL.NOINC `($__internal_10_$__cuda_sm70_warpsync) ;  /* 0x00000d3000007944 */ /* 0x000fea0003c00000 */
.L_x_2014:
[----:B------:R-:W-:Y:S01]  /*6eb0*/  USHF.L.U32 UR4, UR19, 0xe, URZ ;  /* 0x0000000e13047899 */ /* 0x000fe2000800063f */
[----:B------:R-:W-:Y:S01]  /*6ec0*/  IMAD.U32 R2, RZ, RZ, UR9 ;  /* 0x00000009ff027e24 */ /* 0x000fe2000f8e00ff */
[----:B------:R-:W-:-:S06]  /*6ed0*/  NOP ;  /* 0x0000000000007918 */ /* 0x000fcc0000000000 */
[----:B------:R-:W-:Y:S01]  /*6ee0*/  USHF.R.S32.HI UR12, URZ, 0x1f, UR4 ;  /* 0x0000001f3f0c7899 */ /* 0x000fe20008011404 */
[C---:B------:R-:W-:Y:S01]  /*6ef0*/  IADD3 R8, P0, R250.reuse, UR4, RZ ;  /* 0x00000004fa087c10 */ /* 0x040fe2000ff1e0ff */
[----:B------:R-:W-:Y:S01]  /*6f00*/  IMAD.U32 R6, RZ, RZ, UR21 ;  /* 0x00000015ff067e24 */ /* 0x000fe2000f8e00ff */
[----:B------:R-:W-:Y:S02]  /*6f10*/  ULDC.64 UR4, c[0x0][0x328] ;  /* 0x0000ca0000047ab9 */ /* 0x000fe40000000a00 */
[----:B------:R-:W-:Y:S01]  /*6f20*/  UIMAD UR4, UR8, UR4, URZ ;  /* 0x00000004080472a4 */ /* 0x000fe2000f8e023f */
[----:B------:R-:W-:-:S03]  /*6f30*/  LEA.HI.X.SX32 R9, R250, UR12, 0x1, P0 ;  /* 0x0000000cfa097c11 */ /* 0x000fc600080f0eff */
[----:B------:R-:W-:Y:S02]  /*6f40*/  UIMAD UR12, UR9, UR5, UR4 ;  /* 0x00000005090c72a4 */ /* 0x000fe4000f8e0204 */
        /* <DEDUP_REMOVED lines=75> */
[----:B------:R-:W-:Y:S05]  /*7400*/  CALL.REL.NOINC `($__internal_10_$__cuda_sm70_warpsync) ;  /* 0x000007d000007944 */ /* 0x000fea0003c00000 */
.L_x_2015:
        /* <DEDUP_REMOVED lines=12> */
.L_x_2017:
[----:B------:R-:W-:Y:S05]  /*74d0*/  BSYNC B0 ;  /* 0x0000000000007941 */ /* 0x000fea0003800000 */
.L_x_2016:
[----:B------:R-:W-:Y:S01]  /*74e0*/  ULDC.64 UR4, c[0x0][0x348] ;  /* 0x0000d20000047ab9 */ /* 0x000fe20000000a00 */
[----:B------:R-:W-:Y:S01]  /*74f0*/  BSSY B0, `(.L_x_2018) ;  /* 0x000000b000007945 */ /* 0x000fe20003800000 */
[----:B------:R-:W-:-:S04]  /*7500*/  UIADD3 UR4, UP0, UR6, UR4, URZ ;  /* 0x0000000406047290 */ /* 0x000fc8000ff1e03f */
[----:B------:R-:W-:Y:S02]  /*7510*/  UIADD3.X UR5, UR7, UR5, URZ, UP0, !UPT ;  /* 0x0000000507057290 */ /* 0x000fe400087fe43f */
[----:B--2---:R-:W-:-:S04]  /*7520*/  MOV R4, UR4 ;  /* 0x0000000400047c02 */ /* 0x004fc80008000f00 */
[----:B------:R-:W-:Y:S01]  /*7530*/  MOV R5, UR5 ;  /* 0x0000000500057c02 */ /* 0x000fe20008000f00 */
[----:B------:R-:W-:Y:S05]  /*7540*/  @P1 BRA `(.L_x_2019) ;  /* 0x0000005000001947 */ /* 0x000fea0003800000 */
.L_x_2020:
[----:B------:R-:W2:Y:S01]  /*7550*/  LDG.E.STRONG.GPU R0, [R4.64] ;  /* 0x0000001604007981 */ /* 0x000ea2000c1ef900 */
[----:B------:R-:W-:Y:S01]  /*7560*/  YIELD ;  /* 0x0000000000007946 */ /* 0x000fe20003800000 */
[----:B--2---:R-:W-:Y:S01]  /*7570*/  ISETP.NE.AND P0, PT, R0, UR11, PT ;  /* 0x0000000b00007c0c */ /* 0x004fe2000bf05270 */
[----:B------:R-:W-:-:S12]  /*7580*/  CCTL.IVALL ;  /* 0x00000000ff00798f */ /* 0x000fd80002000000 */
[----:B------:R-:W-:Y:S05]  /*7590*/  @P0 BRA `(.L_x_2020) ;  /* 0xffffffb000000947 */ /* 0x000fea000383ffff */
.L_x_2019:
[----:B------:R-:W-:Y:S05]  /*75a0*/  BSYNC B0 ;  /* 0x0000000000007941 */ /* 0x000fea0003800000 */
.L_x_2018:
[----:B------:R-:W-:Y:S05]  /*75b0*/  BRA.CONV ~URZ, `(.L_x_2021) ;  /* 0x000000237f007947 */ /* 0x000fea000b800000 */
[----:B-1----:R-:W-:Y:S02]  /*75c0*/  MOV R2, 0x75e0 ;  /* 0x000075e000027802 */ /* 0x002fe40000000f00 */
[----:B------:R-:W-:Y:S05]  /*75d0*/  CALL.REL.NOINC `($__internal_10_$__cuda_sm70_warpsync) ;  /* 0x0000060000007944 */ /* 0x000fea0003c00000 */
.L_x_2021:
        /* <DEDUP_REMOVED lines=8> */
[----:B------:R-:W-:Y:S01]  /*7660*/  UIMAD UR4, UR10, UR4, URZ ;  /* 0x000000040a0472a4 */ /* 0x000fe2000f8e023f */
[----:B------:R-:W-:Y:S01]  /*7670*/  IMAD.U32 R0, RZ, RZ, UR21 ;  /* 0x00000015ff007e24 */ /* 0x000fe2000f8e00ff */
        /* <DEDUP_REMOVED lines=73> */
[----:B-1----:R-:W-:Y:S05]  /*7b10*/  CALL.REL.NOINC `($__internal_10_$__cuda_sm70_warpsync) ;  /* 0x000000c000007944 */ /* 0x002fea0003c00000 */
.L_x_2022:
        /* <DEDUP_REMOVED lines=12> */
        .weak           $__internal_10_$__cuda_sm70_warpsync
        .type           $__internal_10_$__cuda_sm70_warpsync,@function
        .size           $__internal_10_$__cuda_sm70_warpsync,(.L_x_2339 - $__internal_10_$__cuda_sm70_warpsync)
$__internal_10_$__cuda_sm70_warpsync:
[----:B------:R-:W-:Y:S01]  /*7be0*/  MOV R3, 0x0 ;  /* 0x0000000000037802 */ /* 0x000fe20000000f00 */
[----:B------:R-:W-:Y:S04]  /*7bf0*/  WARPSYNC R10 ;  /* 0x0000000a00007348 */ /* 0x000fe80003800000 */
[----:B------:R-:W-:Y:S05]  /*7c00*/  RET.REL.NODEC R2 `(_ZN7cutlass13device_kernelIN5flash19enable_sm80_to_sm89INS1_16FlashAttnBwdSm80INS1_25CollectiveMainloopBwdSm80ILi2ELi2EN4cute5tupleIJNS5_1CILi64EEENS7_ILi128EEES9_EEENS_6half_tEfNS_4arch4Sm80ELb1ELb0ELb0ELb0ELb1ELb0ELb0ELb0ELi2ELi2ELi2ELi2ELb0EEENS1_24CollectiveEpilogueBwdGQAISA_fSD_Li256ELb0ELb1EEENS1_25SingleTileBwdLPTSchedulerILb0ELi128ELb1EEEEEEEEEvNT_6ParamsE) ;  /* 0xffff83f002007950 */ /* 0x000fea0003c3ffff */
.L_x_2023:
        /* <DEDUP_REMOVED lines=15> */
.L_x_2339:


//--------------------- .text._ZN7cutlass13device_kernelIN5flash22FlashAttnBwdPreprocessIN4cute5tupleIJNS3_1CILi64EEENS5_ILi128EEEEEENS_6half_tEfNS_4arch4Sm80ELb1ELb0EEEEEvNT_6ParamsE --------------------------
	.section	.text._ZN7cutlass13device_kernelIN5flash22FlashAttnBwdPreprocessIN4cute5tupleIJNS3_1CILi64EEENS5_ILi128EEEEEENS_6half_tEfNS_4arch4Sm80ELb1ELb0EEEEEvNT_6ParamsE,"ax",@progbits
	.sectioninfo	@"SHI_REGISTERS=62"
	.align	128
.text._ZN7cutlass13device_kernelIN5flash22FlashAttnBwdPreprocessIN4cute5tupleIJNS3_1CILi64EEENS5_ILi128EEEEEENS_6half_tEfNS_4arch4Sm80ELb1ELb0EEEEEvNT_6ParamsE:
        .type           _ZN7cutlass13device_kernelIN5flash22FlashAttnBwdPreprocessIN4cute5tupleIJNS3_1CILi64EEENS5_ILi128EEEEEENS_6half_tEfNS_4arch4Sm80ELb1ELb0EEEEEvNT_6ParamsE,@function
        .size           _ZN7cutlass13device_kernelIN5flash22FlashAttnBwdPreprocessIN4cute5tupleIJNS3_1CILi64EEENS5_ILi128EEEEEENS_6half_tEfNS_4arch4Sm80ELb1ELb0EEEEEvNT_6ParamsE,(.L_x_2341 - _ZN7cutlass13device_kernelIN5flash22FlashAttnBwdPreprocessIN4cute5tupleIJNS3_1CILi64EEENS5_ILi128EEEEEENS_6half_tEfNS_4arch4Sm80ELb1ELb0EEEEEvNT_6ParamsE)
        .other          _ZN7cutlass13device_kernelIN5flash22FlashAttnBwdPreprocessIN4cute5tupleIJNS3_1CILi64EEENS5_ILi128EEEEEENS_6half_tEfNS_4arch4Sm80ELb1ELb0EEEEEvNT_6ParamsE,@"STO_CUDA_ENTRY STV_DEFAULT"
_ZN7cutlass13device_kernelIN5flash22FlashAttnBwdPreprocessIN4cute5tupleIJNS3_1CILi64EEENS5_ILi128EEEEEENS_6half_tEfNS_4arch4Sm80ELb1ELb0EEEEEvNT_6ParamsE:
[----:B------:R-:W-:Y:S02]  /*0000*/  MOV R1, c[0x0][0x28] ;  /* 0x00000a0000017a02 */ /* 0x000fe40000000f00 */
[----:B------:R-:W0:Y:S01]  /*0010*/  S2R R43, SR_TID.X ;  /* 0x00000000002b7919 */ /* 0x000e220000002100 */
[----:B------:R-:W-:-:S03]  /*0020*/  ULDC.64 UR6, c[0x0][0x118] ;  /* 0x0000460000067ab9 */ /* 0x000fc60000000a00 */
[----:B------:R-:W1:Y:S04]  /*0030*/  S2R R45, SR_CTAID.Y ;  /* 0x00000000002d7919 */ /* 0x000e680000002600 */
[----:B------:R-:W2:Y:S01]  /*0040*/  S2R R47, SR_CTAID.X ;  /* 0x00000000002f7919 */ /* 0x000ea20000002500 */
[----:B0-----:R-:W-:-:S04]  /*0050*/  SHF.R.S32.HI R0, RZ, 0x1f, R43 ;  /* 0x0000001fff007819 */ /* 0x001fc8000001142b */
[-C--:B------:R-:W-:Y:S02]  /*0060*/  LEA.HI R2, R0, R43.reuse, RZ, 0x4 ;  /* 0x0000002b00027211 */ /* 0x080fe400078f20ff */
[----:B-1----:R-:W-:Y:S02]  /*0070*/  SHF.R.S32.HI R42, RZ, 0x1f, R45 ;  /* 0x0000001fff2a7819 */ /* 0x002fe4000001142d */
[----:B------:R-:W-:Y:S02]  /*0080*/  LOP3.LUT R0, R2, 0xfffffff0, RZ, 0xc0, !PT ;  /* 0xfffffff002007812 */ /* 0x000fe400078ec0ff */
[----:B--2---:R-:W-:Y:S01]  /*0090*/  SHF.L.U32 R36, R47, 0x6, RZ ;  /* 0x000000062f247819 */ /* 0x004fe200000006ff */
[----:B------:R-:W-:Y:S01]  /*00a0*/  IMAD R4, R42, c[0x0][0x180], RZ ;  /* 0x000060002a047a24 */ /* 0x000fe200078e02ff */
[----:B------:R-:W-:Y:S01]  /*00b0*/  IADD3 R37, -R0, R43, RZ ;  /* 0x0000002b00257210 */ /* 0x000fe20007ffe1ff */
[----:B------:R-:W-:Y:S01]  /*00c0*/  IMAD R8, R42, c[0x0][0x1a0], RZ ;  /* 0x000068002a087a24 */ /* 0x000fe200078e02ff */
[----:B------:R-:W0:Y:S01]  /*00d0*/  S2R R0, SR_CTAID.Z ;  /* 0x0000000000007919 */ /* 0x000e220000002700 */
[----:B------:R-:W-:Y:S01]  /*00e0*/  IADD3 R44, -R36, c[0x0][0x168], RZ ;  /* 0x00005a00242c7a10 */ /* 0x000fe20007ffe1ff */
[----:B------:R-:W-:Y:S01]  /*00f0*/  IMAD R3, R45, c[0x0][0x184], R4 ;  /* 0x000061002d037a24 */ /* 0x000fe200078e0204 */
[----:B------:R-:W-:Y:S01]  /*0100*/  SHF.L.U32 R6, R37, 0x3, RZ ;  /* 0x0000000325067819 */ /* 0x000fe200000006ff */
[----:B------:R-:W-:Y:S01]  /*0110*/  IMAD R9, R45, c[0x0][0x1a4], R8 ;  /* 0x000069002d097a24 */ /* 0x000fe200078e0208 */
[----:B------:R-:W-:-:S02]  /*0120*/  SHF.R.S32.HI R2, RZ, 0x4, R2 ;  /* 0x00000004ff027819 */ /* 0x000fc40000011402 */
[--C-:B------:R-:W-:Y:S02]  /*0130*/  SHF.R.S32.HI R7, RZ, 0x1f, R6.reuse ;  /* 0x0000001fff077819 */ /* 0x100fe40000011406 */
[-C--:B------:R-:W-:Y:S02]  /*0140*/  ISETP.GE.AND P1, PT, R2, R44.reuse, PT ;  /* 0x0000002c0200720c */ /* 0x080fe40003f26270 */
[----:B------:R-:W-:Y:S01]  /*0150*/  ISETP.GE.AND P0, PT, R6, c[0x0][0x16c], PT ;  /* 0x00005b0006007a0c */ /* 0x000fe20003f06270 */
[C-C-:B------:R-:W-:Y:S01]  /*0160*/  IMAD.WIDE.U32 R4, R45.reuse, c[0x0][0x180], R6.reuse ;  /* 0x000060002d047a25 */ /* 0x140fe200078e0006 */
[----:B------:R-:W-:Y:S02]  /*0170*/  IADD3 R49, R2, 0x10, RZ ;  /* 0x0000001002317810 */ /* 0x000fe40007ffe0ff */
[----:B------:R-:W-:Y:S01]  /*0180*/  ISETP.LT.AND P4, PT, R6, c[0x0][0x16c], !P1 ;  /* 0x00005b0006007a0c */ /* 0x000fe20004f81270 */
[----:B------:R-:W-:Y:S01]  /*0190*/  IMAD.WIDE.U32 R26, R45, c[0x0][0x1a0], R6 ;  /* 0x000068002d1a7a25 */ /* 0x000fe200078e0006 */
[----:B------:R-:W-:-:S02]  /*01a0*/  ISETP.LT.AND P3, PT, R49, R44, !P0 ;  /* 0x0000002c3100720c */ /* 0x000fc40004761270 */
[----:B------:R-:W-:Y:S02]  /*01b0*/  IADD3 R51, R2, 0x20, RZ ;  /* 0x0000002002337810 */ /* 0x000fe40007ffe0ff */
[----:B------:R-:W-:Y:S02]  /*01c0*/  IADD3 R5, R5, R3, RZ ;  /* 0x0000000305057210 */ /* 0x000fe40007ffe0ff */
[----:B------:R-:W-:Y:S02]  /*01d0*/  SHF.R.S32.HI R3, RZ, 0x1f, R2 ;  /* 0x0000001fff037819 */ /* 0x000fe40000011402 */
[----:B0-----:R-:W-:Y:S01]  /*01e0*/  SHF.R.S32.HI R46, RZ, 0x1f, R0 ;  /* 0x0000001fff2e7819 */ /* 0x001fe20000011400 */
[----:B------:R-:W-:Y:S01]  /*01f0*/  IMAD.WIDE.U32 R24, R0, c[0x0][0x188], R4 ;  /* 0x0000620000187a25 */ /* 0x000fe200078e0004 */
[-C--:B------:R-:W-:Y:S02]  /*0200*/  ISETP.LT.AND P2, PT, R51, R44.reuse, !P0 ;  /* 0x0000002c3300720c */ /* 0x080fe40004741270 */
[----:B------:R-:W-:Y:S01]  /*0210*/  IADD3 R53, R2, 0x30, RZ ;  /* 0x0000003002357810 */ /* 0x000fe20007ffe0ff */
[----:B------:R-:W-:Y:S01]  /*0220*/  IMAD R11, R46, c[0x0][0x1a8], RZ ;  /* 0x00006a002e0b7a24 */ /* 0x000fe200078e02ff */
[----:B------:R-:W-:Y:S01]  /*0230*/  IADD3 R27, R27, R9, RZ ;  /* 0x000000091b1b7210 */ /* 0x000fe20007ffe0ff */
[----:B------:R-:W-:Y:S01]  /*0240*/  IMAD.WIDE R6, R47, 0x40, R2 ;  /* 0x000000402f067825 */ /* 0x000fe200078e0202 */
[----:B------:R-:W-:-:S02]  /*0250*/  ISETP.LT.AND P0, PT, R53, R44, !P0 ;  /* 0x0000002c3500720c */ /* 0x000fc40004701270 */
[----:B------:R-:W-:Y:S01]  /*0260*/  @P3 MOV R8, R24 ;  /* 0x0000001800083202 */ /* 0x000fe20000000f00 */
[----:B------:R-:W-:Y:S01]  /*0270*/  IMAD R9, R46, c[0x0][0x188], RZ ;  /* 0x000062002e097a24 */ /* 0x000fe200078e02ff */
[----:B------:R-:W-:Y:S01]  /*0280*/  @P3 IADD3 R13, P5, R6, 0x10, RZ ;  /* 0x00000010060d3810 */ /* 0x000fe20007fbe0ff */
[----:B------:R-:W-:Y:S01]  /*0290*/  IMAD R17, R0, c[0x0][0x1ac], R11 ;  /* 0x00006b0000117a24 */ /* 0x000fe200078e020b */
[----:B------:R-:W-:Y:S01]  /*02a0*/  @P3 IADD3 R12, P6, R6, 0x10, RZ ;  /* 0x00000010060c3810 */ /* 0x000fe20007fde0ff */
[C---:B------:R-:W-:Y:S01]  /*02b0*/  IMAD R9, R0.reuse, c[0x0][0x18c], R9 ;  /* 0x0000630000097a24 */ /* 0x040fe200078e0209 */
[-C--:B------:R-:W-:Y:S01]  /*02c0*/  @P3 IADD3.X R14, RZ, R7.reuse, RZ, P5, !PT ;  /* 0x00000007ff0e3210 */ /* 0x080fe20002ffe4ff */
[----:B------:R-:W-:Y:S01]  /*02d0*/  @P4 IMAD R11, R7, c[0x0][0x178], RZ ;  /* 0x00005e00070b4a24 */ /* 0x000fe200078e02ff */
[----:B------:R-:W-:Y:S01]  /*02e0*/  @P3 IADD3.X R16, RZ, R7, RZ, P6, !PT ;  /* 0x00000007ff103210 */ /* 0x000fe200037fe4ff */
[----:B------:R-:W-:Y:S01]  /*02f0*/  IMAD.WIDE.U32 R26, R0, c[0x0][0x1a8], R26 ;  /* 0x00006a00001a7a25 */ /* 0x000fe200078e001a */
[----:B------:R-:W-:-:S02]  /*0300*/  @P2 IADD3 R40, P6, R6, 0x20, RZ ;  /* 0x0000002006282810 */ /* 0x000fc40007fde0ff */
[----:B------:R-:W-:Y:S01]  /*0310*/  IADD3 R25, R25, R9, RZ ;  /* 0x0000000919197210 */ /* 0x000fe20007ffe0ff */
[C---:B------:R-:W-:Y:S01]  /*0320*/  @P4 IMAD R15, R6.reuse, c[0x0][0x17c], R11 ;  /* 0x00005f00060f4a24 */ /* 0x040fe200078e020b */
[C---:B------:R-:W-:Y:S01]  /*0330*/  @P2 IADD3 R11, P5, R6.reuse, 0x20, RZ ;  /* 0x00000020060b2810 */ /* 0x040fe20007fbe0ff */
[----:B------:R-:W-:Y:S01]  /*0340*/  @P4 IMAD R19, R7, c[0x0][0x198], RZ ;  /* 0x0000660007134a24 */ /* 0x000fe200078e02ff */
[-C--:B------:R-:W-:Y:S01]  /*0350*/  @P2 IADD3.X R41, RZ, R7.reuse, RZ, P6, !PT ;  /* 0x00000007ff292210 */ /* 0x080fe200037fe4ff */
[C---:B------:R-:W-:Y:S01]  /*0360*/  @P4 IMAD.WIDE.U32 R4, R6.reuse, c[0x0][0x178], R24 ;  /* 0x00005e0006044a25 */ /* 0x040fe200078e0018 */
[----:B------:R-:W-:Y:S02]  /*0370*/  @P2 IADD3.X R10, RZ, R7, RZ, P5, !PT ;  /* 0x00000007ff0a2210 */ /* 0x000fe40002ffe4ff */
[C---:B------:R-:W-:Y:S01]  /*0380*/  @P0 IADD3 R39, P5, R6.reuse, 0x30, RZ ;  /* 0x0000003006270810 */ /* 0x040fe20007fbe0ff */
[C---:B------:R-:W-:Y:S01]  /*0390*/  @P4 IMAD R19, R6.reuse, c[0x0][0x19c], R19 ;  /* 0x0000670006134a24 */ /* 0x040fe200078e0213 */
[----:B------:R-:W-:Y:S01]  /*03a0*/  @P0 IADD3 R32, P6, R6, 0x30, RZ ;  /* 0x0000003006200810 */ /* 0x000fe20007fde0ff */
[----:B------:R-:W-:Y:S01]  /*03b0*/  @P3 IMAD R14, R14, c[0x0][0x178], RZ ;  /* 0x00005e000e0e3a24 */ /* 0x000fe200078e02ff */
[----:B------:R-:W-:Y:S01]  /*03c0*/  IADD3 R27, R27, R17, RZ ;  /* 0x000000111b1b7210 */ /* 0x000fe20007ffe0ff */
[----:B------:R-:W-:Y:S01]  /*03d0*/  @P3 IMAD R17, R16, c[0x0][0x198], RZ ;  /* 0x0000660010113a24 */ /* 0x000fe200078e02ff */
[-C--:B------:R-:W-:Y:S01]  /*03e0*/  @P0 IADD3.X R48, RZ, R7.reuse, RZ, P5, !PT ;  /* 0x00000007ff300210 */ /* 0x080fe20002ffe4ff */
[----:B------:R-:W-:Y:S01]  /*03f0*/  @P2 IMAD R10, R10, c[0x0][0x178], RZ ;  /* 0x00005e000a0a2a24 */ /* 0x000fe200078e02ff */
[----:B------:R-:W-:Y:S01]  /*0400*/  @P0 IADD3.X R38, RZ, R7, RZ, P6, !PT ;  /* 0x00000007ff260210 */ /* 0x000fe200037fe4ff */
[----:B------:R-:W-:Y:S01]  /*0410*/  @P4 IMAD.WIDE.U32 R6, R6, c[0x0][0x198], R26 ;  /* 0x0000660006064a25 */ /* 0x000fe200078e001a */
[----:B------:R-:W-:-:S02]  /*0420*/  @P4 IADD3 R5, R5, R15, RZ ;  /* 0x0000000f05054210 */ /* 0x000fc40007ffe0ff */
[C---:B------:R-:W-:Y:S01]  /*0430*/  @P4 LEA R22, P5, R4.reuse, c[0x0][0x160], 0x1 ;  /* 0x0000580004164a11 */ /* 0x040fe200078a08ff */
[----:B------:R-:W-:Y:S01]  /*0440*/  @P4 IMAD.IADD R7, R7, 0x1, R19 ;  /* 0x0000000107074824 */ /* 0x000fe200078e0213 */
[----:B------:R-:W-:Y:S01]  /*0450*/  @P3 MOV R9, R25 ;  /* 0x0000001900093202 */ /* 0x000fe20000000f00 */
[C---:B------:R-:W-:Y:S01]  /*0460*/  @P3 IMAD R15, R13.reuse, c[0x0][0x17c], R14 ;  /* 0x00005f000d0f3a24 */ /* 0x040fe200078e020e */
[----:B------:R-:W-:Y:S01]  /*0470*/  @P4 LEA.HI.X R23, R4, c[0x0][0x164], R5, 0x1, P5 ;  /* 0x0000590004174a11 */ /* 0x000fe200028f0c05 */
[----:B------:R-:W-:Y:S01]  /*0480*/  @P3 IMAD R17, R12, c[0x0][0x19c], R17 ;  /* 0x000067000c113a24 */ /* 0x000fe200078e0211 */
[C---:B------:R-:W-:Y:S01]  /*0490*/  @P4 LEA R34, P5, R6.reuse, c[0x0][0x190], 0x1 ;  /* 0x0000640006224a11 */ /* 0x040fe200078a08ff */
[----:B------:R-:W-:Y:S01]  /*04a0*/  @P3 IMAD.WIDE.U32 R4, R13, c[0x0][0x178], R8 ;  /* 0x00005e000d043a25 */ /* 0x000fe200078e0008 */
[----:B------:R-:W-:Y:S01]  /*04b0*/  @P2 MOV R20, R24 ;  /* 0x0000001800142202 */ /* 0x000fe20000000f00 */
[----:B------:R-:W-:Y:S01]  /*04c0*/  CS2R R8, SRZ ;  /* 0x0000000000087805 */ /* 0x000fe2000001ff00 */
[----:B------:R-:W-:Y:S01]  /*04d0*/  @P4 LEA.HI.X R35, R6, c[0x0][0x194], R7, 0x1, P5 ;  /* 0x0000650006234a11 */ /* 0x000fe200028f0c07 */
[----:B------:R-:W-:Y:S01]  /*04e0*/  @P2 IMAD R33, R11, c[0x0][0x17c], R10 ;  /* 0x00005f000b212a24 */ /* 0x000fe200078e020a */
[----:B------:R-:W-:-:S02]  /*04f0*/  @P3 MOV R6, R26 ;  /* 0x0000001a00063202 */ /* 0x000fc40000000f00 */
[----:B------:R-:W-:Y:S02]  /*0500*/  @P3 MOV R7, R27 ;  /* 0x0000001b00073202 */ /* 0x000fe40000000f00 */
[----:B------:R-:W-:Y:S02]  /*0510*/  @P2 MOV R21, R25 ;  /* 0x0000001900152202 */ /* 0x000fe40000000f00 */
[----:B------:R-:W-:Y:S01]  /*0520*/  @P3 IADD3 R5, R5, R15, RZ ;  /* 0x0000000f05053210 */ /* 0x000fe20007ffe0ff */
[----:B------:R-:W-:Y:S01]  /*0530*/  @P3 IMAD.WIDE.U32 R12, R12, c[0x0][0x198], R6 ;  /* 0x000066000c0c3a25 */ /* 0x000fe200078e0006 */
[C---:B------:R-:W-:Y:S01]  /*0540*/  @P3 LEA R28, P5, R4.reuse, c[0x0][0x160], 0x1 ;  /* 0x00005800041c3a11 */ /* 0x040fe200078a08ff */
[----:B------:R-:W-:Y:S02]  /*0550*/  CS2R R6, SRZ ;  /* 0x0000000000067805 */ /* 0x000fe4000001ff00 */
[----:B------:R-:W-:Y:S01]  /*0560*/  @P2 IMAD.WIDE.U32 R20, R11, c[0x0][0x178], R20 ;  /* 0x00005e000b142a25 */ /* 0x000fe200078e0014 */
[----:B------:R-:W-:Y:S01]  /*0570*/  @P3 LEA.HI.X R29, R4, c[0x0][0x164], R5, 0x1, P5 ;  /* 0x00005900041d3a11 */ /* 0x000fe200028f0c05 */
[----:B------:R-:W-:Y:S01]  /*0580*/  CS2R R10, SRZ ;  /* 0x00000000000a7805 */ /* 0x000fe2000001ff00 */
[----:B------:R-:W-:Y:S01]  /*0590*/  CS2R R4, SRZ ;  /* 0x0000000000047805 */ /* 0x000fe2000001ff00 */
[----:B------:R-:W-:-:S02]  /*05a0*/  @P3 IADD3 R13, R13, R17, RZ ;  /* 0x000000110d0d3210 */ /* 0x000fc40007ffe0ff */
[C---:B------:R-:W-:Y:S01]  /*05b0*/  @P3 LEA R30, P5, R12.reuse, c[0x0][0x190], 0x1 ;  /* 0x000064000c1e3a11 */ /* 0x040fe200078a08ff */
[----:B------:R-:W-:Y:S01]  /*05c0*/  CS2R R14, SRZ ;  /* 0x00000000000e7805 */ /* 0x000fe2000001ff00 */
[----:B------:R0:W2:Y:S01]  /*05d0*/  @P4 LDG.E.128 R8, [R34.64] ;  /* 0x0000000622084981 */ /* 0x0000a2000c1e1d00 */
[----:B------:R-:W-:Y:S01]  /*05e0*/  CS2R R16, SRZ ;  /* 0x0000000000107805 */ /* 0x000fe2000001ff00 */
[----:B------:R-:W-:Y:S01]  /*05f0*/  @P3 LEA.HI.X R31, R12, c[0x0][0x194], R13, 0x1, P5 ;  /* 0x000065000c1f3a11 */ /* 0x000fe200028f0c0d */
[----:B------:R-:W-:Y:S01]  /*0600*/  CS2R R18, SRZ ;  /* 0x0000000000127805 */ /* 0x000fe2000001ff00 */
[----:B------:R1:W3:Y:S01]  /*0610*/  @P4 LDG.E.128 R4, [R22.64] ;  /* 0x0000000616044981 */ /* 0x0002e2000c1e1d00 */
[----:B------:R-:W-:-:S04]  /*0620*/  CS2R R12, SRZ ;  /* 0x00000000000c7805 */ /* 0x000fc8000001ff00 */
[----:B------:R4:W3:Y:S04]  /*0630*/  @P3 LDG.E.128 R16, [R30.64] ;  /* 0x000000061e103981 */ /* 0x0008e8000c1e1d00 */
[----:B------:R0:W3:Y:S01]  /*0640*/  @P3 LDG.E.128 R12, [R28.64] ;  /* 0x000000061c0c3981 */ /* 0x0000e2000c1e1d00 */
[----:B-1----:R-:W-:Y:S01]  /*0650*/  @P2 MOV R22, R26 ;  /* 0x0000001a00162202 */ /* 0x002fe20000000f00 */
[----:B------:R-:W-:Y:S01]  /*0660*/  @P2 IMAD R41, R41, c[0x0][0x198], RZ ;  /* 0x0000660029292a24 */ /* 0x000fe200078e02ff */
[----:B------:R-:W-:Y:S01]  /*0670*/  @P2 MOV R23, R27 ;  /* 0x0000001b00172202 */ /* 0x000fe20000000f00 */
[----:B------:R-:W-:Y:S02]  /*0680*/  @P0 IMAD R48, R48, c[0x0][0x178], RZ ;  /* 0x00005e0030300a24 */ /* 0x000fe400078e02ff */
[----:B------:R-:W-:-:S02]  /*0690*/  @P2 IMAD R55, R40, c[0x0][0x19c], R41 ;  /* 0x0000670028372a24 */ /* 0x000fc400078e0229 */
[----:B------:R-:W-:-:S04]  /*06a0*/  @P2 IMAD.WIDE.U32 R22, R40, c[0x0][0x198], R22 ;  /* 0x0000660028162a25 */ /* 0x000fc800078e0016 */
[----:B0-----:R-:W-:Y:S02]  /*06b0*/  @P0 IMAD R35, R38, c[0x0][0x198], RZ ;  /* 0x0000660026230a24 */ /* 0x001fe400078e02ff */
[C---:B------:R-:W-:Y:S02]  /*06c0*/  @P0 IMAD R41, R39.reuse, c[0x0][0x17c], R48 ;  /* 0x00005f0027290a24 */ /* 0x040fe400078e0230 */
[----:B------:R-:W-:Y:S01]  /*06d0*/  @P0 IMAD.WIDE.U32 R24, R39, c[0x0][0x178], R24 ;  /* 0x00005e0027180a25 */ /* 0x000fe200078e0018 */
[----:B------:R-:W-:Y:S02]  /*06e0*/  @P2 IADD3 R33, R21, R33, RZ ;  /* 0x0000002115212210 */ /* 0x000fe40007ffe0ff */
[----:B------:R-:W-:Y:S01]  /*06f0*/  @P2 LEA R54, P3, R20, c[0x0][0x160], 0x1 ;  /* 0x0000580014362a11 */ /* 0x000fe200078608ff */
[C---:B------:R-:W-:Y:S01]  /*0700*/  @P0 IMAD R35, R32.reuse, c[0x0][0x19c], R35 ;  /* 0x0000670020230a24 */ /* 0x040fe200078e0223 */
[----:B------:R-:W-:Y:S01]  /*0710*/  @P2 IADD3 R21, R23, R55, RZ ;  /* 0x0000003717152210 */ /* 0x000fe20007ffe0ff */
[----:B------:R-:W-:Y:S01]  /*0720*/  @P0 IMAD.WIDE.U32 R28, R32, c[0x0][0x198], R26 ;  /* 0x00006600201c0a25 */ /* 0x000fe200078e001a */
[----:B------:R-:W-:-:S02]  /*0730*/  @P0 IADD3 R23, R25, R41, RZ ;  /* 0x0000002919170210 */ /* 0x000fc40007ffe0ff */
[----:B------:R-:W-:Y:S02]  /*0740*/  @P2 LEA R56, P5, R22, c[0x0][0x190], 0x1 ;  /* 0x0000640016382a11 */ /* 0x000fe400078a08ff */
[----:B------:R-:W-:Y:S02]  /*0750*/  @P0 LEA R38, P4, R24, c[0x0][0x160], 0x1 ;  /* 0x0000580018260a11 */ /* 0x000fe400078808ff */
[----:B------:R-:W-:Y:S02]  /*0760*/  @P2 LEA.HI.X R55, R20, c[0x0][0x164], R33, 0x1, P3 ;  /* 0x0000590014372a11 */ /* 0x000fe400018f0c21 */
[----:B------:R-:W-:Y:S02]  /*0770*/  @P0 IADD3 R35, R29, R35, RZ ;  /* 0x000000231d230210 */ /* 0x000fe40007ffe0ff */
[----:B------:R-:W-:Y:S02]  /*0780*/  @P0 LEA R40, P3, R28, c[0x0][0x190], 0x1 ;  /* 0x000064001c280a11 */ /* 0x000fe400078608ff */
[----:B------:R-:W-:-:S02]  /*0790*/  @P2 LEA.HI.X R57, R22, c[0x0][0x194], R21, 0x1, P5 ;  /* 0x0000650016392a11 */ /* 0x000fc400028f0c15 */
[----:B------:R-:W-:Y:S01]  /*07a0*/  @P0 LEA.HI.X R39, R24, c[0x0][0x164], R23, 0x1, P4 ;  /* 0x0000590018270a11 */ /* 0x000fe200020f0c17 */
[----:B------:R-:W-:Y:S01]  /*07b0*/  CS2R R20, SRZ ;  /* 0x0000000000147805 */ /* 0x000fe2000001ff00 */
[----:B------:R-:W-:Y:S01]  /*07c0*/  CS2R R22, SRZ ;  /* 0x0000000000167805 */ /* 0x000fe2000001ff00 */
[----:B------:R-:W-:Y:S01]  /*07d0*/  CS2R R24, SRZ ;  /* 0x0000000000187805 */ /* 0x000fe2000001ff00 */
[----:B------:R-:W-:Y:S01]  /*07e0*/  CS2R R26, SRZ ;  /* 0x00000000001a7805 */ /* 0x000fe2000001ff00 */
[----:B------:R-:W-:Y:S01]  /*07f0*/  @P0 LEA.HI.X R41, R28, c[0x0][0x194], R35, 0x1, P3 ;  /* 0x000065001c290a11 */ /* 0x000fe200018f0c23 */
[----:B----4-:R-:W-:Y:S01]  /*0800*/  CS2R R30, SRZ ;  /* 0x00000000001e7805 */ /* 0x010fe2000001ff00 */
[----:B------:R-:W-:Y:S01]  /*0810*/  CS2R R28, SRZ ;  /* 0x00000000001c7805 */ /* 0x000fe2000001ff00 */
[----:B------:R-:W-:Y:S01]  /*0820*/  CS2R R32, SRZ ;  /* 0x0000000000207805 */ /* 0x000fe2000001ff00 */
[----:B------:R-:W-:Y:S01]  /*0830*/  CS2R R34, SRZ ;  /* 0x0000000000227805 */ /* 0x000fe2000001ff00 */
[----:B------:R0:W4:Y:S04]  /*0840*/  @P2 LDG.E.128 R20, [R54.64] ;  /* 0x0000000636142981 */ /* 0x000128000c1e1d00 */
[----:B------:R1:W4:Y:S04]  /*0850*/  @P2 LDG.E.128 R24, [R56.64] ;  /* 0x0000000638182981 */ /* 0x000328000c1e1d00 */
[----:B------:R0:W4:Y:S04]  /*0860*/  @P0 LDG.E.128 R28, [R38.64] ;  /* 0x00000006261c0981 */ /* 0x000128000c1e1d00 */
[----:B------:R0:W4:Y:S01]  /*0870*/  @P0 LDG.E.128 R32, [R40.64] ;  /* 0x0000000628200981 */ /* 0x000122000c1e1d00 */
[----:B------:R-:W-:-:S04]  /*0880*/  ISETP.GT.AND P0, PT, R43, 0x3f, PT ;  /* 0x0000003f2b00780c */ /* 0x000fc80003f04270 */
[----:B------:R-:W-:-:S13]  /*0890*/  ISETP.GE.OR P2, PT, R43, R44, P0 ;  /* 0x0000002c2b00720c */ /* 0x000fda0000746670 */
[----:B0-----:R-:W-:Y:S02]  /*08a0*/  @!P2 SHF.R.S32.HI R55, RZ, 0x1f, R43 ;  /* 0x0000001fff37a819 */ /* 0x001fe4000001142b */
[----:B------:R-:W-:Y:S01]  /*08b0*/  @!P2 IADD3 R54, P3, R36, R43, RZ ;  /* 0x0000002b2436a210 */ /* 0x000fe20007f7e0ff */
[----:B------:R-:W-:-:S03]  /*08c0*/  @!P2 IMAD R48, R42, c[0x0][0x1e0], RZ ;  /* 0x000078002a30aa24 */ /* 0x000fc600078e02ff */
[----:B------:R-:W-:Y:S01]  /*08d0*/  @!P2 LEA.HI.X.SX32 R55, R36, R55, 0x1, P3 ;  /* 0x000000372437a211 */ /* 0x000fe200018f0eff */
[----:B-1----:R-:W-:-:S04]  /*08e0*/  @!P2 IMAD R57, R45, c[0x0][0x1e4], R48 ;  /* 0x000079002d39aa24 */ /* 0x002fc800078e0230 */
[----:B------:R-:W-:-:S04]  /*08f0*/  @!P2 IMAD.WIDE.U32 R54, R45, c[0x0][0x1e0], R54 ;  /* 0x000078002d36aa25 */ /* 0x000fc800078e0036 */
[----:B------:R-:W-:Y:S02]  /*0900*/  @!P2 IMAD R39, R46, c[0x0][0x1e8], RZ ;  /* 0x00007a002e27aa24 */ /* 0x000fe400078e02ff */
[----:B------:R-:W-:Y:S02]  /*0910*/  @!P2 IMAD.IADD R55, R55, 0x1, R57 ;  /* 0x000000013737a824 */ /* 0x000fe400078e0239 */
[C---:B------:R-:W-:Y:S02]  /*0920*/  @!P2 IMAD R41, R0.reuse, c[0x0][0x1ec], R39 ;  /* 0x00007b000029aa24 */ /* 0x040fe400078e0227 */
[----:B------:R-:W-:Y:S01]  /*0930*/  @!P2 IMAD.WIDE.U32 R38, R0, c[0x0][0x1e8], R54 ;  /* 0x00007a000026aa25 */ /* 0x000fe200078e0036 */
[----:B------:R-:W-:-:S04]  /*0940*/  MOV R50, 0x7f800000 ;  /* 0x7f80000000327802 */ /* 0x000fc80000000f00 */
[----:B------:R-:W-:Y:S02]  /*0950*/  @!P2 IADD3 R39, R39, R41, RZ ;  /* 0x000000292727a210 */ /* 0x000fe40007ffe0ff */
[----:B------:R-:W-:-:S04]  /*0960*/  @!P2 LEA R40, P3, R38, c[0x0][0x1d8], 0x2 ;  /* 0x000076002628aa11 */ /* 0x000fc800078610ff */
[----:B------:R-:W-:-:S05]  /*0970*/  @!P2 LEA.HI.X R41, R38, c[0x0][0x1dc], R39, 0x2, P3 ;  /* 0x000077002629aa11 */ /* 0x000fca00018f1427 */
[----:B------:R0:W5:Y:S01]  /*0980*/  @!P2 LDG.E R50, [R40.64] ;  /* 0x000000062832a981 */ /* 0x000162000c1e1900 */
[----:B------:R-:W-:Y:S01]  /*0990*/  ISETP.NE.AND P2, PT, R37, RZ, PT ;  /* 0x000000ff2500720c */ /* 0x000fe20003f45270 */
[----:B--2---:R-:W-:Y:S02]  /*09a0*/  HADD2.F32 R55, -RZ, R8.H1_H1 ;  /* 0x30000008ff377230 */ /* 0x004fe40000004100 */
[--C-:B---3--:R-:W-:Y:S02]  /*09b0*/  HADD2.F32 R52, -RZ, R4.reuse.H1_H1 ;  /* 0x30000004ff347230 */ /* 0x108fe40000004100 */
[----:B------:R-:W-:Y:S02]  /*09c0*/  HADD2.F32 R38, -RZ, R4.H0_H0 ;  /* 0x20000004ff267230 */ /* 0x000fe40000004100 */
[----:B------:R-:W-:Y:S01]  /*09d0*/  HADD2.F32 R57, -RZ, R8.H0_H0 ;  /* 0x20000008ff397230 */ /* 0x000fe20000004100 */
[----:B------:R-:W-:Y:S01]  /*09e0*/  FMUL.FTZ R54, R52, R55 ;  /* 0x0000003734367220 */ /* 0x000fe20000410000 */
[----:B0-----:R-:W-:-:S02]  /*09f0*/  HADD2.F32 R40, -RZ, R10.H0_H0 ;  /* 0x2000000aff287230 */ /* 0x001fc40000004100 */
[----:B------:R-:W-:Y:S02]  /*0a00*/  HADD2.F32 R41, -RZ, R10.H1_H1 ;  /* 0x3000000aff297230 */ /* 0x000fe40000004100 */
[----:B------:R-:W-:Y:S02]  /*0a10*/  HADD2.F32 R10, -RZ, R12.H1_H1 ;  /* 0x3000000cff0a7230 */ /* 0x000fe40000004100 */
[----:B------:R-:W-:Y:S01]  /*0a20*/  HADD2.F32 R59, -RZ, R16.H1_H1 ;  /* 0x30000010ff3b7230 */ /* 0x000fe20000004100 */
[----:B------:R-:W-:Y:S01]  /*0a30*/  FFMA.FTZ R38, R38, R57, R54 ;  /* 0x0000003926267223 */ /* 0x000fe20000010036 */
[----:B------:R-:W-:Y:S02]  /*0a40*/  HADD2.F32 R4, -RZ, R5.H0_H0 ;  /* 0x20000005ff047230 */ /* 0x000fe40000004100 */
[--C-:B------:R-:W-:Y:S02]  /*0a50*/  HADD2.F32 R55, -RZ, R9.reuse.H0_H0 ;  /* 0x20000009ff377230 */ /* 0x100fe40000004100 */
[----:B------:R-:W-:-:S02]  /*0a60*/  HADD2.F32 R52, -RZ, R9.H1_H1 ;  /* 0x30000009ff347230 */ /* 0x000fc40000004100 */
[--C-:B------:R-:W-:Y:S02]  /*0a70*/  HADD2.F32 R9, -RZ, R11.reuse.H0_H0 ;  /* 0x2000000bff097230 */ /* 0x100fe40000004100 */
[----:B------:R-:W-:Y:S01]  /*0a80*/  HADD2.F32 R8, -RZ, R11.H1_H1 ;  /* 0x3000000bff087230 */ /* 0x000fe20000004100 */
[----:B------:R-:W-:Y:S01]  /*0a90*/  FMUL.FTZ R10, R10, R59 ;  /* 0x0000003b0a0a7220 */ /* 0x000fe20000410000 */
[----:B------:R-:W-:Y:S02]  /*0aa0*/  HADD2.F32 R12, -RZ, R12.H0_H0 ;  /* 0x2000000cff0c7230 */ /* 0x000fe40000004100 */
[----:B------:R-:W-:Y:S01]  /*0ab0*/  HADD2.F32 R11, -RZ, R16.H0_H0 ;  /* 0x20000010ff0b7230 */ /* 0x000fe20000004100 */
[----:B------:R-:W-:Y:S01]  /*0ac0*/  FFMA.FTZ R38, R4, R55, R38 ;  /* 0x0000003704267223 */ /* 0x000fe20000010026 */
[----:B------:R-:W-:Y:S02]  /*0ad0*/  HADD2.F32 R39, -RZ, R5.H1_H1 ;  /* 0x30000005ff277230 */ /* 0x000fe40000004100 */
[----:B------:R-:W-:Y:S01]  /*0ae0*/  HADD2.F32 R4, -RZ, R13.H0_H0 ;  /* 0x2000000dff047230 */ /* 0x000fe20000004100 */
[----:B------:R-:W-:Y:S01]  /*0af0*/  FFMA.FTZ R11, R12, R11, R10 ;  /* 0x0000000b0c0b7223 */ /* 0x000fe2000001000a */
[----:B------:R-:W-:Y:S01]  /*0b00*/  HADD2.F32 R55, -RZ, R17.H0_H0 ;  /* 0x20000011ff377230 */ /* 0x000fe20000004100 */
[----:B------:R-:W-:Y:S01]  /*0b10*/  FFMA.FTZ R38, R39, R52, R38 ;  /* 0x0000003427267223 */ /* 0x000fe20000010026 */
[----:B------:R-:W-:-:S02]  /*0b20*/  HADD2.F32 R5, -RZ, R6.H0_H0 ;  /* 0x20000006ff057230 */ /* 0x000fc40000004100 */
[----:B------:R-:W-:Y:S01]  /*0b30*/  HADD2.F32 R13, -RZ, R13.H1_H1 ;  /* 0x3000000dff0d7230 */ /* 0x000fe20000004100 */
[----:B------:R-:W-:Y:S01]  /*0b40*/  FFMA.FTZ R11, R4, R55, R11 ;  /* 0x00000037040b7223 */ /* 0x000fe2000001000b */
[----:B------:R-:W-:Y:S01]  /*0b50*/  HADD2.F32 R10, -RZ, R17.H1_H1 ;  /* 0x30000011ff0a7230 */ /* 0x000fe20000004100 */
        /* <DEDUP_REMOVED lines=11> */
[----:B------:R-:W-:-:S03]  /*0c10*/  HADD2.F32 R6, -RZ, R19.H0_H0 ;  /* 0x20000013ff067230 */ /* 0x000fc60000004100 */
[----:B------:R-:W-:Y:S01]  /*0c20*/  FFMA.FTZ R11, R14, R11, R4 ;  /* 0x0000000b0e0b7223 */ /* 0x000fe20000010004 */
[----:B------:R-:W-:Y:S02]  /*0c30*/  HADD2.F32 R4, -RZ, R19.H1_H1 ;  /* 0x30000013ff047230 */ /* 0x000fe40000004100 */
[--C-:B----4-:R-:W-:Y:S02]  /*0c40*/  HADD2.F32 R12, -RZ, R20.reuse.H0_H0 ;  /* 0x20000014ff0c7230 */ /* 0x110fe40000004100 */
[----:B------:R-:W-:Y:S02]  /*0c50*/  HADD2.F32 R20, -RZ, R20.H1_H1 ;  /* 0x30000014ff147230 */ /* 0x000fe40000004100 */
[----:B------:R-:W-:Y:S02]  /*0c60*/  HADD2.F32 R19, -RZ, R24.H1_H1 ;  /* 0x30000018ff137230 */ /* 0x000fe40000004100 */
[--C-:B------:R-:W-:Y:S02]  /*0c70*/  HADD2.F32 R39, -RZ, R25.reuse.H0_H0 ;  /* 0x20000019ff277230 */ /* 0x100fe40000004100 */
[----:B------:R-:W-:-:S02]  /*0c80*/  HADD2.F32 R18, -RZ, R25.H1_H1 ;  /* 0x30000019ff127230 */ /* 0x000fc40000004100 */
[----:B------:R-:W-:Y:S02]  /*0c90*/  HADD2.F32 R14, -RZ, R28.H1_H1 ;  /* 0x3000001cff0e7230 */ /* 0x000fe40000004100 */
[----:B------:R-:W-:Y:S01]  /*0ca0*/  HADD2.F32 R25, -RZ, R32.H1_H1 ;  /* 0x30000020ff197230 */ /* 0x000fe20000004100 */
[----:B------:R-:W-:Y:S01]  /*0cb0*/  FMUL.FTZ R20, R20, R19 ;  /* 0x0000001314147220 */ /* 0x000fe20000410000 */
[----:B------:R-:W-:Y:S02]  /*0cc0*/  HADD2.F32 R17, -RZ, R24.H0_H0 ;  /* 0x20000018ff117230 */ /* 0x000fe40000004100 */
[----:B------:R-:W-:Y:S01]  /*0cd0*/  HADD2.F32 R28, -RZ, R28.H0_H0 ;  /* 0x2000001cff1c7230 */ /* 0x000fe20000004100 */
[----:B------:R-:W-:Y:S01]  /*0ce0*/  FMUL.FTZ R14, R14, R25 ;  /* 0x000000190e0e7220 */ /* 0x000fe20000410000 */
[----:B------:R-:W-:Y:S01]  /*0cf0*/  HADD2.F32 R19, -RZ, R32.H0_H0 ;  /* 0x20000020ff137230 */ /* 0x000fe20000004100 */
[----:B------:R-:W-:Y:S01]  /*0d00*/  FFMA.FTZ R20, R12, R17, R20 ;  /* 0x000000110c147223 */ /* 0x000fe20000010014 */
[----:B------:R-:W-:-:S02]  /*0d10*/  HADD2.F32 R16, -RZ, R21.H0_H0 ;  /* 0x20000015ff107230 */ /* 0x000fc40000004100 */
[----:B------:R-:W-:Y:S01]  /*0d20*/  HADD2.F32 R7, -RZ, R7.H1_H1 ;  /* 0x30000007ff077230 */ /* 0x000fe20000004100 */
[----:B------:R-:W-:Y:S01]  /*0d30*/  FFMA.FTZ R19, R28, R19, R14 ;  /* 0x000000131c137223 */ /* 0x000fe2000001000e */
[----:B------:R-:W-:Y:S02]  /*0d40*/  HADD2.F32 R12, -RZ, R29.H0_H0 ;  /* 0x2000001dff0c7230 */ /* 0x000fe40000004100 */
[----:B------:R-:W-:Y:S01]  /*0d50*/  HADD2.F32 R17, -RZ, R33.H0_H0 ;  /* 0x20000021ff117230 */ /* 0x000fe20000004100 */
[----:B------:R-:W-:Y:S01]  /*0d60*/  FFMA.FTZ R16, R16, R39, R20 ;  /* 0x0000002710107223 */ /* 0x000fe20000010014 */
[----:B------:R-:W-:Y:S01]  /*0d70*/  HADD2.F32 R21, -RZ, R21.H1_H1 ;  /* 0x30000015ff157230 */ /* 0x000fe20000004100 */
[----:B------:R-:W-:Y:S01]  /*0d80*/  FFMA.FTZ R7, R7, R8, R9 ;  /* 0x0000000807077223 */ /* 0x000fe20000010009 */
[----:B------:R-:W-:Y:S01]  /*0d90*/  HADD2.F32 R29, -RZ, R29.H1_H1 ;  /* 0x3000001dff1d7230 */ /* 0x000fe20000004100 */
[----:B------:R-:W-:Y:S01]  /*0da0*/  FFMA.FTZ R19, R12, R17, R19 ;  /* 0x000000110c137223 */ /* 0x000fe20000010013 */
[----:B------:R-:W-:Y:S01]  /*0db0*/  HADD2.F32 R14, -RZ, R33.H1_H1 ;  /* 0x30000021ff0e7230 */ /* 0x000fe20000004100 */
[----:B------:R-:W-:Y:S01]  /*0dc0*/  FFMA.FTZ R16, R21, R18, R16 ;  /* 0x0000001215107223 */ /* 0x000fe20000010010 */
[----:B------:R-:W-:-:S02]  /*0dd0*/  HADD2.F32 R9, -RZ, R22.H0_H0 ;  /* 0x20000016ff097230 */ /* 0x000fc40000004100 */
[----:B------:R-:W-:Y:S01]  /*0de0*/  HADD2.F32 R10, -RZ, R26.H0_H0 ;  /* 0x2000001aff0a7230 */ /* 0x000fe20000004100 */
[----:B------:R-:W-:Y:S01]  /*0df0*/  FFMA.FTZ R14, R29, R14, R19 ;  /* 0x0000000e1d0e7223 */ /* 0x000fe20000010013 */
[----:B------:R-:W-:Y:S02]  /*0e00*/  HADD2.F32 R5, -RZ, R15.H0_H0 ;  /* 0x2000000fff057230 */ /* 0x000fe40000004100 */
[----:B------:R-:W-:Y:S02]  /*0e10*/  HADD2.F32 R12, -RZ, R30.H0_H0 ;  /* 0x2000001eff0c7230 */ /* 0x000fe40000004100 */
[----:B------:R-:W-:Y:S01]  /*0e20*/  HADD2.F32 R17, -RZ, R34.H0_H0 ;  /* 0x20000022ff117230 */ /* 0x000fe20000004100 */
[----:B------:R-:W-:Y:S01]  /*0e30*/  FFMA.FTZ R9, R9, R10, R16 ;  /* 0x0000000a09097223 */ /* 0x000fe20000010010 */
[----:B------:R-:W-:Y:S02]  /*0e40*/  HADD2.F32 R22, -RZ, R22.H1_H1 ;  /* 0x30000016ff167230 */ /* 0x000fe40000004100 */
        /* <DEDUP_REMOVED lines=10> */
[----:B------:R-:W-:Y:S01]  /*0ef0*/  HADD2.F32 R10, -RZ, R35.H0_H0 ;  /* 0x20000023ff0a7230 */ /* 0x000fe20000004100 */
[----:B------:R-:W-:Y:S01]  /*0f00*/  FFMA.FTZ R11, R6, R11, R13 ;  /* 0x0000000b060b7223 */ /* 0x000fe2000001000d */
[----:B------:R-:W-:Y:S02]  /*0f10*/  HADD2.F32 R23, -RZ, R23.H1_H1 ;  /* 0x30000017ff177230 */ /* 0x000fe40000004100 */
[----:B------:R-:W-:Y:S01]  /*0f20*/  HADD2.F32 R8, -RZ, R27.H1_H1 ;  /* 0x3000001bff087230 */ /* 0x000fe20000004100 */
[----:B------:R-:W-:Y:S01]  /*0f30*/  FFMA.FTZ R9, R9, R10, R12 ;  /* 0x0000000a09097223 */ /* 0x000fe2000001000c */
[----:B------:R-:W-:-:S02]  /*0f40*/  HADD2.F32 R15, -RZ, R15.H1_H1 ;  /* 0x3000000fff0f7230 */ /* 0x000fc40000004100 */
[----:B------:R-:W-:Y:S02]  /*0f50*/  HADD2.F32 R31, -RZ, R31.H1_H1 ;  /* 0x3000001fff1f7230 */ /* 0x000fe40000004100 */
[----:B------:R-:W-:Y:S01]  /*0f60*/  HADD2.F32 R6, -RZ, R35.H1_H1 ;  /* 0x30000023ff067230 */ /* 0x000fe20000004100 */
[----:B------:R-:W-:Y:S02]  /*0f70*/  FFMA.FTZ R11, R23, R8, R11 ;  /* 0x00000008170b7223 */ /* 0x000fe4000001000b */
[----:B------:R-:W-:Y:S02]  /*0f80*/  FFMA.FTZ R15, R15, R4, R5 ;  /* 0x000000040f0f7223 */ /* 0x000fe40000010005 */
[----:B------:R-:W-:Y:S01]  /*0f90*/  FFMA.FTZ R31, R31, R6, R9 ;  /* 0x000000061f1f7223 */ /* 0x000fe20000010009 */
[----:B------:R-:W0:Y:S04]  /*0fa0*/  SHFL.BFLY PT, R10, R11, 0x8, 0x1f ;  /* 0x0d001f000b0a7f89 */ /* 0x000e2800000e0000 */
[----:B------:R-:W1:Y:S04]  /*0fb0*/  SHFL.BFLY PT, R4, R7, 0x8, 0x1f ;  /* 0x0d001f0007047f89 */ /* 0x000e6800000e0000 */
[----:B------:R-:W2:Y:S04]  /*0fc0*/  SHFL.BFLY PT, R6, R15, 0x8, 0x1f ;  /* 0x0d001f000f067f89 */ /* 0x000ea800000e0000 */
[----:B------:R-:W3:Y:S01]  /*0fd0*/  SHFL.BFLY PT, R14, R31, 0x8, 0x1f ;  /* 0x0d001f001f0e7f89 */ /* 0x000ee200000e0000 */
[----:B0-----:R-:W-:-:S02]  /*0fe0*/  FADD.FTZ R12, R11, R10 ;  /* 0x0000000a0b0c7221 */ /* 0x001fc40000010000 */
[----:B-1----:R-:W-:Y:S02]  /*0ff0*/  FADD.FTZ R4, R7, R4 ;  /* 0x0000000407047221 */ /* 0x002fe40000010000 */
[----:B--2---:R-:W-:Y:S02]  /*1000*/  FADD.FTZ R8, R15, R6 ;  /* 0x000000060f087221 */ /* 0x004fe40000010000 */
[----:B---3--:R-:W-:Y:S01]  /*1010*/  FADD.FTZ R16, R31, R14 ;  /* 0x0000000e1f107221 */ /* 0x008fe20000010000 */
        /* <DEDUP_REMOVED lines=20> */
[----:B------:R-:W-:-:S02]  /*1160*/  SHF.L.U32 R4, R43, 0x2, RZ ;  /* 0x000000022b047819 */ /* 0x000fc400000006ff */
[----:B------:R-:W-:Y:S02]  /*1170*/  SHF.L.U32 R5, R47, 0xd, RZ ;  /* 0x0000000d2f057819 */ /* 0x000fe400000006ff */
[----:B------:R-:W-:Y:S02]  /*1180*/  SHF.R.S32.HI R12, RZ, 0x1f, R4 ;  /* 0x0000001fff0c7819 */ /* 0x000fe40000011404 */
[C---:B------:R-:W-:Y:S01]  /*1190*/  IADD3 R4, P3, R5.reuse, R4, RZ ;  /* 0x0000000405047210 */ /* 0x040fe20007f7e0ff */
[----:B------:R-:W-:Y:S03]  /*11a0*/  BSSY B0, `(.L_x_2024) ;  /* 0x0000020000007945 */ /* 0x000fe60003800000 */
[----:B------:R-:W-:Y:S01]  /*11b0*/  LEA.HI.X.SX32 R5, R5, R12, 0x1, P3 ;  /* 0x0000000c05057211 */ /* 0x000fe200018f0eff */
[----:B------:R-:W-:Y:S02]  /*11c0*/  IMAD R12, R42, c[0x0][0x220], RZ ;  /* 0x000088002a0c7a24 */ /* 0x000fe400078e02ff */
[----:B0-----:R-:W-:-:S02]  /*11d0*/  FADD.FTZ R14, R14, R15 ;  /* 0x0000000f0e0e7221 */ /* 0x001fc40000010000 */
[----:B-1----:R-:W-:Y:S02]  /*11e0*/  FADD.FTZ R13, R6, R7 ;  /* 0x00000007060d7221 */ /* 0x002fe40000010000 */
[----:B------:R-:W-:Y:S02]  /*11f0*/  IMAD R15, R45, c[0x0][0x224], R12 ;  /* 0x000089002d0f7a24 */ /* 0x000fe400078e020c */
[----:B--2---:R-:W-:Y:S02]  /*1200*/  FADD.FTZ R11, R10, R11 ;  /* 0x0000000b0a0b7221 */ /* 0x004fe40000010000 */
[----:B---3--:R-:W-:Y:S01]  /*1210*/  FADD.FTZ R19, R8, R19 ;  /* 0x0000001308137221 */ /* 0x008fe20000010000 */
[----:B------:R-:W-:Y:S05]  /*1220*/  @P2 BRA `(.L_x_2025) ;  /* 0x0000017000002947 */ /* 0x000fea0003800000 */
[----:B------:R-:W-:Y:S01]  /*1230*/  SHF.R.S32.HI R37, RZ, 0x1f, R36 ;  /* 0x0000001fff257819 */ /* 0x000fe20000011424 */
[----:B------:R-:W-:Y:S01]  /*1240*/  IMAD R6, R42, c[0x0][0x1c8], RZ ;  /* 0x000072002a067a24 */ /* 0x000fe200078e02ff */
[-C--:B------:R-:W-:Y:S02]  /*1250*/  ISETP.GE.AND P4, PT, R49, R44.reuse, PT ;  /* 0x0000002c3100720c */ /* 0x080fe40003f86270 */
[----:B------:R-:W-:Y:S01]  /*1260*/  ISETP.GE.AND P3, PT, R51, R44, PT ;  /* 0x0000002c3300720c */ /* 0x000fe20003f66270 */
[----:B------:R-:W-:-:S02]  /*1270*/  IMAD R9, R45, c[0x0][0x1cc], R6 ;  /* 0x000073002d097a24 */ /* 0x000fc400078e0206 */
[----:B------:R-:W-:-:S05]  /*1280*/  IMAD.WIDE.U32 R6, R45, c[0x0][0x1c8], R36 ;  /* 0x000072002d067a25 */ /* 0x000fca00078e0024 */
[----:B------:R-:W-:Y:S01]  /*1290*/  IADD3 R7, R7, R9, RZ ;  /* 0x0000000907077210 */ /* 0x000fe20007ffe0ff */
[----:B------:R-:W-:-:S04]  /*12a0*/  IMAD R9, R46, c[0x0][0x1d0], RZ ;  /* 0x000074002e097a24 */ /* 0x000fc800078e02ff */
[----:B------:R-:W-:-:S04]  /*12b0*/  IMAD.WIDE.U32 R6, R0, c[0x0][0x1d0], R6 ;  /* 0x0000740000067a25 */ /* 0x000fc800078e0006 */
[----:B------:R-:W-:Y:S01]  /*12c0*/  IMAD R9, R0, c[0x0][0x1d4], R9 ;  /* 0x0000750000097a24 */ /* 0x000fe200078e0209 */
[----:B------:R-:W-:-:S04]  /*12d0*/  IADD3 R6, P2, R2, R6, RZ ;  /* 0x0000000602067210 */ /* 0x000fc80007f5e0ff */
[----:B------:R-:W-:Y:S02]  /*12e0*/  IADD3.X R3, R3, R7, R9, P2, !PT ;  /* 0x0000000703037210 */ /* 0x000fe400017fe409 */
[C---:B------:R-:W-:Y:S02]  /*12f0*/  LEA R2, P5, R6.reuse, c[0x0][0x1b0], 0x2 ;  /* 0x00006c0006027a11 */ /* 0x040fe400078a10ff */
[----:B------:R-:W-:Y:S02]  /*1300*/  ISETP.GE.AND P2, PT, R53, R44, PT ;  /* 0x0000002c3500720c */ /* 0x000fe40003f46270 */
[----:B------:R-:W-:Y:S02]  /*1310*/  FSEL R7, R13, RZ, !P1 ;  /* 0x000000ff0d077208 */ /* 0x000fe40004800000 */
[----:B------:R-:W-:Y:S02]  /*1320*/  FSEL R9, R11, RZ, !P4 ;  /* 0x000000ff0b097208 */ /* 0x000fe40006000000 */
[----:B------:R-:W-:-:S02]  /*1330*/  LEA.HI.X R3, R6, c[0x0][0x1b4], R3, 0x2, P5 ;  /* 0x00006d0006037a11 */ /* 0x000fc400028f1403 */
[----:B------:R-:W-:Y:S02]  /*1340*/  FSEL R11, R14, RZ, !P3 ;  /* 0x000000ff0e0b7208 */ /* 0x000fe40005800000 */
[----:B------:R-:W-:Y:S01]  /*1350*/  FSEL R13, R19, RZ, !P2 ;  /* 0x000000ff130d7208 */ /* 0x000fe20005000000 */
[----:B------:R0:W-:Y:S04]  /*1360*/  STG.E [R2.64], R7 ;  /* 0x0000000702007986 */ /* 0x0001e8000c101906 */
[----:B------:R0:W-:Y:S04]  /*1370*/  STG.E [R2.64+0x40], R9 ;  /* 0x0000400902007986 */ /* 0x0001e8000c101906 */
[----:B------:R0:W-:Y:S04]  /*1380*/  STG.E [R2.64+0x80], R11 ;  /* 0x0000800b02007986 */ /* 0x0001e8000c101906 */
[----:B------:R0:W-:Y:S02]  /*1390*/  STG.E [R2.64+0xc0], R13 ;  /* 0x0000c00d02007986 */ /* 0x0001e4000c101906 */
.L_x_2025:
[----:B------:R-:W-:Y:S05]  /*13a0*/  BSYNC B0 ;  /* 0x0000000000007941 */ /* 0x000fea0003800000 */
.L_x_2024:
[----:B------:R-:W-:Y:S01]  /*13b0*/  ULDC UR4, c[0x0][0x168] ;  /* 0x00005a0000047ab9 */ /* 0x000fe20000000800 */
[----:B------:R-:W-:Y:S01]  /*13c0*/  IMAD.WIDE.U32 R4, R45, c[0x0][0x220], R4 ;  /* 0x000088002d047a25 */ /* 0x000fe200078e0004 */
[----:B------:R-:W-:Y:S01]  /*13d0*/  UIADD3 UR4, UR4, 0x3f, URZ ;  /* 0x0000003f04047890 */ /* 0x000fe2000fffe03f */
[----:B------:R-:W-:Y:S01]  /*13e0*/  ISETP.NE.U32.AND P1, PT, RZ, c[0x0][0x238], PT ;  /* 0x00008e00ff007a0c */ /* 0x000fe20003f25070 */
[----:B------:R-:W-:Y:S01]  /*13f0*/  BSSY B0, `(.L_x_2026) ;  /* 0x0000021000007945 */ /* 0x000fe20003800000 */
[----:B0-----:R-:W-:Y:S01]  /*1400*/  IMAD R3, R46, c[0x0][0x228], RZ ;  /* 0x00008a002e037a24 */ /* 0x001fe200078e02ff */
[----:B------:R-:W-:Y:S01]  /*1410*/  USHF.R.S32.HI UR5, URZ, 0x1f, UR4 ;  /* 0x0000001f3f057899 */ /* 0x000fe20008011404 */
[----:B------:R-:W-:-:S02]  /*1420*/  IADD3 R5, R5, R15, RZ ;  /* 0x0000000f05057210 */ /* 0x000fc40007ffe0ff */
[C---:B------:R-:W-:Y:S01]  /*1430*/  IMAD R7, R0.reuse, c[0x0][0x22c], R3 ;  /* 0x00008b0000077a24 */ /* 0x040fe200078e0203 */
[----:B------:R-:W-:Y:S01]  /*1440*/  ULEA.HI UR5, UR5, UR4, URZ, 0x6 ;  /* 0x0000000405057291 */ /* 0x000fe2000f8f303f */
[----:B------:R-:W-:Y:S01]  /*1450*/  ISETP.NE.AND.EX P1, PT, RZ, c[0x0][0x23c], PT, P1 ;  /* 0x00008f00ff007a0c */ /* 0x000fe20003f25310 */
[----:B------:R-:W-:Y:S02]  /*1460*/  IMAD.WIDE.U32 R2, R0, c[0x0][0x228], R4 ;  /* 0x00008a0000027a25 */ /* 0x000fe400078e0004 */
[----:B------:R-:W-:Y:S01]  /*1470*/  ULOP3.LUT UR5, UR5, 0xffffffc0, URZ, 0xc0, !UPT ;  /* 0xffffffc005057892 */ /* 0x000fe2000f8ec03f */
[----:B------:R-:W-:Y:S02]  /*1480*/  ISETP.NE.OR P1, PT, R43, RZ, !P1 ;  /* 0x000000ff2b00720c */ /* 0x000fe40004f25670 */
[----:B------:R-:W-:Y:S02]  /*1490*/  IADD3 R3, R3, R7, RZ ;  /* 0x0000000703037210 */ /* 0x000fe40007ffe0ff */
[----:B------:R-:W-:-:S02]  /*14a0*/  LEA R8, P2, R2, c[0x0][0x208], 0x2 ;  /* 0x0000820002087a11 */ /* 0x000fc400078410ff */
[----:B------:R-:W-:Y:S02]  /*14b0*/  IADD3 R4, -R36, UR5, RZ ;  /* 0x0000000524047c10 */ /* 0x000fe4000fffe1ff */
[----:B------:R-:W-:Y:S02]  /*14c0*/  LEA.HI.X R9, R2, c[0x0][0x20c], R3, 0x2, P2 ;  /* 0x0000830002097a11 */ /* 0x000fe400010f1403 */
[----:B------:R-:W-:-:S13]  /*14d0*/  ISETP.GE.OR P0, PT, R43, R4, P0 ;  /* 0x000000042b00720c */ /* 0x000fda0000706670 */
[----:B------:R-:W-:Y:S05]  /*14e0*/  @P0 BRA `(.L_x_2027) ;  /* 0x0000011000000947 */ /* 0x000fea0003800000 */
[----:B------:R-:W-:Y:S01]  /*14f0*/  SHF.R.S32.HI R3, RZ, 0x1f, R43 ;  /* 0x0000001fff037819 */ /* 0x000fe2000001142b */
[----:B------:R-:W-:Y:S01]  /*1500*/  IMAD R42, R42, c[0x0][0x1f8], RZ ;  /* 0x00007e002a2a7a24 */ /* 0x000fe200078e02ff */
[----:B------:R-:W-:Y:S01]  /*1510*/  IADD3 R2, P0, R36, R43, RZ ;  /* 0x0000002b24027210 */ /* 0x000fe20007f1e0ff */
[----:B------:R-:W-:Y:S02]  /*1520*/  IMAD R7, R46, c[0x0][0x200], RZ ;  /* 0x000080002e077a24 */ /* 0x000fe400078e02ff */
[C---:B------:R-:W-:Y:S01]  /*1530*/  IMAD R5, R45.reuse, c[0x0][0x1fc], R42 ;  /* 0x00007f002d057a24 */ /* 0x040fe200078e022a */
[----:B------:R-:W-:Y:S01]  /*1540*/  LEA.HI.X.SX32 R3, R36, R3, 0x1, P0 ;  /* 0x0000000324037211 */ /* 0x000fe200000f0eff */
[----:B------:R-:W-:Y:S01]  /*1550*/  IMAD R7, R0, c[0x0][0x204], R7 ;  /* 0x0000810000077a24 */ /* 0x000fe200078e0207 */
[C---:B-----5:R-:W-:Y:S01]  /*1560*/  FSETP.NEU.FTZ.AND P0, PT, R50.reuse, -INF , PT ;  /* 0xff8000003200780b */ /* 0x060fe20003f1d000 */
[----:B------:R-:W-:Y:S02]  /*1570*/  FMUL.FTZ R6, R50, 1.4426950216293334961 ;  /* 0x3fb8aa3b32067820 */ /* 0x000fe40000410000 */
[----:B------:R-:W-:-:S05]  /*1580*/  IMAD.WIDE.U32 R2, R45, c[0x0][0x1f8], R2 ;  /* 0x00007e002d027a25 */ /* 0x000fca00078e0002 */
[----:B------:R-:W-:-:S05]  /*1590*/  IADD3 R3, R3, R5, RZ ;  /* 0x0000000503037210 */ /* 0x000fca0007ffe0ff */
[----:B------:R-:W-:-:S05]  /*15a0*/  IMAD.WIDE.U32 R2, R0, c[0x0][0x200], R2 ;  /* 0x0000800000027a25 */ /* 0x000fca00078e0002 */
[----:B------:R-:W-:Y:S02]  /*15b0*/  IADD3 R3, R3, R7, RZ ;  /* 0x0000000703037210 */ /* 0x000fe40007ffe0ff */
[----:B------:R-:W-:-:S04]  /*15c0*/  LEA R4, P2, R2, c[0x0][0x1f0], 0x2 ;  /* 0x00007c0002047a11 */ /* 0x000fc800078410ff */
[----:B------:R-:W-:Y:S02]  /*15d0*/  LEA.HI.X R5, R2, c[0x0][0x1f4], R3, 0x2, P2 ;  /* 0x00007d0002057a11 */ /* 0x000fe400010f1403 */
[----:B------:R-:W-:-:S05]  /*15e0*/  FSEL R3, R6, RZ, P0 ;  /* 0x000000ff06037208 */ /* 0x000fca0000000000 */
[----:B------:R0:W-:Y:S02]  /*15f0*/  STG.E [R4.64], R3 ;  /* 0x0000000304007986 */ /* 0x0001e4000c101906 */
.L_x_2027:
[----:B------:R-:W-:Y:S05]  /*1600*/  BSYNC B0 ;  /* 0x0000000000007941 */ /* 0x000fea0003800000 */
.L_x_2026:
[----:B------:R1:W-:Y:S04]  /*1610*/  STG.E.128 [R8.64], RZ ;  /* 0x000000ff08007986 */ /* 0x0003e8000c101d06 */
[----:B------:R1:W-:Y:S04]  /*1620*/  STG.E.128 [R8.64+0x1000], RZ ;  /* 0x001000ff08007986 */ /* 0x0003e8000c101d06 */
[----:B------:R1:W-:Y:S04]  /*1630*/  STG.E.128 [R8.64+0x2000], RZ ;  /* 0x002000ff08007986 */ /* 0x0003e8000c101d06 */
[----:B------:R1:W-:Y:S04]  /*1640*/  STG.E.128 [R8.64+0x3000], RZ ;  /* 0x003000ff08007986 */ /* 0x0003e8000c101d06 */
[----:B------:R1:W-:Y:S04]  /*1650*/  STG.E.128 [R8.64+0x4000], RZ ;  /* 0x004000ff08007986 */ /* 0x0003e8000c101d06 */
[----:B------:R1:W-:Y:S04]  /*1660*/  STG.E.128 [R8.64+0x5000], RZ ;  /* 0x005000ff08007986 */ /* 0x0003e8000c101d06 */
[----:B------:R1:W-:Y:S04]  /*1670*/  STG.E.128 [R8.64+0x6000], RZ ;  /* 0x006000ff08007986 */ /* 0x0003e8000c101d06 */
[----:B------:R1:W-:Y:S01]  /*1680*/  STG.E.128 [R8.64+0x7000], RZ ;  /* 0x007000ff08007986 */ /* 0x0003e2000c101d06 */
[----:B------:R-:W-:Y:S05]  /*1690*/  @P1 EXIT ;  /* 0x000000000000194d */ /* 0x000fea0003800000 */
[----:B0-----:R-:W-:Y:S01]  /*16a0*/  HFMA2.MMA R3, -RZ, RZ, 0, 2.384185791015625e-07 ;  /* 0x00000004ff037435 */ /* 0x001fe200000001ff */
[----:B------:R-:W-:-:S04]  /*16b0*/  IMAD R0, R47, c[0x0][0x230], R0 ;  /* 0x00008c002f007a24 */ /* 0x000fc800078e0200 */
[----:B------:R-:W-:-:S05]  /*16c0*/  IMAD R0, R0, c[0x0][0x170], R45 ;  /* 0x00005c0000007a24 */ /* 0x000fca00078e022d */
[----:B------:R-:W-:-:S05]  /*16d0*/  IMAD.WIDE R2, R0, R3, c[0x0][0x238] ;  /* 0x00008e0000027625 */ /* 0x000fca00078e0203 */
[----:B------:R-:W-:Y:S01]  /*16e0*/  STG.E [R2.64], RZ ;  /* 0x000000ff02007986 */ /* 0x000fe2000c101906 */
[----:B------:R-:W-:Y:S05]  /*16f0*/  EXIT ;  /* 0x000000000000794d */ /* 0x000fea0003800000 */
.L_x_2028:
        /* <DEDUP_REMOVED lines=16> */
.L_x_2341:


//--------------------- .text._ZN7cutlass13device_kernelIN5flash19enable_sm80_to_sm89INS1_16FlashAttnBwdSm80INS1_25CollectiveMainloopBwdSm80ILi2ELi2EN4cute5tupleIJNS5_1CILi64EEENS7_ILi128EEES9_EEENS_6half_tEfNS_4arch4Sm80ELb1ELb0ELb0ELb1ELb0ELb0ELb0ELb0ELi2ELi2ELi2ELi2ELb0EEENS1_21CollectiveEpilogueBwdISA_SB_SD_Li256ELb1ELb0ELi4EEENS1_25SingleTileBwdLPTSchedulerILb1ELi128ELb0EEEEEEEEEvNT_6ParamsE --------------------------
	.section	.text._ZN7cutlass13device_kernelIN5flash19enable_sm80_to_sm89INS1_16FlashAttnBwdSm80INS1_25CollectiveMainloopBwdSm80ILi2ELi2EN4cute5tupleIJNS5_1CILi64EEENS7_ILi128EEES9_EEENS_6half_tEfNS_4arch4Sm80ELb1ELb0ELb0ELb1ELb0ELb0ELb0ELb0ELi2ELi2ELi2ELi2ELb0EEENS1_21CollectiveEpilogueBwdISA_SB_SD_Li256ELb1ELb0ELi4EEENS1_25SingleTileBwdLPTSchedulerILb1ELi128ELb0EEEEEEEEEvNT_6ParamsE,"ax",@progbits
	.sectioninfo	@"SHI_REGISTERS=255"
	.align	128
.text._ZN7cutlass13device_kernelIN5flash19enable_sm80_to_sm89INS1_16FlashAttnBwdSm80INS1_25CollectiveMainloopBwdSm80ILi2ELi2EN4cute5tupleIJNS5_1CILi64EEENS7_ILi128EEES9_EEENS_6half_tEfNS_4arch4Sm80ELb1ELb0ELb0ELb1ELb0ELb0ELb0ELb0ELi2ELi2ELi2ELi2ELb0EEENS1_21CollectiveEpilogueBwdISA_SB_SD_Li256ELb1ELb0ELi4EEENS1_25SingleTileBwdLPTSchedulerILb1ELi128ELb0EEEEEEEEEvNT_6ParamsE:
        .type           _ZN7cutlass13device_kernelIN5flash19enable_sm80_to_sm89INS1_16FlashAttnBwdSm80INS1_25CollectiveMainloopBwdSm80ILi2ELi2EN4cute5tupleIJNS5_1CILi64EEENS7_ILi128EEES9_EEENS_6half_tEfNS_4arch4Sm80ELb1ELb0ELb0ELb1ELb0ELb0ELb0ELb0ELi2ELi2ELi2ELi2ELb0EEENS1_21CollectiveEpilogueBwdISA_SB_SD_Li256ELb1ELb0ELi4EEENS1_25SingleTileBwdLPTSchedulerILb1ELi128ELb0EEEEEEEEEvNT_6ParamsE,@function
        .size           _ZN7cutlass13device_kernelIN5flash19enable_sm80_to_sm89INS1_16FlashAttnBwdSm80INS1_25CollectiveMainloopBwdSm80ILi2ELi2EN4cute5tupleIJNS5_1CILi64EEENS7_ILi128EEES9_EEENS_6half_tEfNS_4arch4Sm80ELb1ELb0ELb0ELb1ELb0ELb0ELb0ELb0ELi2ELi2ELi2ELi2ELb0EEENS1_21CollectiveEpilogueBwdISA_SB_SD_Li256ELb1ELb0ELi4EEENS1_25SingleTileBwdLPTSchedulerILb1ELi128ELb0EEEEEEEEEvNT_6ParamsE,(.L_x_2342 - _ZN7cutlass13device_kernelIN5flash19enable_sm80_to_sm89INS1_16FlashAttnBwdSm80INS1_25CollectiveMainloopBwdSm80ILi2ELi2EN4cute5tupleIJNS5_1CILi64EEENS7_ILi128EEES9_EEENS_6half_tEfNS_4arch4Sm80ELb1ELb0ELb0ELb1ELb0ELb0ELb0ELb0ELi2ELi2ELi2ELi2ELb0EEENS1_21CollectiveEpilogueBwdISA_SB_SD_Li256ELb1ELb0ELi4EEENS1_25SingleTileBwdLPTSchedulerILb1ELi128ELb0EEEEEEEEEvNT_6ParamsE)
        .other          _ZN7cutlass13device_kernelIN5flash19enable_sm80_to_sm89INS1_16FlashAttnBwdSm80INS1_25CollectiveMainloopBwdSm80ILi2ELi2EN4cute5tupleIJNS5_1CILi64EEENS7_ILi128EEES9_EEENS_6half_tEfNS_4arch4Sm80ELb1ELb0ELb0ELb1ELb0ELb0ELb0ELb0ELi2ELi2ELi2ELi2ELb0EEENS1_21CollectiveEpilogueBwdISA_SB_SD_Li256ELb1ELb0ELi4EEENS1_25SingleTileBwdLPTSchedulerILb1ELi128ELb0EEEEEEEEEvNT_6ParamsE,@"STO_CUDA_ENTRY STV_DEFAULT"
_ZN7cutlass13device_kernelIN5flash19enable_sm80_to_sm89INS1_16FlashAttnBwdSm80INS1_25CollectiveMainloopBwdSm80ILi2ELi2EN4cute5tupleIJNS5_1CILi64EEENS7_ILi128EEES9_EEENS_6half_tEfNS_4arch4Sm80ELb1ELb0ELb0ELb1ELb0ELb0ELb0ELb0ELi2ELi2ELi2ELi2ELb0EEENS1_21CollectiveEpilogueBwdISA_SB_SD_Li256ELb1ELb0ELi4EEENS1_25SingleTileBwdLPTSchedulerILb1ELi128ELb0EEEEEEEEEvNT_6ParamsE:
[----:B------:R-:W-:Y:S02]  /*0000*/  MOV R1, c[0x0][0x28] ;  /* 0x00000a0000017a02 */ /* 0x000fe40000000f00 */
[----:B------:R-:W1:Y:S01]  /*0010*/  S2R R35, SR_TID.X ;  /* 0x0000000000237919 */ /* 0x000e620000002100 */
[----:B------:R-:W2:Y:S01]  /*0020*/  S2UR UR4, SR_CTAID.X ;  /* 0x00000000000479c3 */ /* 0x000ea20000002500 */
[----:B------:R-:W-:Y:S01]  /*0030*/  ULDC.64 UR18, c[0x0][0x118] ;  /* 0x0000460000127ab9 */ /* 0x000fe20000000a00 */
        /* <DEDUP_REMOVED lines=10> */
[----:B------:R-:W-:Y:S02]  /*00e0*/  @UP0 UMOV UR7, UR11 ;  /* 0x0000000b00070c82 */ /* 0x000fe40008000000 */
        /* <DEDUP_REMOVED lines=12> */
[----:B------:R-:W-:Y:S02]  /*01b0*/  @UP0 UMOV UR9, UR11 ;  /* 0x0000000b00090c82 */ /* 0x000fe40008000000 */
[----:B------:R-:W-:-:S04]  /*01c0*/  @UP0 USHF.R.U32.HI UR16, URZ, UR5, UR9 ;  /* 0x000000053f100299 */ /* 0x000fc80008011609 */
[----:B------:R-:W-:Y:S01]  /*01d0*/  UIMAD UR7, UR16, UR7, URZ ;  /* 0x00000007100772a4 */ /* 0x000fe2000f8e023f */
[----:B------:R-:W-:Y:S05]  /*01e0*/  BRA `(.L_x_2031) ;  /* 0x0000008000007947 */ /* 0x000fea0003800000 */
.L_x_2030:
[----:B------:R-:W-:Y:S02]  /*01f0*/  ULDC UR7, c[0x0][0x3ac] ;  /* 0x0000eb0000077ab9 */ /* 0x000fe40000000800 */
[----:B------:R-:W-:Y:S02]  /*0200*/  UISETP.NE.AND UP0, UPT, UR7, 0x1, UPT ;  /* 0x000000010700788c */ /* 0x000fe4000bf05270 */
[----:B------:R-:W-:Y:S02]  /*0210*/  ULDC.64 UR4, c[0x0][0x3b0] ;  /* 0x0000ec0000047ab9 */ /* 0x000fe40000000a00 */
[----:B------:R-:W-:Y:S02]  /*0220*/  UIMAD.WIDE.U32 UR10, UR6, UR4, URZ ;  /* 0x00000004060a72a5 */ /* 0x000fe4000f8e003f */
[----:B------:R-:W-:-:S05]  /*0230*/  UMOV UR16, UR6 ;  /* 0x0000000600107c82 */ /* 0x000fca0008000000 */
[----:B------:R-:W-:Y:S02]  /*0240*/  @UP0 UMOV UR9, UR11 ;  /* 0x0000000b00090c82 */ /* 0x000fe40008000000 */
[----:B------:R-:W-:-:S04]  /*0250*/  @UP0 USHF.R.U32.HI UR16, URZ, UR5, UR9 ;  /* 0x000000053f100299 */ /* 0x000fc80008011609 */
[----:B------:R-:W-:-:S04]  /*0260*/  UIMAD UR7, UR16, UR7, URZ ;  /* 0x00000007100772a4 */ /* 0x000fc8000f8e023f */
.L_x_2031:
[----:B------:R-:W-:Y:S01]  /*0270*/  UIADD3 UR9, UR6, -UR7, URZ ;  /* 0x8000000706097290 */ /* 0x000fe2000fffe03f */
[----:B------:R-:W-:Y:S01]  /*0280*/  ISETP.NE.U32.AND P0, PT, RZ, c[0x0][0x3e0], PT ;  /* 0x0000f800ff007a0c */ /* 0x000fe20003f05070 */
[----:B------:R-:W-:Y:S02]  /*0290*/  ULDC.64 UR4, c[0x0][0x3a8] ;  /* 0x0000ea0000047ab9 */ /* 0x000fe40000000a00 */
[----:B------:R-:W-:Y:S01]  /*02a0*/  ULDC.64 UR6, c[0x0][0x3a0] ;  /* 0x0000e80000067ab9 */ /* 0x000fe20000000a00 */
[----:B------:R-:W-:Y:S01]  /*02b0*/  ISETP.NE.AND.EX P0, PT, RZ, c[0x0][0x3e4], PT, P0 ;  /* 0x0000f900ff007a0c */ /* 0x000fe20003f05300 */
[----:B------:R-:W-:Y:S02]  /*02c0*/  UISETP.NE.AND UP0, UPT, UR6, 0x1, UPT ;  /* 0x000000010600788c */ /* 0x000fe4000bf05270 */
[----:B------:R-:W-:-:S04]  /*02d0*/  UIMAD UR5, UR8, UR5, UR9 ;  /* 0x00000005080572a4 */ /* 0x000fc8000f8e0209 */
[----:B------:R-:W-:-:S03]  /*02e0*/  UIMAD.WIDE.U32 UR8, UR5, UR7, URZ ;  /* 0x00000007050872a5 */ /* 0x000fc6000f8e003f */
[----:B------:R-:W-:-:S04]  /*02f0*/  UMOV UR14, UR5 ;  /* 0x00000005000e7c82 */ /* 0x000fc80008000000 */
[----:B------:R-:W-:Y:S02]  /*0300*/  @UP0 UMOV UR7, UR9 ;  /* 0x0000000900070c82 */ /* 0x000fe40008000000 */
[----:B------:R-:W-:-:S04]  /*0310*/  @UP0 USHF.R.U32.HI UR14, URZ, UR4, UR7 ;  /* 0x000000043f0e0299 */ /* 0x000fc80008011607 */
[----:B------:R-:W-:-:S04]  /*0320*/  UIADD3 UR15, -UR14, URZ, URZ ;  /* 0x0000003f0e0f7290 */ /* 0x000fc8000fffe13f */
[----:B------:R-:W-:Y:S01]  /*0330*/  UIMAD UR15, UR15, UR6, UR5 ;  /* 0x000000060f0f72a4 */ /* 0x000fe2000f8e0205 */
[----:B------:R-:W-:Y:S05]  /*0340*/  @!P0 BRA `(.L_x_2032) ;  /* 0x0000008000008947 */ /* 0x000fea0003800000 */
[----:B------:R-:W-:Y:S02]  /*0350*/  UMOV UR4, 0x4 ;  /* 0x0000000400047882 */ /* 0x000fe40000000000 */
[----:B------:R-:W-:Y:S02]  /*0360*/  ULDC.64 UR6, c[0x0][0x3e0] ;  /* 0x0000f80000067ab9 */ /* 0x000fe40000000a00 */
[----:B------:R-:W-:-:S06]  /*0370*/  UIMAD.WIDE UR4, UR14, UR4, UR6 ;  /* 0x000000040e0472a5 */ /* 0x000fcc000f8e0206 */
[----:B------:R-:W-:Y:S02]  /*0380*/  MOV R2, UR4 ;  /* 0x0000000400027c02 */ /* 0x000fe40008000f00 */
[----:B------:R-:W-:-:S05]  /*0390*/  MOV R3, UR5 ;  /* 0x0000000500037c02 */ /* 0x000fca0008000f00 */
[----:B------:R-:W2:Y:S02]  /*03a0*/  LDG.E R0, [R2.64] ;  /* 0x0000001202007981 */ /* 0x000ea4000c1e1900 */
[----:B--2---:R1:W2:Y:S02]  /*03b0*/  R2UR UR5, R0 ;  /* 0x00000000000573c2 */ /* 0x0042a400000e0000 */
[----:B-12---:R-:W-:Y:S05]  /*03c0*/  BRA `(.L_x_2033) ;  /* 0x000000f000007947 */ /* 0x006fea0003800000 */
.L_x_2032:
[----:B------:R-:W-:-:S04]  /*03d0*/  ISETP.NE.U32.AND P0, PT, RZ, c[0x0][0x3d8], PT ;  /* 0x0000f600ff007a0c */ /* 0x000fc80003f05070 */
[----:B------:R-:W-:-:S13]  /*03e0*/  ISETP.NE.AND.EX P0, PT, RZ, c[0x0][0x3dc], PT, P0 ;  /* 0x0000f700ff007a0c */ /* 0x000fda0003f05300 */
[----:B------:R-:W-:Y:S05]  /*03f0*/  @!P0 BRA `(.L_x_2034) ;  /* 0x000000b000008947 */ /* 0x000fea0003800000 */
[----:B------:R-:W-:Y:S02]  /*0400*/  UMOV UR4, 0x4 ;  /* 0x0000000400047882 */ /* 0x000fe40000000000 */
[----:B------:R-:W-:Y:S02]  /*0410*/  ULDC.64 UR6, c[0x0][0x3d8] ;  /* 0x0000f60000067ab9 */ /* 0x000fe40000000a00 */
[----:B------:R-:W-:-:S06]  /*0420*/  UIMAD.WIDE UR4, UR14, UR4, UR6 ;  /* 0x000000040e0472a5 */ /* 0x000fcc000f8e0206 */
[----:B------:R-:W-:Y:S02]  /*0430*/  MOV R2, UR4 ;  /* 0x0000000400027c02 */ /* 0x000fe40008000f00 */
[----:B------:R-:W-:-:S05]  /*0440*/  MOV R3, UR5 ;  /* 0x0000000500037c02 */ /* 0x000fca0008000f00 */
[----:B------:R-:W2:Y:S04]  /*0450*/  LDG.E R4, [R2.64] ;  /* 0x0000001202047981 */ /* 0x000ea8000c1e1900 */
[----:B------:R-:W3:Y:S01]  /*0460*/  LDG.E R0, [R2.64+0x4] ;  /* 0x0000041202007981 */ /* 0x000ee2000c1e1900 */
[----:B--2---:R-:W1:Y:S08]  /*0470*/  R2UR UR5, R4 ;  /* 0x00000000040573c2 */ /* 0x004e7000000e0000 */
[----:B---3--:R-:W1:Y:S02]  /*0480*/  R2UR UR4, R0 ;  /* 0x00000000000473c2 */ /* 0x008e6400000e0000 */
[----:B-1----:R-:W-:Y:S01]  /*0490*/  UIADD3 UR5, -UR5, UR4, URZ ;  /* 0x0000000405057290 */ /* 0x002fe2000fffe13f */
[----:B------:R-:W-:Y:S05]  /*04a0*/  BRA `(.L_x_2033) ;  /* 0x0000001000007947 */ /* 0x000fea0003800000 */
.L_x_2034:
[----:B------:R-:W-:Y:S02]  /*04b0*/  ULDC UR5, c[0x0][0x3d4] ;  /* 0x0000f50000057ab9 */ /* 0x000fe40000000800 */
.L_x_2033:
[----:B------:R-:W-:-:S04]  /*04c0*/  UIADD3 UR5, UR5, 0x7f, URZ ;  /* 0x0000007f05057890 */ /* 0x000fc8000fffe03f */
[----:B------:R-:W-:-:S04]  /*04d0*/  USHF.R.S32.HI UR4, URZ, 0x1f, UR5 ;  /* 0x0000001f3f047899 */ /* 0x000fc80008011405 */
[----:B------:R-:W-:-:S04]  /*04e0*/  ULEA.HI UR4, UR4, UR5, URZ, 0x7 ;  /* 0x0000000504047291 */ /* 0x000fc8000f8f383f */
[----:B------:R-:W-:-:S04]  /*04f0*/  USHF.R.S32.HI UR4, URZ, 0x7, UR4 ;  /* 0x000000073f047899 */ /* 0x000fc80008011404 */
[----:B------:R-:W-:-:S04]  /*0500*/  UISETP.GE.AND UP0, UPT, UR16, UR4, UPT ;  /* 0x000000041000728c */ /* 0x000fc8000bf06270 */
[----:B------:R-:W-:Y:S01]  /*0510*/  USEL UR14, UR14, 0xffffffff, !UP0 ;  /* 0xffffffff0e0e7887 */ /* 0x000fe2000c000000 */
[----:B------:R-:W-:Y:S05]  /*0520*/  BRA `(.L_x_2035) ;  /* 0x0000049000007947 */ /* 0x000fea0003800000 */
.L_x_2029:
        /* <DEDUP_REMOVED lines=22> */
.L_x_2036:
        /* <DEDUP_REMOVED lines=8> */
.L_x_2037:
        /* <DEDUP_REMOVED lines=22> */
.L_x_2038:
        /* <DEDUP_REMOVED lines=14> */
.L_x_2040:
[----:B------:R-:W-:Y:S02]  /*0950*/  ULDC UR5, c[0x0][0x3d4] ;  /* 0x0000f50000057ab9 */ /* 0x000fe40000000800 */
.L_x_2039:
[----:B------:R-:W-:-:S04]  /*0960*/  UIADD3 UR5, UR5, 0x7f, URZ ;  /* 0x0000007f05057890 */ /* 0x000fc8000fffe03f */
[----:B------:R-:W-:-:S04]  /*0970*/  USHF.R.S32.HI UR4, URZ, 0x1f, UR5 ;  /* 0x0000001f3f047899 */ /* 0x000fc80008011405 */
[----:B------:R-:W-:-:S04]  /*0980*/  ULEA.HI UR4, UR4, UR5, URZ, 0x7 ;  /* 0x0000000504047291 */ /* 0x000fc8000f8f383f */
[----:B------:R-:W-:-:S04]  /*0990*/  USHF.R.S32.HI UR4, URZ, 0x7, UR4 ;  /* 0x000000073f047899 */ /* 0x000fc80008011404 */
[----:B------:R-:W-:-:S04]  /*09a0*/  UISETP.GE.AND UP0, UPT, UR16, UR4, UPT ;  /* 0x000000041000728c */ /* 0x000fc8000bf06270 */
[----:B------:R-:W-:-:S06]  /*09b0*/  USEL UR14, UR14, 0xffffffff, !UP0 ;  /* 0xffffffff0e0e7887 */ /* 0x000fcc000c000000 */
.L_x_2035:
[----:B------:R-:W-:-:S13]  /*09c0*/  ISETP.LE.AND P0, PT, RZ, UR14, PT ;  /* 0x0000000eff007c0c */ /* 0x000fda000bf03270 */
[----:B------:R-:W-:Y:S05]  /*09d0*/  @!P0 EXIT ;  /* 0x000000000000894d */ /* 0x000fea0003800000 */
[----:B------:R-:W-:Y:S02]  /*09e0*/  ULDC.64 UR4, c[0x0][0x2c8] ;  /* 0x0000b20000047ab9 */ /* 0x000fe40000000a00 */
[----:B------:R-:W-:Y:S02]  /*09f0*/  UISETP.NE.U32.AND UP2, UPT, URZ, UR4, UPT ;  /* 0x000000043f00728c */ /* 0x000fe4000bf45070 */
[----:B------:R-:W-:Y:S02]  /*0a00*/  UMOV UR7, 0x4 ;  /* 0x0000000400077882 */ /* 0x000fe40000000000 */
[----:B------:R-:W-:Y:S02]  /*0a10*/  UISETP.NE.AND.EX UP2, UPT, URZ, UR5, UPT, UP2 ;  /* 0x000000053f00728c */ /* 0x000fe4000bf45320 */
[----:B------:R-:W-:Y:S02]  /*0a20*/  ULDC.64 UR8, c[0x0][0x2c8] ;  /* 0x0000b20000087ab9 */ /* 0x000fe40000000a00 */
[----:B------:R-:W-:-:S02]  /*0a30*/  UIMAD.WIDE UR8, UR14, UR7, UR8 ;  /* 0x000000070e0872a5 */ /* 0x000fc4000f8e0208 */
[----:B------:R-:W-:Y:S01]  /*0a40*/  PLOP3.LUT P0, PT, PT, PT, UP2, 0x80, 0x0 ;  /* 0x000000000000781c */ /* 0x000fe20003f0f028 */
[----:B------:R-:W-:Y:S02]  /*0a50*/  ULDC.64 UR4, c[0x0][0x2d8] ;  /* 0x0000b60000047ab9 */ /* 0x000fe40000000a00 */
[----:B------:R-:W-:Y:S01]  /*0a60*/  UISETP.NE.U32.AND UP0, UPT, URZ, UR4, UPT ;  /* 0x000000043f00728c */ /* 0x000fe2000bf05070 */
[----:B------:R-:W-:Y:S02]  /*0a70*/  IMAD.U32 R6, RZ, RZ, UR8 ;  /* 0x00000008ff067e24 */ /* 0x000fe4000f8e00ff */
[----:B------:R-:W-:Y:S01]  /*0a80*/  IMAD.U32 R7, RZ, RZ, UR9 ;  /* 0x00000009ff077e24 */ /* 0x000fe2000f8e00ff */
[----:B------:R-:W-:-:S06]  /*0a90*/  UISETP.NE.AND.EX UP0, UPT, URZ, UR5, UPT, UP0 ;  /* 0x000000053f00728c */ /* 0x000fcc000bf05300 */
[----:B------:R-:W2:Y:S01]  /*0aa0*/  @P0 LDG.E R4, [R6.64] ;  /* 0x0000001206040981 */ /* 0x000ea2000c1e1900 */
[----:B------:R-:W-:Y:S01]  /*0ab0*/  ULDC.64 UR4, c[0x0][0x2d8] ;  /* 0x0000b60000047ab9 */ /* 0x000fe20000000a00 */
[----:B------:R-:W-:-:S03]  /*0ac0*/  PLOP3.LUT P1, PT, PT, PT, UP0, 0x80, 0x0 ;  /* 0x000000000000781c */ /* 0x000fc60003f2f008 */
        /* <DEDUP_REMOVED lines=32> */
.L_x_2041:
        /* <DEDUP_REMOVED lines=8> */
[----:B--2---:R2:W3:Y:S01]  /*0d50*/  R2UR UR12, R0 ;  /* 0x00000000000c73c2 */ /* 0x0044e200000e0000 */
[----:B------:R-:W-:Y:S05]  /*0d60*/  BRA `(.L_x_2043) ;  /* 0x0000006000007947 */ /* 0x000fea0003800000 */
.L_x_2042:
[----:B------:R-:W-:Y:S05]  /*0d70*/  @!P2 BRA `(.L_x_2043) ;  /* 0x000000500000a947 */ /* 0x000fea0003800000 */
[----:B----4-:R2:W3:Y:S04]  /*0d80*/  LDG.E R0, [R2.64] ;  /* 0x0000001202007981 */ /* 0x0104e8000c1e1900 */
[----:B--2---:R-:W2:Y:S01]  /*0d90*/  LDG.E R2, [R2.64+0x4] ;  /* 0x0000041202027981 */ /* 0x004ea2000c1e1900 */
[----:B---3--:R-:W3:Y:S08]  /*0da0*/  R2UR UR12, R0 ;  /* 0x00000000000c73c2 */ /* 0x008ef000000e0000 */
[----:B--2---:R-:W3:Y:S02]  /*0db0*/  R2UR UR4, R2 ;  /* 0x00000000020473c2 */ /* 0x004ee400000e0000 */
[----:B---3--:R-:W-:-:S06]  /*0dc0*/  UIADD3 UR12, -UR12, UR4, URZ ;  /* 0x000000040c0c7290 */ /* 0x008fcc000fffe13f */
.L_x_2043:
[----:B------:R-:W-:Y:S01]  /*0dd0*/  USHF.L.U32 UR10, UR16, 0x7, URZ ;  /* 0x00000007100a7899 */ /* 0x000fe2000800063f */
[----:B------:R-:W-:Y:S01]  /*0de0*/  PLOP3.LUT P0, PT, PT, PT, PT, 0x80, 0x0 ;  /* 0x000000000000781c */ /* 0x000fe20003f0f070 */
[----:B------:R-:W-:Y:S01]  /*0df0*/  ULDC UR4, c[0x0][0x2a4] ;  /* 0x0000a90000047ab9 */ /* 0x000fe20000000800 */
[----:B------:R-:W-:Y:S01]  /*0e00*/  CS2R R150, SRZ ;  /* 0x0000000000967805 */ /* 0x000fe2000001ff00 */
[----:B-1-3--:R-:W-:Y:S01]  /*0e10*/  UIADD3 UR7, UR10, UR13, -UR12 ;  /* 0x0000000d0a077290 */ /* 0x00afe2000fffe80c */
[----:B------:R-:W-:Y:S01]  /*0e20*/  CS2R R148, SRZ ;  /* 0x0000000000947805 */ /* 0x000fe2000001ff00 */
[----:B------:R-:W-:Y:S01]  /*0e30*/  UIADD3 UR5, UR13, 0x3f, URZ ;  /* 0x0000003f0d057890 */ /* 0x000fe2000fffe03f */
[----:B------:R-:W-:Y:S01]  /*0e40*/  CS2R R154, SRZ ;  /* 0x00000000009a7805 */ /* 0x000fe2000001ff00 */
[----:B------:R-:W-:Y:S01]  /*0e50*/  UIADD3 UR4, UR7, -UR4, URZ ;  /* 0x8000000407047290 */ /* 0x000fe2000fffe03f */
[----:B------:R-:W-:Y:S01]  /*0e60*/  CS2R R152, SRZ ;  /* 0x0000000000987805 */ /* 0x000fe2000001ff00 */
[----:B------:R-:W-:Y:S01]  /*0e70*/  CS2R R158, SRZ ;  /* 0x00000000009e7805 */ /* 0x000fe2000001ff00 */
[----:B------:R-:W-:Y:S01]  /*0e80*/  CS2R R8, SRZ ;  /* 0x0000000000087805 */ /* 0x000fe2000001ff00 */
[----:B------:R-:W-:Y:S01]  /*0e90*/  USHF.R.S32.HI UR23, URZ, 0x1f, UR4 ;  /* 0x0000001f3f177899 */ /* 0x000fe20008011404 */
[----:B------:R-:W-:Y:S01]  /*0ea0*/  IMAD.MOV.U32 R156, RZ, RZ, RZ ;  /* 0x000000ffff9c7224 */ /* 0x000fe200078e00ff */
[----:B------:R-:W-:Y:S01]  /*0eb0*/  CS2R R10, SRZ ;  /* 0x00000000000a7805 */ /* 0x000fe2000001ff00 */
[----:B------:R-:W-:Y:S01]  /*0ec0*/  IMAD.MOV.U32 R162, RZ, RZ, RZ ;  /* 0x000000ffffa27224 */ /* 0x000fe200078e00ff */
[----:B------:R-:W-:Y:S01]  /*0ed0*/  ULEA.HI UR23, UR23, UR4, URZ, 0x6 ;  /* 0x0000000417177291 */ /* 0x000fe2000f8f303f */
[----:B------:R-:W-:Y:S01]  /*0ee0*/  MOV R160, RZ ;  /* 0x000000ff00a07202 */ /* 0x000fe20000000f00 */
[----:B------:R-:W-:Y:S01]  /*0ef0*/  USHF.R.S32.HI UR4, URZ, 0x1f, UR5 ;  /* 0x0000001f3f047899 */ /* 0x000fe20008011405 */
[----:B------:R-:W-:Y:S01]  /*0f00*/  IMAD.MOV.U32 R146, RZ, RZ, RZ ;  /* 0x000000ffff927224 */ /* 0x000fe200078e00ff */
[----:B------:R-:W-:Y:S01]  /*0f10*/  USHF.R.S32.HI UR23, URZ, 0x6, UR23 ;  /* 0x000000063f177899 */ /* 0x000fe20008011417 */
[----:B------:R-:W-:Y:S01]  /*0f20*/  CS2R R12, SRZ ;  /* 0x00000000000c7805 */ /* 0x000fe2000001ff00 */
[----:B------:R-:W-:Y:S01]  /*0f30*/  ULEA.HI UR4, UR4, UR5, URZ, 0x6 ;  /* 0x0000000504047291 */ /* 0x000fe2000f8f303f */
[----:B------:R-:W-:Y:S01]  /*0f40*/  MOV R144, RZ ;  /* 0x000000ff00907202 */ /* 0x000fe20000000f00 */
[----:B------:R-:W-:Y:S01]  /*0f50*/  UISETP.LT.AND UP0, UPT, URZ, UR23, UPT ;  /* 0x000000173f00728c */ /* 0x000fe2000bf01270 */
[----:B------:R-:W-:Y:S01]  /*0f60*/  IMAD.MOV.U32 R142, RZ, RZ, RZ ;  /* 0x000000ffff8e7224 */ /* 0x000fe200078e00ff */
[----:B------:R-:W-:Y:S01]  /*0f70*/  USHF.R.S32.HI UR11, URZ, 0x6, UR4 ;  /* 0x000000063f0b7899 */ /* 0x000fe20008011404 */
        /* <DEDUP_REMOVED lines=68> */
[----:B------:R-:W3:Y:S01]  /*13c0*/  LDL.LU R20, [R1+0x2c] ;  /* 0x00002c0001147983 */ /* 0x000ee20000300800 */
[----:B------:R-:W-:Y:S01]  /*13d0*/  ULDC.64 UR4, c[0x0][0x248] ;  /* 0x0000920000047ab9 */ /* 0x000fe20000000a00 */
[----:B------:R-:W-:Y:S01]  /*13e0*/  IMAD.SHL.U32 R4, R35, 0x4, RZ ;  /* 0x0000000423047824 */ /* 0x000fe200078e00ff */
[----:B------:R-:W-:Y:S01]  /*13f0*/  USHF.R.S32.HI UR22, URZ, 0x1f, UR15 ;  /* 0x0000001f3f167899 */ /* 0x000fe2000801140f */
[--C-:B----4-:R-:W-:Y:S01]  /*1400*/  SHF.R.S32.HI R3, RZ, 0x1f, R35.reuse ;  /* 0x0000001fff037819 */ /* 0x110fe20000011423 */
[----:B------:R-:W-:Y:S01]  /*1410*/  UISETP.NE.AND UP0, UPT, UR4, 0x1, UPT ;  /* 0x000000010400788c */ /* 0x000fe2000bf05270 */
[----:B------:R-:W-:Y:S01]  /*1420*/  SHF.R.S32.HI R32, RZ, 0x1f, R35 ;  /* 0x0000001fff207819 */ /* 0x000fe20000011423 */
[----:B------:R-:W-:Y:S01]  /*1430*/  UIMAD.WIDE.U32 UR8, UR15, UR5, URZ ;  /* 0x000000050f0872a5 */ /* 0x000fe2000f8e003f */
[----:B------:R-:W-:Y:S01]  /*1440*/  IADD3 R2, P1, R4, UR6, RZ ;  /* 0x0000000604027c10 */ /* 0x000fe2000ff3e0ff */
[----:B------:R-:W-:-:S02]  /*1450*/  USHF.L.U32 UR7, UR6, 0x7, URZ ;  /* 0x0000000706077899 */ /* 0x000fc4000800063f */
[----:B------:R-:W-:Y:S02]  /*1460*/  ULDC.64 UR4, c[0x0][0x270] ;  /* 0x00009c0000047ab9 */ /* 0x000fe40000000a00 */
[----:B------:R-:W-:Y:S02]  /*1470*/  UIMAD UR4, UR22, UR4, URZ ;  /* 0x00000004160472a4 */ /* 0x000fe4000f8e023f */
[----:B--2---:R-:W-:Y:S01]  /*1480*/  IMAD.U32 R0, RZ, RZ, UR7 ;  /* 0x00000007ff007e24 */ /* 0x004fe2000f8e00ff */
[----:B------:R-:W-:Y:S01]  /*1490*/  IADD3 R24, P0, R35, UR7, RZ ;  /* 0x0000000723187c10 */ /* 0x000fe2000ff1e0ff */
[----:B------:R-:W-:Y:S02]  /*14a0*/  UIMAD UR20, UR15, UR5, UR4 ;  /* 0x000000050f1472a4 */ /* 0x000fe4000f8e0204 */
[----:B------:R-:W-:Y:S01]  /*14b0*/  USHF.R.S32.HI UR4, URZ, 0x1f, UR6 ;  /* 0x0000001f3f047899 */ /* 0x000fe20008011406 */
[----:B------:R-:W-:Y:S01]  /*14c0*/  LEA.HI.X.SX32 R25, R0, R3, 0x1, P0 ;  /* 0x0000000300197211 */ /* 0x000fe200000f0eff */
[----:B------:R-:W-:Y:S01]  /*14d0*/  IMAD.U32 R0, RZ, RZ, UR15 ;  /* 0x0000000fff007e24 */ /* 0x000fe2000f8e00ff */
[----:B------:R-:W-:Y:S01]  /*14e0*/  LEA.HI R29, R32, R35, RZ, 0x3 ;  /* 0x00000023201d7211 */ /* 0x000fe200078f18ff */
[----:B------:R-:W-:-:S02]  /*14f0*/  ULDC UR17, c[0x0][0x250] ;  /* 0x0000940000117ab9 */ /* 0x000fc40000000800 */
[----:B------:R-:W-:Y:S01]  /*1500*/  LEA.HI.X.SX32 R3, R4, UR4, 0x1, P1 ;  /* 0x0000000404037c11 */ /* 0x000fe200088f0eff */
[----:B------:R-:W-:Y:S01]  /*1510*/  UMOV UR21, UR15 ;  /* 0x0000000f00157c82 */ /* 0x000fe20008000000 */
[----:B------:R-:W-:Y:S01]  /*1520*/  IMAD.U32 R4, RZ, RZ, UR15 ;  /* 0x0000000fff047e24 */ /* 0x000fe2000f8e00ff */
[----:B------:R-:W-:Y:S01]  /*1530*/  SHF.R.S32.HI R34, RZ, 0x3, R29 ;  /* 0x00000003ff227819 */ /* 0x000fe2000001141d */
[----:B------:R-:W-:Y:S01]  /*1540*/  ULDC.64 UR6, c[0x0][0x1e0] ;  /* 0x0000780000067ab9 */ /* 0x000fe20000000a00 */
[----:B------:R-:W-:Y:S01]  /*1550*/  IMAD.WIDE.U32 R6, R0, c[0x0][0x270], R2 ;  /* 0x00009c0000067a25 */ /* 0x000fe200078e0002 */
[----:B------:R-:W-:Y:S01]  /*1560*/  LOP3.LUT R0, R29, 0xfffffff8, RZ, 0xc0, !PT ;  /* 0xfffffff81d007812 */ /* 0x000fe200078ec0ff */
[----:B------:R-:W-:Y:S02]  /*1570*/  @UP0 USHF.R.U32.HI UR21, URZ, UR17, UR9 ;  /* 0x000000113f150299 */ /* 0x000fe40008011609 */
[----:B------:R-:W-:Y:S02]  /*1580*/  ULDC.64 UR4, c[0x0][0x1b0] ;  /* 0x00006c0000047ab9 */ /* 0x000fe40000000a00 */
[----:B------:R-:W-:Y:S01]  /*1590*/  IMAD.IADD R26, R35, 0x1, -R0 ;  /* 0x00000001231a7824 */ /* 0x000fe200078e0a00 */
[----:B------:R-:W-:-:S03]  /*15a0*/  USHF.R.S32.HI UR8, URZ, 0x1f, UR21 ;  /* 0x0000001f3f087899 */ /* 0x000fc60008011415 */
[----:B------:R-:W-:Y:S01]  /*15b0*/  IMAD.SHL.U32 R16, R26, 0x8, RZ ;  /* 0x000000081a107824 */ /* 0x000fe200078e00ff */
[----:B-----5:R-:W-:Y:S01]  /*15c0*/  IADD3 R8, P0, R34, R5, RZ ;  /* 0x0000000522087210 */ /* 0x020fe20007f1e0ff */
[----:B------:R-:W-:Y:S01]  /*15d0*/  IMAD.WIDE.U32 R22, R4, c[0x0][0x288], R2 ;  /* 0x0000a20004167a25 */ /* 0x000fe200078e0002 */
[----:B------:R-:W-:Y:S01]  /*15e0*/  SHF.R.S32.HI R2, RZ, 0x1f, R34 ;  /* 0x0000001fff027819 */ /* 0x000fe20000011422 */
[----:B------:R-:W-:Y:S01]  /*15f0*/  UIMAD UR6, UR8, UR6, URZ ;  /* 0x00000006080672a4 */ /* 0x000fe2000f8e023f */
[--C-:B------:R-:W-:Y:S01]  /*1600*/  SHF.R.S32.HI R17, RZ, 0x1f, R16.reuse ;  /* 0x0000001fff117819 */ /* 0x100fe20000011410 */
[----:B------:R-:W-:Y:S01]  /*1610*/  IMAD.U32 R0, RZ, RZ, UR21 ;  /* 0x00000015ff007e24 */ /* 0x000fe2000f8e00ff */
[----:B------:R-:W-:Y:S01]  /*1620*/  IADD3 R11, P1, R34, R14, RZ ;  /* 0x0000000e220b7210 */ /* 0x000fe20007f3e0ff */
[----:B------:R-:W-:Y:S01]  /*1630*/  UIMAD UR4, UR8, UR4, URZ ;  /* 0x00000004080472a4 */ /* 0x000fe2000f8e023f */
[-C--:B------:R-:W-:Y:S01]  /*1640*/  LEA.HI.X.SX32 R9, R5, R2.reuse, 0x1, P0 ;  /* 0x0000000205097211 */ /* 0x080fe200000f0eff */
[----:B------:R-:W-:Y:S01]  /*1650*/  UIMAD UR6, UR21, UR7, UR6 ;  /* 0x00000007150672a4 */ /* 0x000fe2000f8e0206 */
[----:B------:R-:W-:Y:S01]  /*1660*/  LEA.HI.X.SX32 R14, R14, R2, 0x1, P1 ;  /* 0x000000020e0e7211 */ /* 0x000fe200008f0eff */
[----:B------:R-:W-:Y:S01]  /*1670*/  IMAD.WIDE.U32 R4, R0, c[0x0][0x1e0], R16 ;  /* 0x0000780000047a25 */ /* 0x000fe200078e0010 */
[----:B------:R-:W-:-:S02]  /*1680*/  UIMAD UR4, UR21, UR5, UR4 ;  /* 0x00000005150472a4 */ /* 0x000fc4000f8e0204 */
[----:B------:R-:W-:Y:S01]  /*1690*/  USEL UR9, UR14, URZ, !UP1 ;  /* 0x0000003f0e097287 */ /* 0x000fe2000c800000 */
[----:B------:R-:W-:Y:S01]  /*16a0*/  IMAD.WIDE.U32 R2, R0, c[0x0][0x1b0], R16 ;  /* 0x00006c0000027a25 */ /* 0x000fe200078e0010 */
[----:B------:R-:W-:Y:S01]  /*16b0*/  IADD3 R19, R7, UR20, RZ ;  /* 0x0000001407137c10 */ /* 0x000fe2000fffe0ff */
[----:B------:R-:W-:Y:S01]  /*16c0*/  USHF.R.S32.HI UR20, URZ, 0x1f, UR14 ;  /* 0x0000001f3f147899 */ /* 0x000fe2000801140e */
[----:B------:R-:W-:Y:S01]  /*16d0*/  IADD3 R5, R5, UR6, RZ ;  /* 0x0000000605057c10 */ /* 0x000fe2000fffe0ff */
[----:B------:R-:W-:Y:S01]  /*16e0*/  IMAD.SHL.U32 R12, R34, 0x40, RZ ;  /* 0x00000040220c7824 */ /* 0x000fe200078e00ff */
[----:B------:R-:W-:Y:S01]  /*16f0*/  IADD3 R3, R3, UR4, RZ ;  /* 0x0000000403037c10 */ /* 0x000fe2000fffe0ff */
[----:B------:R-:W-:Y:S01]  /*1700*/  IMAD.U32 R0, RZ, RZ, UR9 ;  /* 0x00000009ff007e24 */ /* 0x000fe2000f8e00ff */
[----:B------:R-:W-:Y:S01]  /*1710*/  USEL UR8, UR20, URZ, !UP1 ;  /* 0x0000003f14087287 */ /* 0x000fe2000c800000 */
[----:B------:R-:W-:Y:S01]  /*1720*/  LEA.HI R10, R32, R35, RZ, 0x6 ;  /* 0x00000023200a7211 */ /* 0x000fe200078f30ff */
[----:B------:R-:W-:Y:S01]  /*1730*/  IMAD.MOV.U32 R18, RZ, RZ, R6 ;  /* 0x000000ffff127224 */ /* 0x000fe200078e0006 */
[----:B------:R-:W-:Y:S01]  /*1740*/  ULDC.64 UR6, c[0x0][0x1e8] ;  /* 0x00007a0000067ab9 */ /* 0x000fe20000000a00 */
[C---:B------:R-:W-:Y:S01]  /*1750*/  IMAD.WIDE.U32 R6, R0.reuse, c[0x0][0x1e8], R4 ;  /* 0x00007a0000067a25 */ /* 0x040fe200078e0004 */
[----:B------:R-:W-:Y:S01]  /*1760*/  UIMAD UR6, UR8, UR6, URZ ;  /* 0x00000006080672a4 */ /* 0x000fe2000f8e023f */
[----:B------:R-:W-:Y:S01]  /*1770*/  SHF.R.S32.HI R21, RZ, 0x6, R10 ;  /* 0x00000006ff157819 */ /* 0x000fe2000001140a */
[----:B------:R-:W-:Y:S01]  /*1780*/  ULDC.64 UR4, c[0x0][0x1b8] ;  /* 0x00006e0000047ab9 */ /* 0x000fe20000000a00 */
[----:B------:R-:W-:Y:S01]  /*1790*/  IMAD.WIDE.U32 R4, R0, c[0x0][0x1b8], R2 ;  /* 0x00006e0000047a25 */ /* 0x000fe200078e0002 */
[----:B------:R-:W-:Y:S01]  /*17a0*/  LOP3.LUT R0, R12, 0x1c0, RZ, 0xc0, !PT ;  /* 0x000001c00c007812 */ /* 0x000fe200078ec0ff */
[----:B------:R-:W-:-:S02]  /*17b0*/  UIMAD UR4, UR8, UR4, URZ ;  /* 0x00000004080472a4 */ /* 0x000fc4000f8e023f */
[----:B------:R-:W-:Y:S01]  /*17c0*/  IMAD.U32 R2, RZ, RZ, UR16 ;  /* 0x00000010ff027e24 */ /* 0x000fe2000f8e00ff */
[----:B------:R-:W-:Y:S01]  /*17d0*/  UIMAD UR6, UR9, UR7, UR6 ;  /* 0x00000007090672a4 */ /* 0x000fe2000f8e0206 */
[----:B------:R-:W-:Y:S01]  /*17e0*/  IMAD.SHL.U32 R30, R21, 0x200, RZ ;  /* 0x00000200151e7824 */ /* 0x000fe200078e00ff */
[----:B------:R-:W-:Y:S01]  /*17f0*/  LOP3.LUT R10, R0, 0x38, R16, 0xf8, !PT ;  /* 0x00000038000a7812 */ /* 0x000fe200078ef810 */
[----:B------:R-:W-:Y:S01]  /*1800*/  IMAD.WIDE R2, R2, 0x80, R8 ;  /* 0x0000008002027825 */ /* 0x000fe200078e0208 */
[----:B------:R-:W-:Y:S01]  /*1810*/  SHF.R.U32.HI R0, RZ, 0x3, R0 ;  /* 0x00000003ff007819 */ /* 0x000fe20000011600 */
[----:B------:R-:W-:Y:S01]  /*1820*/  UIMAD UR4, UR9, UR5, UR4 ;  /* 0x00000005090472a4 */ /* 0x000fe2000f8e0204 */
[----:B------:R-:W-:Y:S01]  /*1830*/  IADD3 R7, R7, UR6, RZ ;  /* 0x0000000607077c10 */ /* 0x000fe2000fffe0ff */
[----:B------:R-:W-:Y:S01]  /*1840*/  UIADD3 UR17, -UR10, UR12, URZ ;  /* 0x0000000c0a117290 */ /* 0x000fe2000fffe13f */
[----:B------:R-:W-:Y:S01]  /*1850*/  LOP3.LUT R12, R30, R10, R0, 0xf6, !PT ;  /* 0x0000000a1e0c7212 */ /* 0x000fe200078ef600 */
[----:B------:R-:W-:-:S02]  /*1860*/  IMAD R0, R3, c[0x0][0x1d8], RZ ;  /* 0x0000760003007a24 */ /* 0x000fc400078e02ff */
[----:B------:R-:W-:Y:S01]  /*1870*/  IADD3 R5, R5, UR4, RZ ;  /* 0x0000000405057c10 */ /* 0x000fe2000fffe0ff */
[----:B------:R-:W-:Y:S01]  /*1880*/  IMAD R3, R3, c[0x0][0x1a8], RZ ;  /* 0x00006a0003037a24 */ /* 0x000fe200078e02ff */
[----:B------:R-:W-:Y:S01]  /*1890*/  IADD3 R13, -R34, UR17, RZ ;  /* 0x00000011220d7c10 */ /* 0x000fe2000fffe1ff */
[----:B------:R-:W-:Y:S01]  /*18a0*/  IMAD R0, R2, c[0x0][0x1dc], R0 ;  /* 0x0000770002007a24 */ /* 0x000fe200078e0200 */
[----:B------:R-:W-:Y:S01]  /*18b0*/  ISETP.GE.AND P5, PT, R16, c[0x0][0x1cc], PT ;  /* 0x0000730010007a0c */ /* 0x000fe20003fa6270 */
[----:B------:R-:W-:Y:S01]  /*18c0*/  IMAD.WIDE.U32 R6, R2, c[0x0][0x1d8], R6 ;  /* 0x0000760002067a25 */ /* 0x000fe200078e0006 */
[----:B------:R-:W-:Y:S01]  /*18d0*/  IADD3 R31, R16, 0x40, RZ ;  /* 0x00000040101f7810 */ /* 0x000fe20007ffe0ff */
[----:B------:R-:W-:Y:S01]  /*18e0*/  ULDC.64 UR4, c[0x0][0x1d8] ;  /* 0x0000760000047ab9 */ /* 0x000fe20000000a00 */
[----:B------:R-:W-:Y:S01]  /*18f0*/  ISETP.LT.OR P4, PT, R13, 0x1, P5 ;  /* 0x000000010d00780c */ /* 0x000fe20002f81670 */
[C---:B------:R-:W-:Y:S02]  /*1900*/  IMAD R10, R2.reuse, c[0x0][0x1ac], R3 ;  /* 0x00006b00020a7a24 */ /* 0x040fe400078e0203 */
[----:B------:R-:W-:Y:S01]  /*1910*/  IMAD.WIDE.U32 R8, R2, c[0x0][0x1a8], R4 ;  /* 0x00006a0002087a25 */ /* 0x000fe200078e0004 */
[----:B------:R-:W-:-:S03]  /*1920*/  LEA R2, P0, R6, c[0x0][0x1c0], 0x1 ;  /* 0x0000700006027a11 */ /* 0x000fc600078008ff */
[----:B------:R-:W-:Y:S01]  /*1930*/  IMAD.IADD R0, R7, 0x1, R0 ;  /* 0x0000000107007824 */ /* 0x000fe200078e0200 */
[----:B------:R-:W-:Y:S01]  /*1940*/  ISETP.GE.AND P3, PT, R31, c[0x0][0x1cc], PT ;  /* 0x000073001f007a0c */ /* 0x000fe20003f66270 */
[----:B------:R-:W-:Y:S01]  /*1950*/  USHF.L.U32 UR6, UR4, 0x6, URZ ;  /* 0x0000000604067899 */ /* 0x000fe2000800063f */
[----:B------:R-:W-:Y:S02]  /*1960*/  ISETP.LT.OR P6, PT, R13, 0x21, P5 ;  /* 0x000000210d00780c */ /* 0x000fe40002fc1670 */
[----:B------:R-:W-:Y:S01]  /*1970*/  LEA.HI.X R3, R6, c[0x0][0x1c4], R0, 0x1, P0 ;  /* 0x0000710006037a11 */ /* 0x000fe200000f0c00 */
[----:B------:R-:W-:Y:S01]  /*1980*/  IMAD.IADD R0, R9, 0x1, R10 ;  /* 0x0000000109007824 */ /* 0x000fe200078e020a */
[----:B------:R-:W-:Y:S01]  /*1990*/  ISETP.LT.OR P2, PT, R13, 0x1, P3 ;  /* 0x000000010d00780c */ /* 0x000fe20001f41670 */
[----:B------:R-:W-:Y:S01]  /*19a0*/  UMOV UR24, 0x6 ;  /* 0x0000000600187882 */ /* 0x000fe20000000000 */
[----:B------:R-:W-:Y:S01]  /*19b0*/  LEA R6, P0, R8, c[0x0][0x190], 0x1 ;  /* 0x0000640008067a11 */ /* 0x000fe200078008ff */
[----:B------:R-:W-:Y:S01]  /*19c0*/  USHF.L.U64.HI UR5, UR4, UR24, UR5 ;  /* 0x0000001804057299 */ /* 0x000fe20008010205 */
[----:B------:R-:W-:Y:S01]  /*19d0*/  IMAD.SHL.U32 R12, R12, 0x2, RZ ;  /* 0x000000020c0c7824 */ /* 0x000fe200078e00ff */
[----:B------:R-:W-:-:S02]  /*19e0*/  IADD3 R4, P1, R2, UR6, RZ ;  /* 0x0000000602047c10 */ /* 0x000fc4000ff3e0ff */
[----:B------:R-:W-:Y:S01]  /*19f0*/  LEA.HI.X R7, R8, c[0x0][0x194], R0, 0x1, P0 ;  /* 0x0000650008077a11 */ /* 0x000fe200000f0c00 */
[----:B------:R-:W-:Y:S01]  /*1a00*/  IMAD.U32 R8, RZ, RZ, UR6 ;  /* 0x00000006ff087e24 */ /* 0x000fe2000f8e00ff */
[----:B------:R-:W-:Y:S01]  /*1a10*/  @!PT LDS RZ, [RZ] ;  /* 0x00000000fffff984 */ /* 0x000fe20000000800 */
[----:B------:R-:W-:Y:S01]  /*1a20*/  @!PT LDS RZ, [RZ] ;  /* 0x00000000fffff984 */ /* 0x000fe20000000800 */
[----:B------:R-:W-:Y:S01]  /*1a30*/  @!PT LDS RZ, [RZ] ;  /* 0x00000000fffff984 */ /* 0x000fe20000000800 */
[----:B------:R1:W-:Y:S01]  /*1a40*/  LDGSTS.E.BYPASS.LTC128B.128 [R12+0x8080], [R2.64], !P4 ;  /* 0x08080000020c7fae */ /* 0x0003e2000e101d52 */
[----:B------:R-:W-:Y:S02]  /*1a50*/  IADD3.X R5, R3, UR5, RZ, P1, !PT ;  /* 0x0000000503057c10 */ /* 0x000fe40008ffe4ff */
[----:B------:R-:W-:Y:S01]  /*1a60*/  ISETP.LT.OR P4, PT, R13, 0x21, P3 ;  /* 0x000000210d00780c */ /* 0x000fe20001f81670 */
[----:B------:R1:W-:Y:S01]  /*1a70*/  LDGSTS.E.BYPASS.LTC128B.128 [R12+0xc080], [R2.64+0x80], !P2 ;  /* 0x0c080080020c7fae */ /* 0x0003e2000d101d52 */
[----:B------:R-:W-:-:S03]  /*1a80*/  IADD3 R8, P1, P0, R8, 0x80, R2 ;  /* 0x0000008008087810 */ /* 0x000fc6000783e002 */
[----:B------:R2:W-:Y:S01]  /*1a90*/  LDGSTS.E.BYPASS.LTC128B.128 [R12+0x9080], [R4.64], !P6 ;  /* 0x09080000040c7fae */ /* 0x0005e2000f101d52 */
[----:B------:R-:W-:Y:S02]  /*1aa0*/  IADD3.X R9, RZ, UR5, R3, P1, P0 ;  /* 0x00000005ff097c10 */ /* 0x000fe40008fe0403 */
[C---:B------:R-:W-:Y:S02]  /*1ab0*/  ISETP.LT.OR P6, PT, R13.reuse, 0x41, P5 ;  /* 0x000000410d00780c */ /* 0x040fe40002fc1670 */
[C---:B------:R-:W-:Y:S01]  /*1ac0*/  ISETP.LT.OR P0, PT, R13.reuse, 0x41, P3 ;  /* 0x000000410d00780c */ /* 0x040fe20001f01670 */
[----:B------:R-:W-:Y:S02]  /*1ad0*/  UIADD3 UR7, UP0, UR6, 0x80, URZ ;  /* 0x0000008006077890 */ /* 0x000fe4000ff1e03f */
[----:B------:R4:W-:Y:S01]  /*1ae0*/  LDGSTS.E.BYPASS.LTC128B.128 [R12+0xd080], [R8.64], !P4 ;  /* 0x0d080000080c7fae */ /* 0x0009e2000e101d52 */
[----:B------:R-:W-:Y:S01]  /*1af0*/  P2R R0, PR, RZ, 0x1 ;  /* 0x00000001ff007803 */ /* 0x000fe20000000000 */
[----:B------:R-:W-:Y:S01]  /*1b00*/  UIADD3.X UR4, URZ, UR5, URZ, UP0, !UPT ;  /* 0x000000053f047290 */ /* 0x000fe200087fe43f */
[----:B------:R-:W-:-:S02]  /*1b10*/  ISETP.LT.OR P4, PT, R13, 0x61, P5 ;  /* 0x000000610d00780c */ /* 0x000fc40002f81670 */
[----:B------:R-:W-:Y:S02]  /*1b20*/  ISETP.NE.AND P5, PT, R0, RZ, PT ;  /* 0x000000ff0000720c */ /* 0x000fe40003fa5270 */
[----:B-1----:R-:W-:-:S04]  /*1b30*/  IADD3 R2, P1, R4, UR6, RZ ;  /* 0x0000000604027c10 */ /* 0x002fc8000ff3e0ff */
[----:B------:R-:W-:-:S05]  /*1b40*/  IADD3.X R3, R5, UR5, RZ, P1, !PT ;  /* 0x0000000505037c10 */ /* 0x000fca0008ffe4ff */
[----:B------:R1:W-:Y:S01]  /*1b50*/  LDGSTS.E.BYPASS.LTC128B.128 [R12+0xa080], [R2.64], !P6 ;  /* 0x0a080000020c7fae */ /* 0x0003e2000f101d52 */
[----:B----4-:R-:W-:Y:S02]  /*1b60*/  IADD3 R8, P0, R4, UR7, RZ ;  /* 0x0000000704087c10 */ /* 0x010fe4000ff1e0ff */
[----:B--2---:R-:W-:Y:S02]  /*1b70*/  IADD3 R4, P1, R2, UR6, RZ ;  /* 0x0000000602047c10 */ /* 0x004fe4000ff3e0ff */
[----:B------:R-:W-:Y:S02]  /*1b80*/  IADD3.X R9, R5, UR4, RZ, P0, !PT ;  /* 0x0000000405097c10 */ /* 0x000fe400087fe4ff */
[----:B------:R-:W-:Y:S02]  /*1b90*/  IADD3.X R5, R3, UR5, RZ, P1, !PT ;  /* 0x0000000503057c10 */ /* 0x000fe40008ffe4ff */
[----:B------:R-:W-:Y:S01]  /*1ba0*/  ISETP.GE.AND P1, PT, R16, c[0x0][0x19c], PT ;  /* 0x0000670010007a0c */ /* 0x000fe20003f26270 */
[----:B------:R2:W-:Y:S01]  /*1bb0*/  LDGSTS.E.BYPASS.LTC128B.128 [R12+0xe080], [R8.64], !P5 ;  /* 0x0e080000080c7fae */ /* 0x0005e2000e901d52 */
[----:B------:R-:W-:-:S02]  /*1bc0*/  ISETP.LT.OR P2, PT, R13, 0x61, P3 ;  /* 0x000000610d00780c */ /* 0x000fc40001f41670 */
[C---:B------:R-:W-:Y:S01]  /*1bd0*/  ISETP.LT.OR P3, PT, R13.reuse, 0x1, P1 ;  /* 0x000000010d00780c */ /* 0x040fe20000f61670 */
[----:B------:R4:W-:Y:S01]  /*1be0*/  LDGSTS.E.BYPASS.LTC128B.128 [R12+0xb080], [R4.64], !P4 ;  /* 0x0b080000040c7fae */ /* 0x0009e2000e101d52 */
[----:B-1----:R-:W-:Y:S01]  /*1bf0*/  IADD3 R2, P0, R2, UR7, RZ ;  /* 0x0000000702027c10 */ /* 0x002fe2000ff1e0ff */
[----:B------:R-:W-:Y:S01]  /*1c00*/  IMAD R0, R14, c[0x0][0x208], RZ ;  /* 0x000082000e007a24 */ /* 0x000fe200078e02ff */
[----:B------:R-:W-:Y:S01]  /*1c10*/  ISETP.LT.OR P4, PT, R13, 0x21, P1 ;  /* 0x000000210d00780c */ /* 0x000fe20000f81670 */
[----:B------:R-:W-:Y:S01]  /*1c20*/  ULDC.64 UR6, c[0x0][0x210] ;  /* 0x0000840000067ab9 */ /* 0x000fe20000000a00 */
[----:B------:R-:W-:Y:S01]  /*1c30*/  IADD3.X R3, R3, UR4, RZ, P0, !PT ;  /* 0x0000000403037c10 */ /* 0x000fe200087fe4ff */
[----:B------:R-:W-:Y:S01]  /*1c40*/  ULDC.64 UR4, c[0x0][0x1a8] ;  /* 0x00006a0000047ab9 */ /* 0x000fe20000000a00 */
[----:B------:R-:W-:-:S03]  /*1c50*/  ISETP.GE.AND P0, PT, R31, c[0x0][0x19c], PT ;  /* 0x000067001f007a0c */ /* 0x000fc60003f06270 */
[----:B------:R1:W-:Y:S01]  /*1c60*/  LDGSTS.E.BYPASS.LTC128B.128 [R12+0xf080], [R2.64], !P2 ;  /* 0x0f080000020c7fae */ /* 0x0003e2000d101d52 */
[----:B------:R-:W-:Y:S01]  /*1c70*/  ISETP.LT.OR P5, PT, R13, 0x1, P0 ;  /* 0x000000010d00780c */ /* 0x000fe200007a1670 */
[----:B------:R-:W-:Y:S02]  /*1c80*/  USHF.L.U32 UR27, UR4, 0x6, URZ ;  /* 0x00000006041b7899 */ /* 0x000fe4000800063f */
[----:B------:R-:W-:Y:S01]  /*1c90*/  USHF.L.U64.HI UR8, UR4, UR24, UR5 ;  /* 0x0000001804087299 */ /* 0x000fe20008010205 */
[----:B------:R2:W-:Y:S01]  /*1ca0*/  LDGSTS.E.BYPASS.LTC128B.128 [R12+0x80], [R6.64], !P3 ;  /* 0x00080000060c7fae */ /* 0x0005e2000d901d52 */
[----:B------:R-:W-:Y:S02]  /*1cb0*/  UIADD3 UR25, UP0, UR27, 0x80, URZ ;  /* 0x000000801b197890 */ /* 0x000fe4000ff1e03f */
[----:B----4-:R-:W-:Y:S01]  /*1cc0*/  IADD3 R4, P2, R6, UR27, RZ ;  /* 0x0000001b06047c10 */ /* 0x010fe2000ff5e0ff */
[----:B------:R-:W-:-:S05]  /*1cd0*/  ULDC.64 UR4, c[0x0][0x180] ;  /* 0x0000600000047ab9 */ /* 0x000fca0000000a00 */
[----:B------:R4:W-:Y:S01]  /*1ce0*/  LDGSTS.E.BYPASS.LTC128B.128 [R12+0x4080], [R6.64+0x80], !P5 ;  /* 0x04080080060c7fae */ /* 0x0009e2000e901d52 */
[----:B------:R-:W-:Y:S02]  /*1cf0*/  ISETP.GE.AND P5, PT, R31, c[0x0][0x16c], PT ;  /* 0x00005b001f007a0c */ /* 0x000fe40003fa6270 */
[----:B------:R-:W-:-:S05]  /*1d00*/  IADD3.X R5, R7, UR8, RZ, P2, !PT ;  /* 0x0000000807057c10 */ /* 0x000fca00097fe4ff */
[----:B------:R2:W-:Y:S01]  /*1d10*/  LDGSTS.E.BYPASS.LTC128B.128 [R12+0x1080], [R4.64], !P4 ;  /* 0x01080000040c7fae */ /* 0x0005e2000e101d52 */
[----:B-1----:R-:W-:Y:S01]  /*1d20*/  IMAD R2, R14, c[0x0][0x178], RZ ;  /* 0x00005e000e027a24 */ /* 0x002fe200078e02ff */
[----:B------:R-:W-:-:S03]  /*1d30*/  ISETP.LT.OR P4, PT, R13, 0x21, P0 ;  /* 0x000000210d00780c */ /* 0x000fc60000781670 */
[----:B------:R-:W-:Y:S02]  /*1d40*/  IMAD R14, R11, c[0x0][0x17c], R2 ;  /* 0x00005f000b0e7a24 */ /* 0x000fe400078e0202 */
[----:B------:R-:W-:-:S05]  /*1d50*/  IMAD.U32 R2, RZ, RZ, UR27 ;  /* 0x0000001bff027e24 */ /* 0x000fca000f8e00ff */
[----:B------:R-:W-:-:S04]  /*1d60*/  IADD3 R2, P3, P2, R2, 0x80, R6 ;  /* 0x0000008002027810 */ /* 0x000fc80007a7e006 */
[----:B------:R-:W-:Y:S02]  /*1d70*/  IADD3.X R3, RZ, UR8, R7, P3, P2 ;  /* 0x00000008ff037c10 */ /* 0x000fe40009fe4407 */
[----:B------:R-:W-:-:S03]  /*1d80*/  ISETP.LT.OR P2, PT, R13, 0x41, P1 ;  /* 0x000000410d00780c */ /* 0x000fc60000f41670 */
[----:B------:R1:W-:Y:S01]  /*1d90*/  LDGSTS.E.BYPASS.LTC128B.128 [R12+0x5080], [R2.64], !P4 ;  /* 0x05080000020c7fae */ /* 0x0003e2000e101d52 */
[----:B------:R-:W-:Y:S02]  /*1da0*/  UIMAD UR4, UR22, UR4, URZ ;  /* 0x00000004160472a4 */ /* 0x000fe4000f8e023f */
[----:B------:R-:W-:Y:S02]  /*1db0*/  UIMAD UR26, UR22, UR6, URZ ;  /* 0x00000006161a72a4 */ /* 0x000fe4000f8e023f */
[----:B------:R-:W-:Y:S01]  /*1dc0*/  UIADD3.X UR6, URZ, UR8, URZ, UP0, !UPT ;  /* 0x000000083f067290 */ /* 0x000fe200087fe43f */
[----:B------:R-:W-:Y:S01]  /*1dd0*/  ISETP.GE.AND P6, PT, R16, c[0x0][0x16c], PT ;  /* 0x00005b0010007a0c */ /* 0x000fe20003fc6270 */
[----:B------:R-:W-:Y:S01]  /*1de0*/  USEL UR20, UR20, URZ, !UP2 ;  /* 0x0000003f14147287 */ /* 0x000fe2000d000000 */
[C---:B------:R-:W-:Y:S01]  /*1df0*/  IMAD R15, R11.reuse, c[0x0][0x20c], R0 ;  /* 0x000083000b0f7a24 */ /* 0x040fe200078e0200 */
[----:B------:R-:W-:Y:S01]  /*1e00*/  UIMAD UR9, UR15, UR5, UR4 ;  /* 0x000000050f0972a4 */ /* 0x000fe2000f8e0204 */
[----:B--2---:R-:W-:Y:S01]  /*1e10*/  IMAD.WIDE.U32 R8, R11, c[0x0][0x178], R16 ;  /* 0x00005e000b087a25 */ /* 0x004fe200078e0010 */
[----:B------:R-:W-:Y:S01]  /*1e20*/  SEL R0, RZ, 0x1, P6 ;  /* 0x00000001ff007807 */ /* 0x000fe20003000000 */
[----:B------:R-:W-:-:S02]  /*1e30*/  ULDC.64 UR4, c[0x0][0x188] ;  /* 0x0000620000047ab9 */ /* 0x000fc40000000a00 */
[----:B------:R-:W-:Y:S01]  /*1e40*/  UIMAD UR4, UR20, UR4, URZ ;  /* 0x00000004140472a4 */ /* 0x000fe2000f8e023f */
[----:B------:R-:W-:Y:S01]  /*1e50*/  IMAD.WIDE.U32 R10, R11, c[0x0][0x208], R16 ;  /* 0x000082000b0a7a25 */ /* 0x000fe200078e0010 */
[----:B------:R-:W-:-:S03]  /*1e60*/  USEL UR21, UR14, URZ, !UP2 ;  /* 0x0000003f0e157287 */ /* 0x000fc6000d000000 */
[----:B----4-:R-:W-:Y:S01]  /*1e70*/  IMAD.IADD R7, R9, 0x1, R14 ;  /* 0x0000000109077824 */ /* 0x010fe200078e020e */
[----:B------:R-:W-:Y:S01]  /*1e80*/  UIMAD UR28, UR21, UR5, UR4 ;  /* 0x00000005151c72a4 */ /* 0x000fe2000f8e0204 */
[----:B------:R-:W-:Y:S02]  /*1e90*/  IMAD.IADD R9, R11, 0x1, R15 ;  /* 0x000000010b097824 */ /* 0x000fe400078e020f */
[----:B------:R-:W-:Y:S01]  /*1ea0*/  ULDC.64 UR4, c[0x0][0x178] ;  /* 0x00005e0000047ab9 */ /* 0x000fe20000000a00 */
[----:B---3--:R-:W-:-:S04]  /*1eb0*/  LOP3.LUT R20, R20, 0xfffffffe, RZ, 0xc0, !PT ;  /* 0xfffffffe14147812 */ /* 0x008fc800078ec0ff */
[----:B------:R-:W-:-:S04]  /*1ec0*/  @P5 LOP3.LUT R20, R20, 0x1, RZ, 0xfc, !PT ;  /* 0x0000000114145812 */ /* 0x000fc800078efcff */
[----:B------:R-:W-:Y:S02]  /*1ed0*/  LOP3.LUT P3, RZ, R20, 0x1, RZ, 0xc0, !PT ;  /* 0x0000000114ff7812 */ /* 0x000fe4000786c0ff */
[C---:B------:R-:W-:Y:S02]  /*1ee0*/  ISETP.LT.OR P5, PT, R13.reuse, 0x61, P1 ;  /* 0x000000610d00780c */ /* 0x040fe40000fa1670 */
[----:B------:R-:W-:Y:S02]  /*1ef0*/  SEL R6, RZ, 0x2, P3 ;  /* 0x00000002ff067807 */ /* 0x000fe40001800000 */
[C---:B------:R-:W-:Y:S02]  /*1f00*/  ISETP.LT.OR P1, PT, R13.reuse, 0x41, P0 ;  /* 0x000000410d00780c */ /* 0x040fe40000721670 */
[----:B------:R-:W-:Y:S02]  /*1f10*/  ISETP.LT.OR P3, PT, R13, 0x61, P0 ;  /* 0x000000610d00780c */ /* 0x000fe40000761670 */
[----:B-1----:R-:W-:-:S04]  /*1f20*/  IADD3 R2, P0, R4, UR27, RZ ;  /* 0x0000001b04027c10 */ /* 0x002fc8000ff1e0ff */
[C---:B------:R-:W-:Y:S02]  /*1f30*/  IADD3.X R3, R5.reuse, UR8, RZ, P0, !PT ;  /* 0x0000000805037c10 */ /* 0x040fe400087fe4ff */
[----:B------:R-:W-:Y:S01]  /*1f40*/  IADD3 R4, P0, R4, UR25, RZ ;  /* 0x0000001904047c10 */ /* 0x000fe2000ff1e0ff */
[----:B------:R-:W-:Y:S02]  /*1f50*/  IMAD.IADD R0, R6, 0x1, R0 ;  /* 0x0000000106007824 */ /* 0x000fe400078e0200 */
[----:B------:R1:W-:Y:S01]  /*1f60*/  LDGSTS.E.BYPASS.LTC128B.128 [R12+0x2080], [R2.64], !P2 ;  /* 0x02080000020c7fae */ /* 0x0003e2000d101d52 */
[----:B------:R-:W-:Y:S01]  /*1f70*/  IADD3.X R5, R5, UR6, RZ, P0, !PT ;  /* 0x0000000605057c10 */ /* 0x000fe200087fe4ff */
[----:B------:R-:W-:Y:S01]  /*1f80*/  IMAD.MOV.U32 R6, RZ, RZ, R8 ;  /* 0x000000ffff067224 */ /* 0x000fe200078e0008 */
[C---:B------:R-:W-:Y:S01]  /*1f90*/  IADD3 R14, P0, R2.reuse, UR27, RZ ;  /* 0x0000001b020e7c10 */ /* 0x040fe2000ff1e0ff */
[----:B------:R-:W-:Y:S02]  /*1fa0*/  USHF.R.S32.HI UR27, URZ, 0x1f, UR23 ;  /* 0x0000001f3f1b7899 */ /* 0x000fe40008011417 */
[----:B------:R2:W-:Y:S01]  /*1fb0*/  LDGSTS.E.BYPASS.LTC128B.128 [R12+0x6080], [R4.64], !P1 ;  /* 0x06080000040c7fae */ /* 0x0005e2000c901d52 */
[----:B------:R-:W-:Y:S01]  /*1fc0*/  IMAD.MOV.U32 R8, RZ, RZ, R10 ;  /* 0x000000ffff087224 */ /* 0x000fe200078e000a */
[----:B------:R-:W-:Y:S01]  /*1fd0*/  IADD3.X R15, R3, UR8, RZ, P0, !PT ;  /* 0x00000008030f7c10 */ /* 0x000fe200087fe4ff */
[----:B------:R-:W-:Y:S01]  /*1fe0*/  UIMAD UR8, UR27, UR4, URZ ;  /* 0x000000041b0872a4 */ /* 0x000fe2000f8e023f */
[----:B------:R-:W-:Y:S01]  /*1ff0*/  IADD3 R10, P0, R2, UR25, RZ ;  /* 0x00000019020a7c10 */ /* 0x000fe2000ff1e0ff */
[----:B------:R-:W-:Y:S01]  /*2000*/  STL [R1+0x28], R34 ;  /* 0x0000282201007387 */ /* 0x000fe20000100800 */
[----:B------:R-:W-:-:S02]  /*2010*/  UIMAD.WIDE.U32 UR30, UR23, UR4, URZ ;  /* 0x00000004171e72a5 */ /* 0x000fc4000f8e003f */
[----:B------:R-:W-:Y:S01]  /*2020*/  IADD3.X R11, R3, UR6, RZ, P0, !PT ;  /* 0x00000006030b7c10 */ /* 0x000fe200087fe4ff */
[----:B------:R3:W-:Y:S01]  /*2030*/  STL [R1+0x2c], R20 ;  /* 0x00002c1401007387 */ /* 0x0007e20000100800 */
[----:B------:R-:W-:Y:S01]  /*2040*/  UIMAD UR8, UR23, UR5, UR8 ;  /* 0x00000005170872a4 */ /* 0x000fe2000f8e0208 */
[----:B------:R-:W-:Y:S02]  /*2050*/  ISETP.GE.AND P0, PT, R16, c[0x0][0x1fc], PT ;  /* 0x00007f0010007a0c */ /* 0x000fe40003f06270 */
[C---:B------:R-:W-:Y:S01]  /*2060*/  LOP3.LUT P2, RZ, R0.reuse, 0x1, RZ, 0xc0, !PT ;  /* 0x0000000100ff7812 */ /* 0x040fe2000784c0ff */
[----:B------:R-:W-:Y:S01]  /*2070*/  UIADD3 UR8, UR31, UR8, URZ ;  /* 0x000000081f087290 */ /* 0x000fe2000fffe03f */
[----:B------:R-:W-:Y:S01]  /*2080*/  LOP3.LUT P4, RZ, R0, 0x2, RZ, 0xc0, !PT ;  /* 0x0000000200ff7812 */ /* 0x000fe2000788c0ff */
[----:B--2---:R-:W-:Y:S01]  /*2090*/  IMAD.U32 R4, RZ, RZ, UR15 ;  /* 0x0000000fff047e24 */ /* 0x004fe2000f8e00ff */
[----:B------:R2:W-:Y:S03]  /*20a0*/  LDGSTS.E.BYPASS.LTC128B.128 [R12+0x3080], [R14.64], !P5 ;  /* 0x030800000e0c7fae */ /* 0x0005e6000e901d52 */
[----:B------:R-:W-:Y:S01]  /*20b0*/  IMAD.WIDE.U32 R4, R4, c[0x0][0x180], R6 ;  /* 0x0000600004047a25 */ /* 0x000fe200078e0006 */
[----:B------:R-:W-:Y:S01]  /*20c0*/  USHF.L.U32 UR25, UR23, 0x6, URZ ;  /* 0x0000000617197899 */ /* 0x000fe2000800063f */
[----:B------:R4:W-:Y:S02]  /*20d0*/  LDGSTS.E.BYPASS.LTC128B.128 [R12+0x7080], [R10.64], !P3 ;  /* 0x070800000a0c7fae */ /* 0x0009e4000d901d52 */
[----:B---3--:R-:W-:Y:S01]  /*20e0*/  IMAD.U32 R20, RZ, RZ, UR21 ;  /* 0x00000015ff147e24 */ /* 0x008fe2000f8e00ff */
[----:B-1----:R-:W-:Y:S01]  /*20f0*/  IADD3 R3, R5, UR9, RZ ;  /* 0x0000000905037c10 */ /* 0x002fe2000fffe0ff */
[----:B------:R-:W-:Y:S01]  /*2100*/  IMAD.MOV.U32 R2, RZ, RZ, R4 ;  /* 0x000000ffff027224 */ /* 0x000fe200078e0004 */
[----:B------:R-:W-:Y:S01]  /*2110*/  SEL R5, RZ, 0x1, P0 ;  /* 0x00000001ff057807 */ /* 0x000fe20000000000 */
[----:B------:R-:W-:Y:S01]  /*2120*/  UIMAD UR26, UR15, UR7, UR26 ;  /* 0x000000070f1a72a4 */ /* 0x000fe2000f8e021a */
[----:B------:R-:W-:Y:S01]  /*2130*/  ISETP.GE.AND P0, PT, R31, c[0x0][0x1fc], PT ;  /* 0x00007f001f007a0c */ /* 0x000fe20003f06270 */
[----:B------:R-:W-:Y:S01]  /*2140*/  IMAD.WIDE.U32 R36, R20, c[0x0][0x188], R2 ;  /* 0x0000620014247a25 */ /* 0x000fe200078e0002 */
[----:B------:R-:W0:Y:S01]  /*2150*/  LDGDEPBAR ;  /* 0x00000000000079af */ /* 0x000e220000000000 */
[----:B------:R-:W-:-:S02]  /*2160*/  ULDC.64 UR6, c[0x0][0x218] ;  /* 0x0000860000067ab9 */ /* 0x000fc40000000a00 */
[----:B------:R-:W-:Y:S01]  /*2170*/  IMAD.U32 R2, RZ, RZ, UR30 ;  /* 0x0000001eff027e24 */ /* 0x000fe2000f8e00ff */
[----:B------:R-:W-:Y:S01]  /*2180*/  SEL R4, RZ, 0xffffffff, P0 ;  /* 0xffffffffff047807 */ /* 0x000fe20000000000 */
[----:B------:R-:W-:Y:S01]  /*2190*/  IMAD.U32 R3, RZ, RZ, UR31 ;  /* 0x0000001fff037e24 */ /* 0x000fe2000f8e00ff */
[----:B------:R-:W-:Y:S01]  /*21a0*/  IADD3 R27, R37, UR28, RZ ;  /* 0x0000001c251b7c10 */ /* 0x000fe2000fffe0ff */
[----:B------:R-:W-:Y:S01]  /*21b0*/  IMAD.U32 R3, RZ, RZ, UR8 ;  /* 0x00000008ff037e24 */ /* 0x000fe2000f8e00ff */
[----:B------:R-:W-:Y:S01]  /*21c0*/  LEA R0, P0, R2, R36, 0x6 ;  /* 0x0000002402007211 */ /* 0x000fe200078030ff */
[----:B------:R-:W-:Y:S01]  /*21d0*/  IMAD.SHL.U32 R4, R4, 0x2, RZ ;  /* 0x0000000204047824 */ /* 0x000fe200078e00ff */
[----:B------:R-:W-:Y:S02]  /*21e0*/  UIMAD UR6, UR20, UR6, URZ ;  /* 0x00000006140672a4 */ /* 0x000fe4000f8e023f */
[----:B------:R-:W-:Y:S01]  /*21f0*/  LEA.HI.X R3, R2, R27, R3, 0x6, P0 ;  /* 0x0000001b02037211 */ /* 0x000fe200000f3403 */
[----:B------:R-:W-:Y:S01]  /*2200*/  IMAD.U32 R7, RZ, RZ, UR4 ;  /* 0x00000004ff077e24 */ /* 0x000fe2000f8e00ff */
[----:B------:R-:W-:Y:S01]  /*2210*/  LEA R2, P0, R0, c[0x0][0x160], 0x1 ;  /* 0x0000580000027a11 */ /* 0x000fe200078008ff */
[----:B------:R-:W-:-:S03]  /*2220*/  ULDC.64 UR8, c[0x0][0x208] ;  /* 0x0000820000087ab9 */ /* 0x000fc60000000a00 */
[----:B------:R-:W-:Y:S01]  /*2230*/  LEA.HI.X R3, R0, c[0x0][0x164], R3, 0x1, P0 ;  /* 0x0000590000037a11 */ /* 0x000fe200000f0c03 */
[----:B------:R-:W-:-:S05]  /*2240*/  IMAD.U32 R0, RZ, RZ, UR25 ;  /* 0x00000019ff007e24 */ /* 0x000fca000f8e00ff */
[----:B------:R-:W-:-:S04]  /*2250*/  IADD3 R0, -R34, UR13, -R0 ;  /* 0x0000000d22007c10 */ /* 0x000fc8000fffe900 */
[----:B------:R-:W-:Y:S02]  /*2260*/  ISETP.LT.OR P1, PT, R0, 0x1, !P2 ;  /* 0x000000010000780c */ /* 0x000fe40005721670 */
[----:B------:R-:W-:Y:S01]  /*2270*/  LOP3.LUT R13, R4, 0x2, R5, 0xe2, !PT ;  /* 0x00000002040d7812 */ /* 0x000fe200078ee205 */
[----:B------:R-:W-:Y:S01]  /*2280*/  IMAD.U32 R4, RZ, RZ, UR15 ;  /* 0x0000000fff047e24 */ /* 0x000fe2000f8e00ff */
[----:B------:R-:W-:Y:S01]  /*2290*/  UIMAD UR28, UR21, UR7, UR6 ;  /* 0x00000007151c72a4 */ /* 0x000fe2000f8e0206 */
[----:B------:R-:W-:Y:S02]  /*22a0*/  ISETP.GT.AND P3, PT, R35, 0xf, PT ;  /* 0x0000000f2300780c */ /* 0x000fe40003f64270 */
[----:B------:R-:W-:Y:S01]  /*22b0*/  IMAD.WIDE.U32 R4, R4, c[0x0][0x210], R8 ;  /* 0x0000840004047a25 */ /* 0x000fe200078e0008 */
[----:B------:R-:W-:-:S05]  /*22c0*/  ULDC.64 UR6, c[0x0][0x278] ;  /* 0x00009e0000067ab9 */ /* 0x000fca0000000a00 */
[----:B------:R1:W-:Y:S01]  /*22d0*/  LDGSTS.E.BYPASS.LTC128B.128 [R12+0x10080], [R2.64], !P1 ;  /* 0x10080000020c7fae */ /* 0x0003e2000c901d52 */
[C---:B------:R-:W-:Y:S01]  /*22e0*/  ISETP.LT.OR P1, PT, R0.reuse, 0x1, !P4 ;  /* 0x000000010000780c */ /* 0x040fe20006721670 */
[----:B------:R-:W-:Y:S01]  /*22f0*/  UIMAD UR6, UR20, UR6, URZ ;  /* 0x00000006140672a4 */ /* 0x000fe2000f8e023f */
[----:B------:R-:W-:Y:S02]  /*2300*/  IADD3 R5, R5, UR26, RZ ;  /* 0x0000001a05057c10 */ /* 0x000fe4000fffe0ff */
[----:B------:R-:W-:Y:S01]  /*2310*/  ISETP.LT.OR P4, PT, R0, 0x21, !P4 ;  /* 0x000000210000780c */ /* 0x000fe20006781670 */
[----:B------:R3:W-:Y:S01]  /*2320*/  STL.64 [R1+0x18], R36 ;  /* 0x0000182401007387 */ /* 0x0007e20000100a00 */
[----:B------:R-:W-:Y:S01]  /*2330*/  LEA R6, P0, R7, R2, 0x6 ;  /* 0x0000000207067211 */ /* 0x000fe200078030ff */
[----:B------:R-:W-:Y:S01]  /*2340*/  UIMAD UR30, UR21, UR7, UR6 ;  /* 0x00000007151e72a4 */ /* 0x000fe2000f8e0206 */
[----:B------:R-:W-:Y:S01]  /*2350*/  IMAD.U32 R8, RZ, RZ, UR5 ;  /* 0x00000005ff087e24 */ /* 0x000fe2000f8e00ff */
[----:B------:R-:W-:Y:S01]  /*2360*/  USHF.L.U32 UR26, UR8, 0x6, URZ ;  /* 0x00000006081a7899 */ /* 0x000fe2000800063f */
[----:B------:R-:W-:-:S03]  /*2370*/  IMAD.WIDE.U32 R18, R20, c[0x0][0x278], R18 ;  /* 0x00009e0014127a25 */ /* 0x000fc600078e0012 */
[----:B------:R1:W-:Y:S01]  /*2380*/  LDGSTS.E.BYPASS.LTC128B.128 [R12+0x12080], [R2.64+0x80], !P1 ;  /* 0x12080080020c7fae */ /* 0x0003e2000c901d52 */
[----:B------:R-:W-:Y:S01]  /*2390*/  USHF.L.U64.HI UR24, UR8, UR24, UR9 ;  /* 0x0000001808187299 */ /* 0x000fe20008010209 */
[----:B------:R-:W-:Y:S01]  /*23a0*/  ISETP.LT.OR P2, PT, R0, 0x21, !P2 ;  /* 0x000000210000780c */ /* 0x000fe20005741670 */
[----:B------:R-:W-:Y:S01]  /*23b0*/  USHF.R.S32.HI UR29, URZ, 0x1f, UR25 ;  /* 0x0000001f3f1d7899 */ /* 0x000fe20008011419 */
[----:B------:R2:W-:Y:S01]  /*23c0*/  STL [R1+0x24], R27 ;  /* 0x0000241b01007387 */ /* 0x0005e20000100800 */
[----:B------:R-:W-:Y:S01]  /*23d0*/  LEA.HI.X R7, R7, R3, R8, 0x6, P0 ;  /* 0x0000000307077211 */ /* 0x000fe200000f3408 */
[----:B------:R-:W-:Y:S01]  /*23e0*/  UIMAD UR9, UR24, UR23, URZ ;  /* 0x00000017180972a4 */ /* 0x000fe2000f8e023f */
[----:B------:R-:W-:Y:S01]  /*23f0*/  @!P3 IADD3 R9, P0, R18, UR25, RZ ;  /* 0x000000191209bc10 */ /* 0x000fe2000ff1e0ff */
[----:B------:R-:W-:Y:S01]  /*2400*/  IMAD.U32 R28, RZ, RZ, UR26 ;  /* 0x0000001aff1c7e24 */ /* 0x000fe2000f8e00ff */
[----:B------:R-:W-:Y:S01]  /*2410*/  ULDC.64 UR6, c[0x0][0x288] ;  /* 0x0000a20000067ab9 */ /* 0x000fe20000000a00 */
[----:B---3--:R-:W-:Y:S01]  /*2420*/  IMAD.WIDE.U32 R36, R20, c[0x0][0x218], R4 ;  /* 0x0000860014247a25 */ /* 0x008fe200078e0004 */
[----:B-1----:R-:W-:-:S03]  /*2430*/  P2R R2, PR, RZ, 0x10 ;  /* 0x00000010ff027803 */ /* 0x002fc60000000000 */
[----:B------:R-:W-:Y:S01]  /*2440*/  IMAD.MOV.U32 R38, RZ, RZ, R36 ;  /* 0x000000ffff267224 */ /* 0x000fe200078e0024 */
[----:B--2---:R-:W-:Y:S01]  /*2450*/  IADD3 R27, R19, UR30, RZ ;  /* 0x0000001e131b7c10 */ /* 0x004fe2000fffe0ff */
[----:B------:R1:W-:Y:S01]  /*2460*/  LDGSTS.E.BYPASS.LTC128B.128 [R12+0x11080], [R6.64], !P2 ;  /* 0x11080000060c7fae */ /* 0x0003e2000d101d52 */
[----:B------:R-:W-:Y:S02]  /*2470*/  ISETP.NE.AND P1, PT, R2, RZ, PT ;  /* 0x000000ff0200720c */ /* 0x000fe40003f25270 */
[----:B------:R-:W-:Y:S01]  /*2480*/  IADD3 R39, R37, UR28, RZ ;  /* 0x0000001c25277c10 */ /* 0x000fe2000fffe0ff */
[----:B------:R-:W-:Y:S01]  /*2490*/  UIMAD UR9, UR27, UR26, UR9 ;  /* 0x0000001a1b0972a4 */ /* 0x000fe2000f8e0209 */
[----:B----4-:R-:W-:Y:S02]  /*24a0*/  @!P3 IADD3.X R10, R27, UR29, RZ, P0, !PT ;  /* 0x0000001d1b0abc10 */ /* 0x010fe400087fe4ff */
[----:B------:R-:W-:Y:S01]  /*24b0*/  @!P3 LEA R8, P0, R9, c[0x0][0x258], 0x2 ;  /* 0x000096000908ba11 */ /* 0x000fe200078010ff */
[----:B------:R-:W-:Y:S01]  /*24c0*/  IMAD.WIDE.U32 R4, R28, UR23, R38 ;  /* 0x000000171c047c25 */ /* 0x000fe2000f8e0026 */
[----:B------:R-:W-:-:S02]  /*24d0*/  LOP3.LUT P4, RZ, R13, 0x1, RZ, 0xc0, !PT ;  /* 0x000000010dff7812 */ /* 0x000fc4000788c0ff */
[----:B------:R-:W-:Y:S01]  /*24e0*/  @!P3 LEA.HI.X R9, R9, c[0x0][0x25c], R10, 0x2, P0 ;  /* 0x000097000909ba11 */ /* 0x000fe200000f140a */
[----:B------:R-:W-:Y:S01]  /*24f0*/  UIMAD UR6, UR22, UR6, URZ ;  /* 0x00000006160672a4 */ /* 0x000fe2000f8e023f */
[----:B------:R-:W-:Y:S01]  /*2500*/  IADD3 R3, R5, UR9, RZ ;  /* 0x0000000905037c10 */ /* 0x000fe2000fffe0ff */
[----:B------:R1:W-:Y:S01]  /*2510*/  LDGSTS.E.BYPASS.LTC128B.128 [R12+0x13080], [R6.64+0x80], !P1 ;  /* 0x13080080060c7fae */ /* 0x0003e2000c901d52 */
[----:B------:R-:W-:Y:S02]  /*2520*/  LEA R2, P0, R4, c[0x0][0x1f0], 0x1 ;  /* 0x00007c0004027a11 */ /* 0x000fe400078008ff */
[----:B------:R-:W-:Y:S02]  /*2530*/  LOP3.LUT P5, RZ, R13, 0x2, RZ, 0xc0, !PT ;  /* 0x000000020dff7812 */ /* 0x000fe400078ac0ff */
[----:B------:R-:W-:Y:S01]  /*2540*/  ISETP.LT.OR P1, PT, R0, 0x1, !P4 ;  /* 0x000000010000780c */ /* 0x000fe20006721670 */
[----:B------:R-:W-:Y:S01]  /*2550*/  UIMAD UR6, UR15, UR7, UR6 ;  /* 0x000000070f0672a4 */ /* 0x000fe2000f8e0206 */
[----:B------:R-:W-:Y:S01]  /*2560*/  LEA.HI.X R3, R4, c[0x0][0x1f4], R3, 0x1, P0 ;  /* 0x00007d0004037a11 */ /* 0x000fe200000f0c03 */
[----:B------:R-:W-:Y:S01]  /*2570*/  ULDC UR9, c[0x0][0x20c] ;  /* 0x0000830000097ab9 */ /* 0x000fe20000000800 */
[----:B------:R-:W-:Y:S01]  /*2580*/  ISETP.LT.OR P0, PT, R0, 0x1, !P5 ;  /* 0x000000010000780c */ /* 0x000fe20006f01670 */
[----:B------:R-:W-:-:S02]  /*2590*/  UMOV UR7, 0x5 ;  /* 0x0000000500077882 */ /* 0x000fc40000000000 */
[----:B------:R-:W-:Y:S02]  /*25a0*/  USHF.L.U64.HI UR9, UR8, UR7, UR9 ;  /* 0x0000000708097299 */ /* 0x000fe40008010209 */
[----:B------:R-:W-:Y:S01]  /*25b0*/  USHF.L.U32 UR8, UR8, 0x5, URZ ;  /* 0x0000000508087899 */ /* 0x000fe2000800063f */
[----:B------:R-:W-:Y:S01]  /*25c0*/  IADD3 R5, R23, UR6, RZ ;  /* 0x0000000617057c10 */ /* 0x000fe2000fffe0ff */
[----:B------:R-:W-:Y:S02]  /*25d0*/  ULDC.64 UR6, c[0x0][0x290] ;  /* 0x0000a40000067ab9 */ /* 0x000fe40000000a00 */
[----:B------:R-:W-:Y:S01]  /*25e0*/  USHF.L.U32 UR28, UR8, 0x1, URZ ;  /* 0x00000001081c7899 */ /* 0x000fe2000800063f */
[----:B------:R-:W-:Y:S01]  /*25f0*/  IMAD.MOV.U32 R4, RZ, RZ, R22 ;  /* 0x000000ffff047224 */ /* 0x000fe200078e0016 */
[----:B------:R-:W-:Y:S01]  /*2600*/  UIMAD UR6, UR20, UR6, URZ ;  /* 0x00000006140672a4 */ /* 0x000fe2000f8e023f */
[----:B-1----:R-:W-:Y:S01]  /*2610*/  @!P3 IMAD.SHL.U32 R6, R35, 0x10, RZ ;  /* 0x000000102306b824 */ /* 0x002fe200078e00ff */
[----:B------:R-:W-:-:S04]  /*2620*/  ISETP.LT.OR P2, PT, R0, 0x21, !P4 ;  /* 0x000000210000780c */ /* 0x000fc80006741670 */
[----:B------:R1:W-:Y:S01]  /*2630*/  @!P3 LDGSTS.E.BYPASS.LTC128B.128 [R6+0x20080], [R8.64] ;  /* 0x200800000806bfae */ /* 0x0003e2000b901d52 */
[----:B------:R-:W-:-:S03]  /*2640*/  USHF.L.U64.HI UR27, UR8, 0x1, UR9 ;  /* 0x00000001081b7899 */ /* 0x000fc60008010209 */
[----:B------:R-:W0:Y:S01]  /*2650*/  LDGDEPBAR ;  /* 0x00000000000079af */ /* 0x000e220000000000 */
[----:B------:R-:W-:-:S03]  /*2660*/  UIMAD UR6, UR21, UR7, UR6 ;  /* 0x00000007150672a4 */ /* 0x000fc6000f8e0206 */
[----:B------:R2:W-:Y:S01]  /*2670*/  LDGSTS.E.BYPASS.LTC128B.128 [R12+0x18080], [R2.64], !P1 ;  /* 0x18080000020c7fae */ /* 0x0005e2000c901d52 */
[----:B------:R-:W-:-:S03]  /*2680*/  ISETP.LT.OR P1, PT, R0, 0x21, !P5 ;  /* 0x000000210000780c */ /* 0x000fc60006f21670 */
[----:B------:R-:W-:Y:S04]  /*2690*/  STL.64 [R1+0x38], R18 ;  /* 0x0000381201007387 */ /* 0x000fe80000100a00 */
[----:B------:R3:W-:Y:S04]  /*26a0*/  STL.64 [R1+0x10], R36 ;  /* 0x0000102401007387 */ /* 0x0007e80000100a00 */
[----:B------:R2:W-:Y:S01]  /*26b0*/  LDGSTS.E.BYPASS.LTC128B.128 [R12+0x1a080], [R2.64+0x80], !P0 ;  /* 0x1a080080020c7fae */ /* 0x0005e2000c101d52 */
[----:B------:R-:W-:-:S03]  /*26c0*/  LEA.HI R11, R32, R35, RZ, 0x2 ;  /* 0x00000023200b7211 */ /* 0x000fc600078f10ff */
[----:B------:R4:W-:Y:S01]  /*26d0*/  STL [R1+0x50], R27 ;  /* 0x0000501b01007387 */ /* 0x0009e20000100800 */
[----:B---3--:R-:W-:Y:S01]  /*26e0*/  IMAD.WIDE.U32 R36, R20, c[0x0][0x290], R4 ;  /* 0x0000a40014247a25 */ /* 0x008fe200078e0004 */
[----:B--2---:R-:W-:-:S04]  /*26f0*/  IADD3 R2, P0, R2, UR28, RZ ;  /* 0x0000001c02027c10 */ /* 0x004fc8000ff1e0ff */
[----:B------:R-:W-:Y:S01]  /*2700*/  IADD3 R33, R37, UR6, RZ ;  /* 0x0000000625217c10 */ /* 0x000fe2000fffe0ff */
[----:B------:R-:W-:Y:S01]  /*2710*/  IMAD.U32 R4, RZ, RZ, UR15 ;  /* 0x0000000fff047e24 */ /* 0x000fe2000f8e00ff */
[----:B------:R-:W-:Y:S01]  /*2720*/  IADD3.X R3, R3, UR27, RZ, P0, !PT ;  /* 0x0000001b03037c10 */ /* 0x000fe200087fe4ff */
[----:B------:R-:W-:Y:S01]  /*2730*/  ULDC.64 UR6, c[0x0][0x238] ;  /* 0x00008e0000067ab9 */ /* 0x000fe20000000a00 */
[----:B------:R-:W-:Y:S02]  /*2740*/  IADD3 R0, P0, R36, UR25, RZ ;  /* 0x0000001924007c10 */ /* 0x000fe4000ff1e0ff */
[----:B----4-:R-:W-:Y:S01]  /*2750*/  LEA.HI R27, R32, R35, RZ, 0x5 ;  /* 0x00000023201b7211 */ /* 0x010fe200078f28ff */
[----:B------:R2:W-:Y:S01]  /*2760*/  LDGSTS.E.BYPASS.LTC128B.128 [R12+0x19080], [R2.64], !P2 ;  /* 0x19080000020c7fae */ /* 0x0005e2000d101d52 */
[----:B------:R-:W-:Y:S02]  /*2770*/  IADD3.X R5, R33, UR29, RZ, P0, !PT ;  /* 0x0000001d21057c10 */ /* 0x000fe400087fe4ff */
[----:B------:R-:W-:Y:S01]  /*2780*/  LEA R22, P0, R0, c[0x0][0x280], 0x2 ;  /* 0x0000a00000167a11 */ /* 0x000fe200078010ff */
[----:B------:R2:W-:Y:S01]  /*2790*/  LDGSTS.E.BYPASS.LTC128B.128 [R12+0x1b080], [R2.64+0x80], !P1 ;  /* 0x1b080080020c7fae */ /* 0x0005e2000c901d52 */
[----:B------:R-:W-:Y:S01]  /*27a0*/  SHF.R.S32.HI R7, RZ, 0x5, R27 ;  /* 0x00000005ff077819 */ /* 0x000fe2000001141b */
[----:B-1----:R-:W-:Y:S01]  /*27b0*/  IMAD.WIDE.U32 R8, R4, c[0x0][0x238], R24 ;  /* 0x00008e0004087a25 */ /* 0x002fe200078e0018 */
[----:B------:R-:W-:-:S02]  /*27c0*/  LEA.HI.X R23, R0, c[0x0][0x284], R5, 0x2, P0 ;  /* 0x0000a10000177a11 */ /* 0x000fc400000f1405 */
[--C-:B------:R-:W-:Y:S02]  /*27d0*/  SHF.R.S32.HI R19, RZ, 0x2, R11.reuse ;  /* 0x00000002ff137819 */ /* 0x100fe4000001140b */
[----:B------:R-:W-:Y:S01]  /*27e0*/  SHF.R.S32.HI R4, RZ, 0x1f, R11 ;  /* 0x0000001fff047819 */ /* 0x000fe2000001140b */
[----:B------:R-:W-:Y:S01]  /*27f0*/  UIMAD UR6, UR22, UR6, URZ ;  /* 0x00000006160672a4 */ /* 0x000fe2000f8e023f */
[----:B------:R-:W-:-:S03]  /*2800*/  LEA.HI R6, R27, R7, RZ, 0x1 ;  /* 0x000000071b067211 */ /* 0x000fc600078f08ff */
[----:B------:R-:W-:Y:S01]  /*2810*/  UIMAD UR6, UR15, UR7, UR6 ;  /* 0x000000070f0672a4 */ /* 0x000fe2000f8e0206 */
[----:B------:R-:W-:Y:S02]  /*2820*/  LOP3.LUT R6, R6, 0xfffffffe, RZ, 0xc0, !PT ;  /* 0xfffffffe06067812 */ /* 0x000fe400078ec0ff */
[----:B--2---:R-:W-:-:S04]  /*2830*/  LEA.HI R2, R32, R35, RZ, 0x4 ;  /* 0x0000002320027211 */ /* 0x004fc800078f20ff */
[----:B------:R-:W-:Y:S02]  /*2840*/  SHF.R.S32.HI R5, RZ, 0x4, R2 ;  /* 0x00000004ff057819 */ /* 0x000fe40000011402 */
[C---:B------:R-:W-:Y:S02]  /*2850*/  LOP3.LUT R0, R2.reuse, 0xfffffff0, RZ, 0xc0, !PT ;  /* 0xfffffff002007812 */ /* 0x040fe400078ec0ff */
[----:B------:R-:W-:Y:S02]  /*2860*/  LEA.HI R3, R2, R5, RZ, 0x1 ;  /* 0x0000000502037211 */ /* 0x000fe400078f08ff */
[----:B------:R-:W-:Y:S01]  /*2870*/  LEA.HI R2, R4, R19, RZ, 0x3 ;  /* 0x0000001304027211 */ /* 0x000fe200078f18ff */
[----:B------:R-:W-:-:S03]  /*2880*/  IMAD.IADD R0, R35, 0x1, -R0 ;  /* 0x0000000123007824 */ /* 0x000fc600078e0a00 */
[----:B------:R-:W-:Y:S02]  /*2890*/  LOP3.LUT R2, R2, 0xfffffff8, RZ, 0xc0, !PT ;  /* 0xfffffff802027812 */ /* 0x000fe400078ec0ff */
[----:B------:R-:W-:Y:S01]  /*28a0*/  SHF.R.S32.HI R10, RZ, 0x1f, R0 ;  /* 0x0000001fff0a7819 */ /* 0x000fe20000011400 */
[----:B------:R-:W-:Y:S01]  /*28b0*/  IMAD.IADD R15, R7, 0x1, -R6 ;  /* 0x00000001070f7824 */ /* 0x000fe200078e0a06 */
[----:B------:R-:W-:Y:S01]  /*28c0*/  LOP3.LUT R6, R3, 0xfffffffe, RZ, 0xc0, !PT ;  /* 0xfffffffe03067812 */ /* 0x000fe200078ec0ff */
[----:B------:R-:W-:Y:S01]  /*28d0*/  IMAD.SHL.U32 R4, R26, 0x40, RZ ;  /* 0x000000401a047824 */ /* 0x000fe200078e00ff */
[----:B------:R-:W-:Y:S01]  /*28e0*/  LEA.HI R10, R10, R0, RZ, 0x3 ;  /* 0x000000000a0a7211 */ /* 0x000fe200078f18ff */
[----:B------:R-:W-:Y:S01]  /*28f0*/  IMAD.IADD R19, R19, 0x1, -R2 ;  /* 0x0000000113137824 */ /* 0x000fe200078e0a02 */
[----:B------:R-:W-:Y:S01]  /*2900*/  IADD3 R3, R9, UR6, RZ ;  /* 0x0000000609037c10 */ /* 0x000fe2000fffe0ff */
[----:B------:R-:W-:Y:S01]  /*2910*/  IMAD.MOV.U32 R2, RZ, RZ, R8 ;  /* 0x000000ffff027224 */ /* 0x000fe200078e0008 */
[----:B------:R-:W-:Y:S01]  /*2920*/  LOP3.LUT R4, R4, 0x1c0, RZ, 0xc0, !PT ;  /* 0x000001c004047812 */ /* 0x000fe200078ec0ff */
[----:B------:R-:W-:Y:S01]  /*2930*/  IMAD.SHL.U32 R18, R15, 0x10, RZ ;  /* 0x000000100f127824 */ /* 0x000fe200078e00ff */
[----:B------:R-:W-:Y:S01]  /*2940*/  LOP3.LUT R7, R10, 0xfffffff8, RZ, 0xc0, !PT ;  /* 0xfffffff80a077812 */ /* 0x000fe200078ec0ff */
[----:B------:R-:W-:Y:S01]  /*2950*/  IMAD.WIDE.U32 R40, R20, c[0x0][0x240], R2 ;  /* 0x0000900014287a25 */ /* 0x000fe200078e0002 */
[----:B------:R-:W-:Y:S01]  /*2960*/  LOP3.LUT R3, R4, 0x8, R29, 0xf8, !PT ;  /* 0x0000000804037812 */ /* 0x000fe200078ef81d */
[----:B------:R-:W-:-:S02]  /*2970*/  ULDC.64 UR6, c[0x0][0x240] ;  /* 0x0000900000067ab9 */ /* 0x000fc40000000a00 */
[----:B------:R-:W-:Y:S01]  /*2980*/  IMAD.IADD R9, R5, 0x1, -R6 ;  /* 0x0000000105097824 */ /* 0x000fe200078e0a06 */
[----:B------:R-:W-:Y:S01]  /*2990*/  LOP3.LUT R5, R4, 0x10, R18, 0xf8, !PT ;  /* 0x0000001004057812 */ /* 0x000fe200078ef812 */
[----:B------:R-:W-:Y:S01]  /*29a0*/  IMAD.SHL.U32 R2, R19, 0x40, RZ ;  /* 0x0000004013027824 */ /* 0x000fe200078e00ff */
[----:B------:R-:W-:Y:S01]  /*29b0*/  SHF.R.U32.HI R8, RZ, 0x3, R4 ;  /* 0x00000003ff087819 */ /* 0x000fe20000011604 */
[----:B------:R-:W-:Y:S01]  /*29c0*/  IMAD.IADD R7, R0, 0x1, -R7 ;  /* 0x0000000100077824 */ /* 0x000fe200078e0a07 */
[----:B------:R-:W-:Y:S01]  /*29d0*/  LOP3.LUT R13, R5, 0x8, R29, 0xf8, !PT ;  /* 0x00000008050d7812 */ /* 0x000fe200078ef81d */
[----:B------:R-:W-:Y:S01]  /*29e0*/  IMAD.SHL.U32 R0, R21, 0x8, RZ ;  /* 0x0000000815007824 */ /* 0x000fe200078e00ff */
[----:B------:R-:W-:Y:S01]  /*29f0*/  LOP3.LUT R2, R2, 0x1c0, RZ, 0xc0, !PT ;  /* 0x000001c002027812 */ /* 0x000fe200078ec0ff */
[----:B------:R-:W-:Y:S01]  /*2a00*/  IMAD R6, R9, 0x800, R30 ;  /* 0x0000080009067824 */ /* 0x000fe200078e021e */
[----:B------:R-:W-:Y:S02]  /*2a10*/  LOP3.LUT R5, R3, R8, RZ, 0x3c, !PT ;  /* 0x0000000803057212 */ /* 0x000fe400078e3cff */
[----:B------:R-:W-:-:S02]  /*2a20*/  LOP3.LUT R0, R0, 0x18, RZ, 0xc0, !PT ;  /* 0x0000001800007812 */ /* 0x000fc400078ec0ff */
[----:B------:R-:W-:Y:S01]  /*2a30*/  SHF.R.U32.HI R4, RZ, 0x3, R2 ;  /* 0x00000003ff047819 */ /* 0x000fe20000011602 */
[----:B------:R-:W-:Y:S02]  /*2a40*/  IMAD.SHL.U32 R3, R9, 0x20, RZ ;  /* 0x0000002009037824 */ /* 0x000fe400078e00ff */
[----:B------:R-:W-:Y:S01]  /*2a50*/  IMAD.IADD R5, R6, 0x1, R5 ;  /* 0x0000000106057824 */ /* 0x000fe200078e0205 */
[----:B------:R-:W-:Y:S02]  /*2a60*/  LOP3.LUT R6, R11, 0x3ffffffc, RZ, 0xc0, !PT ;  /* 0x3ffffffc0b067812 */ /* 0x000fe400078ec0ff */
[----:B------:R-:W-:Y:S01]  /*2a70*/  LOP3.LUT R11, R4, R2, R0, 0x1e, !PT ;  /* 0x00000002040b7212 */ /* 0x000fe200078e1e00 */
[----:B------:R-:W-:Y:S01]  /*2a80*/  IMAD.SHL.U32 R4, R7, 0x40, RZ ;  /* 0x0000004007047824 */ /* 0x000fe200078e00ff */
[----:B------:R-:W-:Y:S01]  /*2a90*/  LOP3.LUT R14, R0, 0x20, R3, 0xf8, !PT ;  /* 0x00000020000e7812 */ /* 0x000fe200078ef803 */
[----:B------:R-:W-:Y:S02]  /*2aa0*/  IMAD.IADD R3, R35, 0x1, -R6 ;  /* 0x0000000123037824 */ /* 0x000fe400078e0a06 */
[----:B------:R-:W-:Y:S01]  /*2ab0*/  IMAD.SHL.U32 R2, R15, 0x400, RZ ;  /* 0x000004000f027824 */ /* 0x000fe200078e00ff */
[----:B------:R-:W-:Y:S01]  /*2ac0*/  LOP3.LUT R4, R4, 0x1c0, RZ, 0xc0, !PT ;  /* 0x000001c004047812 */ /* 0x000fe200078ec0ff */
[----:B------:R-:W-:Y:S01]  /*2ad0*/  IMAD.SHL.U32 R6, R9, 0x8, RZ ;  /* 0x0000000809067824 */ /* 0x000fe200078e00ff */
[----:B------:R-:W-:Y:S01]  /*2ae0*/  LOP3.LUT R0, R13, R8, RZ, 0x3c, !PT ;  /* 0x000000080d007212 */ /* 0x000fe200078e3cff */
[----:B------:R-:W-:Y:S01]  /*2af0*/  IMAD.SHL.U32 R10, R10, 0x40, RZ ;  /* 0x000000400a0a7824 */ /* 0x000fe200078e00ff */
[----:B------:R-:W-:Y:S01]  /*2b00*/  SHF.R.U32.HI R8, RZ, 0x3, R4 ;  /* 0x00000003ff087819 */ /* 0x000fe20000011604 */
[----:B------:R-:W-:Y:S01]  /*2b10*/  IMAD R3, R3, 0x2, R2 ;  /* 0x0000000203037824 */ /* 0x000fe200078e0202 */
[----:B------:R-:W-:-:S03]  /*2b20*/  LOP3.LUT R6, R4, 0x8, R6, 0xf8, !PT ;  /* 0x0000000804067812 */ /* 0x000fc600078ef806 */
[----:B------:R-:W-:Y:S01]  /*2b30*/  IMAD.IADD R11, R3, 0x1, R11 ;  /* 0x00000001030b7824 */ /* 0x000fe200078e020b */
[----:B------:R-:W-:Y:S02]  /*2b40*/  LOP3.LUT R3, R10, 0xfffffe00, RZ, 0xc0, !PT ;  /* 0xfffffe000a037812 */ /* 0x000fe400078ec0ff */
[----:B------:R-:W-:-:S04]  /*2b50*/  LOP3.LUT R6, R6, R8, RZ, 0x3c, !PT ;  /* 0x0000000806067212 */ /* 0x000fc800078e3cff */
[----:B------:R-:W-:Y:S02]  /*2b60*/  IADD3 R214, R6, R3, R2 ;  /* 0x0000000306d67210 */ /* 0x000fe40007ffe002 */
[----:B------:R-:W-:-:S05]  /*2b70*/  LOP3.LUT R2, R27, 0xffffffe0, RZ, 0xc0, !PT ;  /* 0xffffffe01b027812 */ /* 0x000fca00078ec0ff */
[----:B------:R-:W-:Y:S01]  /*2b80*/  IMAD.IADD R6, R35, 0x1, -R2 ;  /* 0x0000000123067824 */ /* 0x000fe200078e0a02 */
[----:B------:R-:W-:-:S04]  /*2b90*/  UIMAD UR6, UR20, UR6, URZ ;  /* 0x00000006140672a4 */ /* 0x000fc8000f8e023f */
[----:B------:R-:W-:Y:S01]  /*2ba0*/  SHF.R.S32.HI R10, RZ, 0x1f, R6 ;  /* 0x0000001fff0a7819 */ /* 0x000fe20000011406 */
[----:B------:R-:W-:-:S03]  /*2bb0*/  UIMAD UR6, UR21, UR7, UR6 ;  /* 0x00000007150672a4 */ /* 0x000fc6000f8e0206 */
[----:B------:R-:W-:Y:S02]  /*2bc0*/  LEA.HI R10, R10, R6, RZ, 0x2 ;  /* 0x000000060a0a7211 */ /* 0x000fe400078f10ff */
[----:B------:R-:W-:Y:S01]  /*2bd0*/  LOP3.LUT R4, R8, R14, R4, 0x1e, !PT ;  /* 0x0000000e08047212 */ /* 0x000fe200078e1e04 */
[----:B------:R-:W-:Y:S01]  /*2be0*/  STL.64 [R1+0x8], R38 ;  /* 0x0000082601007387 */ /* 0x000fe20000100a00 */
[----:B------:R-:W-:Y:S02]  /*2bf0*/  LEA.HI.SX32 R2, R10, R18, 0x1e ;  /* 0x000000120a027211 */ /* 0x000fe400078ff2ff */
[----:B------:R-:W-:Y:S01]  /*2c00*/  LOP3.LUT R220, R4, R3, RZ, 0xfc, !PT ;  /* 0x0000000304dc7212 */ /* 0x000fe200078efcff */
[----:B------:R-:W-:Y:S01]  /*2c10*/  STL.64 [R1+0x30], R36 ;  /* 0x0000302401007387 */ /* 0x000fe20000100a00 */
[----:B------:R-:W-:-:S03]  /*2c20*/  IADD3 R4, R41, UR6, RZ ;  /* 0x0000000629047c10 */ /* 0x000fc6000fffe0ff */
[----:B------:R-:W-:Y:S01]  /*2c30*/  STL [R1+0x40], R33 ;  /* 0x0000402101007387 */ /* 0x000fe20000100800 */
[----:B------:R-:W-:Y:S01]  /*2c40*/  IADD3 R3, R12, 0x10080, RZ ;  /* 0x000100800c037810 */ /* 0x000fe20007ffe0ff */
[----:B------:R-:W-:Y:S02]  /*2c50*/  UIADD3 UR22, UR23, 0x1, URZ ;  /* 0x0000000117167890 */ /* 0x000fe4000fffe03f */
        /* <DEDUP_REMOVED lines=13> */
[----:B------:R-:W-:-:S03]  /*2d30*/  IMAD.SHL.U32 R231, R11, 0x2, RZ ;  /* 0x000000020be77824 */ /* 0x000fc600078e00ff */
[----:B------:R-:W0:Y:S01]  /*2d40*/  LDGDEPBAR ;  /* 0x00000000000079af */ /* 0x000e220000000000 */
[----:B------:R-:W-:-:S03]  /*2d50*/  IMAD R0, R9, 0x200, R0 ;  /* 0x0000020009007824 */ /* 0x000fc600078e0200 */
[----:B------:R-:W0:Y:S01]  /*2d60*/  LDGDEPBAR ;  /* 0x00000000000079af */ /* 0x000e220000000000 */
[----:B------:R-:W-:Y:S02]  /*2d70*/  SEL R215, R215, 0xfffffff0, !P1 ;  /* 0xfffffff0d7d77807 */ /* 0x000fe40004800000 */
        /* <DEDUP_REMOVED lines=33> */
.L_x_2046:
[----:B--2---:R-:W-:Y:S05]  /*2f90*/  BSYNC B0 ;  /* 0x0000000000007941 */ /* 0x004fea0003800000 */
.L_x_2045:
        /* <DEDUP_REMOVED lines=10> */
[----:B------:R-:W-:Y:S01]  /*3040*/  LOP3.LUT P0, RZ, R19, 0x4, RZ, 0xc0, !PT ;  /* 0x0000000413ff7812 */ /* 0x000fe2000780c0ff */
[----:B------:R-:W-:Y:S01]  /*3050*/  IMAD.SHL.U32 R213, R5, 0x2, RZ ;  /* 0x0000000205d57824 */ /* 0x000fe200078e00ff */
[----:B------:R-:W-:Y:S01]  /*3060*/  LOP3.LUT P1, RZ, R7, 0x4, RZ, 0xc0, !PT ;  /* 0x0000000407ff7812 */ /* 0x000fe2000782c0ff */
[----:B------:R-:W-:Y:S01]  /*3070*/  IMAD.IADD R2, R21, 0x1, -R2 ;  /* 0x0000000115027824 */ /* 0x000fe200078e0a02 */
[----:B------:R-:W-:Y:S01]  /*3080*/  IADD3 R230, R231, 0x204c0, RZ ;  /* 0x000204c0e7e67810 */ /* 0x000fe20007ffe0ff */
[----:B------:R-:W-:Y:S01]  /*3090*/  IMAD R215, R215, 0x2, R213 ;  /* 0x00000002d7d77824 */ /* 0x000fe200078e02d5 */
[----:B------:R-:W-:Y:S01]  /*30a0*/  SEL R218, R225, 0xffffffe0, !P1 ;  /* 0xffffffe0e1da7807 */ /* 0x000fe20004800000 */
[----:B------:R-:W-:Y:S01]  /*30b0*/  IMAD R2, R2, 0x4, R3 ;  /* 0x0000000402027824 */ /* 0x000fe200078e0203 */
[----:B------:R-:W-:Y:S01]  /*30c0*/  CS2R R162, SRZ ;  /* 0x0000000000a27805 */ /* 0x000fe2000001ff00 */
[----:B------:R-:W-:Y:S01]  /*30d0*/  IMAD.MOV.U32 R219, RZ, RZ, 0x40 ;  /* 0x00000040ffdb7424 */ /* 0x000fe200078e00ff */
[----:B------:R-:W-:Y:S01]  /*30e0*/  IADD3 R222, R214, R218, RZ ;  /* 0x000000dad6de7210 */ /* 0x000fe20007ffe0ff */
[----:B------:R-:W-:Y:S01]  /*30f0*/  IMAD.SHL.U32 R4, R2, 0x2, RZ ;  /* 0x0000000202047824 */ /* 0x000fe200078e00ff */
[----:B------:R-:W-:Y:S01]  /*3100*/  CS2R R160, SRZ ;  /* 0x0000000000a07805 */ /* 0x000fe2000001ff00 */
[----:B------:R-:W-:Y:S01]  /*3110*/  @P0 IADD3 R230, R13, -0x40, RZ ;  /* 0xffffffc00de60810 */ /* 0x000fe20007ffe0ff */
[----:B------:R-:W-:Y:S01]  /*3120*/  IMAD R217, R216, 0x2, R213 ;  /* 0x00000002d8d97824 */ /* 0x000fe200078e02d5 */
[----:B------:R-:W-:Y:S01]  /*3130*/  LOP3.LUT P0, RZ, R7, 0x2, RZ, 0xc0, !PT ;  /* 0x0000000207ff7812 */ /* 0x000fe2000780c0ff */
[----:B------:R1:W-:Y:S01]  /*3140*/  STL [R1+0x44], R4 ;  /* 0x0000440401007387 */ /* 0x0003e20000100800 */
[----:B------:R-:W-:Y:S01]  /*3150*/  IADD3 R0, -R4, UR17, RZ ;  /* 0x0000001104007c10 */ /* 0x000fe2000fffe1ff */
[----:B------:R-:W-:Y:S01]  /*3160*/  CS2R R158, SRZ ;  /* 0x00000000009e7805 */ /* 0x000fe2000001ff00 */
[----:B------:R-:W-:Y:S01]  /*3170*/  SEL R221, R221, 0xfffffff0, !P0 ;  /* 0xfffffff0dddd7807 */ /* 0x000fe20004000000 */
[----:B------:R-:W-:Y:S01]  /*3180*/  CS2R R156, SRZ ;  /* 0x00000000009c7805 */ /* 0x000fe2000001ff00 */
[----:B------:R-:W-:Y:S01]  /*3190*/  CS2R R154, SRZ ;  /* 0x00000000009a7805 */ /* 0x000fe2000001ff00 */
[----:B------:R1:W-:Y:S01]  /*31a0*/  STL [R1], R0 ;  /* 0x0000000001007387 */ /* 0x0003e20000100800 */
        /* <DEDUP_REMOVED lines=62> */
[----:B------:R-:W-:Y:S01]  /*3590*/  SEL R219, R219, 0xffffffc0, !P1 ;  /* 0xffffffc0dbdb7807 */ /* 0x000fe20004800000 */
[----:B------:R-:W-:Y:S01]  /*35a0*/  IMAD.IADD R224, R221, 0x1, R222 ;  /* 0x00000001dde07824 */ /* 0x000fe200078e02de */
[----:B------:R-:W-:-:S02]  /*35b0*/  USHF.L.U64.HI UR20, UR4, 0x5, UR5 ;  /* 0x0000000504147899 */ /* 0x000fc40008010205 */
[----:B------:R-:W-:Y:S02]  /*35c0*/  USHF.L.U32 UR21, UR4, 0x5, URZ ;  /* 0x0000000504157899 */ /* 0x000fe4000800063f */
[----:B------:R-:W-:Y:S02]  /*35d0*/  UMOV UR5, URZ ;  /* 0x0000003f00057c82 */ /* 0x000fe40008000000 */
[----:B------:R-:W-:Y:S02]  /*35e0*/  UMOV UR22, 0x1 ;  /* 0x0000000100167882 */ /* 0x000fe40000000000 */
[----:B-1----:R-:W-:Y:S02]  /*35f0*/  UMOV UR24, URZ ;  /* 0x0000003f00187c82 */ /* 0x002fe40008000000 */
.L_x_2049:
        /* <DEDUP_REMOVED lines=153> */
[----:B------:R-:W-:Y:S02]  /*3f90*/  UIMAD UR4, UR17, UR7, UR4 ;  /* 0x00000007110472a4 */ /* 0x000fe4000f8e0204 */
[----:B------:R-:W3:Y:S01]  /*3fa0*/  LDL R232, [R1+0x5c] ;  /* 0x00005c0001e87983 */ /* 0x000ee20000100800 */
[----:B------:R-:W-:Y:S02]  /*3fb0*/  USHF.L.U32 UR6, UR26, 0x6, URZ ;  /* 0x000000061a067899 */ /* 0x000fe4000800063f */
[----:B------:R-:W-:Y:S01]  /*3fc0*/  UIADD3 UR4, UR27, UR4, URZ ;  /* 0x000000041b047290 */ /* 0x000fe2000fffe03f */
[----:B------:R-:W3:Y:S03]  /*3fd0*/  LDL R240, [R1+0x2c] ;  /* 0x00002c0001f07983 */ /* 0x000ee60000100800 */
[----:B------:R-:W-:Y:S01]  /*3fe0*/  USHF.L.U64.HI UR4, UR26, 0x6, UR4 ;  /* 0x000000061a047899 */ /* 0x000fe20008010204 */
[----:B--2---:R-:W-:Y:S05]  /*3ff0*/  IADD3 R169, P2, P1, R236, UR6, R169 ;  /* 0x00000006eca97c10 */ /* 0x004fea000f95e0a9 */
[----:B-----5:R-:W-:Y:S02]  /*4000*/  IADD3.X R174, R234, UR4, R174, P2, P1 ;  /* 0x00000004eaae7c10 */ /* 0x020fe400097e24ae */
[C---:B----4-:R-:W-:Y:S04]  /*4010*/  @!P3 IADD3 R0, P1, R2.reuse, R238, RZ ;  /* 0x000000ee0200b210 */ /* 0x050fe80007f3e0ff */
[----:B---3--:R-:W-:Y:S02]  /*4020*/  @!P3 LEA.HI.X.SX32 R2, R2, R235, 0x1, P1 ;  /* 0x000000eb0202b211 */ /* 0x008fe400008f0eff */
[C---:B------:R-:W-:Y:S01]  /*4030*/  @!P3 LEA R172, P1, R0.reuse, c[0x0][0x258], 0x2 ;  /* 0x0000960000acba11 */ /* 0x040fe200078210ff */
[----:B------:R-:W1:Y:S03]  /*4040*/  S2R R235, SR_TID.X ;  /* 0x0000000000eb7919 */ /* 0x000e660000002100 */
[----:B------:R-:W-:Y:S02]  /*4050*/  @!P3 LEA.HI.X R173, R0, c[0x0][0x25c], R2, 0x2, P1 ;  /* 0x0000970000adba11 */ /* 0x000fe400008f1402 */
[----:B------:R-:W-:Y:S01]  /*4060*/  IADD3 R0, P1, R236, UR6, RZ ;  /* 0x00000006ec007c10 */ /* 0x000fe2000ff3e0ff */
[----:B------:R-:W-:Y:S01]  /*4070*/  UIMAD UR6, UR17, -0x40, UR13 ;  /* 0xffffffc0110678a4 */ /* 0x000fe2000f8e020d */
[----:B------:R-:W-:Y:S02]  /*4080*/  LOP3.LUT P2, RZ, R240, 0x1, RZ, 0xc0, !PT ;  /* 0x00000001f0ff7812 */ /* 0x000fe4000784c0ff */
[----:B------:R-:W-:Y:S02]  /*4090*/  IADD3.X R2, R234, UR4, RZ, P1, !PT ;  /* 0x00000004ea027c10 */ /* 0x000fe40008ffe4ff */
[----:B------:R-:W2:Y:S01]  /*40a0*/  S2R R234, SR_TID.X ;  /* 0x0000000000ea7919 */ /* 0x000ea20000002100 */
[C---:B------:R-:W-:Y:S04]  /*40b0*/  LEA R170, P1, R0.reuse, c[0x0][0x160], 0x1 ;  /* 0x0000580000aa7a11 */ /* 0x040fe800078208ff */
[----:B------:R-:W-:Y:S01]  /*40c0*/  LEA.HI.X R171, R0, c[0x0][0x164], R2, 0x1, P1 ;  /* 0x0000590000ab7a11 */ /* 0x000fe200008f0c02 */
[----:B------:R-:W-:Y:S01]  /*40d0*/  IMAD.U32 R0, RZ, RZ, UR22 ;  /* 0x00000016ff007e24 */ /* 0x000fe2000f8e00ff */
[C---:B------:R-:W-:Y:S03]  /*40e0*/  LEA R168, P1, R169.reuse, c[0x0][0x160], 0x1 ;  /* 0x00005800a9a87a11 */ /* 0x040fe600078208ff */
[----:B------:R-:W-:Y:S01]  /*40f0*/  IMAD R0, R0, 0x4000, R232 ;  /* 0x0000400000007824 */ /* 0x000fe200078e02e8 */
[----:B------:R-:W-:Y:S01]  /*4100*/  LEA.HI.X R169, R169, c[0x0][0x164], R174, 0x1, P1 ;  /* 0x00005900a9a97a11 */ /* 0x000fe200008f0cae */
[----:B------:R-:W3:Y:S01]  /*4110*/  S2R R232, SR_TID.X ;  /* 0x0000000000e87919 */ /* 0x000ee20000002100 */
[----:B--2---:R-:W-:Y:S04]  /*4120*/  SHF.R.S32.HI R234, RZ, 0x1f, R234 ;  /* 0x0000001fffea7819 */ /* 0x004fe800000114ea */
[----:B-1----:R-:W-:Y:S04]  /*4130*/  LEA.HI R234, R234, R235, RZ, 0x3 ;  /* 0x000000ebeaea7211 */ /* 0x002fe800078f18ff */
[----:B------:R-:W-:Y:S04]  /*4140*/  SHF.R.S32.HI R234, RZ, 0x3, R234 ;  /* 0x00000003ffea7819 */ /* 0x000fe800000114ea */
[----:B------:R-:W-:Y:S01]  /*4150*/  IADD3 R2, -R234, UR6, RZ ;  /* 0x00000006ea027c10 */ /* 0x000fe2000fffe1ff */
[----:B---3--:R-:W-:Y:S03]  /*4160*/  IMAD.SHL.U32 R232, R232, 0x4, RZ ;  /* 0x00000004e8e87824 */ /* 0x008fe600078e00ff */
        /* <DEDUP_REMOVED lines=18> */
.L_x_2047:
[----:B-12-4-:R-:W2:Y:S01]  /*4290*/  LDL R2, [R1+0x44] ;  /* 0x0000440001027983 */ /* 0x016ea20000100800 */
[----:B------:R-:W-:Y:S01]  /*42a0*/  ULEA UR6, UR23, 0x1, 0x6 ;  /* 0x0000000117067891 */ /* 0x000fe2000f8e303f */
[----:B------:R-:W-:Y:S01]  /*42b0*/  IMAD.U32 R0, RZ, RZ, UR13 ;  /* 0x0000000dff007e24 */ /* 0x000fe2000f8e00ff */
[----:B------:R-:W-:Y:S01]  /*42c0*/  USHF.L.U32 UR4, UR5, 0xd, URZ ;  /* 0x0000000d05047899 */ /* 0x000fe2000800063f */
[----:B------:R-:W4:Y:S01]  /*42d0*/  LDL R232, [R1] ;  /* 0x0000000001e87983 */ /* 0x000f220000100800 */
[----:B------:R-:W-:Y:S02]  /*42e0*/  UIADD3 UR6, UR12, UR6, -UR10 ;  /* 0x000000060c067290 */ /* 0x000fe4000fffe80a */
[----:B------:R-:W-:Y:S01]  /*42f0*/  UIADD3 UR25, UR23, 0x2, URZ ;  /* 0x0000000217197890 */ /* 0x000fe2000fffe03f */
[----:B------:R-:W0:Y:S03]  /*4300*/  LDGDEPBAR ;  /* 0x00000000000079af */ /* 0x000e260000000000 */
[----:B------:R-:W-:Y:S01]  /*4310*/  IADD3 R0, R233, UR6, -R0 ;  /* 0x00000006e9007c10 */ /* 0x000fe2000fffe800 */
[----:B------:R-:W-:Y:S02]  /*4320*/  UIADD3 UR6, UR4, 0x10, URZ ;  /* 0x0000001004067890 */ /* 0x000fe4000fffe03f */
[----:B------:R-:W-:Y:S02]  /*4330*/  UISETP.GE.AND UP0, UPT, UR25, UR11, UPT ;  /* 0x0000000b1900728c */ /* 0x000fe4000bf06270 */
[----:B--2---:R-:W-:Y:S05]  /*4340*/  IMAD.IADD R168, R0, 0x1, -R2 ;  /* 0x0000000100a87824 */ /* 0x004fea00078e0a02 */
[----:B----4-:R-:W-:Y:S02]  /*4350*/  IMNMX R2, R232, R168, PT ;  /* 0x000000a8e8027217 */ /* 0x010fe40003800200 */
[----:B------:R-:W-:Y:S02]  /*4360*/  IADD3 R0, R168, 0x8, RZ ;  /* 0x00000008a8007810 */ /* 0x000fe40007ffe0ff */
[----:B------:R-:W-:Y:S02]  /*4370*/  ISETP.GT.AND P1, PT, R2, RZ, PT ;  /* 0x000000ff0200720c */ /* 0x000fe40003f24270 */
[----:B------:R-:W-:Y:S02]  /*4380*/  IMNMX R0, R232, R0, PT ;  /* 0x00000000e8007217 */ /* 0x000fe40003800200 */
[----:B------:R-:W-:Y:S02]  /*4390*/  FSEL R186, R4, -INF , P1 ;  /* 0xff80000004ba7808 */ /* 0x000fe40000800000 */
[----:B------:R-:W-:Y:S03]  /*43a0*/  ISETP.GT.AND P1, PT, R2, 0x1, PT ;  /* 0x000000010200780c */ /* 0x000fe60003f24270 */
[--C-:B------:R-:W-:Y:S01]  /*43b0*/  FFMA.FTZ R234, R186, c[0x0][0x29c], -R3.reuse ;  /* 0x0000a700baea7a23 */ /* 0x100fe20000010803 */
[----:B------:R-:W-:Y:S02]  /*43c0*/  FSEL R185, R5, -INF , P1 ;  /* 0xff80000005b97808 */ /* 0x000fe40000800000 */
[----:B------:R-:W-:Y:S03]  /*43d0*/  ISETP.GT.AND P1, PT, R0, RZ, PT ;  /* 0x000000ff0000720c */ /* 0x000fe60003f24270 */
[--C-:B------:R-:W-:Y:S01]  /*43e0*/  FFMA.FTZ R233, R185, c[0x0][0x29c], -R3.reuse ;  /* 0x0000a700b9e97a23 */ /* 0x100fe20000010803 */
[----:B------:R-:W-:Y:S02]  /*43f0*/  FSEL R208, R6, -INF , P1 ;  /* 0xff80000006d07808 */ /* 0x000fe40000800000 */
[----:B------:R-:W-:Y:S03]  /*4400*/  ISETP.GT.AND P1, PT, R0, 0x1, PT ;  /* 0x000000010000780c */ /* 0x000fe60003f24270 */
[--C-:B------:R-:W-:Y:S01]  /*4410*/  FFMA.FTZ R208, R208, c[0x0][0x29c], -R226.reuse ;  /* 0x0000a700d0d07a23 */ /* 0x100fe200000108e2 */
[----:B------:R-:W-:Y:S02]  /*4420*/  FSEL R187, R7, -INF , P1 ;  /* 0xff80000007bb7808 */ /* 0x000fe40000800000 */
[-C--:B------:R-:W-:Y:S03]  /*4430*/  HMMA.16816.F32 R4, R164, R176.reuse, RZ ;  /* 0x000000b0a404723c */ /* 0x080fe600000018ff */
[----:B------:R-:W-:Y:S01]  /*4440*/  ISETP.GT.AND P1, PT, R2, 0x20, PT ;  /* 0x000000200200780c */ /* 0x000fe20003f24270 */
[--C-:B------:R-:W-:Y:S02]  /*4450*/  FFMA.FTZ R237, R187, c[0x0][0x29c], -R226.reuse ;  /* 0x0000a700bbed7a23 */ /* 0x100fe400000108e2 */
[----:B------:R-:W-:Y:S01]  /*4460*/  MUFU.EX2 R187, R208 ;  /* 0x000000d000bb7308 */ /* 0x000fe20000000800 */
        /* <DEDUP_REMOVED lines=25> */
[----:B------:R-:W-:Y:S01]  /*4600*/  IADD3 R2, R168, 0x20, RZ ;  /* 0x00000020a8027810 */ /* 0x000fe20007ffe0ff */
[--C-:B------:R-:W-:Y:S01]  /*4610*/  FFMA.FTZ R236, R32, c[0x0][0x29c], -R3.reuse ;  /* 0x0000a70020ec7a23 */ /* 0x100fe20000010803 */
[----:B------:R-:W-:Y:S01]  /*4620*/  FSEL R33, R33, -INF , P1 ;  /* 0xff80000021217808 */ /* 0x000fe20000800000 */
[----:B------:R-:W-:Y:S01]  /*4630*/  MUFU.EX2 R184, R184 ;  /* 0x000000b800b87308 */ /* 0x000fe20000000800 */
[----:B------:R-:W-:Y:S02]  /*4640*/  ISETP.GT.AND P1, PT, R0, 0x60, PT ;  /* 0x000000600000780c */ /* 0x000fe40003f24270 */
        /* <DEDUP_REMOVED lines=9> */
[----:B------:R-:W-:Y:S01]  /*46e0*/  FSEL R19, R8, -INF , P1 ;  /* 0xff80000008137808 */ /* 0x000fe20000800000 */
[----:B------:R-:W-:Y:S01]  /*46f0*/  FFMA.FTZ R3, R33, c[0x0][0x29c], -R3 ;  /* 0x0000a70021037a23 */ /* 0x000fe20000010803 */
[----:B------:R-:W-:Y:S01]  /*4700*/  ISETP.GT.AND P1, PT, R2, 0x1, PT ;  /* 0x000000010200780c */ /* 0x000fe20003f24270 */
[----:B------:R-:W-:Y:S01]  /*4710*/  FFMA.FTZ R226, R35, c[0x0][0x29c], -R226 ;  /* 0x0000a70023e27a23 */ /* 0x000fe200000108e2 */
[----:B------:R-:W-:Y:S01]  /*4720*/  LDSM.16.M88.4 R172, [R211+0x19080] ;  /* 0x01908000d3ac783b */ /* 0x000fe20000000200 */
[--C-:B------:R-:W-:Y:S01]  /*4730*/  FFMA.FTZ R242, R19, c[0x0][0x29c], -R227.reuse ;  /* 0x0000a70013f27a23 */ /* 0x100fe200000108e3 */
[----:B------:R-:W-:Y:S02]  /*4740*/  FSEL R18, R9, -INF , P1 ;  /* 0xff80000009127808 */ /* 0x000fe40000800000 */
[----:B------:R-:W-:Y:S01]  /*4750*/  ISETP.GT.AND P1, PT, R0, RZ, PT ;  /* 0x000000ff0000720c */ /* 0x000fe20003f24270 */
[----:B------:R-:W-:Y:S02]  /*4760*/  MUFU.EX2 R226, R226 ;  /* 0x000000e200e27308 */ /* 0x000fe40000000800 */
[--C-:B------:R-:W-:Y:S01]  /*4770*/  FFMA.FTZ R241, R18, c[0x0][0x29c], -R227.reuse ;  /* 0x0000a70012f17a23 */ /* 0x100fe200000108e3 */
[----:B------:R-:W-:Y:S02]  /*4780*/  FSEL R23, R10, -INF , P1 ;  /* 0xff8000000a177808 */ /* 0x000fe40000800000 */
[----:B------:R-:W-:Y:S03]  /*4790*/  ISETP.GT.AND P1, PT, R0, 0x1, PT ;  /* 0x000000010000780c */ /* 0x000fe60003f24270 */
[--C-:B------:R-:W-:Y:S01]  /*47a0*/  FFMA.FTZ R249, R23, c[0x0][0x29c], -R228.reuse ;  /* 0x0000a70017f97a23 */ /* 0x100fe200000108e4 */
[----:B------:R-:W-:Y:S02]  /*47b0*/  FSEL R22, R11, -INF , P1 ;  /* 0xff8000000b167808 */ /* 0x000fe40000800000 */
[C---:B---3--:R-:W-:Y:S02]  /*47c0*/  HMMA.16816.F32 R8, R180.reuse, R176, RZ ;  /* 0x000000b0b408723c */ /* 0x048fe400000018ff */
[----:B------:R-:W-:Y:S01]  /*47d0*/  ISETP.GT.AND P1, PT, R2, 0x20, PT ;  /* 0x000000200200780c */ /* 0x000fe20003f24270 */
[--C-:B------:R-:W-:Y:S03]  /*47e0*/  FFMA.FTZ R250, R22, c[0x0][0x29c], -R228.reuse ;  /* 0x0000a70016fa7a23 */ /* 0x100fe600000108e4 */
[----:B------:R-:W-:Y:S02]  /*47f0*/  FSEL R17, R12, -INF , P1 ;  /* 0xff8000000c117808 */ /* 0x000fe40000800000 */
[----:B------:R-:W-:Y:S04]  /*4800*/  ISETP.GT.AND P1, PT, R2, 0x21, PT ;  /* 0x000000210200780c */ /* 0x000fe80003f24270 */
[----:B------:R-:W-:Y:S01]  /*4810*/  FSEL R16, R13, -INF , P1 ;  /* 0xff8000000d107808 */ /* 0x000fe20000800000 */
[--C-:B------:R-:W-:Y:S01]  /*4820*/  FFMA.FTZ R240, R17, c[0x0][0x29c], -R227.reuse ;  /* 0x0000a70011f07a23 */ /* 0x100fe200000108e3 */
[----:B------:R-:W-:Y:S03]  /*4830*/  ISETP.GT.AND P1, PT, R0, 0x20, PT ;  /* 0x000000200000780c */ /* 0x000fe60003f24270 */
[--C-:B------:R-:W-:Y:S01]  /*4840*/  FFMA.FTZ R239, R16, c[0x0][0x29c], -R227.reuse ;  /* 0x0000a70010ef7a23 */ /* 0x100fe200000108e3 */
[----:B------:R-:W-:Y:S02]  /*4850*/  FSEL R21, R14, -INF , P1 ;  /* 0xff8000000e157808 */ /* 0x000fe40000800000 */
[----:B------:R-:W-:Y:S03]  /*4860*/  ISETP.GT.AND P1, PT, R0, 0x21, PT ;  /* 0x000000210000780c */ /* 0x000fe60003f24270 */
[--C-:B------:R-:W-:Y:S01]  /*4870*/  FFMA.FTZ R251, R21, c[0x0][0x29c], -R228.reuse ;  /* 0x0000a70015fb7a23 */ /* 0x100fe200000108e4 */
[----:B------:R-:W-:Y:S02]  /*4880*/  FSEL R20, R15, -INF , P1 ;  /* 0xff8000000f147808 */ /* 0x000fe40000800000 */
[-C--:B------:R-:W-:Y:S01]  /*4890*/  HMMA.16816.F32 R12, R180, R178.reuse, RZ ;  /* 0x000000b2b40c723c */ /* 0x080fe200000018ff */
[----:B------:R-:W-:Y:S02]  /*48a0*/  ISETP.GT.AND P1, PT, R2, 0x40, PT ;  /* 0x000000400200780c */ /* 0x000fe40003f24270 */
[--C-:B------:R-:W-:Y:S02]  /*48b0*/  FFMA.FTZ R252, R20, c[0x0][0x29c], -R228.reuse ;  /* 0x0000a70014fc7a23 */ /* 0x100fe400000108e4 */
[----:B------:R-:W-:Y:S02]  /*48c0*/  FSEL R24, R24, -INF , P1 ;  /* 0xff80000018187808 */ /* 0x000fe40000800000 */
[----:B------:R-:W-:Y:S01]  /*48d0*/  ISETP.GT.AND P1, PT, R2, 0x41, PT ;  /* 0x000000410200780c */ /* 0x000fe20003f24270 */
[C---:B------:R-:W-:Y:S01]  /*48e0*/  HMMA.16816.F32 R16, R164.reuse, R178, RZ ;  /* 0x000000b2a410723c */ /* 0x040fe200000018ff */
[----:B------:R-:W-:Y:S03]  /*48f0*/  LDSM.16.M88.4 R176, [R217+0xa080] ;  /* 0x00a08000d9b0783b */ /* 0x000fe60000000200 */
[----:B------:R-:W-:Y:S01]  /*4900*/  FSEL R25, R25, -INF , P1 ;  /* 0xff80000019197808 */ /* 0x000fe20000800000 */
[--C-:B------:R-:W-:Y:S01]  /*4910*/  FFMA.FTZ R238, R24, c[0x0][0x29c], -R227.reuse ;  /* 0x0000a70018ee7a23 */ /* 0x100fe200000108e3 */
[----:B------:R-:W-:Y:S02]  /*4920*/  ISETP.GT.AND P1, PT, R0, 0x40, PT ;  /* 0x000000400000780c */ /* 0x000fe40003f24270 */
[-C--:B------:R-:W-:Y:S01]  /*4930*/  HMMA.16816.F32 R20, R164, R188.reuse, RZ ;  /* 0x000000bca414723c */ /* 0x080fe200000018ff */
[--C-:B------:R-:W-:Y:S03]  /*4940*/  FFMA.FTZ R247, R25, c[0x0][0x29c], -R227.reuse ;  /* 0x0000a70019f77a23 */ /* 0x100fe600000108e3 */
[----:B------:R-:W-:Y:S02]  /*4950*/  FSEL R26, R26, -INF , P1 ;  /* 0xff8000001a1a7808 */ /* 0x000fe40000800000 */
[----:B------:R-:W-:Y:S03]  /*4960*/  ISETP.GT.AND P1, PT, R0, 0x41, PT ;  /* 0x000000410000780c */ /* 0x000fe60003f24270 */
[--C-:B------:R-:W-:Y:S03]  /*4970*/  FFMA.FTZ R168, R26, c[0x0][0x29c], -R228.reuse ;  /* 0x0000a7001aa87a23 */ /* 0x100fe600000108e4 */
[----:B------:R-:W-:Y:S02]  /*4980*/  FSEL R27, R27, -INF , P1 ;  /* 0xff8000001b1b7808 */ /* 0x000fe40000800000 */
[----:B------:R-:W-:Y:S04]  /*4990*/  ISETP.GT.AND P1, PT, R2, 0x60, PT ;  /* 0x000000600200780c */ /* 0x000fe80003f24270 */
[----:B------:R-:W-:Y:S02]  /*49a0*/  FSEL R28, R28, -INF , P1 ;  /* 0xff8000001c1c7808 */ /* 0x000fe40000800000 */
[----:B------:R-:W-:Y:S01]  /*49b0*/  ISETP.GT.AND P1, PT, R2, 0x61, PT ;  /* 0x000000610200780c */ /* 0x000fe20003f24270 */
[--C-:B------:R-:W-:Y:S02]  /*49c0*/  FFMA.FTZ R2, R27, c[0x0][0x29c], -R228.reuse ;  /* 0x0000a7001b027a23 */ /* 0x100fe400000108e4 */
[C---:B------:R-:W-:Y:S01]  /*49d0*/  HMMA.16816.F32 R24, R180.reuse, R188, RZ ;  /* 0x000000bcb418723c */ /* 0x040fe200000018ff */
[----:B------:R-:W-:Y:S01]  /*49e0*/  MUFU.EX2 R188, R242 ;  /* 0x000000f200bc7308 */ /* 0x000fe20000000800 */
[----:B------:R-:W-:Y:S01]  /*49f0*/  FSEL R29, R29, -INF , P1 ;  /* 0xff8000001d1d7808 */ /* 0x000fe20000800000 */
[--C-:B------:R-:W-:Y:S01]  /*4a00*/  FFMA.FTZ R248, R28, c[0x0][0x29c], -R227.reuse ;  /* 0x0000a7001cf87a23 */ /* 0x100fe200000108e3 */
[----:B------:R-:W-:Y:S03]  /*4a10*/  ISETP.GT.AND P1, PT, R0, 0x60, PT ;  /* 0x000000600000780c */ /* 0x000fe60003f24270 */
[----:B------:R-:W-:Y:S01]  /*4a20*/  FFMA.FTZ R227, R29, c[0x0][0x29c], -R227 ;  /* 0x0000a7001de37a23 */ /* 0x000fe200000108e3 */
[----:B------:R-:W-:Y:S02]  /*4a30*/  FSEL R30, R30, -INF , P1 ;  /* 0xff8000001e1e7808 */ /* 0x000fe40000800000 */
[----:B------:R-:W-:Y:S01]  /*4a40*/  ISETP.GT.AND P1, PT, R0, 0x61, PT ;  /* 0x000000610000780c */ /* 0x000fe20003f24270 */
[----:B------:R-:W-:Y:S02]  /*4a50*/  MUFU.EX2 R189, R240 ;  /* 0x000000f000bd7308 */ /* 0x000fe40000000800 */
[--C-:B------:R-:W-:Y:S01]  /*4a60*/  FFMA.FTZ R0, R30, c[0x0][0x29c], -R228.reuse ;  /* 0x0000a7001e007a23 */ /* 0x100fe200000108e4 */
[----:B------:R-:W-:Y:S02]  /*4a70*/  FSEL R31, R31, -INF , P1 ;  /* 0xff8000001f1f7808 */ /* 0x000fe40000800000 */
[----:B------:R-:W-:Y:S03]  /*4a80*/  PLOP3.LUT P1, PT, PT, PT, UP0, 0x80, 0x0 ;  /* 0x000000000000781c */ /* 0x000fe60003f2f008 */
[----:B------:R-:W-:Y:S02]  /*4a90*/  FFMA.FTZ R228, R31, c[0x0][0x29c], -R228 ;  /* 0x0000a7001fe47a23 */ /* 0x000fe400000108e4 */
[-C--:B------:R-:W-:Y:S01]  /*4aa0*/  HMMA.16816.F32 R28, R180, R190.reuse, RZ ;  /* 0x000000beb41c723c */ /* 0x080fe200000018ff */
[----:B------:R-:W-:Y:S07]  /*4ab0*/  MUFU.EX2 R180, R237 ;  /* 0x000000ed00b47308 */ /* 0x000fee0000000800 */
[----:B------:R-:W-:Y:S01]  /*4ac0*/  HMMA.16816.F32 R32, R164, R190, RZ ;  /* 0x000000bea420723c */ /* 0x000fe200000018ff */
[----:B------:R-:W-:Y:S02]  /*4ad0*/  LDSM.16.M88.4 R164, [R211+0x18080] ;  /* 0x01808000d3a4783b */ /* 0x000fe40000000200 */
[----:B------:R-:W-:Y:S05]  /*4ae0*/  MUFU.EX2 R182, R243 ;  /* 0x000000f300b67308 */ /* 0x000fea0000000800 */
[-C--:B------:R-:W-:Y:S05]  /*4af0*/  HMMA.16816.F32 R4, R192, R196.reuse, R4 ;  /* 0x000000c4c004723c */ /* 0x080fea0000001804 */
[----:B------:R-:W-:Y:S03]  /*4b00*/  MUFU.EX2 R181, R245 ;  /* 0x000000f500b57308 */ /* 0x000fe60000000800 */
[C---:B------:R-:W-:Y:S07]  /*4b10*/  HMMA.16816.F32 R8, R200.reuse, R196, R8 ;  /* 0x000000c4c808723c */ /* 0x040fee0000001808 */
[----:B------:R-:W-:Y:S01]  /*4b20*/  MUFU.EX2 R197, R232 ;  /* 0x000000e800c57308 */ /* 0x000fe20000000800 */
[-C--:B------:R-:W-:Y:S08]  /*4b30*/  HMMA.16816.F32 R12, R200, R198.reuse, R12 ;  /* 0x000000c6c80c723c */ /* 0x080ff0000000180c */
[C---:B------:R-:W-:Y:S01]  /*4b40*/  HMMA.16816.F32 R16, R192.reuse, R198, R16 ;  /* 0x000000c6c010723c */ /* 0x040fe20000001810 */
[----:B------:R-:W-:Y:S07]  /*4b50*/  MUFU.EX2 R198, R185 ;  /* 0x000000b900c67308 */ /* 0x000fee0000000800 */
[-C--:B------:R-:W-:Y:S03]  /*4b60*/  HMMA.16816.F32 R20, R192, R204.reuse, R20 ;  /* 0x000000ccc014723c */ /* 0x080fe60000001814 */
[----:B------:R-:W-:Y:S05]  /*4b70*/  MUFU.EX2 R185, R246 ;  /* 0x000000f600b97308 */ /* 0x000fea0000000800 */
[C---:B------:R-:W-:Y:S05]  /*4b80*/  HMMA.16816.F32 R24, R200.reuse, R204, R24 ;  /* 0x000000ccc818723c */ /* 0x040fea0000001818 */
[----:B------:R-:W-:Y:S02]  /*4b90*/  MUFU.EX2 R196, R186 ;  /* 0x000000ba00c47308 */ /* 0x000fe40000000800 */
[----:B------:R-:W-:Y:S01]  /*4ba0*/  IMAD.MOV.U32 R204, RZ, RZ, R2 ;  /* 0x000000ffffcc7224 */ /* 0x000fe200078e0002 */
[-C--:B------:R-:W-:Y:S01]  /*4bb0*/  HMMA.16816.F32 R28, R200, R206.reuse, R28 ;  /* 0x000000cec81c723c */ /* 0x080fe2000000181c */
[----:B------:R-:W-:Y:S03]  /*4bc0*/  IMAD.U32 R2, RZ, RZ, UR4 ;  /* 0x00000004ff027e24 */ /* 0x000fe6000f8e00ff */
[----:B------:R-:W-:Y:S01]  /*4bd0*/  IMAD.MOV.U32 R205, RZ, RZ, R0 ;  /* 0x000000ffffcd7224 */ /* 0x000fe200078e0000 */
[----:B------:R-:W-:Y:S02]  /*4be0*/  MOV R0, UR6 ;  /* 0x0000000600007c02 */ /* 0x000fe40008000f00 */
[----:B------:R-:W-:Y:S01]  /*4bf0*/  IMAD.MOV.U32 R203, RZ, RZ, R168 ;  /* 0x000000ffffcb7224 */ /* 0x000fe200078e00a8 */
[----:B------:R-:W-:Y:S01]  /*4c00*/  HMMA.16816.F32 R32, R192, R206, R32 ;  /* 0x000000cec020723c */ /* 0x000fe20000001820 */
[----:B------:R-:W1:Y:S01]  /*4c10*/  LDSM.16.M88.4 R168, [R217+0x8080] ;  /* 0x00808000d9a8783b */ /* 0x000e620000000200 */
[----:B------:R2:W-:Y:S02]  /*4c20*/  MUFU.EX2 R192, R3 ;  /* 0x0000000300c07308 */ /* 0x0005e40000000800 */
[----:B------:R-:W-:Y:S03]  /*4c30*/  @P0 IADD3 R0, R2, -0x10, RZ ;  /* 0xfffffff002000810 */ /* 0x000fe60007ffe0ff */
[----:B------:R-:W-:Y:S02]  /*4c40*/  SEL R206, R225, 0xffffffe0, !P0 ;  /* 0xffffffe0e1ce7807 */ /* 0x000fe40004000000 */
[C---:B------:R-:W-:Y:S03]  /*4c50*/  IMAD.IADD R0, R214.reuse, 0x1, R0 ;  /* 0x00000001d6007824 */ /* 0x040fe600078e0200 */
[----:B------:R-:W3:Y:S10]  /*4c60*/  MUFU.EX2 R2, R234 ;  /* 0x000000ea00027308 */ /* 0x000ef40000000800 */
[----:B------:R-:W4:Y:S01]  /*4c70*/  MUFU.EX2 R195, R233 ;  /* 0x000000e900c37308 */ /* 0x000f220000000800 */
[----:B--2---:R-:W-:Y:S09]  /*4c80*/  LDS R3, [R229+0x20280] ;  /* 0x02028000e5037984 */ /* 0x004ff20000000800 */
[----:B------:R-:W2:Y:S01]  /*4c90*/  MUFU.EX2 R193, R236 ;  /* 0x000000ec00c17308 */ /* 0x000ea20000000800 */
[-C--:B-1----:R-:W-:Y:S09]  /*4ca0*/  HMMA.16816.F32 R4, R164, R168.reuse, R4 ;  /* 0x000000a8a404723c */ /* 0x082ff20000001804 */
[----:B------:R-:W1:Y:S01]  /*4cb0*/  MUFU.EX2 R183, R244 ;  /* 0x000000f400b77308 */ /* 0x000e620000000800 */
[C---:B------:R-:W-:Y:S09]  /*4cc0*/  HMMA.16816.F32 R8, R172.reuse, R168, R8 ;  /* 0x000000a8ac08723c */ /* 0x040ff20000001808 */
[----:B------:R-:W-:Y:S01]  /*4cd0*/  MUFU.EX2 R190, R241 ;  /* 0x000000f100be7308 */ /* 0x000fe20000000800 */
[-C--:B------:R-:W-:Y:S09]  /*4ce0*/  HMMA.16816.F32 R12, R172, R170.reuse, R12 ;  /* 0x000000aaac0c723c */ /* 0x080ff2000000180c */
[----:B------:R-:W5:Y:S01]  /*4cf0*/  MUFU.EX2 R194, R235 ;  /* 0x000000eb00c27308 */ /* 0x000f620000000800 */
        /* <DEDUP_REMOVED lines=12> */
[----:B------:R-:W2:Y:S06]  /*4dc0*/  LDSM.16.M88.4 R176, [R216+0xa080] ;  /* 0x00a08000d8b0783b */ /* 0x000eac0000000200 */
[----:B------:R-:W-:Y:S01]  /*4dd0*/  MUFU.EX2 R228, R228 ;  /* 0x000000e400e47308 */ /* 0x000fe20000000800 */
[-C--:B-1----:R-:W-:Y:S08]  /*4de0*/  HMMA.16816.F32 R4, R164, R168.reuse, R4 ;  /* 0x000000a8a404723c */ /* 0x082ff00000001804 */
[C---:B------:R-:W-:Y:S08]  /*4df0*/  HMMA.16816.F32 R8, R172.reuse, R168, R8 ;  /* 0x000000a8ac08723c */ /* 0x040ff00000001808 */
[-C--:B------:R-:W-:Y:S08]  /*4e00*/  HMMA.16816.F32 R12, R172, R170.reuse, R12 ;  /* 0x000000aaac0c723c */ /* 0x080ff0000000180c */
[C---:B------:R-:W-:Y:S01]  /*4e10*/  HMMA.16816.F32 R16, R164.reuse, R170, R16 ;  /* 0x000000aaa410723c */ /* 0x040fe20000001810 */
[----:B------:R-:W-:Y:S07]  /*4e20*/  LDSM.16.M88.4 R168, [R213+0xc080] ;  /* 0x00c08000d5a8783b */ /* 0x000fee0000000200 */
[-C--:B--2---:R-:W-:Y:S08]  /*4e30*/  HMMA.16816.F32 R20, R164, R176.reuse, R20 ;  /* 0x000000b0a414723c */ /* 0x084ff00000001814 */
[C---:B------:R-:W-:Y:S08]  /*4e40*/  HMMA.16816.F32 R24, R172.reuse, R176, R24 ;  /* 0x000000b0ac18723c */ /* 0x040ff00000001818 */
[-C--:B------:R-:W-:Y:S07]  /*4e50*/  HMMA.16816.F32 R28, R172, R178.reuse, R28 ;  /* 0x000000b2ac1c723c */ /* 0x080fee000000181c */
[----:B------:R-:W-:Y:S01]  /*4e60*/  IADD3 R172, R214, UR4, RZ ;  /* 0x00000004d6ac7c10 */ /* 0x000fe2000fffe0ff */
[----:B------:R-:W-:Y:S01]  /*4e70*/  HMMA.16816.F32 R32, R164, R178, R32 ;  /* 0x000000b2a420723c */ /* 0x000fe20000001820 */
[----:B------:R-:W-:Y:S03]  /*4e80*/  LDSM.16.M88.4 R176, [R213+0xe080] ;  /* 0x00e08000d5b0783b */ /* 0x000fe60000000200 */
[----:B------:R-:W-:Y:S05]  /*4e90*/  IMAD.SHL.U32 R172, R172, 0x2, RZ ;  /* 0x00000002acac7824 */ /* 0x000fea00078e00ff */
[----:B------:R-:W1:Y:S08]  /*4ea0*/  LDSM.16.M88.4 R164, [R172+0x1a080] ;  /* 0x01a08000aca4783b */ /* 0x000e700000000200 */
[----:B------:R-:W2:Y:S01]  /*4eb0*/  LDSM.16.M88.4 R172, [R172+0x1b080] ;  /* 0x01b08000acac783b */ /* 0x000ea20000000200 */
[-C--:B-1----:R-:W-:Y:S08]  /*4ec0*/  HMMA.16816.F32 R4, R164, R168.reuse, R4 ;  /* 0x000000a8a404723c */ /* 0x082ff00000001804 */
[C---:B--2---:R-:W-:Y:S08]  /*4ed0*/  HMMA.16816.F32 R8, R172.reuse, R168, R8 ;  /* 0x000000a8ac08723c */ /* 0x044ff00000001808 */
[-C--:B------:R-:W-:Y:S08]  /*4ee0*/  HMMA.16816.F32 R12, R172, R170.reuse, R12 ;  /* 0x000000aaac0c723c */ /* 0x080ff0000000180c */
[C---:B------:R-:W-:Y:S01]  /*4ef0*/  HMMA.16816.F32 R16, R164.reuse, R170, R16 ;  /* 0x000000aaa410723c */ /* 0x040fe20000001810 */
[----:B------:R-:W-:Y:S07]  /*4f00*/  LDSM.16.M88.4 R168, [R215+0xc080] ;  /* 0x00c08000d7a8783b */ /* 0x000fee0000000200 */
[-C--:B------:R-:W-:Y:S08]  /*4f10*/  HMMA.16816.F32 R20, R164, R176.reuse, R20 ;  /* 0x000000b0a414723c */ /* 0x080ff00000001814 */
[C---:B------:R-:W-:Y:S08]  /*4f20*/  HMMA.16816.F32 R24, R172.reuse, R176, R24 ;  /* 0x000000b0ac18723c */ /* 0x040ff00000001818 */
[-C--:B------:R-:W-:Y:S07]  /*4f30*/  HMMA.16816.F32 R28, R172, R178.reuse, R28 ;  /* 0x000000b2ac1c723c */ /* 0x080fee000000181c */
[----:B------:R-:W-:Y:S01]  /*4f40*/  IMAD.SHL.U32 R172, R0, 0x2, RZ ;  /* 0x0000000200ac7824 */ /* 0x000fe200078e00ff */
[----:B------:R-:W-:Y:S01]  /*4f50*/  HMMA.16816.F32 R32, R164, R178, R32 ;  /* 0x000000b2a420723c */ /* 0x000fe20000001820 */
[----:B------:R-:W-:Y:S08]  /*4f60*/  LDSM.16.M88.4 R176, [R215+0xe080] ;  /* 0x00e08000d7b0783b */ /* 0x000ff00000000200 */
[----:B------:R-:W1:Y:S08]  /*4f70*/  LDSM.16.M88.4 R164, [R172+0x1a080] ;  /* 0x01a08000aca4783b */ /* 0x000e700000000200 */
[----:B------:R-:W2:Y:S08]  /*4f80*/  LDSM.16.M88.4 R172, [R172+0x1b080] ;  /* 0x01b08000acac783b */ /* 0x000eb00000000200 */
[----:B------:R-:W-:Y:S01]  /*4f90*/  LDS R0, [R229+0x202a0] ;  /* 0x0202a000e5007984 */ /* 0x000fe20000000800 */
        /* <DEDUP_REMOVED lines=20> */
[----:B------:R-:W1:Y:S07]  /*50e0*/  LDSM.16.M88.4 R172, [R216+0xc080] ;  /* 0x00c08000d8ac783b */ /* 0x000e6e0000000200 */
[----:B------:R-:W-:Y:S01]  /*50f0*/  HMMA.16816.F32 R32, R164, R178, R32 ;  /* 0x000000b2a420723c */ /* 0x000fe20000001820 */
[----:B------:R-:W2:Y:S08]  /*5100*/  LDSM.16.M88.4 R164, [R212+0x1b080] ;  /* 0x01b08000d4a4783b */ /* 0x000eb00000000200 */
[----:B------:R-:W3:Y:S01]  /*5110*/  LDSM.16.M88.4 R176, [R216+0xe080] ;  /* 0x00e08000d8b0783b */ /* 0x000ee20000000200 */
        /* <DEDUP_REMOVED lines=11> */
[----:B----4-:R-:W-:Y:S02]  /*51d0*/  FMUL.FTZ R5, R195, R5 ;  /* 0x00000005c3057220 */ /* 0x010fe40000410000 */
[C---:B------:R-:W-:Y:S04]  /*51e0*/  HMMA.16816.F32 R24, R164.reuse, R176, R24 ;  /* 0x000000b0a418723c */ /* 0x040fe80000001818 */
[--C-:B------:R-:W-:Y:S02]  /*51f0*/  FADD.FTZ R6, R6, -R0.reuse ;  /* 0x8000000006067221 */ /* 0x100fe40000010000 */
[--C-:B------:R-:W-:Y:S02]  /*5200*/  FADD.FTZ R7, R7, -R0.reuse ;  /* 0x8000000007077221 */ /* 0x100fe40000010000 */
[-C--:B------:R-:W-:Y:S01]  /*5210*/  HMMA.16816.F32 R28, R164, R178.reuse, R28 ;  /* 0x000000b2a41c723c */ /* 0x080fe2000000181c */
[----:B------:R-:W-:Y:S03]  /*5220*/  MUFU.EX2 R165, R252 ;  /* 0x000000fc00a57308 */ /* 0x000fe60000000800 */
[----:B------:R-:W-:Y:S02]  /*5230*/  FMUL.FTZ R6, R187, R6 ;  /* 0x00000006bb067220 */ /* 0x000fe40000410000 */
[----:B------:R-:W-:Y:S01]  /*5240*/  FMUL.FTZ R7, R180, R7 ;  /* 0x00000007b4077220 */ /* 0x000fe20000410000 */
[----:B------:R-:W-:Y:S01]  /*5250*/  F2FP.PACK_AB R164, R192, R193 ;  /* 0x000000c1c0a4723e */ /* 0x000fe200000000ff */
        /* <DEDUP_REMOVED lines=12> */
[----:B-----5:R-:W-:Y:S01]  /*5320*/  F2FP.PACK_AB R168, R194, R198 ;  /* 0x000000c6c2a8723e */ /* 0x020fe200000000ff */
        /* <DEDUP_REMOVED lines=45> */
[----:B------:R1:W2:Y:S01]  /*5600*/  MUFU.EX2 R20, R204 ;  /* 0x000000cc00147308 */ /* 0x0002a20000000800 */
        /* <DEDUP_REMOVED lines=9> */
[----:B------:R-:W5:Y:S01]  /*56a0*/  MUFU.EX2 R16, R205 ;  /* 0x000000cd00107308 */ /* 0x000f620000000800 */
        /* <DEDUP_REMOVED lines=12> */
[----:B------:R-:W-:Y:S01]  /*5770*/  FMUL.FTZ R167, R167, R14 ;  /* 0x0000000ea7a77220 */ /* 0x000fe20000410000 */
[----:B-1----:R-:W-:Y:S01]  /*5780*/  SHF.L.U32 R204, R214, 0x1, RZ ;  /* 0x00000001d6cc7819 */ /* 0x002fe200000006ff */
[--C-:B------:R-:W-:Y:S01]  /*5790*/  FADD.FTZ R26, R26, -R0.reuse ;  /* 0x800000001a1a7221 */ /* 0x100fe20000010000 */
[----:B------:R-:W-:Y:S01]  /*57a0*/  STS [R230+0x2400], R17 ;  /* 0x00240011e6007388 */ /* 0x000fe20000000800 */
[----:B------:R-:W-:Y:S01]  /*57b0*/  F2FP.PACK_AB R8, R8, R35 ;  /* 0x000000230808723e */ /* 0x000fe200000000ff */
[--C-:B----4-:R-:W-:Y:S02]  /*57c0*/  FADD.FTZ R3, R27, -R0.reuse ;  /* 0x800000001b037221 */ /* 0x110fe40000010000 */
[----:B------:R1:W-:Y:S01]  /*57d0*/  STS [R231+0x23480], R4 ;  /* 0x02348004e7007388 */ /* 0x0003e20000000800 */
[----:B--2---:R-:W-:Y:S01]  /*57e0*/  F2FP.PACK_AB R2, R20, R23 ;  /* 0x000000171402723e */ /* 0x004fe200000000ff */
        /* <DEDUP_REMOVED lines=12> */
[--C-:B-1----:R-:W-:Y:S02]  /*58b0*/  FADD.FTZ R4, R15, -R0.reuse ;  /* 0x800000000f047221 */ /* 0x102fe40000010000 */
[----:B------:R-:W-:Y:S02]  /*58c0*/  FADD.FTZ R0, R31, -R0 ;  /* 0x800000001f007221 */ /* 0x000fe40000010000 */
[----:B------:R-:W-:Y:S01]  /*58d0*/  FMUL.FTZ R4, R165, R4 ;  /* 0x00000004a5047220 */ /* 0x000fe20000410000 */
[----:B-----5:R-:W-:Y:S01]  /*58e0*/  F2FP.PACK_AB R2, R228, R16 ;  /* 0x00000010e402723e */ /* 0x020fe200000000ff */
        /* <DEDUP_REMOVED lines=27> */
[----:B-1----:R-:W-:Y:S07]  /*5aa0*/  IMAD.SHL.U32 R3, R214, 0x2, RZ ;  /* 0x00000002d6037824 */ /* 0x002fee00078e00ff */
[----:B------:R-:W1:Y:S01]  /*5ab0*/  LDSM.16.MT88.4 R12, [R209+0x20480] ;  /* 0x02048000d10c783b */ /* 0x000e620000004200 */
[----:B------:R-:W-:Y:S02]  /*5ac0*/  IMAD.IADD R205, R3, 0x1, R206 ;  /* 0x0000000103cd7824 */ /* 0x000fe400078e02ce */
[----:B--2---:R-:W-:Y:S05]  /*5ad0*/  IMAD.SHL.U32 R0, R220, 0x2, RZ ;  /* 0x00000002dc007824 */ /* 0x004fea00078e00ff */
        /* <DEDUP_REMOVED lines=111> */
[----:B------:R-:W-:Y:S02]  /*61d0*/  IMAD.U32 R4, RZ, RZ, UR25 ;  /* 0x00000019ff047e24 */ /* 0x000fe4000f8e00ff */
        /* <DEDUP_REMOVED lines=14> */
[----:B------:R-:W-:Y:S02]  /*62c0*/  LEA R6, P1, R5, c[0x0][0x1f0], 0x1 ;  /* 0x00007c0005067a11 */ /* 0x000fe400078208ff */
[----:B------:R-:W-:Y:S02]  /*62d0*/  IADD3 R4, -R211, UR13, -R12 ;  /* 0x0000000dd3047c10 */ /* 0x000fe4000fffe90c */
[----:B------:R-:W-:Y:S02]  /*62e0*/  LEA.HI.X R7, R5, c[0x0][0x1f4], R7, 0x1, P1 ;  /* 0x00007d0005077a11 */ /* 0x000fe400008f0c07 */
        /* <DEDUP_REMOVED lines=10> */
[C---:B------:R-:W-:Y:S01]  /*6390*/  ISETP.LT.OR P1, PT, R4.reuse, 0x21, !P4 ;  /* 0x000000210400780c */ /* 0x040fe20006721670 */
[----:B-1----:R-:W-:Y:S11]  /*63a0*/  IMAD.SHL.U32 R207, R207, 0x4, RZ ;  /* 0x00000004cfcf7824 */ /* 0x002ff600078e00ff */
[----:B------:R-:W-:Y:S01]  /*63b0*/  @!UPT UIADD3 URZ, URZ, URZ, URZ ;  /* 0x0000003f3f3ff290 */ /* 0x000fe2000fffe03f */
[----:B------:R2:W-:Y:S01]  /*63c0*/  LDGSTS.E.BYPASS.LTC128B.128 [R3+0x1000], [R6.64], !P1 ;  /* 0x0100000006037fae */ /* 0x0005e2000c901d52 */
[----:B------:R-:W-:Y:S01]  /*63d0*/  ISETP.LT.OR P1, PT, R4, 0x21, !P5 ;  /* 0x000000210400780c */ /* 0x000fe20006f21670 */
[----:B------:R-:W-:Y:S04]  /*63e0*/  IMAD.U32 R4, RZ, RZ, UR24 ;  /* 0x00000018ff047e24 */ /* 0x000fe8000f8e00ff */
[----:B------:R-:W-:Y:S04]  /*63f0*/  @!P3 IMAD R4, R4, 0x40, R207 ;  /* 0x000000400404b824 */ /* 0x000fe800078e02cf */
[----:B------:R-:W-:Y:S04]  /*6400*/  @!P3 IMAD.SHL.U32 R4, R4, 0x4, RZ ;  /* 0x000000040404b824 */ /* 0x000fe800078e00ff */
[----:B------:R2:W-:Y:S04]  /*6410*/  LDGSTS.E.BYPASS.LTC128B.128 [R3+0x3000], [R6.64+0x80], !P1 ;  /* 0x0300008006037fae */ /* 0x0005e8000c901d52 */
[----:B------:R2:W-:Y:S02]  /*6420*/  @!P3 LDGSTS.E.BYPASS.LTC128B.128 [R4+0x20280], [R10.64] ;  /* 0x202800000a04bfae */ /* 0x0005e4000b901d52 */
.L_x_2048:
[-C--:B-12-4-:R-:W-:Y:S01]  /*6430*/  HMMA.16816.F32 R4, R164, R16.reuse, RZ ;  /* 0x00000010a404723c */ /* 0x096fe200000018ff */
[----:B------:R-:W-:Y:S01]  /*6440*/  LDSM.16.MT88.4 R184, [R0+0x1080] ;  /* 0x0010800000b8783b */ /* 0x000fe20000004200 */
[----:B------:R-:W-:Y:S02]  /*6450*/  USHF.L.U32 UR23, UR23, 0xd, URZ ;  /* 0x0000000d17177899 */ /* 0x000fe4000800063f */
[----:B------:R-:W-:Y:S01]  /*6460*/  IMAD.IADD R3, R204, 0x1, R219 ;  /* 0x00000001cc037824 */ /* 0x000fe200078e02db */
[----:B------:R-:W-:Y:S01]  /*6470*/  UISETP.GE.AND UP0, UPT, UR17, UR11, UPT ;  /* 0x0000000b1100728c */ /* 0x000fe2000bf06270 */
[----:B------:R-:W-:Y:S01]  /*6480*/  LDSM.16.MT88.4 R192, [R0+0x5080] ;  /* 0x0050800000c0783b */ /* 0x000fe20000004200 */
[----:B------:R-:W-:Y:S01]  /*6490*/  UIADD3 UR7, UR5, 0x1, URZ ;  /* 0x0000000105077890 */ /* 0x000fe2000fffe03f */
[C---:B------:R-:W-:Y:S01]  /*64a0*/  HMMA.16816.F32 R8, R28.reuse, R16, RZ ;  /* 0x000000101c08723c */ /* 0x040fe200000018ff */
[----:B------:R-:W-:Y:S02]  /*64b0*/  UISETP.GE.AND UP3, UPT, UR5, 0x1, UPT ;  /* 0x000000010500788c */ /* 0x000fe4000bf66270 */
[----:B------:R-:W1:Y:S01]  /*64c0*/  LDSM.16.M88.4 R180, [R3+0x24480] ;  /* 0x0244800003b4783b */ /* 0x000e620000000200 */
[----:B------:R-:W-:Y:S02]  /*64d0*/  UIADD3 UR6, UR22, 0x1, URZ ;  /* 0x0000000116067890 */ /* 0x000fe4000fffe03f */
[----:B------:R-:W-:Y:S02]  /*64e0*/  UISETP.GE.AND UP2, UPT, UR22, 0x1, UPT ;  /* 0x000000011600788c */ /* 0x000fe4000bf46270 */
[-C--:B------:R-:W-:Y:S01]  /*64f0*/  HMMA.16816.F32 R12, R28, R18.reuse, RZ ;  /* 0x000000121c0c723c */ /* 0x080fe200000018ff */
[----:B------:R-:W2:Y:S01]  /*6500*/  LDSM.16.M88.4 R188, [R3+0x25480] ;  /* 0x0254800003bc783b */ /* 0x000ea20000000200 */
[----:B------:R-:W-:Y:S02]  /*6510*/  UIADD3 UR4, UR24, 0x1, URZ ;  /* 0x0000000118047890 */ /* 0x000fe4000fffe03f */
[----:B------:R-:W-:Y:S02]  /*6520*/  UISETP.GE.AND UP1, UPT, UR24, 0x1, UPT ;  /* 0x000000011800788c */ /* 0x000fe4000bf26270 */
[----:B------:R-:W3:Y:S01]  /*6530*/  LDL.64 R226, [R1+0x48] ;  /* 0x0000480001e27983 */ /* 0x000ee20000100a00 */
[----:B------:R-:W-:Y:S01]  /*6540*/  USEL UR5, UR7, URZ, !UP3 ;  /* 0x0000003f07057287 */ /* 0x000fe2000d800000 */
[C---:B------:R-:W-:Y:S01]  /*6550*/  HMMA.16816.F32 R16, R164.reuse, R18, RZ ;  /* 0x00000012a410723c */ /* 0x040fe200000018ff */
[----:B------:R-:W-:Y:S02]  /*6560*/  USEL UR22, UR6, URZ, !UP2 ;  /* 0x0000003f06167287 */ /* 0x000fe4000d000000 */
[----:B------:R-:W4:Y:S01]  /*6570*/  LDL R207, [R1+0x54] ;  /* 0x0000540001cf7983 */ /* 0x000f220000100800 */
[----:B------:R-:W-:Y:S04]  /*6580*/  USEL UR24, UR4, URZ, !UP1 ;  /* 0x0000003f04187287 */ /* 0x000fe8000c800000 */
        /* <DEDUP_REMOVED lines=72> */
[----:B------:R-:W-:Y:S03]  /*6a10*/  UMOV UR23, UR17 ;  /* 0x0000001100177c82 */ /* 0x000fe60008000000 */
[C---:B------:R-:W-:Y:S04]  /*6a20*/  HMMA.16816.F32 R16, R184.reuse, R198, R16 ;  /* 0x000000c6b810723c */ /* 0x040fe80000001810 */
        /* <DEDUP_REMOVED lines=202> */
.L_x_2044:
[----:B------:R-:W-:Y:S05]  /*76d0*/  @P0 BRA `(.L_x_2050) ;  /* 0x00001fe000000947 */ /* 0x000fea0003800000 */
[----:B------:R-:W-:Y:S01]  /*76e0*/  F2FP.PACK_AB R36, R37, R36 ;  /* 0x000000242524723e */ /* 0x000fe200000000ff */
[----:B------:R-:W-:Y:S01]  /*76f0*/  BAR.SYNC.DEFER_BLOCKING 0x1, 0x100 ;  /* 0x0044000000007b1d */ /* 0x000fe20000010000 */
[----:B------:R-:W-:Y:S02]  /*7700*/  F2FP.PACK_AB R38, R39, R38 ;  /* 0x000000262726723e */ /* 0x000fe400000000ff */
[----:B------:R-:W-:Y:S02]  /*7710*/  F2FP.PACK_AB R64, R65, R64 ;  /* 0x000000404140723e */ /* 0x000fe400000000ff */
[----:B------:R-:W-:Y:S01]  /*7720*/  F2FP.PACK_AB R66, R67, R66 ;  /* 0x000000424342723e */ /* 0x000fe200000000ff */
        /* <DEDUP_REMOVED lines=21> */
[CC--:B-----5:R-:W-:Y:S02]  /*7880*/  LEA.HI R5, R35.reuse, R37.reuse, RZ, 0x2 ;  /* 0x0000002523057211 */ /* 0x0e0fe400078f10ff */
[----:B----4-:R-:W-:Y:S02]  /*7890*/  LEA.HI R2, R35, R37, RZ, 0x5 ;  /* 0x0000002523027211 */ /* 0x010fe400078f28ff */
[----:B------:R-:W-:-:S02]  /*78a0*/  SHF.R.S32.HI R7, RZ, 0x2, R5 ;  /* 0x00000002ff077819 */ /* 0x000fc40000011405 */
[----:B--2---:R-:W-:Y:S02]  /*78b0*/  SHF.R.S32.HI R0, RZ, 0x1f, R5 ;  /* 0x0000001fff007819 */ /* 0x004fe40000011405 */
[----:B------:R-:W-:Y:S02]  /*78c0*/  SHF.R.S32.HI R3, RZ, 0x5, R2 ;  /* 0x00000005ff037819 */ /* 0x000fe40000011402 */
[----:B------:R-:W-:Y:S02]  /*78d0*/  LEA.HI R0, R0, R7, RZ, 0x3 ;  /* 0x0000000700007211 */ /* 0x000fe400078f18ff */
[----:B------:R-:W-:Y:S02]  /*78e0*/  LEA.HI R6, R35, R37, RZ, 0x6 ;  /* 0x0000002523067211 */ /* 0x000fe400078f30ff */
[----:B------:R-:W-:Y:S02]  /*78f0*/  LOP3.LUT R0, R0, 0xfffffff8, RZ, 0xc0, !PT ;  /* 0xfffffff800007812 */ /* 0x000fe400078ec0ff */
[----:B------:R-:W-:-:S02]  /*7900*/  SHF.R.U32.HI R6, RZ, 0x3, R6 ;  /* 0x00000003ff067819 */ /* 0x000fc40000011606 */
[----:B------:R-:W-:Y:S01]  /*7910*/  LOP3.LUT R5, R5, 0x3ffffffc, RZ, 0xc0, !PT ;  /* 0x3ffffffc05057812 */ /* 0x000fe200078ec0ff */
[----:B------:R-:W-:Y:S01]  /*7920*/  IMAD.IADD R7, R7, 0x1, -R0 ;  /* 0x0000000107077824 */ /* 0x000fe200078e0a00 */
[----:B------:R-:W-:Y:S02]  /*7930*/  LEA.HI R0, R2, R3, RZ, 0x1 ;  /* 0x0000000302007211 */ /* 0x000fe400078f08ff */
[----:B------:R-:W-:Y:S01]  /*7940*/  F2FP.PACK_AB R70, R71, R70 ;  /* 0x000000464746723e */ /* 0x000fe200000000ff */
[C---:B------:R-:W-:Y:S01]  /*7950*/  IMAD.SHL.U32 R2, R7.reuse, 0x40, RZ ;  /* 0x0000004007027824 */ /* 0x040fe200078e00ff */
        /* <DEDUP_REMOVED lines=17> */
[----:B------:R-:W-:Y:S02]  /*7a70*/  F2FP.PACK_AB R76, R77, R76 ;  /* 0x0000004c4d4c723e */ /* 0x000fe400000000ff */
[----:B------:R-:W-:Y:S02]  /*7a80*/  F2FP.PACK_AB R78, R79, R78 ;  /* 0x0000004e4f4e723e */ /* 0x000fe400000000ff */
[C---:B------:R-:W-:Y:S01]  /*7a90*/  IADD3 R2, R0.reuse, 0x40, RZ ;  /* 0x0000004000027810 */ /* 0x040fe20007ffe0ff */
[----:B------:R-:W-:Y:S01]  /*7aa0*/  STS [R0+0x8080], R36 ;  /* 0x0080802400007388 */ /* 0x000fe20000000800 */
[----:B------:R-:W-:Y:S02]  /*7ab0*/  @P0 IADD3 R2, R0, -0x40, RZ ;  /* 0xffffffc000020810 */ /* 0x000fe40007ffe0ff */
        /* <DEDUP_REMOVED lines=57> */
[----:B------:R-:W-:Y:S01]  /*7e50*/  PLOP3.LUT P0, PT, PT, PT, UP1, 0x80, 0x0 ;  /* 0x000000000000781c */ /* 0x000fe20003f0f018 */
        /* <DEDUP_REMOVED lines=69> */
.L_x_2051:
[CC--:B-1----:R-:W-:Y:S01]  /*82b0*/  LEA.HI R2, R35.reuse, R37.reuse, RZ, 0x4 ;  /* 0x0000002523027211 */ /* 0x0c2fe200078f20ff */
[----:B------:R-:W-:Y:S01]  /*82c0*/  USHF.R.S32.HI UR6, URZ, 0x1f, UR15 ;  /* 0x0000001f3f067899 */ /* 0x000fe2000801140f */
[----:B------:R-:W-:Y:S01]  /*82d0*/  LEA.HI R4, R35, R37, RZ, 0x7 ;  /* 0x0000002523047211 */ /* 0x000fe200078f38ff */
[----:B------:R-:W-:Y:S01]  /*82e0*/  ULDC.64 UR4, c[0x0][0x338] ;  /* 0x0000ce0000047ab9 */ /* 0x000fe20000000a00 */
[----:B------:R-:W-:Y:S01]  /*82f0*/  LOP3.LUT R0, R2, 0xfffffff0, RZ, 0xc0, !PT ;  /* 0xfffffff002007812 */ /* 0x000fe200078ec0ff */
[----:B------:R-:W-:Y:S01]  /*8300*/  UIMAD UR4, UR6, UR4, URZ ;  /* 0x00000004060472a4 */ /* 0x000fe2000f8e023f */
[----:B------:R-:W-:Y:S01]  /*8310*/  SHF.R.S32.HI R14, RZ, 0x4, R2 ;  /* 0x00000004ff0e7819 */ /* 0x000fe20000011402 */
[----:B------:R-:W-:Y:S01]  /*8320*/  IMAD.SHL.U32 R4, R4, 0x4, RZ ;  /* 0x0000000404047824 */ /* 0x000fe200078e00ff */
[----:B------:R-:W-:Y:S01]  /*8330*/  USHF.R.S32.HI UR7, URZ, 0x1f, UR14 ;  /* 0x0000001f3f077899 */ /* 0x000fe2000801140e */
[----:B------:R-:W-:Y:S01]  /*8340*/  IMAD.IADD R0, R37, 0x1, -R0 ;  /* 0x0000000125007824 */ /* 0x000fe200078e0a00 */
[----:B------:R-:W-:Y:S01]  /*8350*/  UIMAD UR5, UR15, UR5, UR4 ;  /* 0x000000050f0572a4 */ /* 0x000fe2000f8e0204 */
[----:B------:R-:W-:Y:S01]  /*8360*/  IMAD.SHL.U32 R2, R14, 0x40, RZ ;  /* 0x000000400e027824 */ /* 0x000fe200078e00ff */
[----:B------:R-:W-:Y:S01]  /*8370*/  USEL UR14, UR14, URZ, !UP1 ;  /* 0x0000003f0e0e7287 */ /* 0x000fe2000c800000 */
[----:B------:R-:W-:Y:S01]  /*8380*/  IMAD.SHL.U32 R12, R0, 0x8, RZ ;  /* 0x00000008000c7824 */ /* 0x000fe200078e00ff */
[----:B------:R-:W-:Y:S01]  /*8390*/  SHF.R.S32.HI R3, RZ, 0x1f, R0 ;  /* 0x0000001fff037819 */ /* 0x000fe20000011400 */
[----:B------:R-:W-:Y:S01]  /*83a0*/  USEL UR7, UR7, URZ, !UP1 ;  /* 0x0000003f07077287 */ /* 0x000fe2000c800000 */
[----:B------:R-:W-:Y:S01]  /*83b0*/  LOP3.LUT R2, R2, 0x1c0, RZ, 0xc0, !PT ;  /* 0x000001c002027812 */ /* 0x000fe200078ec0ff */
[----:B------:R-:W-:Y:S01]  /*83c0*/  IMAD.U32 R6, RZ, RZ, UR16 ;  /* 0x00000010ff067e24 */ /* 0x000fe2000f8e00ff */
[----:B------:R-:W-:Y:S01]  /*83d0*/  LEA.HI R3, R3, R0, RZ, 0x3 ;  /* 0x0000000003037211 */ /* 0x000fe200078f18ff */
[----:B------:R-:W-:Y:S01]  /*83e0*/  IMAD.U32 R44, RZ, RZ, UR14 ;  /* 0x0000000eff2c7e24 */ /* 0x000fe2000f8e00ff */
[----:B------:R-:W-:Y:S01]  /*83f0*/  LOP3.LUT R5, R2, 0x38, R12, 0xf8, !PT ;  /* 0x0000003802057812 */ /* 0x000fe200078ef80c */
[----:B------:R-:W-:Y:S01]  /*8400*/  BSSY B0, `(.L_x_2052) ;  /* 0x0000032000007945 */ /* 0x000fe20003800000 */
[----:B------:R-:W-:Y:S01]  /*8410*/  SHF.R.U32.HI R0, RZ, 0x3, R2 ;  /* 0x00000003ff007819 */ /* 0x000fe20000011602 */
[----:B------:R-:W-:Y:S01]  /*8420*/  IMAD.SHL.U32 R2, R3, 0x400, RZ ;  /* 0x0000040003027824 */ /* 0x000fe200078e00ff */
[----:B------:R-:W-:-:S02]  /*8430*/  LOP3.LUT R3, R4, 0x7ffffe00, RZ, 0xc0, !PT ;  /* 0x7ffffe0004037812 */ /* 0x000fc400078ec0ff */
[----:B------:R-:W-:Y:S02]  /*8440*/  LOP3.LUT R0, R5, R0, RZ, 0x3c, !PT ;  /* 0x0000000005007212 */ /* 0x000fe400078e3cff */
[----:B------:R-:W-:Y:S02]  /*8450*/  LOP3.LUT R2, R2, 0x7fffe000, RZ, 0xc0, !PT ;  /* 0x7fffe00002027812 */ /* 0x000fe400078ec0ff */
[----:B-----5:R-:W-:Y:S02]  /*8460*/  IADD3 R4, R8, -UR10, RZ ;  /* 0x8000000a08047c10 */ /* 0x020fe4000fffe0ff */
[----:B------:R-:W-:Y:S01]  /*8470*/  IADD3 R0, R0, R2, R3 ;  /* 0x0000000200007210 */ /* 0x000fe20007ffe003 */
[----:B------:R-:W-:Y:S01]  /*8480*/  IMAD.U32 R2, RZ, RZ, UR15 ;  /* 0x0000000fff027e24 */ /* 0x000fe2000f8e00ff */
[--C-:B------:R-:W-:Y:S02]  /*8490*/  SHF.R.S32.HI R13, RZ, 0x1f, R12.reuse ;  /* 0x0000001fff0d7819 */ /* 0x100fe4000001140c */
[----:B------:R-:W-:Y:S01]  /*84a0*/  IMNMX R15, R4, 0x80, PT ;  /* 0x00000080040f7817 */ /* 0x000fe20003800200 */
[----:B------:R-:W-:Y:S01]  /*84b0*/  IMAD.SHL.U32 R0, R0, 0x2, RZ ;  /* 0x0000000200007824 */ /* 0x000fe200078e00ff */
[----:B------:R-:W-:Y:S01]  /*84c0*/  IADD3 R4, P0, R14, UR8, RZ ;  /* 0x000000080e047c10 */ /* 0x000fe2000ff1e0ff */
[----:B------:R-:W-:Y:S01]  /*84d0*/  IMAD.WIDE.U32 R2, R2, c[0x0][0x338], R12 ;  /* 0x0000ce0002027a25 */ /* 0x000fe200078e000c */
[----:B------:R-:W-:-:S02]  /*84e0*/  ISETP.GE.AND P1, PT, R14, R15, PT ;  /* 0x0000000f0e00720c */ /* 0x000fc40003f26270 */
[----:B------:R1:W2:Y:S01]  /*84f0*/  LDS.128 R20, [R0+0x8880] ;  /* 0x0088800000147984 */ /* 0x0002a20000000c00 */
[----:B------:R-:W-:Y:S02]  /*8500*/  LEA.HI.X.SX32 R5, R14, UR9, 0x1, P0 ;  /* 0x000000090e057c11 */ /* 0x000fe400080f0eff */
[----:B------:R-:W-:Y:S01]  /*8510*/  IADD3 R3, R3, UR5, RZ ;  /* 0x0000000503037c10 */ /* 0x000fe2000fffe0ff */
[----:B------:R1:W3:Y:S01]  /*8520*/  LDS.128 R24, [R0+0x9080] ;  /* 0x0090800000187984 */ /* 0x0002e20000000c00 */
[----:B------:R-:W-:Y:S01]  /*8530*/  ULDC.64 UR4, c[0x0][0x340] ;  /* 0x0000d00000047ab9 */ /* 0x000fe20000000a00 */
[----:B------:R-:W-:Y:S01]  /*8540*/  ISETP.GE.OR P0, PT, R12, c[0x0][0x324], P1 ;  /* 0x0000c9000c007a0c */ /* 0x000fe20000f06670 */
[----:B------:R-:W-:Y:S01]  /*8550*/  UIMAD UR4, UR7, UR4, URZ ;  /* 0x00000004070472a4 */ /* 0x000fe2000f8e023f */
[----:B------:R1:W4:Y:S01]  /*8560*/  LDS.128 R28, [R0+0x9880] ;  /* 0x00988000001c7984 */ /* 0x0003220000000c00 */
[----:B------:R-:W-:Y:S01]  /*8570*/  IMAD.WIDE.U32 R10, R44, c[0x0][0x340], R2 ;  /* 0x0000d0002c0a7a25 */ /* 0x000fe200078e0002 */
[----:B------:R-:W-:Y:S01]  /*8580*/  P2R R45, PR, RZ, 0x2 ;  /* 0x00000002ff2d7803 */ /* 0x000fe20000000000 */
[----:B------:R-:W-:Y:S01]  /*8590*/  UIMAD UR4, UR14, UR5, UR4 ;  /* 0x000000050e0472a4 */ /* 0x000fe2000f8e0204 */
[----:B------:R1:W1:Y:S01]  /*85a0*/  LDS.128 R32, [R0+0xa080] ;  /* 0x00a0800000207984 */ /* 0x0002620000000c00 */
[----:B------:R-:W-:-:S03]  /*85b0*/  IMAD.WIDE R6, R6, 0x80, R4 ;  /* 0x0000008006067825 */ /* 0x000fc600078e0204 */
        /* <DEDUP_REMOVED lines=22> */
.L_x_2053:
[----:B--234-:R-:W-:Y:S05]  /*8720*/  BSYNC B0 ;  /* 0x0000000000007941 */ /* 0x01cfea0003800000 */
.L_x_2052:
        /* <DEDUP_REMOVED lines=17> */
.L_x_2055:
[----:B------:R-:W-:Y:S05]  /*8840*/  BSYNC B0 ;  /* 0x0000000000007941 */ /* 0x000fea0003800000 */
.L_x_2054:
        /* <DEDUP_REMOVED lines=16> */
.L_x_2057:
[----:B------:R-:W-:Y:S05]  /*8950*/  BSYNC B0 ;  /* 0x0000000000007941 */ /* 0x000fea0003800000 */
.L_x_2056:
        /* <DEDUP_REMOVED lines=16> */
.L_x_2059:
[----:B------:R-:W-:Y:S05]  /*8a60*/  BSYNC B0 ;  /* 0x0000000000007941 */ /* 0x000fea0003800000 */
.L_x_2058:
        /* <DEDUP_REMOVED lines=16> */
.L_x_2061:
[----:B------:R-:W-:Y:S05]  /*8b70*/  BSYNC B0 ;  /* 0x0000000000007941 */ /* 0x000fea0003800000 */
.L_x_2060:
        /* <DEDUP_REMOVED lines=16> */
.L_x_2063:
[----:B------:R-:W-:Y:S05]  /*8c80*/  BSYNC B0 ;  /* 0x0000000000007941 */ /* 0x000fea0003800000 */
.L_x_2062:
        /* <DEDUP_REMOVED lines=16> */
.L_x_2065:
[----:B------:R-:W-:Y:S05]  /*8d90*/  BSYNC B0 ;  /* 0x0000000000007941 */ /* 0x000fea0003800000 */
.L_x_2064:
        /* <DEDUP_REMOVED lines=16> */
.L_x_2067:
[----:B------:R-:W-:Y:S05]  /*8ea0*/  BSYNC B0 ;  /* 0x0000000000007941 */ /* 0x000fea0003800000 */
.L_x_2066:
[----:B------:R-:W-:Y:S01]  /*8eb0*/  ULDC.64 UR4, c[0x0][0x308] ;  /* 0x0000c20000047ab9 */ /* 0x000fe20000000a00 */
[----:B-1----:R-:W-:Y:S01]  /*8ec0*/  IMAD.U32 R2, RZ, RZ, UR15 ;  /* 0x0000000fff027e24 */ /* 0x002fe2000f8e00ff */
[----:B------:R-:W-:Y:S01]  /*8ed0*/  UIMAD UR4, UR6, UR4, URZ ;  /* 0x00000004060472a4 */ /* 0x000fe2000f8e023f */
[----:B------:R-:W-:Y:S01]  /*8ee0*/  ISETP.NE.AND P0, PT, R45, RZ, PT ;  /* 0x000000ff2d00720c */ /* 0x000fe20003f05270 */
[----:B------:R-:W-:Y:S01]  /*8ef0*/  BSSY B0, `(.L_x_2068) ;  /* 0x0000013000007945 */ /* 0x000fe20003800000 */
[----:B------:R-:W-:Y:S01]  /*8f00*/  IMAD.WIDE.U32 R2, R2, c[0x0][0x308], R12 ;  /* 0x0000c20002027a25 */ /* 0x000fe200078e000c */
[----:B------:R-:W-:Y:S01]  /*8f10*/  UIMAD UR15, UR15, UR5, UR4 ;  /* 0x000000050f0f72a4 */ /* 0x000fe2000f8e0204 */
[----:B------:R-:W-:Y:S02]  /*8f20*/  ISETP.GE.OR P0, PT, R12, c[0x0][0x2f4], P0 ;  /* 0x0000bd000c007a0c */ /* 0x000fe40000706670 */
        /* <DEDUP_REMOVED lines=15> */
.L_x_2069:
[----:B------:R-:W-:Y:S05]  /*9020*/  BSYNC B0 ;  /* 0x0000000000007941 */ /* 0x000fea0003800000 */
.L_x_2068:
        /* <DEDUP_REMOVED lines=15> */
.L_x_2071:
[----:B------:R-:W-:Y:S05]  /*9120*/  BSYNC B0 ;  /* 0x0000000000007941 */ /* 0x000fea0003800000 */
.L_x_2070:
        /* <DEDUP_REMOVED lines=14> */
.L_x_2073:
[----:B------:R-:W-:Y:S05]  /*9210*/  BSYNC B0 ;  /* 0x0000000000007941 */ /* 0x000fea0003800000 */
.L_x_2072:
        /* <DEDUP_REMOVED lines=14> */
.L_x_2075:
[----:B------:R-:W-:Y:S05]  /*9300*/  BSYNC B0 ;  /* 0x0000000000007941 */ /* 0x000fea0003800000 */
.L_x_2074:
        /* <DEDUP_REMOVED lines=14> */
.L_x_2077:
[----:B------:R-:W-:Y:S05]  /*93f0*/  BSYNC B0 ;  /* 0x0000000000007941 */ /* 0x000fea0003800000 */
.L_x_2076:
        /* <DEDUP_REMOVED lines=14> */
.L_x_2079:
[----:B------:R-:W-:Y:S05]  /*94e0*/  BSYNC B0 ;  /* 0x0000000000007941 */ /* 0x000fea0003800000 */
.L_x_2078:
        /* <DEDUP_REMOVED lines=14> */
.L_x_2081:
[----:B------:R-:W-:Y:S05]  /*95d0*/  BSYNC B0 ;  /* 0x0000000000007941 */ /* 0x000fea0003800000 */
.L_x_2080:
        /* <DEDUP_REMOVED lines=14> */
.L_x_2050:
        /* <DEDUP_REMOVED lines=10> */
[----:B--2-4-:R-:W2:Y:S01]  /*9760*/  @P0 LDG.E R0, [R4.64] ;  /* 0x0000001204000981 */ /* 0x014ea2000c1e1900 */
        /* <DEDUP_REMOVED lines=20> */
.L_x_2082:
[----:B-1----:R-:W1:Y:S01]  /*98b0*/  S2R R2, SR_TID.X ;  /* 0x0000000000027919 */ /* 0x002e620000002100 */
[----:B------:R-:W-:Y:S01]  /*98c0*/  USHF.R.S32.HI UR6, URZ, 0x1f, UR15 ;  /* 0x0000001f3f067899 */ /* 0x000fe2000801140f */
[----:B-----5:R-:W-:Y:S01]  /*98d0*/  IADD3 R15, R6, -UR10, RZ ;  /* 0x8000000a060f7c10 */ /* 0x020fe2000fffe0ff */
[----:B------:R-:W-:Y:S01]  /*98e0*/  ULDC.64 UR4, c[0x0][0x308] ;  /* 0x0000c20000047ab9 */ /* 0x000fe20000000a00 */
[----:B------:R-:W-:Y:S01]  /*98f0*/  IMAD.U32 R6, RZ, RZ, UR16 ;  /* 0x00000010ff067e24 */ /* 0x000fe2000f8e00ff */
[----:B------:R-:W-:Y:S01]  /*9900*/  UIMAD UR4, UR6, UR4, URZ ;  /* 0x00000004060472a4 */ /* 0x000fe2000f8e023f */
[----:B------:R-:W-:Y:S01]  /*9910*/  BSSY B0, `(.L_x_2083) ;  /* 0x0000024000007945 */ /* 0x000fe20003800000 */
[----:B------:R-:W-:-:S02]  /*9920*/  USHF.R.S32.HI UR7, URZ, 0x1f, UR14 ;  /* 0x0000001f3f077899 */ /* 0x000fc4000801140e */
[----:B------:R-:W-:Y:S02]  /*9930*/  UIMAD UR5, UR15, UR5, UR4 ;  /* 0x000000050f0572a4 */ /* 0x000fe4000f8e0204 */
[----:B------:R-:W-:Y:S02]  /*9940*/  USEL UR14, UR14, URZ, !UP1 ;  /* 0x0000003f0e0e7287 */ /* 0x000fe4000c800000 */
[----:B------:R-:W-:-:S04]  /*9950*/  USEL UR7, UR7, URZ, !UP1 ;  /* 0x0000003f07077287 */ /* 0x000fc8000c800000 */
[----:B------:R-:W-:Y:S01]  /*9960*/  IMAD.U32 R16, RZ, RZ, UR14 ;  /* 0x0000000eff107e24 */ /* 0x000fe2000f8e00ff */
[----:B-1----:R-:W-:-:S04]  /*9970*/  SHF.R.S32.HI R14, RZ, 0x1f, R2 ;  /* 0x0000001fff0e7819 */ /* 0x002fc80000011402 */
[----:B------:R-:W-:-:S04]  /*9980*/  LEA.HI R14, R14, R2, RZ, 0x4 ;  /* 0x000000020e0e7211 */ /* 0x000fc800078f20ff */
[----:B------:R-:W-:Y:S02]  /*9990*/  LOP3.LUT R0, R14, 0x1ffffff0, RZ, 0xc0, !PT ;  /* 0x1ffffff00e007812 */ /* 0x000fe400078ec0ff */
[----:B------:R-:W-:-:S03]  /*99a0*/  SHF.R.S32.HI R14, RZ, 0x4, R14 ;  /* 0x00000004ff0e7819 */ /* 0x000fc6000001140e */
[----:B------:R-:W-:Y:S01]  /*99b0*/  IMAD.IADD R0, R2, 0x1, -R0 ;  /* 0x0000000102007824 */ /* 0x000fe200078e0a00 */
[C---:B------:R-:W-:Y:S01]  /*99c0*/  IADD3 R4, P0, R14.reuse, UR8, RZ ;  /* 0x000000080e047c10 */ /* 0x040fe2000ff1e0ff */
[----:B------:R-:W-:Y:S01]  /*99d0*/  IMAD.U32 R2, RZ, RZ, UR15 ;  /* 0x0000000fff027e24 */ /* 0x000fe2000f8e00ff */
[----:B------:R-:W-:Y:S01]  /*99e0*/  ISETP.GE.AND P1, PT, R14, R15, PT ;  /* 0x0000000f0e00720c */ /* 0x000fe20003f26270 */
[----:B------:R-:W-:Y:S01]  /*99f0*/  IMAD.SHL.U32 R12, R0, 0x8, RZ ;  /* 0x00000008000c7824 */ /* 0x000fe200078e00ff */
[----:B------:R-:W-:Y:S02]  /*9a00*/  LEA.HI.X.SX32 R5, R14, UR9, 0x1, P0 ;  /* 0x000000090e057c11 */ /* 0x000fe400080f0eff */
[----:B------:R-:W-:Y:S02]  /*9a10*/  P2R R17, PR, RZ, 0x2 ;  /* 0x00000002ff117803 */ /* 0x000fe40000000000 */
[----:B------:R-:W-:Y:S01]  /*9a20*/  SHF.R.S32.HI R13, RZ, 0x1f, R12 ;  /* 0x0000001fff0d7819 */ /* 0x000fe2000001140c */
[----:B------:R-:W-:Y:S01]  /*9a30*/  IMAD.WIDE R6, R6, 0x80, R4 ;  /* 0x0000008006067825 */ /* 0x000fe200078e0204 */
        /* <DEDUP_REMOVED lines=17> */
.L_x_2084:
[----:B------:R-:W-:Y:S05]  /*9b50*/  BSYNC B0 ;  /* 0x0000000000007941 */ /* 0x000fea0003800000 */
.L_x_2083:
        /* <DEDUP_REMOVED lines=17> */
.L_x_2086:
[----:B------:R-:W-:Y:S05]  /*9c70*/  BSYNC B0 ;  /* 0x0000000000007941 */ /* 0x000fea0003800000 */
.L_x_2085:
        /* <DEDUP_REMOVED lines=16> */
.L_x_2088:
[----:B------:R-:W-:Y:S05]  /*9d80*/  BSYNC B0 ;  /* 0x0000000000007941 */ /* 0x000fea0003800000 */
.L_x_2087:
        /* <DEDUP_REMOVED lines=16> */
.L_x_2090:
[----:B------:R-:W-:Y:S05]  /*9e90*/  BSYNC B0 ;  /* 0x0000000000007941 */ /* 0x000fea0003800000 */
.L_x_2089:
        /* <DEDUP_REMOVED lines=16> */
.L_x_2092:
[----:B------:R-:W-:Y:S05]  /*9fa0*/  BSYNC B0 ;  /* 0x0000000000007941 */ /* 0x000fea0003800000 */
.L_x_2091:
        /* <DEDUP_REMOVED lines=16> */
.L_x_2094:
[----:B------:R-:W-:Y:S05]  /*a0b0*/  BSYNC B0 ;  /* 0x0000000000007941 */ /* 0x000fea0003800000 */
.L_x_2093:
        /* <DEDUP_REMOVED lines=16> */
.L_x_2096:
[----:B------:R-:W-:Y:S05]  /*a1c0*/  BSYNC B0 ;  /* 0x0000000000007941 */ /* 0x000fea0003800000 */
.L_x_2095:
        /* <DEDUP_REMOVED lines=16> */
.L_x_2098:
[----:B------:R-:W-:Y:S05]  /*a2d0*/  BSYNC B0 ;  /* 0x0000000000007941 */ /* 0x000fea0003800000 */
.L_x_2097:
        /* <DEDUP_REMOVED lines=23> */
.L_x_2100:
[----:B------:R-:W-:Y:S05]  /*a450*/  BSYNC B0 ;  /* 0x0000000000007941 */ /* 0x000fea0003800000 */
.L_x_2099:
        /* <DEDUP_REMOVED lines=15> */
.L_x_2102:
[----:B------:R-:W-:Y:S05]  /*a550*/  BSYNC B0 ;  /* 0x0000000000007941 */ /* 0x000fea0003800000 */
.L_x_2101:
        /* <DEDUP_REMOVED lines=14> */
.L_x_2104:
[----:B------:R-:W-:Y:S05]  /*a640*/  BSYNC B0 ;  /* 0x0000000000007941 */ /* 0x000fea0003800000 */
.L_x_2103:
        /* <DEDUP_REMOVED lines=14> */
.L_x_2106:
[----:B------:R-:W-:Y:S05]  /*a730*/  BSYNC B0 ;  /* 0x0000000000007941 */ /* 0x000fea0003800000 */
.L_x_2105:
        /* <DEDUP_REMOVED lines=14> */
.L_x_2108:
[----:B------:R-:W-:Y:S05]  /*a820*/  BSYNC B0 ;  /* 0x0000000000007941 */ /* 0x000fea0003800000 */
.L_x_2107:
        /* <DEDUP_REMOVED lines=14> */
.L_x_2110:
[----:B------:R-:W-:Y:S05]  /*a910*/  BSYNC B0 ;  /* 0x0000000000007941 */ /* 0x000fea0003800000 */
.L_x_2109:
        /* <DEDUP_REMOVED lines=14> */
.L_x_2112:
[----:B------:R-:W-:Y:S05]  /*aa00*/  BSYNC B0 ;  /* 0x0000000000007941 */ /* 0x000fea0003800000 */
.L_x_2111:
        /* <DEDUP_REMOVED lines=14> */
.L_x_2113:
        /* <DEDUP_REMOVED lines=9> */
.L_x_2342:


//--------------------- .text._ZN7cutlass13device_kernelIN5flash19enable_sm80_to_sm89INS1_16FlashAttnBwdSm80INS1_25CollectiveMainloopBwdSm80ILi2ELi2EN4cute5tupleIJNS5_1CILi64EEENS7_ILi128EEES9_EEENS_6half_tEfNS_4arch4Sm80ELb1ELb0ELb0ELb1ELb1ELb0ELb0ELb0ELi2ELi2ELi2ELi2ELb0EEENS1_21CollectiveEpilogueBwdISA_SB_SD_Li256ELb1ELb0ELi4EEENS1_25SingleTileBwdLPTSchedulerILb1ELi128ELb1EEEEEEEEEvNT_6ParamsE --------------------------
	.section	.text._ZN7cutlass13device_kernelIN5flash19enable_sm80_to_sm89INS1_16FlashAttnBwdSm80INS1_25CollectiveMainloopBwdSm80ILi2ELi2EN4cute5tupleIJNS5_1CILi64EEENS7_ILi128EEES9_EEENS_6half_tEfNS_4arch4Sm80ELb1ELb0ELb0ELb1ELb1ELb0ELb0ELb0ELi2ELi2ELi2ELi2ELb0EEENS1_21CollectiveEpilogueBwdISA_SB_SD_Li256ELb1ELb0ELi4EEENS1_25SingleTileBwdLPTSchedulerILb1ELi128ELb1EEEEEEEEEvNT_6ParamsE,"ax",@progbits
	.sectioninfo	@"SHI_REGISTERS=255"
	.align	128
.text._ZN7cutlass13device_kernelIN5flash19enable_sm80_to_sm89INS1_16FlashAttnBwdSm80INS1_25CollectiveMainloopBwdSm80ILi2ELi2EN4cute5tupleIJNS5_1CILi64EEENS7_ILi128EEES9_EEENS_6half_tEfNS_4arch4Sm80ELb1ELb0ELb0ELb1ELb1ELb0ELb0ELb0ELi2ELi2ELi2ELi2ELb0EEENS1_21CollectiveEpilogueBwdISA_SB_SD_Li256ELb1ELb0ELi4EEENS1_25SingleTileBwdLPTSchedulerILb1ELi128ELb1EEEEEEEEEvNT_6ParamsE:
        .type           _ZN7cutlass13device_kernelIN5flash19enable_sm80_to_sm89INS1_16FlashAttnBwdSm80INS1_25CollectiveMainloopBwdSm80ILi2ELi2EN4cute5tupleIJNS5_1CILi64EEENS7_ILi128EEES9_EEENS_6half_tEfNS_4arch4Sm80ELb1ELb0ELb0ELb1ELb1ELb0ELb0ELb0ELi2ELi2ELi2ELi2ELb0EEENS1_21CollectiveEpilogueBwdISA_SB_SD_Li256ELb1ELb0ELi4EEENS1_25SingleTileBwdLPTSchedulerILb1ELi128ELb1EEEEEEEEEvNT_6ParamsE,@function
        .size           _ZN7cutlass13device_kernelIN5flash19enable_sm80_to_sm89INS1_16FlashAttnBwdSm80INS1_25CollectiveMainloopBwdSm80ILi2ELi2EN4cute5tupleIJNS5_1CILi64EEENS7_ILi128EEES9_EEENS_6half_tEfNS_4arch4Sm80ELb1ELb0ELb0ELb1ELb1ELb0ELb0ELb0ELi2ELi2ELi2ELi2ELb0EEENS1_21CollectiveEpilogueBwdISA_SB_SD_Li256ELb1ELb0ELi4EEENS1_25SingleTileBwdLPTSchedulerILb1ELi128ELb1EEEEEEEEEvNT_6ParamsE,(.L_x_2343 - _ZN7cutlass13device_kernelIN5flash19enable_sm80_to_sm89INS1_16FlashAttnBwdSm80INS1_25CollectiveMainloopBwdSm80ILi2ELi2EN4cute5tupleIJNS5_1CILi64EEENS7_ILi128EEES9_EEENS_6half_tEfNS_4arch4Sm80ELb1ELb0ELb0ELb1ELb1ELb0ELb0ELb0ELi2ELi2ELi2ELi2ELb0EEENS1_21CollectiveEpilogueBwdISA_SB_SD_Li256ELb1ELb0ELi4EEENS1_25SingleTileBwdLPTSchedulerILb1ELi128ELb1EEEEEEEEEvNT_6ParamsE)
        .other          _ZN7cutlass13device_kernelIN5flash19enable_sm80_to_sm89INS1_16FlashAttnBwdSm80INS1_25CollectiveMainloopBwdSm80ILi2ELi2EN4cute5tupleIJNS5_1CILi64EEENS7_ILi128EEES9_EEENS_6half_tEfNS_4arch4Sm80ELb1ELb0ELb0ELb1ELb1ELb0ELb0ELb0ELi2ELi2ELi2ELi2ELb0EEENS1_21CollectiveEpilogueBwdISA_SB_SD_Li256ELb1ELb0ELi4EEENS1_25SingleTileBwdLPTSchedulerILb1ELi128ELb1EEEEEEEEEvNT_6ParamsE,@"STO_CUDA_ENTRY STV_DEFAULT"
_ZN7cutlass13device_kernelIN5flash19enable_sm80_to_sm89INS1_16FlashAttnBwdSm80INS1_25CollectiveMainloopBwdSm80ILi2ELi2EN4cute5tupleIJNS5_1CILi64EEENS7_ILi128EEES9_EEENS_6half_tEfNS_4arch4Sm80ELb1ELb0ELb0ELb1ELb1ELb0ELb0ELb0ELi2ELi2ELi2ELi2ELb0EEENS1_21CollectiveEpilogueBwdISA_SB_SD_Li256ELb1ELb0ELi4EEENS1_25SingleTileBwdLPTSchedulerILb1ELi128ELb1EEEEEEEEEvNT_6ParamsE:
        /* <DEDUP_REMOVED lines=30> */
.L_x_2115:
[----:B------:R-:W-:Y:S02]  /*01e0*/  ULDC UR7, c[0x0][0x3ac] ;  /* 0x0000eb0000077ab9 */ /* 0x000fe40000000800 */
[----:B------:R-:W-:Y:S02]  /*01f0*/  UISETP.NE.AND UP0, UPT, UR7, 0x1, UPT ;  /* 0x000000010700788c */ /* 0x000fe4000bf05270 */
[----:B------:R-:W-:Y:S02]  /*0200*/  ULDC.64 UR4, c[0x0][0x3b0] ;  /* 0x0000ec0000047ab9 */ /* 0x000fe40000000a00 */
[----:B------:R-:W-:Y:S02]  /*0210*/  UIMAD.WIDE.U32 UR10, UR6, UR4, URZ ;  /* 0x00000004060a72a5 */ /* 0x000fe4000f8e003f */
[----:B------:R-:W-:-:S05]  /*0220*/  UMOV UR9, UR6 ;  /* 0x0000000600097c82 */ /* 0x000fca0008000000 */
[----:B------:R-:W-:-:S04]  /*0230*/  @UP0 USHF.R.U32.HI UR9, URZ, UR5, UR11 ;  /* 0x000000053f090299 */ /* 0x000fc8000801160b */
[----:B------:R-:W-:-:S04]  /*0240*/  UIMAD UR7, UR9, UR7, URZ ;  /* 0x00000007090772a4 */ /* 0x000fc8000f8e023f */
.L_x_2116:
        /* <DEDUP_REMOVED lines=12> */
[----:B------:R-:W-:-:S06]  /*0310*/  UIMAD UR4, UR4, UR6, UR5 ;  /* 0x00000006040472a4 */ /* 0x000fcc000f8e0205 */
[----:B------:R-:W-:-:S05]  /*0320*/  IMAD.U32 R0, RZ, RZ, UR4 ;  /* 0x00000004ff007e24 */ /* 0x000fca000f8e00ff */
[----:B------:R1:W-:Y:S01]  /*0330*/  STL [R1+0x2c], R0 ;  /* 0x00002c0001007387 */ /* 0x0003e20000100800 */
[----:B------:R-:W-:Y:S05]  /*0340*/  @!P0 BRA `(.L_x_2117) ;  /* 0x0000008000008947 */ /* 0x000fea0003800000 */
[----:B------:R-:W-:Y:S02]  /*0350*/  UMOV UR4, 0x4 ;  /* 0x0000000400047882 */ /* 0x000fe40000000000 */
[----:B------:R-:W-:Y:S02]  /*0360*/  ULDC.64 UR6, c[0x0][0x3e0] ;  /* 0x0000f80000067ab9 */ /* 0x000fe40000000a00 */
[----:B------:R-:W-:-:S06]  /*0370*/  UIMAD.WIDE UR4, UR13, UR4, UR6 ;  /* 0x000000040d0472a5 */ /* 0x000fcc000f8e0206 */
[----:B------:R-:W-:Y:S02]  /*0380*/  MOV R2, UR4 ;  /* 0x0000000400027c02 */ /* 0x000fe40008000f00 */
[----:B------:R-:W-:-:S05]  /*0390*/  MOV R3, UR5 ;  /* 0x0000000500037c02 */ /* 0x000fca0008000f00 */
[----:B-1----:R-:W2:Y:S02]  /*03a0*/  LDG.E R0, [R2.64] ;  /* 0x0000001002007981 */ /* 0x002ea4000c1e1900 */
[----:B--2---:R1:W2:Y:S02]  /*03b0*/  R2UR UR5, R0 ;  /* 0x00000000000573c2 */ /* 0x0042a400000e0000 */
[----:B-12---:R-:W-:Y:S05]  /*03c0*/  BRA `(.L_x_2118) ;  /* 0x000000f000007947 */ /* 0x006fea0003800000 */
.L_x_2117:
        /* <DEDUP_REMOVED lines=9> */
[----:B-1----:R-:W3:Y:S01]  /*0460*/  LDG.E R0, [R2.64+0x4] ;  /* 0x0000041002007981 */ /* 0x002ee2000c1e1900 */
[----:B--2---:R-:W1:Y:S08]  /*0470*/  R2UR UR5, R4 ;  /* 0x00000000040573c2 */ /* 0x004e7000000e0000 */
[----:B---3--:R-:W1:Y:S02]  /*0480*/  R2UR UR4, R0 ;  /* 0x00000000000473c2 */ /* 0x008e6400000e0000 */
[----:B-1----:R-:W-:Y:S01]  /*0490*/  UIADD3 UR5, -UR5, UR4, URZ ;  /* 0x0000000405057290 */ /* 0x002fe2000fffe13f */
[----:B------:R-:W-:Y:S05]  /*04a0*/  BRA `(.L_x_2118) ;  /* 0x0000001000007947 */ /* 0x000fea0003800000 */
.L_x_2119:
[----:B------:R-:W-:Y:S02]  /*04b0*/  ULDC UR5, c[0x0][0x3d4] ;  /* 0x0000f50000057ab9 */ /* 0x000fe40000000800 */
.L_x_2118:
[----:B------:R-:W-:Y:S02]  /*04c0*/  UIADD3 UR5, UR5, 0x7f, URZ ;  /* 0x0000007f05057890 */ /* 0x000fe4000fffe03f */
[----:B------:R-:W-:-:S02]  /*04d0*/  ULOP3.LUT UR14, URZ, UR9, URZ, 0x33, !UPT ;  /* 0x000000093f0e7292 */ /* 0x000fc4000f8e333f */
[----:B------:R-:W-:-:S04]  /*04e0*/  USHF.R.S32.HI UR4, URZ, 0x1f, UR5 ;  /* 0x0000001f3f047899 */ /* 0x000fc80008011405 */
[----:B------:R-:W-:-:S04]  /*04f0*/  ULEA.HI UR4, UR4, UR5, URZ, 0x7 ;  /* 0x0000000504047291 */ /* 0x000fc8000f8f383f */
[----:B------:R-:W-:-:S04]  /*0500*/  USHF.R.S32.HI UR4, URZ, 0x7, UR4 ;  /* 0x000000073f047899 */ /* 0x000fc80008011404 */
[----:B------:R-:W-:Y:S02]  /*0510*/  UISETP.GT.AND UP0, UPT, UR4, UR9, UPT ;  /* 0x000000090400728c */ /* 0x000fe4000bf04270 */
[----:B------:R-:W-:Y:S02]  /*0520*/  UIADD3 UR14, UR4, UR14, URZ ;  /* 0x0000000e040e7290 */ /* 0x000fe4000fffe03f */
[----:B------:R-:W-:Y:S01]  /*0530*/  USEL UR13, UR13, 0xffffffff, UP0 ;  /* 0xffffffff0d0d7887 */ /* 0x000fe20008000000 */
[----:B------:R-:W-:Y:S05]  /*0540*/  BRA `(.L_x_2120) ;  /* 0x000004b000007947 */ /* 0x000fea0003800000 */
.L_x_2114:
[----:B------:R-:W-:Y:S02]  /*0550*/  ULDC.64 UR6, c[0x0][0x3b8] ;  /* 0x0000ee0000067ab9 */ /* 0x000fe40000000a00 */
[----:B------:R-:W-:Y:S02]  /*0560*/  UISETP.NE.AND UP0, UPT, UR6, 0x1, UPT ;  /* 0x000000010600788c */ /* 0x000fe4000bf05270 */
[----:B------:R-:W-:Y:S02]  /*0570*/  UIMAD.WIDE.U32 UR10, UR4, UR7, URZ ;  /* 0x00000007040a72a5 */ /* 0x000fe4000f8e003f */
[----:B------:R-:W-:-:S02]  /*0580*/  ULDC UR5, c[0x0][0x3c0] ;  /* 0x0000f00000057ab9 */ /* 0x000fc40000000800 */
        /* <DEDUP_REMOVED lines=17> */
.L_x_2121:
[----:B------:R-:W-:Y:S02]  /*06a0*/  ULDC UR7, c[0x0][0x3ac] ;  /* 0x0000eb0000077ab9 */ /* 0x000fe40000000800 */
[----:B------:R-:W-:Y:S02]  /*06b0*/  UISETP.NE.AND UP0, UPT, UR7, 0x1, UPT ;  /* 0x000000010700788c */ /* 0x000fe4000bf05270 */
[----:B------:R-:W-:Y:S02]  /*06c0*/  ULDC.64 UR4, c[0x0][0x3b0] ;  /* 0x0000ec0000047ab9 */ /* 0x000fe40000000a00 */
[----:B------:R-:W-:Y:S02]  /*06d0*/  UIMAD.WIDE.U32 UR10, UR6, UR4, URZ ;  /* 0x00000004060a72a5 */ /* 0x000fe4000f8e003f */
[----:B------:R-:W-:-:S05]  /*06e0*/  UMOV UR9, UR6 ;  /* 0x0000000600097c82 */ /* 0x000fca0008000000 */
[----:B------:R-:W-:-:S04]  /*06f0*/  @UP0 USHF.R.U32.HI UR9, URZ, UR5, UR11 ;  /* 0x000000053f090299 */ /* 0x000fc8000801160b */
[----:B------:R-:W-:-:S04]  /*0700*/  UIMAD UR7, UR9, UR7, URZ ;  /* 0x00000007090772a4 */ /* 0x000fc8000f8e023f */
.L_x_2122:
        /* <DEDUP_REMOVED lines=24> */
.L_x_2123:
        /* <DEDUP_REMOVED lines=14> */
.L_x_2125:
[----:B------:R-:W-:Y:S02]  /*0970*/  ULDC UR5, c[0x0][0x3d4] ;  /* 0x0000f50000057ab9 */ /* 0x000fe40000000800 */
.L_x_2124:
[----:B------:R-:W-:Y:S02]  /*0980*/  UIADD3 UR5, UR5, 0x7f, URZ ;  /* 0x0000007f05057890 */ /* 0x000fe4000fffe03f */
[----:B------:R-:W-:-:S02]  /*0990*/  ULOP3.LUT UR14, URZ, UR9, URZ, 0x33, !UPT ;  /* 0x000000093f0e7292 */ /* 0x000fc4000f8e333f */
[----:B------:R-:W-:-:S04]  /*09a0*/  USHF.R.S32.HI UR4, URZ, 0x1f, UR5 ;  /* 0x0000001f3f047899 */ /* 0x000fc80008011405 */
[----:B------:R-:W-:-:S04]  /*09b0*/  ULEA.HI UR4, UR4, UR5, URZ, 0x7 ;  /* 0x0000000504047291 */ /* 0x000fc8000f8f383f */
[----:B------:R-:W-:-:S04]  /*09c0*/  USHF.R.S32.HI UR4, URZ, 0x7, UR4 ;  /* 0x000000073f047899 */ /* 0x000fc80008011404 */
[----:B------:R-:W-:Y:S02]  /*09d0*/  UISETP.GT.AND UP0, UPT, UR4, UR9, UPT ;  /* 0x000000090400728c */ /* 0x000fe4000bf04270 */
[----:B------:R-:W-:Y:S02]  /*09e0*/  UIADD3 UR14, UR4, UR14, URZ ;  /* 0x0000000e040e7290 */ /* 0x000fe4000fffe03f */
[----:B------:R-:W-:-:S06]  /*09f0*/  USEL UR13, UR13, 0xffffffff, UP0 ;  /* 0xffffffff0d0d7887 */ /* 0x000fcc0008000000 */
.L_x_2120:
        /* <DEDUP_REMOVED lines=22> */
[----:B------:R-:W-:Y:S01]  /*0b60*/  CS2R R8, SRZ ;  /* 0x0000000000087805 */ /* 0x000fe2000001ff00 */
[----:B-1----:R1:W3:Y:S02]  /*0b70*/  @P1 LDG.E R0, [R2.64] ;  /* 0x0000001002001981 */ /* 0x0022e4000c1e1900 */
        /* <DEDUP_REMOVED lines=24> */
.L_x_2126:
        /* <DEDUP_REMOVED lines=10> */
.L_x_2127:
[----:B------:R-:W-:Y:S05]  /*0da0*/  @!P2 BRA `(.L_x_2128) ;  /* 0x000000500000a947 */ /* 0x000fea0003800000 */
[----:B----4-:R2:W3:Y:S04]  /*0db0*/  LDG.E R0, [R2.64] ;  /* 0x0000001002007981 */ /* 0x0104e8000c1e1900 */
[----:B--2---:R-:W2:Y:S01]  /*0dc0*/  LDG.E R2, [R2.64+0x4] ;  /* 0x0000041002027981 */ /* 0x004ea2000c1e1900 */
[----:B---3--:R-:W3:Y:S08]  /*0dd0*/  R2UR UR11, R0 ;  /* 0x00000000000b73c2 */ /* 0x008ef000000e0000 */
[----:B--2---:R-:W3:Y:S02]  /*0de0*/  R2UR UR4, R2 ;  /* 0x00000000020473c2 */ /* 0x004ee400000e0000 */
[----:B---3--:R-:W-:-:S06]  /*0df0*/  UIADD3 UR11, -UR11, UR4, URZ ;  /* 0x000000040b0b7290 */ /* 0x008fcc000fffe13f */
.L_x_2128:
        /* <DEDUP_REMOVED lines=15> */
[----:B------:R-:W-:Y:S01]  /*0ef0*/  IMAD.MOV.U32 R160, RZ, RZ, RZ ;  /* 0x000000ffffa07224 */ /* 0x000fe200078e00ff */
[----:B------:R-:W-:Y:S01]  /*0f00*/  ULEA.HI UR10, UR10, UR4, URZ, 0x6 ;  /* 0x000000040a0a7291 */ /* 0x000fe2000f8f303f */
[----:B------:R-:W-:Y:S01]  /*0f10*/  IMAD.MOV.U32 R146, RZ, RZ, RZ ;  /* 0x000000ffff927224 */ /* 0x000fe200078e00ff */
[----:B------:R-:W-:Y:S01]  /*0f20*/  USHF.R.S32.HI UR4, URZ, 0x1f, UR5 ;  /* 0x0000001f3f047899 */ /* 0x000fe20008011405 */
[----:B------:R-:W-:Y:S01]  /*0f30*/  CS2R R12, SRZ ;  /* 0x00000000000c7805 */ /* 0x000fe2000001ff00 */
[----:B------:R-:W-:Y:S01]  /*0f40*/  USHF.R.S32.HI UR10, URZ, 0x6, UR10 ;  /* 0x000000063f0a7899 */ /* 0x000fe2000801140a */
[----:B------:R-:W-:Y:S01]  /*0f50*/  MOV R144, RZ ;  /* 0x000000ff00907202 */ /* 0x000fe20000000f00 */
[----:B------:R-:W-:Y:S01]  /*0f60*/  ULEA.HI UR4, UR4, UR5, URZ, 0x6 ;  /* 0x0000000504047291 */ /* 0x000fe2000f8f303f */
[----:B------:R-:W-:Y:S01]  /*0f70*/  IMAD.MOV.U32 R142, RZ, RZ, RZ ;  /* 0x000000ffff8e7224 */ /* 0x000fe200078e00ff */
[----:B------:R-:W-:Y:S01]  /*0f80*/  UISETP.LT.AND UP0, UPT, URZ, UR10, UPT ;  /* 0x0000000a3f00728c */ /* 0x000fe2000bf01270 */
[----:B------:R-:W-:Y:S01]  /*0f90*/  CS2R R14, SRZ ;  /* 0x00000000000e7805 */ /* 0x000fe2000001ff00 */
[----:B------:R-:W-:Y:S01]  /*0fa0*/  USHF.R.S32.HI UR9, URZ, 0x6, UR4 ;  /* 0x000000063f097899 */ /* 0x000fe20008011404 */
        /* <DEDUP_REMOVED lines=67> */
[----:B------:R-:W3:Y:S01]  /*13e0*/  LDL R101, [R1+0x2c] ;  /* 0x00002c0001657983 */ /* 0x000ee20000100800 */
[----:B--2-4-:R-:W-:Y:S01]  /*13f0*/  IMAD.MOV.U32 R0, RZ, RZ, c[0x0][0x248] ;  /* 0x00009200ff007624 */ /* 0x014fe200078e00ff */
[----:B------:R-:W-:Y:S01]  /*1400*/  SHF.R.S32.HI R36, RZ, 0x1f, R35 ;  /* 0x0000001fff247819 */ /* 0x000fe20000011423 */
[----:B------:R-:W-:Y:S01]  /*1410*/  IMAD.U32 R4, RZ, RZ, UR14 ;  /* 0x0000000eff047e24 */ /* 0x000fe2000f8e00ff */
[----:B------:R-:W-:Y:S01]  /*1420*/  USHF.R.S32.HI UR18, URZ, 0x1f, UR13 ;  /* 0x0000001f3f127899 */ /* 0x000fe2000801140d */
[----:B------:R-:W-:Y:S01]  /*1430*/  IMAD.SHL.U32 R38, R35, 0x4, RZ ;  /* 0x0000000423267824 */ /* 0x000fe200078e00ff */
[----:B------:R-:W-:Y:S01]  /*1440*/  ISETP.NE.AND P0, PT, R0, 0x1, PT ;  /* 0x000000010000780c */ /* 0x000fe20003f05270 */
[----:B------:R-:W-:Y:S01]  /*1450*/  USEL UR15, UR13, URZ, !UP1 ;  /* 0x0000003f0d0f7287 */ /* 0x000fe2000c800000 */
[----:B------:R-:W-:Y:S01]  /*1460*/  LEA.HI R32, R36, R35, RZ, 0x3 ;  /* 0x0000002324207211 */ /* 0x000fe200078f18ff */
[----:B------:R-:W-:Y:S01]  /*1470*/  USEL UR19, UR18, URZ, !UP1 ;  /* 0x0000003f12137287 */ /* 0x000fe2000c800000 */
[----:B------:R-:W-:Y:S01]  /*1480*/  IMAD.MOV.U32 R215, RZ, RZ, 0x10 ;  /* 0x00000010ffd77424 */ /* 0x000fe200078e00ff */
[----:B------:R-:W-:Y:S01]  /*1490*/  ULDC.64 UR4, c[0x0][0x1b8] ;  /* 0x00006e0000047ab9 */ /* 0x000fe20000000a00 */
[----:B------:R-:W-:Y:S01]  /*14a0*/  SHF.R.S32.HI R37, RZ, 0x3, R32 ;  /* 0x00000003ff257819 */ /* 0x000fe20000011420 */
[----:B------:R-:W-:Y:S01]  /*14b0*/  ULDC.64 UR6, c[0x0][0x1e8] ;  /* 0x00007a0000067ab9 */ /* 0x000fe20000000a00 */
[----:B------:R-:W-:Y:S01]  /*14c0*/  IMAD.MOV.U32 R216, RZ, RZ, 0x20 ;  /* 0x00000020ffd87424 */ /* 0x000fe200078e00ff */
[----:B------:R-:W-:Y:S01]  /*14d0*/  UIMAD UR4, UR19, UR4, URZ ;  /* 0x00000004130472a4 */ /* 0x000fe2000f8e023f */
[----:B------:R-:W-:Y:S01]  /*14e0*/  SHF.R.S32.HI R5, RZ, 0x1f, R37 ;  /* 0x0000001fff057819 */ /* 0x000fe20000011425 */
[----:B------:R-:W-:Y:S01]  /*14f0*/  UIMAD UR6, UR19, UR6, URZ ;  /* 0x00000006130672a4 */ /* 0x000fe2000f8e023f */
[----:B-----5:R-:W-:Y:S01]  /*1500*/  IADD3 R2, P1, R37, R8, RZ ;  /* 0x0000000825027210 */ /* 0x020fe20007f3e0ff */
[----:B------:R-:W-:Y:S01]  /*1510*/  USEL UR18, UR18, URZ, !UP2 ;  /* 0x0000003f12127287 */ /* 0x000fe2000d000000 */
[----:B------:R-:W-:Y:S01]  /*1520*/  STL [R1+0x28], R37 ;  /* 0x0000282501007387 */ /* 0x000fe20000100800 */
[----:B------:R-:W-:-:S02]  /*1530*/  UIMAD UR7, UR15, UR7, UR6 ;  /* 0x000000070f0772a4 */ /* 0x000fc4000f8e0206 */
[----:B------:R-:W-:Y:S02]  /*1540*/  UIMAD UR6, UR15, UR5, UR4 ;  /* 0x000000050f0672a4 */ /* 0x000fe4000f8e0204 */
[----:B------:R-:W-:Y:S02]  /*1550*/  USEL UR19, UR13, URZ, !UP2 ;  /* 0x0000003f0d137287 */ /* 0x000fe4000d000000 */
[----:B------:R-:W-:Y:S02]  /*1560*/  ULDC.64 UR4, c[0x0][0x188] ;  /* 0x0000620000047ab9 */ /* 0x000fe40000000a00 */
[----:B------:R-:W-:Y:S02]  /*1570*/  UIMAD UR4, UR18, UR4, URZ ;  /* 0x00000004120472a4 */ /* 0x000fe4000f8e023f */
[----:B------:R-:W-:Y:S01]  /*1580*/  USHF.R.S32.HI UR20, URZ, 0x1f, UR10 ;  /* 0x0000001f3f147899 */ /* 0x000fe2000801140a */
[----:B------:R-:W-:Y:S01]  /*1590*/  IMAD.U32 R25, RZ, RZ, UR19 ;  /* 0x00000013ff197e24 */ /* 0x000fe2000f8e00ff */
[----:B------:R-:W-:-:S02]  /*15a0*/  UIMAD UR24, UR19, UR5, UR4 ;  /* 0x00000005131872a4 */ /* 0x000fc4000f8e0204 */
[----:B------:R-:W-:Y:S02]  /*15b0*/  UMOV UR21, 0x6 ;  /* 0x0000000600157882 */ /* 0x000fe40000000000 */
[----:B------:R-:W-:Y:S02]  /*15c0*/  ULDC.64 UR4, c[0x0][0x178] ;  /* 0x00005e0000047ab9 */ /* 0x000fe40000000a00 */
[----:B------:R-:W-:Y:S02]  /*15d0*/  UIMAD UR23, UR20, UR4, URZ ;  /* 0x00000004141772a4 */ /* 0x000fe4000f8e023f */
[----:B------:R-:W-:Y:S02]  /*15e0*/  UIMAD.WIDE.U32 UR26, UR10, UR4, URZ ;  /* 0x000000040a1a72a5 */ /* 0x000fe4000f8e003f */
[----:B------:R-:W-:-:S04]  /*15f0*/  UIMAD UR23, UR10, UR5, UR23 ;  /* 0x000000050a1772a4 */ /* 0x000fc8000f8e0217 */
[----:B------:R-:W-:Y:S01]  /*1600*/  UIADD3 UR23, UR27, UR23, URZ ;  /* 0x000000171b177290 */ /* 0x000fe2000fffe03f */
[----:B---3--:R-:W-:Y:S01]  /*1610*/  @P0 IMAD.HI.U32 R3, R101, c[0x0][0x24c], RZ ;  /* 0x0000930065030a27 */ /* 0x008fe200078e00ff */
[----:B------:R-:W-:-:S03]  /*1620*/  SHF.R.S32.HI R31, RZ, 0x1f, R101 ;  /* 0x0000001fff1f7819 */ /* 0x000fc60000011465 */
[----:B------:R-:W-:Y:S01]  /*1630*/  IMAD.MOV.U32 R0, RZ, RZ, R101 ;  /* 0x000000ffff007224 */ /* 0x000fe200078e0065 */
[----:B------:R-:W-:Y:S01]  /*1640*/  @P0 SHF.R.U32.HI R0, RZ, c[0x0][0x250], R3 ;  /* 0x00009400ff000a19 */ /* 0x000fe20000011603 */
[----:B------:R-:W-:Y:S01]  /*1650*/  IMAD R13, R31, c[0x0][0x180], RZ ;  /* 0x000060001f0d7a24 */ /* 0x000fe200078e02ff */
[----:B------:R-:W-:Y:S02]  /*1660*/  IADD3 R24, P0, R37, R9, RZ ;  /* 0x0000000925187210 */ /* 0x000fe40007f1e0ff */
[-C--:B------:R-:W-:Y:S01]  /*1670*/  LEA.HI.X.SX32 R3, R8, R5.reuse, 0x1, P1 ;  /* 0x0000000508037211 */ /* 0x080fe200008f0eff */
[----:B------:R-:W-:Y:S01]  /*1680*/  IMAD.U32 R8, RZ, RZ, UR15 ;  /* 0x0000000fff087e24 */ /* 0x000fe2000f8e00ff */
[----:B------:R-:W-:Y:S01]  /*1690*/  LEA.HI.X.SX32 R28, R9, R5, 0x1, P0 ;  /* 0x00000005091c7211 */ /* 0x000fe200000f0eff */
[----:B------:R-:W-:Y:S01]  /*16a0*/  IMAD R13, R101, c[0x0][0x184], R13 ;  /* 0x00006100650d7a24 */ /* 0x000fe200078e020d */
[----:B------:R-:W-:Y:S01]  /*16b0*/  LOP3.LUT R5, R32, 0xfffffff8, RZ, 0xc0, !PT ;  /* 0xfffffff820057812 */ /* 0x000fe200078ec0ff */
[----:B------:R-:W-:Y:S01]  /*16c0*/  IMAD.WIDE R10, R4, 0x80, R2 ;  /* 0x00000080040a7825 */ /* 0x000fe200078e0202 */
[----:B------:R-:W-:Y:S01]  /*16d0*/  LEA.HI R3, R36, R35, RZ, 0x6 ;  /* 0x0000002324037211 */ /* 0x000fe200078f30ff */
[----:B------:R-:W-:Y:S01]  /*16e0*/  UIADD3 UR15, -UR8, UR11, URZ ;  /* 0x0000000b080f7290 */ /* 0x000fe2000fffe13f */
[----:B------:R-:W-:Y:S01]  /*16f0*/  SHF.R.S32.HI R2, RZ, 0x1f, R0 ;  /* 0x0000001fff027819 */ /* 0x000fe20000011400 */
[----:B------:R-:W-:Y:S01]  /*1700*/  IMAD.IADD R30, R35, 0x1, -R5 ;  /* 0x00000001231e7824 */ /* 0x000fe200078e0a05 */
[----:B------:R-:W-:Y:S01]  /*1710*/  SHF.R.S32.HI R29, RZ, 0x6, R3 ;  /* 0x00000006ff1d7819 */ /* 0x000fe20000011403 */
[----:B------:R-:W-:-:S02]  /*1720*/  IMAD.SHL.U32 R3, R37, 0x40, RZ ;  /* 0x0000004025037824 */ /* 0x000fc400078e00ff */
[----:B------:R-:W-:Y:S01]  /*1730*/  IMAD.SHL.U32 R20, R30, 0x8, RZ ;  /* 0x000000081e147824 */ /* 0x000fe200078e00ff */
[----:B------:R-:W-:Y:S01]  /*1740*/  IADD3 R15, -R37, UR15, RZ ;  /* 0x0000000f250f7c10 */ /* 0x000fe2000fffe1ff */
[----:B------:R-:W-:Y:S01]  /*1750*/  IMAD R4, R2, c[0x0][0x1e0], RZ ;  /* 0x0000780002047a24 */ /* 0x000fe200078e02ff */
[----:B------:R-:W-:Y:S01]  /*1760*/  LOP3.LUT R3, R3, 0x1c0, RZ, 0xc0, !PT ;  /* 0x000001c003037812 */ /* 0x000fe200078ec0ff */
[----:B------:R-:W-:Y:S01]  /*1770*/  IMAD.SHL.U32 R34, R29, 0x200, RZ ;  /* 0x000002001d227824 */ /* 0x000fe200078e00ff */
[----:B------:R-:W-:Y:S01]  /*1780*/  SHF.R.S32.HI R21, RZ, 0x1f, R20 ;  /* 0x0000001fff157819 */ /* 0x000fe20000011414 */
[----:B------:R-:W-:Y:S01]  /*1790*/  IMAD R6, R0, c[0x0][0x1e4], R4 ;  /* 0x0000790000067a24 */ /* 0x000fe200078e0204 */
[--C-:B------:R-:W-:Y:S01]  /*17a0*/  LOP3.LUT R7, R3, 0x38, R20.reuse, 0xf8, !PT ;  /* 0x0000003803077812 */ /* 0x100fe200078ef814 */
[----:B------:R-:W-:Y:S01]  /*17b0*/  IMAD R2, R2, c[0x0][0x1b0], RZ ;  /* 0x00006c0002027a24 */ /* 0x000fe200078e02ff */
[----:B------:R-:W-:Y:S01]  /*17c0*/  SHF.R.U32.HI R3, RZ, 0x3, R3 ;  /* 0x00000003ff037819 */ /* 0x000fe20000011603 */
[----:B------:R-:W-:Y:S01]  /*17d0*/  IMAD.WIDE.U32 R4, R0, c[0x0][0x1e0], R20 ;  /* 0x0000780000047a25 */ /* 0x000fe200078e0014 */
[----:B------:R-:W-:-:S02]  /*17e0*/  IADD3 R33, R20, 0x40, RZ ;  /* 0x0000004014217810 */ /* 0x000fc40007ffe0ff */
[----:B------:R-:W-:Y:S01]  /*17f0*/  LOP3.LUT R14, R34, R7, R3, 0xf6, !PT ;  /* 0x00000007220e7212 */ /* 0x000fe200078ef603 */
[----:B------:R-:W-:Y:S01]  /*1800*/  IMAD.IADD R5, R5, 0x1, R6 ;  /* 0x0000000105057824 */ /* 0x000fe200078e0206 */
[----:B------:R-:W-:Y:S01]  /*1810*/  ISETP.GE.AND P5, PT, R20, c[0x0][0x1cc], PT ;  /* 0x0000730014007a0c */ /* 0x000fe20003fa6270 */
[C---:B------:R-:W-:Y:S01]  /*1820*/  IMAD R6, R0.reuse, c[0x0][0x1b4], R2 ;  /* 0x00006d0000067a24 */ /* 0x040fe200078e0202 */
[----:B------:R-:W-:Y:S01]  /*1830*/  ISETP.GE.AND P4, PT, R33, c[0x0][0x1cc], PT ;  /* 0x0000730021007a0c */ /* 0x000fe20003f86270 */
[----:B------:R-:W-:Y:S01]  /*1840*/  IMAD.WIDE.U32 R2, R0, c[0x0][0x1b0], R20 ;  /* 0x00006c0000027a25 */ /* 0x000fe200078e0014 */
[C---:B------:R-:W-:Y:S02]  /*1850*/  ISETP.LT.OR P2, PT, R15.reuse, 0x1, P5 ;  /* 0x000000010f00780c */ /* 0x040fe40002f41670 */
[----:B------:R-:W-:Y:S01]  /*1860*/  ISETP.LT.OR P6, PT, R15, 0x21, P5 ;  /* 0x000000210f00780c */ /* 0x000fe20002fc1670 */
[----:B------:R-:W-:Y:S02]  /*1870*/  IMAD R0, R28, c[0x0][0x178], RZ ;  /* 0x00005e001c007a24 */ /* 0x000fe400078e02ff */
[----:B------:R-:W-:-:S02]  /*1880*/  IMAD.IADD R3, R3, 0x1, R6 ;  /* 0x0000000103037824 */ /* 0x000fc400078e0206 */
[C---:B------:R-:W-:Y:S02]  /*1890*/  IMAD R0, R24.reuse, c[0x0][0x17c], R0 ;  /* 0x00005f0018007a24 */ /* 0x040fe400078e0200 */
[----:B------:R-:W-:-:S04]  /*18a0*/  IMAD.WIDE.U32 R6, R24, c[0x0][0x178], R20 ;  /* 0x00005e0018067a25 */ /* 0x000fc800078e0014 */
[----:B------:R-:W-:-:S04]  /*18b0*/  IMAD.WIDE.U32 R4, R8, c[0x0][0x1e8], R4 ;  /* 0x00007a0008047a25 */ /* 0x000fc800078e0004 */
[----:B------:R-:W-:Y:S01]  /*18c0*/  IMAD.IADD R7, R7, 0x1, R0 ;  /* 0x0000000107077824 */ /* 0x000fe200078e0200 */
[----:B------:R-:W-:Y:S01]  /*18d0*/  IADD3 R5, R5, UR7, RZ ;  /* 0x0000000705057c10 */ /* 0x000fe2000fffe0ff */
[----:B------:R-:W-:-:S04]  /*18e0*/  IMAD.WIDE.U32 R2, R8, c[0x0][0x1b8], R2 ;  /* 0x00006e0008027a25 */ /* 0x000fc800078e0002 */
[----:B------:R-:W-:Y:S01]  /*18f0*/  IMAD R12, R11, c[0x0][0x1d8], RZ ;  /* 0x000076000b0c7a24 */ /* 0x000fe200078e02ff */
[----:B------:R-:W-:Y:S01]  /*1900*/  IADD3 R3, R3, UR6, RZ ;  /* 0x0000000603037c10 */ /* 0x000fe2000fffe0ff */
[----:B------:R-:W-:Y:S01]  /*1910*/  IMAD.WIDE.U32 R8, R101, c[0x0][0x180], R6 ;  /* 0x0000600065087a25 */ /* 0x000fe200078e0006 */
[----:B------:R-:W-:Y:S02]  /*1920*/  ULDC.64 UR6, c[0x0][0x1d8] ;  /* 0x0000760000067ab9 */ /* 0x000fe40000000a00 */
[----:B------:R-:W-:Y:S01]  /*1930*/  USHF.L.U32 UR25, UR6, 0x6, URZ ;  /* 0x0000000606197899 */ /* 0x000fe2000800063f */
[----:B------:R-:W-:Y:S01]  /*1940*/  IMAD R0, R11, c[0x0][0x1a8], RZ ;  /* 0x00006a000b007a24 */ /* 0x000fe200078e02ff */
[----:B------:R-:W-:Y:S01]  /*1950*/  USHF.L.U64.HI UR7, UR6, UR21, UR7 ;  /* 0x0000001506077299 */ /* 0x000fe20008010207 */
[C---:B------:R-:W-:Y:S01]  /*1960*/  IMAD R12, R10.reuse, c[0x0][0x1dc], R12 ;  /* 0x000077000a0c7a24 */ /* 0x040fe200078e020c */
[----:B------:R-:W-:Y:S01]  /*1970*/  USHF.L.U32 UR6, UR22, 0x7, URZ ;  /* 0x0000000716067899 */ /* 0x000fe2000800063f */
[----:B------:R-:W-:-:S04]  /*1980*/  IMAD.WIDE.U32 R6, R10, c[0x0][0x1d8], R4 ;  /* 0x000076000a067a25 */ /* 0x000fc800078e0004 */
[----:B------:R-:W-:Y:S02]  /*1990*/  IMAD.IADD R11, R9, 0x1, R13 ;  /* 0x00000001090b7824 */ /* 0x000fe400078e020d */
[C---:B------:R-:W-:Y:S02]  /*19a0*/  IMAD R9, R10.reuse, c[0x0][0x1ac], R0 ;  /* 0x00006b000a097a24 */ /* 0x040fe400078e0200 */
[----:B------:R-:W-:Y:S01]  /*19b0*/  IMAD.WIDE.U32 R4, R10, c[0x0][0x1a8], R2 ;  /* 0x00006a000a047a25 */ /* 0x000fe200078e0002 */
[----:B------:R-:W-:-:S03]  /*19c0*/  LEA R2, P1, R6, c[0x0][0x1c0], 0x1 ;  /* 0x0000700006027a11 */ /* 0x000fc600078208ff */
[----:B------:R-:W-:Y:S02]  /*19d0*/  IMAD.IADD R0, R7, 0x1, R12 ;  /* 0x0000000107007824 */ /* 0x000fe400078e020c */
[----:B------:R-:W-:Y:S01]  /*19e0*/  IMAD.MOV.U32 R10, RZ, RZ, R8 ;  /* 0x000000ffff0a7224 */ /* 0x000fe200078e0008 */
[----:B------:R-:W-:Y:S01]  /*19f0*/  LEA R8, P0, R4, c[0x0][0x190], 0x1 ;  /* 0x0000640004087a11 */ /* 0x000fe200078008ff */
[----:B------:R-:W-:Y:S01]  /*1a00*/  IMAD.IADD R5, R5, 0x1, R9 ;  /* 0x0000000105057824 */ /* 0x000fe200078e0209 */
[----:B------:R-:W-:Y:S01]  /*1a10*/  LEA.HI.X R3, R6, c[0x0][0x1c4], R0, 0x1, P1 ;  /* 0x0000710006037a11 */ /* 0x000fe200008f0c00 */
[----:B------:R-:W-:-:S03]  /*1a20*/  IMAD.WIDE.U32 R18, R25, c[0x0][0x188], R10 ;  /* 0x0000620019127a25 */ /* 0x000fc600078e000a */
[----:B------:R-:W-:Y:S01]  /*1a30*/  LEA.HI.X R9, R4, c[0x0][0x194], R5, 0x1, P0 ;  /* 0x0000650004097a11 */ /* 0x000fe200000f0c05 */
[----:B------:R-:W-:Y:S01]  /*1a40*/  IMAD.U32 R6, RZ, RZ, UR26 ;  /* 0x0000001aff067e24 */ /* 0x000fe2000f8e00ff */
[----:B------:R-:W-:Y:S01]  /*1a50*/  IADD3 R16, R19, UR24, RZ ;  /* 0x0000001813107c10 */ /* 0x000fe2000fffe0ff */
[----:B------:R-:W-:Y:S01]  /*1a60*/  IMAD.U32 R5, RZ, RZ, UR23 ;  /* 0x00000017ff057e24 */ /* 0x000fe2000f8e00ff */
[----:B------:R-:W-:Y:S01]  /*1a70*/  IADD3 R4, P1, R2, UR25, RZ ;  /* 0x0000001902047c10 */ /* 0x000fe2000ff3e0ff */
[----:B------:R-:W-:Y:S01]  /*1a80*/  IMAD.SHL.U32 R14, R14, 0x2, RZ ;  /* 0x000000020e0e7824 */ /* 0x000fe200078e00ff */
[C---:B------:R-:W-:Y:S01]  /*1a90*/  LEA R0, P0, R6.reuse, R18, 0x6 ;  /* 0x0000001206007211 */ /* 0x040fe200078030ff */
[----:B------:R-:W-:Y:S01]  /*1aa0*/  IMAD.U32 R10, RZ, RZ, UR25 ;  /* 0x00000019ff0a7e24 */ /* 0x000fe2000f8e00ff */
[----:B------:R1:W-:Y:S01]  /*1ab0*/  STL.64 [R1+0x18], R18 ;  /* 0x0000181201007387 */ /* 0x0003e20000100a00 */
[----:B------:R-:W-:Y:S01]  /*1ac0*/  UIADD3 UR24, UP0, UR25, 0x80, URZ ;  /* 0x0000008019187890 */ /* 0x000fe2000ff1e03f */
[----:B------:R-:W-:Y:S01]  /*1ad0*/  LEA.HI.X R6, R6, R16, R5, 0x6, P0 ;  /* 0x0000001006067211 */ /* 0x000fe200000f3405 */
[----:B------:R-:W-:Y:S01]  /*1ae0*/  IMAD.U32 R12, RZ, RZ, UR4 ;  /* 0x00000004ff0c7e24 */ /* 0x000fe2000f8e00ff */
[----:B------:R-:W-:Y:S01]  /*1af0*/  IADD3.X R5, R3, UR7, RZ, P1, !PT ;  /* 0x0000000703057c10 */ /* 0x000fe20008ffe4ff */
[----:B------:R-:W-:Y:S01]  /*1b00*/  @!PT LDS RZ, [RZ] ;  /* 0x00000000fffff984 */ /* 0x000fe20000000800 */
[----:B------:R-:W-:Y:S01]  /*1b10*/  @!PT LDS RZ, [RZ] ;  /* 0x00000000fffff984 */ /* 0x000fe20000000800 */
[----:B------:R-:W-:Y:S01]  /*1b20*/  @!PT LDS RZ, [RZ] ;  /* 0x00000000fffff984 */ /* 0x000fe20000000800 */
[----:B------:R2:W-:Y:S01]  /*1b30*/  LDGSTS.E.BYPASS.LTC128B.128 [R14+0x8080], [R2.64], !P2 ;  /* 0x08080000020e7fae */ /* 0x0005e2000d101d50 */
[C---:B------:R-:W-:Y:S01]  /*1b40*/  ISETP.LT.OR P1, PT, R15.reuse, 0x1, P4 ;  /* 0x000000010f00780c */ /* 0x040fe20002721670 */
[----:B------:R-:W-:Y:S01]  /*1b50*/  UIADD3.X UR23, URZ, UR7, URZ, UP0, !UPT ;  /* 0x000000073f177290 */ /* 0x000fe200087fe43f */
[----:B------:R-:W-:Y:S01]  /*1b60*/  IADD3 R10, P3, P2, R10, 0x80, R2 ;  /* 0x000000800a0a7810 */ /* 0x000fe20007a7e002 */
[----:B------:R3:W-:Y:S01]  /*1b70*/  STL [R1+0x24], R16 ;  /* 0x0000241001007387 */ /* 0x0007e20000100800 */
[----:B------:R-:W-:Y:S01]  /*1b80*/  IMAD.U32 R7, RZ, RZ, UR27 ;  /* 0x0000001bff077e24 */ /* 0x000fe2000f8e00ff */
[----:B------:R-:W-:Y:S01]  /*1b90*/  USHF.R.S32.HI UR26, URZ, 0x1f, UR22 ;  /* 0x0000001f3f1a7899 */ /* 0x000fe20008011416 */
[----:B------:R-:W-:Y:S01]  /*1ba0*/  IADD3.X R11, RZ, UR7, R3, P3, P2 ;  /* 0x00000007ff0b7c10 */ /* 0x000fe20009fe4403 */
[----:B------:R-:W-:Y:S01]  /*1bb0*/  IMAD.U32 R13, RZ, RZ, UR5 ;  /* 0x00000005ff0d7e24 */ /* 0x000fe2000f8e00ff */
[----:B------:R-:W-:-:S02]  /*1bc0*/  ISETP.LT.OR P2, PT, R15, 0x61, P5 ;  /* 0x000000610f00780c */ /* 0x000fc40002f41670 */
[----:B------:R-:W-:-:S03]  /*1bd0*/  ISETP.LT.OR P3, PT, R15, 0x41, P4 ;  /* 0x000000410f00780c */ /* 0x000fc60002761670 */
[----:B------:R2:W-:Y:S04]  /*1be0*/  LDGSTS.E.BYPASS.LTC128B.128 [R14+0xc080], [R2.64+0x80], !P1 ;  /* 0x0c080080020e7fae */ /* 0x0005e8000c901d50 */
[----:B------:R4:W-:Y:S01]  /*1bf0*/  LDGSTS.E.BYPASS.LTC128B.128 [R14+0x9080], [R4.64], !P6 ;  /* 0x09080000040e7fae */ /* 0x0009e2000f101d50 */
[C---:B------:R-:W-:Y:S02]  /*1c00*/  ISETP.LT.OR P6, PT, R15.reuse, 0x41, P5 ;  /* 0x000000410f00780c */ /* 0x040fe40002fc1670 */
[----:B------:R-:W-:Y:S02]  /*1c10*/  ISETP.LT.OR P5, PT, R15, 0x21, P4 ;  /* 0x000000210f00780c */ /* 0x000fe400027a1670 */
[----:B-1----:R-:W-:Y:S02]  /*1c20*/  SHF.R.S32.HI R18, RZ, 0x1f, R35 ;  /* 0x0000001fff127819 */ /* 0x002fe40000011423 */
[----:B---3--:R-:W-:-:S04]  /*1c30*/  LEA R16, P0, R0, c[0x0][0x160], 0x1 ;  /* 0x0000580000107a11 */ /* 0x008fc800078008ff */
[----:B------:R-:W-:-:S05]  /*1c40*/  LEA.HI.X R17, R0, c[0x0][0x164], R6, 0x1, P0 ;  /* 0x0000590000117a11 */ /* 0x000fca00000f0c06 */
[----:B------:R1:W-:Y:S01]  /*1c50*/  LDGSTS.E.BYPASS.LTC128B.128 [R14+0xd080], [R10.64], !P5 ;  /* 0x0d0800000a0e7fae */ /* 0x0003e2000e901d50 */
[----:B------:R-:W-:Y:S01]  /*1c60*/  IADD3 R6, P0, R4, UR24, RZ ;  /* 0x0000001804067c10 */ /* 0x000fe2000ff1e0ff */
[----:B------:R-:W-:-:S03]  /*1c70*/  IMAD.U32 R0, RZ, RZ, UR6 ;  /* 0x00000006ff007e24 */ /* 0x000fc6000f8e00ff */
[C---:B------:R-:W-:Y:S02]  /*1c80*/  IADD3.X R7, R5.reuse, UR23, RZ, P0, !PT ;  /* 0x0000001705077c10 */ /* 0x040fe400087fe4ff */
[----:B--2---:R-:W-:Y:S02]  /*1c90*/  IADD3 R2, P1, R4, UR25, RZ ;  /* 0x0000001904027c10 */ /* 0x004fe4000ff3e0ff */
[C---:B------:R-:W-:Y:S02]  /*1ca0*/  LEA R22, P0, R12.reuse, R16, 0x6 ;  /* 0x000000100c167211 */ /* 0x040fe400078030ff */
[----:B------:R-:W-:Y:S02]  /*1cb0*/  IADD3.X R3, R5, UR7, RZ, P1, !PT ;  /* 0x0000000705037c10 */ /* 0x000fe40008ffe4ff */
[----:B------:R-:W-:Y:S01]  /*1cc0*/  LEA.HI.X R23, R12, R17, R13, 0x6, P0 ;  /* 0x000000110c177211 */ /* 0x000fe200000f340d */
[----:B------:R-:W-:Y:S01]  /*1cd0*/  IMAD R12, R31, c[0x0][0x270], RZ ;  /* 0x00009c001f0c7a24 */ /* 0x000fe200078e02ff */
[----:B----4-:R-:W-:Y:S01]  /*1ce0*/  IADD3 R4, P0, R2, UR25, RZ ;  /* 0x0000001902047c10 */ /* 0x010fe2000ff1e0ff */
[----:B------:R2:W-:Y:S01]  /*1cf0*/  LDGSTS.E.BYPASS.LTC128B.128 [R14+0xa080], [R2.64], !P6 ;  /* 0x0a080000020e7fae */ /* 0x0005e2000f101d50 */
[----:B------:R-:W-:Y:S01]  /*1d00*/  ISETP.GE.AND P6, PT, R20, c[0x0][0x19c], PT ;  /* 0x0000670014007a0c */ /* 0x000fe20003fc6270 */
[----:B------:R-:W-:Y:S01]  /*1d10*/  IMAD R12, R101, c[0x0][0x274], R12 ;  /* 0x00009d00650c7a24 */ /* 0x000fe200078e020c */
[----:B------:R-:W-:Y:S01]  /*1d20*/  IADD3.X R5, R3, UR7, RZ, P0, !PT ;  /* 0x0000000703057c10 */ /* 0x000fe200087fe4ff */
[----:B------:R3:W-:Y:S01]  /*1d30*/  LDGSTS.E.BYPASS.LTC128B.128 [R14+0xe080], [R6.64], !P3 ;  /* 0x0e080000060e7fae */ /* 0x0007e2000d901d50 */
[----:B------:R-:W-:-:S02]  /*1d40*/  ISETP.LT.OR P3, PT, R15, 0x61, P4 ;  /* 0x000000610f00780c */ /* 0x000fc40002761670 */
[----:B------:R-:W-:Y:S01]  /*1d50*/  IADD3 R26, P1, R35, UR6, RZ ;  /* 0x00000006231a7c10 */ /* 0x000fe2000ff3e0ff */
[----:B------:R-:W-:Y:S01]  /*1d60*/  ULDC.64 UR6, c[0x0][0x1a8] ;  /* 0x00006a0000067ab9 */ /* 0x000fe20000000a00 */
[----:B------:R-:W-:Y:S01]  /*1d70*/  ISETP.GE.AND P4, PT, R33, c[0x0][0x19c], PT ;  /* 0x0000670021007a0c */ /* 0x000fe20003f86270 */
[----:B------:R-:W-:Y:S01]  /*1d80*/  USHF.L.U32 UR25, UR6, 0x6, URZ ;  /* 0x0000000606197899 */ /* 0x000fe2000800063f */
[----:B------:R4:W-:Y:S01]  /*1d90*/  LDGSTS.E.BYPASS.LTC128B.128 [R14+0xb080], [R4.64], !P2 ;  /* 0x0b080000040e7fae */ /* 0x0009e2000d101d50 */
[----:B------:R-:W-:Y:S02]  /*1da0*/  LEA.HI.X.SX32 R27, R0, R18, 0x1, P1 ;  /* 0x00000012001b7211 */ /* 0x000fe400008f0eff */
[----:B------:R-:W-:Y:S02]  /*1db0*/  ISETP.LT.OR P2, PT, R15, 0x1, P4 ;  /* 0x000000010f00780c */ /* 0x000fe40002741670 */
[----:B------:R-:W-:-:S04]  /*1dc0*/  IADD3 R18, P1, R38, UR22, RZ ;  /* 0x0000001626127c10 */ /* 0x000fc8000ff3e0ff */
[----:B------:R-:W-:-:S05]  /*1dd0*/  LEA.HI.X.SX32 R19, R38, UR26, 0x1, P1 ;  /* 0x0000001a26137c11 */ /* 0x000fca00088f0eff */
[----:B-1----:R-:W-:Y:S01]  /*1de0*/  IMAD.WIDE.U32 R10, R101, c[0x0][0x270], R18 ;  /* 0x00009c00650a7a25 */ /* 0x002fe200078e0012 */
[----:B--2---:R-:W-:Y:S01]  /*1df0*/  IADD3 R2, P0, R2, UR24, RZ ;  /* 0x0000001802027c10 */ /* 0x004fe2000ff1e0ff */
[----:B------:R-:W-:Y:S02]  /*1e00*/  UIADD3 UR24, UP0, UR25, 0x80, URZ ;  /* 0x0000008019187890 */ /* 0x000fe4000ff1e03f */
[----:B------:R-:W-:Y:S01]  /*1e10*/  IMAD.IADD R13, R11, 0x1, R12 ;  /* 0x000000010b0d7824 */ /* 0x000fe200078e020c */
[----:B------:R-:W-:Y:S01]  /*1e20*/  IADD3.X R3, R3, UR23, RZ, P0, !PT ;  /* 0x0000001703037c10 */ /* 0x000fe200087fe4ff */
[----:B---3--:R-:W-:Y:S01]  /*1e30*/  IMAD.U32 R6, RZ, RZ, UR25 ;  /* 0x00000019ff067e24 */ /* 0x008fe2000f8e00ff */
[C---:B------:R-:W-:Y:S01]  /*1e40*/  ISETP.LT.OR P0, PT, R15.reuse, 0x1, P6 ;  /* 0x000000010f00780c */ /* 0x040fe20003701670 */
[----:B------:R-:W-:Y:S01]  /*1e50*/  USHF.L.U64.HI UR23, UR6, UR21, UR7 ;  /* 0x0000001506177299 */ /* 0x000fe20008010207 */
[----:B------:R-:W-:Y:S01]  /*1e60*/  IMAD.MOV.U32 R12, RZ, RZ, R10 ;  /* 0x000000ffff0c7224 */ /* 0x000fe200078e000a */
[----:B------:R1:W-:Y:S01]  /*1e70*/  LDGSTS.E.BYPASS.LTC128B.128 [R14+0xf080], [R2.64], !P3 ;  /* 0x0f080000020e7fae */ /* 0x0003e2000d901d50 */
[----:B------:R-:W-:Y:S01]  /*1e80*/  ISETP.LT.OR P3, PT, R15, 0x21, P6 ;  /* 0x000000210f00780c */ /* 0x000fe20003761670 */
[----:B------:R-:W-:Y:S01]  /*1e90*/  UIADD3.X UR22, URZ, UR23, URZ, UP0, !UPT ;  /* 0x000000173f167290 */ /* 0x000fe200087fe43f */
[----:B------:R-:W-:Y:S01]  /*1ea0*/  IADD3 R6, P1, P5, R6, 0x80, R8 ;  /* 0x0000008006067810 */ /* 0x000fe20007d3e008 */
[----:B------:R-:W-:Y:S01]  /*1eb0*/  IMAD.WIDE.U32 R10, R24, c[0x0][0x208], R20 ;  /* 0x00008200180a7a25 */ /* 0x000fe200078e0014 */
[----:B------:R-:W-:-:S02]  /*1ec0*/  ULDC.64 UR6, c[0x0][0x278] ;  /* 0x00009e0000067ab9 */ /* 0x000fc40000000a00 */
[----:B------:R-:W-:Y:S01]  /*1ed0*/  P2R R0, PR, RZ, 0x2 ;  /* 0x00000002ff007803 */ /* 0x000fe20000000000 */
[----:B------:R-:W-:Y:S01]  /*1ee0*/  UIMAD UR6, UR18, UR6, URZ ;  /* 0x00000006120672a4 */ /* 0x000fe2000f8e023f */
[----:B------:R-:W-:Y:S01]  /*1ef0*/  ISETP.LT.OR P1, PT, R15, 0x41, P6 ;  /* 0x000000410f00780c */ /* 0x000fe20003721670 */
[----:B------:R2:W-:Y:S01]  /*1f00*/  LDGSTS.E.BYPASS.LTC128B.128 [R14+0x80], [R8.64], !P0 ;  /* 0x00080000080e7fae */ /* 0x0005e2000c101d50 */
[----:B----4-:R-:W-:Y:S01]  /*1f10*/  IADD3 R4, P0, R8, UR25, RZ ;  /* 0x0000001908047c10 */ /* 0x010fe2000ff1e0ff */
[----:B------:R-:W-:Y:S01]  /*1f20*/  IMAD.WIDE.U32 R12, R25, c[0x0][0x278], R12 ;  /* 0x00009e00190c7a25 */ /* 0x000fe200078e000c */
[----:B------:R-:W-:Y:S01]  /*1f30*/  ISETP.LT.OR P6, PT, R15, 0x61, P6 ;  /* 0x000000610f00780c */ /* 0x000fe200037c1670 */
[----:B------:R2:W-:Y:S01]  /*1f40*/  LDGSTS.E.BYPASS.LTC128B.128 [R14+0x4080], [R8.64+0x80], !P2 ;  /* 0x04080080080e7fae */ /* 0x0005e2000d101d50 */
[----:B------:R-:W-:Y:S02]  /*1f50*/  IADD3.X R5, R9, UR23, RZ, P0, !PT ;  /* 0x0000001709057c10 */ /* 0x000fe400087fe4ff */
[----:B------:R-:W-:-:S02]  /*1f60*/  ISETP.LT.OR P2, PT, R15, 0x21, P4 ;  /* 0x000000210f00780c */ /* 0x000fc40002741670 */
[----:B------:R-:W-:Y:S01]  /*1f70*/  ISETP.NE.AND P0, PT, R0, RZ, PT ;  /* 0x000000ff0000720c */ /* 0x000fe20003f05270 */
[----:B------:R3:W-:Y:S01]  /*1f80*/  LDGSTS.E.BYPASS.LTC128B.128 [R14+0x1080], [R4.64], !P3 ;  /* 0x01080000040e7fae */ /* 0x0007e2000d901d50 */
[----:B------:R-:W-:Y:S01]  /*1f90*/  ISETP.GE.AND P3, PT, R33, c[0x0][0x16c], PT ;  /* 0x00005b0021007a0c */ /* 0x000fe20003f66270 */
[----:B------:R-:W-:Y:S01]  /*1fa0*/  IMAD R0, R28, c[0x0][0x208], RZ ;  /* 0x000082001c007a24 */ /* 0x000fe200078e02ff */
[----:B------:R-:W-:Y:S02]  /*1fb0*/  IADD3.X R7, RZ, UR23, R9, P0, P5 ;  /* 0x00000017ff077c10 */ /* 0x000fe400087ea409 */
[----:B------:R-:W-:Y:S01]  /*1fc0*/  ISETP.GE.AND P5, PT, R20, c[0x0][0x16c], PT ;  /* 0x00005b0014007a0c */ /* 0x000fe20003fa6270 */
[----:B------:R-:W-:Y:S01]  /*1fd0*/  IMAD R0, R24, c[0x0][0x20c], R0 ;  /* 0x0000830018007a24 */ /* 0x000fe200078e0200 */
[----:B-1----:R-:W-:-:S03]  /*1fe0*/  IADD3 R2, P0, R4, UR25, RZ ;  /* 0x0000001904027c10 */ /* 0x002fc6000ff1e0ff */
[----:B------:R1:W-:Y:S01]  /*1ff0*/  LDGSTS.E.BYPASS.LTC128B.128 [R14+0x5080], [R6.64], !P2 ;  /* 0x05080000060e7fae */ /* 0x0003e2000d101d50 */
[----:B------:R-:W-:-:S05]  /*2000*/  IADD3.X R3, R5, UR23, RZ, P0, !PT ;  /* 0x0000001705037c10 */ /* 0x000fca00087fe4ff */
[----:B------:R4:W-:Y:S01]  /*2010*/  LDGSTS.E.BYPASS.LTC128B.128 [R14+0x2080], [R2.64], !P1 ;  /* 0x02080000020e7fae */ /* 0x0009e2000c901d50 */
[C---:B------:R-:W-:Y:S02]  /*2020*/  ISETP.LT.OR P1, PT, R15.reuse, 0x41, P4 ;  /* 0x000000410f00780c */ /* 0x040fe40002721670 */
[----:B------:R-:W-:Y:S02]  /*2030*/  ISETP.LT.OR P4, PT, R15, 0x61, P4 ;  /* 0x000000610f00780c */ /* 0x000fe40002781670 */
[----:B--2---:R-:W-:Y:S02]  /*2040*/  P2R R8, PR, RZ, 0x8 ;  /* 0x00000008ff087803 */ /* 0x004fe40000000000 */
[----:B------:R-:W-:Y:S02]  /*2050*/  SEL R9, RZ, 0x2, P3 ;  /* 0x00000002ff097807 */ /* 0x000fe40001800000 */
[----:B------:R-:W-:Y:S01]  /*2060*/  ISETP.GT.AND P3, PT, R35, 0xf, PT ;  /* 0x0000000f2300780c */ /* 0x000fe20003f64270 */
[----:B------:R2:W-:Y:S01]  /*2070*/  STL [R1+0x60], R8 ;  /* 0x0000600801007387 */ /* 0x0005e20000100800 */
[----:B---3--:R-:W-:-:S03]  /*2080*/  IADD3 R4, P0, R4, UR24, RZ ;  /* 0x0000001804047c10 */ /* 0x008fc6000ff1e0ff */
[----:B------:R-:W-:Y:S01]  /*2090*/  STL.64 [R1+0x40], R12 ;  /* 0x0000400c01007387 */ /* 0x000fe20000100a00 */
[----:B------:R-:W-:-:S05]  /*20a0*/  IADD3.X R5, R5, UR22, RZ, P0, !PT ;  /* 0x0000001605057c10 */ /* 0x000fca00087fe4ff */
[----:B------:R3:W-:Y:S01]  /*20b0*/  LDGSTS.E.BYPASS.LTC128B.128 [R14+0x6080], [R4.64], !P1 ;  /* 0x06080000040e7fae */ /* 0x0007e2000c901d50 */
[----:B-1----:R-:W-:Y:S01]  /*20c0*/  SEL R6, RZ, 0x1, P5 ;  /* 0x00000001ff067807 */ /* 0x002fe20002800000 */
[----:B------:R-:W-:-:S04]  /*20d0*/  IMAD.IADD R7, R11, 0x1, R0 ;  /* 0x000000010b077824 */ /* 0x000fc800078e0200 */
[----:B------:R-:W-:Y:S02]  /*20e0*/  IMAD.IADD R0, R9, 0x1, R6 ;  /* 0x0000000109007824 */ /* 0x000fe400078e0206 */
[----:B------:R-:W-:-:S03]  /*20f0*/  IMAD.MOV.U32 R6, RZ, RZ, R10 ;  /* 0x000000ffff067224 */ /* 0x000fc600078e000a */
[C---:B------:R-:W-:Y:S02]  /*2100*/  LOP3.LUT P2, RZ, R0.reuse, 0x1, RZ, 0xc0, !PT ;  /* 0x0000000100ff7812 */ /* 0x040fe4000784c0ff */
[----:B------:R-:W-:Y:S02]  /*2110*/  LOP3.LUT P1, RZ, R0, 0x2, RZ, 0xc0, !PT ;  /* 0x0000000200ff7812 */ /* 0x000fe4000782c0ff */
[----:B--2---:R-:W-:-:S04]  /*2120*/  IADD3 R8, P0, R2, UR25, RZ ;  /* 0x0000001902087c10 */ /* 0x004fc8000ff1e0ff */
[C---:B------:R-:W-:Y:S02]  /*2130*/  IADD3.X R9, R3.reuse, UR23, RZ, P0, !PT ;  /* 0x0000001703097c10 */ /* 0x040fe400087fe4ff */
[----:B----4-:R-:W-:Y:S01]  /*2140*/  IADD3 R2, P0, R2, UR24, RZ ;  /* 0x0000001802027c10 */ /* 0x010fe2000ff1e0ff */
[----:B------:R-:W-:Y:S02]  /*2150*/  UIMAD UR24, UR19, UR7, UR6 ;  /* 0x00000007131872a4 */ /* 0x000fe4000f8e0206 */
[----:B------:R1:W-:Y:S01]  /*2160*/  LDGSTS.E.BYPASS.LTC128B.128 [R14+0x3080], [R8.64], !P6 ;  /* 0x03080000080e7fae */ /* 0x0003e2000f101d50 */
[----:B------:R-:W-:Y:S01]  /*2170*/  IADD3.X R3, R3, UR22, RZ, P0, !PT ;  /* 0x0000001603037c10 */ /* 0x000fe200087fe4ff */
[----:B------:R-:W-:Y:S01]  /*2180*/  USHF.L.U32 UR22, UR10, 0x6, URZ ;  /* 0x000000060a167899 */ /* 0x000fe2000800063f */
[----:B---3--:R-:W-:Y:S01]  /*2190*/  IMAD R4, R31, c[0x0][0x210], RZ ;  /* 0x000084001f047a24 */ /* 0x008fe200078e02ff */
[----:B------:R-:W-:Y:S01]  /*21a0*/  IADD3 R24, R13, UR24, RZ ;  /* 0x000000180d187c10 */ /* 0x000fe2000fffe0ff */
[----:B------:R-:W-:Y:S01]  /*21b0*/  ULDC.64 UR6, c[0x0][0x218] ;  /* 0x0000860000067ab9 */ /* 0x000fe20000000a00 */
[----:B------:R2:W-:Y:S01]  /*21c0*/  LDGSTS.E.BYPASS.LTC128B.128 [R14+0x7080], [R2.64], !P4 ;  /* 0x07080000020e7fae */ /* 0x0005e2000e101d50 */
[----:B------:R-:W-:Y:S01]  /*21d0*/  USHF.R.S32.HI UR23, URZ, 0x1f, UR22 ;  /* 0x0000001f3f177899 */ /* 0x000fe20008011416 */
[----:B------:R-:W-:Y:S01]  /*21e0*/  IMAD.U32 R0, RZ, RZ, UR22 ;  /* 0x00000016ff007e24 */ /* 0x000fe2000f8e00ff */
[----:B------:R-:W-:Y:S01]  /*21f0*/  @!P3 IADD3 R5, P0, R12, UR22, RZ ;  /* 0x000000160c05bc10 */ /* 0x000fe2000ff1e0ff */
[----:B------:R-:W-:Y:S01]  /*2200*/  UIMAD UR6, UR18, UR6, URZ ;  /* 0x00000006120672a4 */ /* 0x000fe2000f8e023f */
[----:B------:R-:W-:Y:S01]  /*2210*/  IMAD R4, R101, c[0x0][0x214], R4 ;  /* 0x0000850065047a24 */ /* 0x000fe200078e0204 */
[----:B------:R-:W0:Y:S01]  /*2220*/  LDGDEPBAR ;  /* 0x00000000000079af */ /* 0x000e220000000000 */
[----:B------:R-:W-:Y:S01]  /*2230*/  IADD3 R0, -R37, UR12, -R0 ;  /* 0x0000000c25007c10 */ /* 0x000fe2000fffe900 */
[----:B------:R-:W-:-:S02]  /*2240*/  UIMAD UR26, UR19, UR7, UR6 ;  /* 0x00000007131a72a4 */ /* 0x000fc4000f8e0206 */
[----:B------:R3:W-:Y:S01]  /*2250*/  STL [R1+0x50], R24 ;  /* 0x0000501801007387 */ /* 0x0007e20000100800 */
[C---:B------:R-:W-:Y:S01]  /*2260*/  ISETP.LT.OR P4, PT, R0.reuse, 0x1, !P2 ;  /* 0x000000010000780c */ /* 0x040fe20005781670 */
[----:B------:R-:W-:Y:S01]  /*2270*/  ULDC.64 UR6, c[0x0][0x208] ;  /* 0x0000820000067ab9 */ /* 0x000fe20000000a00 */
[----:B------:R-:W-:Y:S01]  /*2280*/  ISETP.LT.OR P2, PT, R0, 0x21, !P2 ;  /* 0x000000210000780c */ /* 0x000fe20005741670 */
[----:B------:R-:W-:Y:S02]  /*2290*/  USHF.L.U32 UR25, UR6, 0x6, URZ ;  /* 0x0000000606197899 */ /* 0x000fe4000800063f */
[----:B------:R-:W-:-:S04]  /*22a0*/  USHF.L.U64.HI UR24, UR6, UR21, UR7 ;  /* 0x0000001506187299 */ /* 0x000fc80008010207 */
[----:B------:R-:W-:-:S04]  /*22b0*/  UIMAD UR21, UR24, UR10, URZ ;  /* 0x0000000a181572a4 */ /* 0x000fc8000f8e023f */
[----:B------:R4:W-:Y:S01]  /*22c0*/  LDGSTS.E.BYPASS.LTC128B.128 [R14+0x10080], [R16.64], !P4 ;  /* 0x10080000100e7fae */ /* 0x0009e2000e101d50 */
[----:B------:R-:W-:Y:S01]  /*22d0*/  ISETP.LT.OR P4, PT, R0, 0x1, !P1 ;  /* 0x000000010000780c */ /* 0x000fe20004f81670 */
[----:B------:R-:W-:Y:S01]  /*22e0*/  UIMAD UR21, UR20, UR25, UR21 ;  /* 0x00000019141572a4 */ /* 0x000fe2000f8e0215 */
[----:B--2---:R-:W-:Y:S01]  /*22f0*/  IMAD.WIDE.U32 R2, R101, c[0x0][0x210], R6 ;  /* 0x0000840065027a25 */ /* 0x004fe200078e0006 */
[----:B------:R-:W-:Y:S01]  /*2300*/  @!P3 IADD3.X R7, R24, UR23, RZ, P0, !PT ;  /* 0x000000171807bc10 */ /* 0x000fe200087fe4ff */
[----:B------:R-:W-:Y:S01]  /*2310*/  UMOV UR20, 0x5 ;  /* 0x0000000500147882 */ /* 0x000fe20000000000 */
[----:B------:R-:W-:Y:S01]  /*2320*/  ISETP.GE.AND P0, PT, R20, c[0x0][0x1fc], PT ;  /* 0x00007f0014007a0c */ /* 0x000fe20003f06270 */
[----:B------:R-:W-:Y:S01]  /*2330*/  IMAD.IADD R3, R3, 0x1, R4 ;  /* 0x0000000103037824 */ /* 0x000fe200078e0204 */
[----:B------:R-:W-:Y:S01]  /*2340*/  ISETP.LT.OR P1, PT, R0, 0x21, !P1 ;  /* 0x000000210000780c */ /* 0x000fe20004f21670 */
[----:B------:R-:W-:Y:S01]  /*2350*/  USHF.L.U64.HI UR20, UR6, UR20, UR7 ;  /* 0x0000001406147299 */ /* 0x000fe20008010207 */
[----:B------:R-:W-:Y:S01]  /*2360*/  SEL R6, RZ, 0x1, P0 ;  /* 0x00000001ff067807 */ /* 0x000fe20000000000 */
[----:B------:R-:W-:Y:S01]  /*2370*/  IMAD.WIDE.U32 R10, R25, c[0x0][0x218], R2 ;  /* 0x00008600190a7a25 */ /* 0x000fe200078e0002 */
[----:B------:R-:W-:-:S02]  /*2380*/  ISETP.GE.AND P0, PT, R33, c[0x0][0x1fc], PT ;  /* 0x00007f0021007a0c */ /* 0x000fc40003f06270 */
[----:B------:R4:W-:Y:S01]  /*2390*/  LDGSTS.E.BYPASS.LTC128B.128 [R14+0x12080], [R16.64+0x80], !P4 ;  /* 0x12080080100e7fae */ /* 0x0009e2000e101d50 */
[----:B---3--:R-:W-:Y:S01]  /*23a0*/  IMAD.U32 R24, RZ, RZ, UR25 ;  /* 0x00000019ff187e24 */ /* 0x008fe2000f8e00ff */
[----:B------:R-:W-:Y:S01]  /*23b0*/  SEL R4, RZ, 0xffffffff, P0 ;  /* 0xffffffffff047807 */ /* 0x000fe20000000000 */
[----:B------:R-:W-:Y:S01]  /*23c0*/  IMAD.MOV.U32 R40, RZ, RZ, R10 ;  /* 0x000000ffff287224 */ /* 0x000fe200078e000a */
[----:B-1----:R-:W-:Y:S01]  /*23d0*/  @!P3 LEA R8, P0, R5, c[0x0][0x258], 0x2 ;  /* 0x000096000508ba11 */ /* 0x002fe200078010ff */
[----:B------:R1:W-:Y:S01]  /*23e0*/  STL.64 [R1+0x10], R10 ;  /* 0x0000100a01007387 */ /* 0x0003e20000100a00 */
[----:B------:R-:W-:Y:S01]  /*23f0*/  IADD3 R41, R11, UR26, RZ ;  /* 0x0000001a0b297c10 */ /* 0x000fe2000fffe0ff */
[----:B------:R-:W-:Y:S01]  /*2400*/  IMAD.SHL.U32 R3, R4, 0x2, RZ ;  /* 0x0000000204037824 */ /* 0x000fe200078e00ff */
[----:B------:R-:W-:Y:S01]  /*2410*/  @!P3 LEA.HI.X R9, R5, c[0x0][0x25c], R7, 0x2, P0 ;  /* 0x000097000509ba11 */ /* 0x000fe200000f1407 */
[----:B------:R2:W-:Y:S02]  /*2420*/  LDGSTS.E.BYPASS.LTC128B.128 [R14+0x11080], [R22.64], !P2 ;  /* 0x11080000160e7fae */ /* 0x0005e4000d101d50 */
[----:B------:R-:W-:Y:S01]  /*2430*/  IMAD.WIDE.U32 R4, R24, UR10, R40 ;  /* 0x0000000a18047c25 */ /* 0x000fe2000f8e0028 */
[----:B------:R-:W-:Y:S01]  /*2440*/  LOP3.LUT R3, R3, 0x2, R6, 0xe2, !PT ;  /* 0x0000000203037812 */ /* 0x000fe200078ee206 */
[----:B------:R2:W-:Y:S02]  /*2450*/  LDGSTS.E.BYPASS.LTC128B.128 [R14+0x13080], [R22.64+0x80], !P1 ;  /* 0x13080080160e7fae */ /* 0x0005e4000c901d50 */
[----:B------:R-:W-:Y:S01]  /*2460*/  IMAD R6, R31, c[0x0][0x288], RZ ;  /* 0x0000a2001f067a24 */ /* 0x000fe200078e02ff */
[----:B------:R-:W-:Y:S01]  /*2470*/  LOP3.LUT P4, RZ, R3, 0x1, RZ, 0xc0, !PT ;  /* 0x0000000103ff7812 */ /* 0x000fe2000788c0ff */
[----:B------:R-:W-:Y:S01]  /*2480*/  STL.64 [R1+0x8], R40 ;  /* 0x0000082801007387 */ /* 0x000fe20000100a00 */
[----:B------:R-:W-:-:S02]  /*2490*/  LEA R2, P0, R4, c[0x0][0x1f0], 0x1 ;  /* 0x00007c0004027a11 */ /* 0x000fc400078008ff */
[----:B------:R-:W-:Y:S02]  /*24a0*/  LOP3.LUT P6, RZ, R3, 0x2, RZ, 0xc0, !PT ;  /* 0x0000000203ff7812 */ /* 0x000fe400078cc0ff */
[C---:B------:R-:W-:Y:S02]  /*24b0*/  ISETP.LT.OR P1, PT, R0.reuse, 0x1, !P4 ;  /* 0x000000010000780c */ /* 0x040fe40006721670 */
[----:B------:R-:W-:Y:S02]  /*24c0*/  ISETP.LT.OR P2, PT, R0, 0x21, !P4 ;  /* 0x000000210000780c */ /* 0x000fe40006741670 */
[----:B-1----:R-:W-:Y:S01]  /*24d0*/  IADD3 R10, R5, UR21, RZ ;  /* 0x00000015050a7c10 */ /* 0x002fe2000fffe0ff */
[C---:B------:R-:W-:Y:S01]  /*24e0*/  IMAD R5, R101.reuse, c[0x0][0x28c], R6 ;  /* 0x0000a30065057a24 */ /* 0x040fe200078e0206 */
[----:B------:R-:W-:Y:S01]  /*24f0*/  USHF.L.U32 UR21, UR6, 0x5, URZ ;  /* 0x0000000506157899 */ /* 0x000fe2000800063f */
[----:B------:R-:W-:Y:S01]  /*2500*/  IMAD.WIDE.U32 R6, R101, c[0x0][0x288], R18 ;  /* 0x0000a20065067a25 */ /* 0x000fe200078e0012 */
[----:B------:R-:W-:Y:S01]  /*2510*/  LEA.HI.X R3, R4, c[0x0][0x1f4], R10, 0x1, P0 ;  /* 0x00007d0004037a11 */ /* 0x000fe200000f0c0a */
[----:B------:R-:W-:Y:S01]  /*2520*/  ULDC.64 UR6, c[0x0][0x290] ;  /* 0x0000a40000067ab9 */ /* 0x000fe20000000a00 */
[----:B------:R-:W-:Y:S01]  /*2530*/  ISETP.LT.OR P0, PT, R0, 0x1, !P6 ;  /* 0x000000010000780c */ /* 0x000fe20007701670 */
[----:B------:R-:W-:Y:S01]  /*2540*/  IMAD.IADD R5, R7, 0x1, R5 ;  /* 0x0000000107057824 */ /* 0x000fe200078e0205 */
[----:B------:R-:W-:Y:S01]  /*2550*/  USHF.L.U32 UR27, UR21, 0x1, URZ ;  /* 0x00000001151b7899 */ /* 0x000fe2000800063f */
[----:B------:R-:W-:Y:S01]  /*2560*/  @!P3 IMAD.SHL.U32 R7, R35, 0x10, RZ ;  /* 0x000000102307b824 */ /* 0x000fe200078e00ff */
[----:B------:R-:W-:Y:S01]  /*2570*/  UIMAD UR6, UR18, UR6, URZ ;  /* 0x00000006120672a4 */ /* 0x000fe2000f8e023f */
[----:B------:R-:W-:Y:S01]  /*2580*/  IMAD.MOV.U32 R4, RZ, RZ, R6 ;  /* 0x000000ffff047224 */ /* 0x000fe200078e0006 */
[CC--:B--2---:R-:W-:Y:S01]  /*2590*/  LEA.HI R22, R36.reuse, R35.reuse, RZ, 0x5 ;  /* 0x0000002324167211 */ /* 0x0c4fe200078f28ff */
[----:B------:R-:W-:Y:S01]  /*25a0*/  USHF.L.U64.HI UR26, UR21, 0x1, UR20 ;  /* 0x00000001151a7899 */ /* 0x000fe20008010214 */
[----:B------:R1:W-:Y:S01]  /*25b0*/  @!P3 LDGSTS.E.BYPASS.LTC128B.128 [R7+0x20080], [R8.64] ;  /* 0x200800000807bfae */ /* 0x0003e2000b901d50 */
[----:B------:R-:W-:Y:S01]  /*25c0*/  UIMAD UR6, UR19, UR7, UR6 ;  /* 0x00000007130672a4 */ /* 0x000fe2000f8e0206 */
[----:B------:R-:W-:Y:S01]  /*25d0*/  IMAD.WIDE.U32 R38, R25, c[0x0][0x290], R4 ;  /* 0x0000a40019267a25 */ /* 0x000fe200078e0004 */
[----:B------:R-:W-:Y:S01]  /*25e0*/  SHF.R.S32.HI R6, RZ, 0x5, R22 ;  /* 0x00000005ff067819 */ /* 0x000fe20000011416 */
[----:B------:R-:W0:Y:S01]  /*25f0*/  LDGDEPBAR ;  /* 0x00000000000079af */ /* 0x000e220000000000 */
[----:B------:R-:W-:-:S02]  /*2600*/  LEA.HI R11, R36, R35, RZ, 0x2 ;  /* 0x00000023240b7211 */ /* 0x000fc400078f10ff */
[----:B------:R-:W-:Y:S01]  /*2610*/  IADD3 R28, R39, UR6, RZ ;  /* 0x00000006271c7c10 */ /* 0x000fe2000fffe0ff */
[----:B------:R2:W-:Y:S01]  /*2620*/  LDGSTS.E.BYPASS.LTC128B.128 [R14+0x18080], [R2.64], !P1 ;  /* 0x18080000020e7fae */ /* 0x0005e2000c901d50 */
[----:B------:R-:W-:Y:S01]  /*2630*/  ISETP.LT.OR P1, PT, R0, 0x21, !P6 ;  /* 0x000000210000780c */ /* 0x000fe20007721670 */
[----:B------:R-:W-:Y:S01]  /*2640*/  ULDC.64 UR6, c[0x0][0x240] ;  /* 0x0000900000067ab9 */ /* 0x000fe20000000a00 */
[----:B------:R-:W-:Y:S01]  /*2650*/  LEA.HI R5, R22, R6, RZ, 0x1 ;  /* 0x0000000616057211 */ /* 0x000fe200078f08ff */
[----:B------:R2:W-:Y:S01]  /*2660*/  LDGSTS.E.BYPASS.LTC128B.128 [R14+0x1a080], [R2.64+0x80], !P0 ;  /* 0x1a080080020e7fae */ /* 0x0005e2000c101d50 */
[----:B----4-:R-:W-:Y:S01]  /*2670*/  SHF.R.S32.HI R17, RZ, 0x2, R11 ;  /* 0x00000002ff117819 */ /* 0x010fe2000001140b */
[----:B------:R-:W-:Y:S01]  /*2680*/  UIMAD UR6, UR18, UR6, URZ ;  /* 0x00000006120672a4 */ /* 0x000fe2000f8e023f */
[----:B------:R-:W-:Y:S01]  /*2690*/  LOP3.LUT R5, R5, 0xfffffffe, RZ, 0xc0, !PT ;  /* 0xfffffffe05057812 */ /* 0x000fe200078ec0ff */
[----:B------:R-:W-:Y:S02]  /*26a0*/  STL.64 [R1+0x30], R38 ;  /* 0x0000302601007387 */ /* 0x000fe40000100a00 */
[----:B------:R-:W-:-:S02]  /*26b0*/  UIMAD UR6, UR19, UR7, UR6 ;  /* 0x00000007130672a4 */ /* 0x000fc4000f8e0206 */
[----:B------:R-:W-:Y:S01]  /*26c0*/  IMAD.IADD R15, R6, 0x1, -R5 ;  /* 0x00000001060f7824 */ /* 0x000fe200078e0a05 */
[----:B------:R-:W-:Y:S01]  /*26d0*/  LEA.HI R5, R36, R35, RZ, 0x4 ;  /* 0x0000002324057211 */ /* 0x000fe200078f20ff */
[----:B------:R-:W-:Y:S02]  /*26e0*/  STL [R1+0x38], R28 ;  /* 0x0000381c01007387 */ /* 0x000fe40000100800 */
[----:B------:R-:W-:Y:S01]  /*26f0*/  IMAD.SHL.U32 R16, R15, 0x10, RZ ;  /* 0x000000100f107824 */ /* 0x000fe200078e00ff */
[----:B------:R-:W-:Y:S01]  /*2700*/  SHF.R.S32.HI R6, RZ, 0x4, R5 ;  /* 0x00000004ff067819 */ /* 0x000fe20000011405 */
[----:B-1----:R-:W-:Y:S01]  /*2710*/  IMAD.SHL.U32 R8, R30, 0x40, RZ ;  /* 0x000000401e087824 */ /* 0x002fe200078e00ff */
[----:B--2---:R-:W-:-:S04]  /*2720*/  IADD3 R2, P0, R2, UR27, RZ ;  /* 0x0000001b02027c10 */ /* 0x004fc8000ff1e0ff */
[----:B------:R-:W-:Y:S02]  /*2730*/  IADD3.X R3, R3, UR26, RZ, P0, !PT ;  /* 0x0000001a03037c10 */ /* 0x000fe400087fe4ff */
[----:B------:R-:W-:Y:S01]  /*2740*/  IADD3 R0, P0, R38, UR22, RZ ;  /* 0x0000001626007c10 */ /* 0x000fe2000ff1e0ff */
[----:B------:R-:W-:Y:S02]  /*2750*/  UIADD3 UR22, UR10, 0x1, URZ ;  /* 0x000000010a167890 */ /* 0x000fe4000fffe03f */
[----:B------:R1:W-:Y:S01]  /*2760*/  LDGSTS.E.BYPASS.LTC128B.128 [R14+0x19080], [R2.64], !P2 ;  /* 0x19080000020e7fae */ /* 0x0003e2000d101d50 */
[----:B------:R-:W-:Y:S01]  /*2770*/  IADD3.X R4, R28, UR23, RZ, P0, !PT ;  /* 0x000000171c047c10 */ /* 0x000fe200087fe4ff */
[----:B------:R-:W-:Y:S01]  /*2780*/  UISETP.GE.AND UP0, UPT, UR22, UR9, UPT ;  /* 0x000000091600728c */ /* 0x000fe2000bf06270 */
[C---:B------:R-:W-:Y:S01]  /*2790*/  LEA R18, P0, R0.reuse, c[0x0][0x280], 0x2 ;  /* 0x0000a00000127a11 */ /* 0x040fe200078010ff */
[----:B------:R1:W-:Y:S03]  /*27a0*/  LDGSTS.E.BYPASS.LTC128B.128 [R14+0x1b080], [R2.64+0x80], !P1 ;  /* 0x1b080080020e7fae */ /* 0x0003e6000c901d50 */
[----:B------:R-:W-:Y:S01]  /*27b0*/  LEA.HI.X R19, R0, c[0x0][0x284], R4, 0x2, P0 ;  /* 0x0000a10000137a11 */ /* 0x000fe200000f1404 */
[----:B------:R-:W-:Y:S01]  /*27c0*/  IMAD R0, R31, c[0x0][0x238], RZ ;  /* 0x00008e001f007a24 */ /* 0x000fe200078e02ff */
[----:B------:R-:W-:-:S02]  /*27d0*/  SHF.R.S32.HI R4, RZ, 0x1f, R11 ;  /* 0x0000001fff047819 */ /* 0x000fc4000001140b */
[----:B------:R-:W-:Y:S01]  /*27e0*/  R2P PR, R30, 0x6 ;  /* 0x000000061e007804 */ /* 0x000fe20000000000 */
[----:B------:R-:W-:Y:S01]  /*27f0*/  IMAD R7, R101, c[0x0][0x23c], R0 ;  /* 0x00008f0065077a24 */ /* 0x000fe200078e0200 */
[C---:B------:R-:W-:Y:S02]  /*2800*/  LOP3.LUT R0, R5.reuse, 0xfffffff0, RZ, 0xc0, !PT ;  /* 0xfffffff005007812 */ /* 0x040fe400078ec0ff */
[----:B------:R-:W-:Y:S02]  /*2810*/  LEA.HI R5, R5, R6, RZ, 0x1 ;  /* 0x0000000605057211 */ /* 0x000fe400078f08ff */
[----:B------:R-:W-:Y:S01]  /*2820*/  LEA.HI R4, R4, R17, RZ, 0x3 ;  /* 0x0000001104047211 */ /* 0x000fe200078f18ff */
[----:B------:R-:W-:Y:S01]  /*2830*/  IMAD.IADD R0, R35, 0x1, -R0 ;  /* 0x0000000123007824 */ /* 0x000fe200078e0a00 */
[----:B------:R-:W-:Y:S02]  /*2840*/  LOP3.LUT R9, R5, 0xfffffffe, RZ, 0xc0, !PT ;  /* 0xfffffffe05097812 */ /* 0x000fe400078ec0ff */
[----:B------:R-:W-:-:S02]  /*2850*/  LOP3.LUT R5, R4, 0xfffffff8, RZ, 0xc0, !PT ;  /* 0xfffffff804057812 */ /* 0x000fc400078ec0ff */
[----:B------:R-:W-:Y:S01]  /*2860*/  SHF.R.S32.HI R10, RZ, 0x1f, R0 ;  /* 0x0000001fff0a7819 */ /* 0x000fe20000011400 */
[----:B------:R-:W-:Y:S01]  /*2870*/  IMAD.IADD R9, R6, 0x1, -R9 ;  /* 0x0000000106097824 */ /* 0x000fe200078e0a09 */
[----:B------:R-:W-:Y:S01]  /*2880*/  LOP3.LUT R4, R8, 0x1c0, RZ, 0xc0, !PT ;  /* 0x000001c008047812 */ /* 0x000fe200078ec0ff */
[----:B------:R-:W-:Y:S01]  /*2890*/  IMAD.IADD R17, R17, 0x1, -R5 ;  /* 0x0000000111117824 */ /* 0x000fe200078e0a05 */
[----:B------:R-:W-:Y:S01]  /*28a0*/  LEA.HI R10, R10, R0, RZ, 0x3 ;  /* 0x000000000a0a7211 */ /* 0x000fe200078f18ff */
[----:B------:R-:W-:Y:S01]  /*28b0*/  IMAD R6, R9, 0x800, R34 ;  /* 0x0000080009067824 */ /* 0x000fe200078e0222 */
[----:B------:R-:W-:Y:S01]  /*28c0*/  LOP3.LUT R5, R4, 0x10, R16, 0xf8, !PT ;  /* 0x0000001004057812 */ /* 0x000fe200078ef810 */
[----:B-1----:R-:W-:Y:S01]  /*28d0*/  IMAD.WIDE.U32 R2, R101, c[0x0][0x238], R26 ;  /* 0x00008e0065027a25 */ /* 0x002fe200078e001a */
[----:B------:R-:W-:Y:S02]  /*28e0*/  SHF.R.U32.HI R8, RZ, 0x3, R4 ;  /* 0x00000003ff087819 */ /* 0x000fe40000011604 */
[--C-:B------:R-:W-:Y:S01]  /*28f0*/  LOP3.LUT R12, R5, 0x8, R32.reuse, 0xf8, !PT ;  /* 0x00000008050c7812 */ /* 0x100fe200078ef820 */
[----:B------:R-:W-:Y:S01]  /*2900*/  IMAD.IADD R3, R3, 0x1, R7 ;  /* 0x0000000103037824 */ /* 0x000fe200078e0207 */
[C---:B------:R-:W-:Y:S01]  /*2910*/  LOP3.LUT R7, R10.reuse, 0xfffffff8, RZ, 0xc0, !PT ;  /* 0xfffffff80a077812 */ /* 0x040fe200078ec0ff */
[----:B------:R-:W-:Y:S01]  /*2920*/  IMAD.SHL.U32 R10, R10, 0x40, RZ ;  /* 0x000000400a0a7824 */ /* 0x000fe200078e00ff */
[----:B------:R-:W-:Y:S01]  /*2930*/  LOP3.LUT R5, R4, 0x8, R32, 0xf8, !PT ;  /* 0x0000000804057812 */ /* 0x000fe200078ef820 */
[----:B------:R-:W-:Y:S01]  /*2940*/  IMAD.WIDE.U32 R42, R25, c[0x0][0x240], R2 ;  /* 0x00009000192a7a25 */ /* 0x000fe200078e0002 */
[----:B------:R-:W-:-:S02]  /*2950*/  PLOP3.LUT P0, PT, PT, PT, UP0, 0x80, 0x0 ;  /* 0x000000000000781c */ /* 0x000fc40003f0f008 */
[----:B------:R-:W-:Y:S01]  /*2960*/  LOP3.LUT R5, R5, R8, RZ, 0x3c, !PT ;  /* 0x0000000805057212 */ /* 0x000fe200078e3cff */
[----:B------:R-:W-:Y:S01]  /*2970*/  IMAD.IADD R7, R0, 0x1, -R7 ;  /* 0x0000000100077824 */ /* 0x000fe200078e0a07 */
[----:B------:R-:W-:Y:S01]  /*2980*/  STL.64 [R1+0x48], R42 ;  /* 0x0000482a01007387 */ /* 0x000fe20000100a00 */
[----:B------:R-:W-:Y:S01]  /*2990*/  IMAD.SHL.U32 R0, R17, 0x40, RZ ;  /* 0x0000004011007824 */ /* 0x000fe200078e00ff */
[----:B------:R-:W-:Y:S01]  /*29a0*/  SEL R215, R215, 0xfffffff0, !P1 ;  /* 0xfffffff0d7d77807 */ /* 0x000fe20004800000 */
[----:B------:R-:W-:Y:S01]  /*29b0*/  IMAD.SHL.U32 R3, R29, 0x8, RZ ;  /* 0x000000081d037824 */ /* 0x000fe200078e00ff */
[----:B------:R-:W-:Y:S01]  /*29c0*/  SEL R216, R216, 0xffffffe0, !P2 ;  /* 0xffffffe0d8d87807 */ /* 0x000fe20005000000 */
[----:B------:R-:W-:Y:S01]  /*29d0*/  IMAD.IADD R5, R6, 0x1, R5 ;  /* 0x0000000106057824 */ /* 0x000fe200078e0205 */
[----:B------:R-:W-:Y:S02]  /*29e0*/  LOP3.LUT R2, R0, 0x1c0, RZ, 0xc0, !PT ;  /* 0x000001c000027812 */ /* 0x000fe400078ec0ff */
[----:B------:R-:W-:Y:S01]  /*29f0*/  LOP3.LUT R0, R3, 0x18, RZ, 0xc0, !PT ;  /* 0x0000001803007812 */ /* 0x000fe200078ec0ff */
[----:B------:R-:W-:Y:S01]  /*2a00*/  IMAD.SHL.U32 R3, R9, 0x20, RZ ;  /* 0x0000002009037824 */ /* 0x000fe200078e00ff */
[----:B------:R-:W-:-:S02]  /*2a10*/  SHF.R.U32.HI R4, RZ, 0x3, R2 ;  /* 0x00000003ff047819 */ /* 0x000fc40000011602 */
[----:B------:R-:W-:Y:S02]  /*2a20*/  LOP3.LUT R6, R11, 0x3ffffffc, RZ, 0xc0, !PT ;  /* 0x3ffffffc0b067812 */ /* 0x000fe400078ec0ff */
[----:B------:R-:W-:Y:S01]  /*2a30*/  LOP3.LUT R11, R4, R2, R0, 0x1e, !PT ;  /* 0x00000002040b7212 */ /* 0x000fe200078e1e00 */
[----:B------:R-:W-:Y:S01]  /*2a40*/  IMAD.SHL.U32 R4, R7, 0x40, RZ ;  /* 0x0000004007047824 */ /* 0x000fe200078e00ff */
[----:B------:R-:W-:Y:S01]  /*2a50*/  LOP3.LUT R13, R0, 0x20, R3, 0xf8, !PT ;  /* 0x00000020000d7812 */ /* 0x000fe200078ef803 */
[----:B------:R-:W-:Y:S01]  /*2a60*/  IMAD.IADD R3, R35, 0x1, -R6 ;  /* 0x0000000123037824 */ /* 0x000fe200078e0a06 */
[----:B------:R-:W-:Y:S01]  /*2a70*/  LOP3.LUT R0, R12, R8, RZ, 0x3c, !PT ;  /* 0x000000080c007212 */ /* 0x000fe200078e3cff */
[----:B------:R-:W-:Y:S01]  /*2a80*/  IMAD.SHL.U32 R2, R15, 0x400, RZ ;  /* 0x000004000f027824 */ /* 0x000fe200078e00ff */
[----:B------:R-:W-:Y:S01]  /*2a90*/  LOP3.LUT R4, R4, 0x1c0, RZ, 0xc0, !PT ;  /* 0x000001c004047812 */ /* 0x000fe200078ec0ff */
[----:B------:R-:W-:Y:S02]  /*2aa0*/  IMAD.SHL.U32 R6, R9, 0x8, RZ ;  /* 0x0000000809067824 */ /* 0x000fe400078e00ff */
[----:B------:R-:W-:Y:S01]  /*2ab0*/  IMAD R3, R3, 0x2, R2 ;  /* 0x0000000203037824 */ /* 0x000fe200078e0202 */
[----:B------:R-:W-:Y:S01]  /*2ac0*/  SHF.R.U32.HI R8, RZ, 0x3, R4 ;  /* 0x00000003ff087819 */ /* 0x000fe20000011604 */
[----:B------:R-:W-:Y:S01]  /*2ad0*/  IMAD R0, R9, 0x200, R0 ;  /* 0x0000020009007824 */ /* 0x000fe200078e0200 */
[----:B------:R-:W-:Y:S01]  /*2ae0*/  LOP3.LUT R6, R4, 0x8, R6, 0xf8, !PT ;  /* 0x0000000804067812 */ /* 0x000fe200078ef806 */
[----:B------:R-:W-:Y:S01]  /*2af0*/  IMAD.IADD R11, R3, 0x1, R11 ;  /* 0x00000001030b7824 */ /* 0x000fe200078e020b */
[----:B------:R-:W-:-:S02]  /*2b00*/  LOP3.LUT R3, R10, 0xfffffe00, RZ, 0xc0, !PT ;  /* 0xfffffe000a037812 */ /* 0x000fc400078ec0ff */
[----:B------:R-:W-:Y:S01]  /*2b10*/  LOP3.LUT R6, R6, R8, RZ, 0x3c, !PT ;  /* 0x0000000806067212 */ /* 0x000fe200078e3cff */
[----:B------:R-:W-:Y:S01]  /*2b20*/  IMAD.SHL.U32 R231, R11, 0x2, RZ ;  /* 0x000000020be77824 */ /* 0x000fe200078e00ff */
[----:B------:R-:W-:Y:S01]  /*2b30*/  LOP3.LUT R4, R8, R13, R4, 0x1e, !PT ;  /* 0x0000000d08047212 */ /* 0x000fe200078e1e04 */
[----:B------:R-:W-:Y:S01]  /*2b40*/  @!P3 IMAD.SHL.U32 R8, R35, 0x10, RZ ;  /* 0x000000102308b824 */ /* 0x000fe200078e00ff */
[-C--:B------:R-:W-:Y:S02]  /*2b50*/  IADD3 R214, R6, R3.reuse, R2 ;  /* 0x0000000306d67210 */ /* 0x080fe40007ffe002 */
[----:B------:R-:W-:Y:S02]  /*2b60*/  LOP3.LUT R2, R22, 0xffffffe0, RZ, 0xc0, !PT ;  /* 0xffffffe016027812 */ /* 0x000fe400078ec0ff */
[----:B------:R-:W-:Y:S01]  /*2b70*/  LOP3.LUT R220, R4, R3, RZ, 0xfc, !PT ;  /* 0x0000000304dc7212 */ /* 0x000fe200078efcff */
[----:B------:R1:W-:Y:S01]  /*2b80*/  @!P3 LDGSTS.E.BYPASS.LTC128B.128 [R8+0x20280], [R18.64] ;  /* 0x202800001208bfae */ /* 0x0003e2000b901d50 */
[----:B------:R-:W-:Y:S01]  /*2b90*/  IADD3 R4, R43, UR6, RZ ;  /* 0x000000062b047c10 */ /* 0x000fe2000fffe0ff */
[----:B------:R-:W-:Y:S01]  /*2ba0*/  IMAD.IADD R6, R35, 0x1, -R2 ;  /* 0x0000000123067824 */ /* 0x000fe200078e0a02 */
[----:B------:R-:W-:Y:S01]  /*2bb0*/  IADD3 R3, R14, 0x10080, RZ ;  /* 0x000100800e037810 */ /* 0x000fe20007ffe0ff */
[----:B------:R-:W0:Y:S01]  /*2bc0*/  LDGDEPBAR ;  /* 0x00000000000079af */ /* 0x000e220000000000 */
[----:B------:R-:W-:-:S02]  /*2bd0*/  IADD3 R12, R231, 0x20480, RZ ;  /* 0x00020480e70c7810 */ /* 0x000fc40007ffe0ff */
[----:B------:R-:W-:Y:S01]  /*2be0*/  SHF.R.S32.HI R10, RZ, 0x1f, R6 ;  /* 0x0000001fff0a7819 */ /* 0x000fe20000011406 */
[----:B------:R-:W0:Y:S03]  /*2bf0*/  LDGDEPBAR ;  /* 0x00000000000079af */ /* 0x000e260000000000 */
[----:B------:R-:W-:-:S04]  /*2c00*/  LEA.HI R10, R10, R6, RZ, 0x2 ;  /* 0x000000060a0a7211 */ /* 0x000fc800078f10ff */
[----:B------:R-:W-:-:S05]  /*2c10*/  LEA.HI.SX32 R2, R10, R16, 0x1e ;  /* 0x000000100a027211 */ /* 0x000fca00078ff2ff */
[----:B------:R2:W-:Y:S04]  /*2c20*/  STL [R1+0x20], R2 ;  /* 0x0000200201007387 */ /* 0x0005e80000100800 */
[----:B------:R1:W-:Y:S04]  /*2c30*/  STL [R1+0x54], R4 ;  /* 0x0000540401007387 */ /* 0x0003e80000100800 */
[----:B------:R1:W-:Y:S01]  /*2c40*/  STL [R1+0x5c], R3 ;  /* 0x00005c0301007387 */ /* 0x0003e20000100800 */
[----:B--2---:R-:W-:-:S05]  /*2c50*/  IADD3 R2, R14, 0x18080, RZ ;  /* 0x000180800e027810 */ /* 0x004fca0007ffe0ff */
[----:B------:R1:W-:Y:S01]  /*2c60*/  STL [R1+0x58], R2 ;  /* 0x0000580201007387 */ /* 0x0003e20000100800 */
[----:B------:R-:W-:Y:S05]  /*2c70*/  @P0 BRA `(.L_x_2130) ;  /* 0x000001f000000947 */ /* 0x000fea0003800000 */
[----:B------:R-:W-:Y:S01]  /*2c80*/  USHF.R.S32.HI UR6, URZ, 0x1f, UR22 ;  /* 0x0000001f3f067899 */ /* 0x000fe20008011416 */
[----:B-1----:R-:W-:Y:S01]  /*2c90*/  IMAD.WIDE.U32 R8, R24, UR22, R40 ;  /* 0x0000001618087c25 */ /* 0x002fe2000f8e0028 */
        /* <DEDUP_REMOVED lines=28> */
.L_x_2131:
[----:B--2---:R-:W-:Y:S05]  /*2e60*/  BSYNC B0 ;  /* 0x0000000000007941 */ /* 0x004fea0003800000 */
.L_x_2130:
[----:B-1----:R-:W-:Y:S01]  /*2e70*/  SHF.R.S32.HI R2, RZ, 0x1f, R29 ;  /* 0x0000001fff027819 */ /* 0x002fe2000001141d */
        /* <DEDUP_REMOVED lines=101> */
.L_x_2134:
        /* <DEDUP_REMOVED lines=168> */
[----:B------:R-:W-:Y:S02]  /*3f50*/  ISETP.NE.AND P2, PT, R240, RZ, PT ;  /* 0x000000fff000720c */ /* 0x000fe40003f45270 */
        /* <DEDUP_REMOVED lines=32> */
.L_x_2132:
        /* <DEDUP_REMOVED lines=538> */
.L_x_2133:
        /* <DEDUP_REMOVED lines=298> */
.L_x_2129:
        /* <DEDUP_REMOVED lines=101> */
[----:B-----5:R-:W-:-:S02]  /*7bf0*/  F2FP.PACK_AB R9, R163, R162 ;  /* 0x000000a2a309723e */ /* 0x020fc400000000ff */
        /* <DEDUP_REMOVED lines=88> */
.L_x_2136:
[----:B-1----:R-:W2:Y:S01]  /*8180*/  LDL R47, [R1+0x2c] ;  /* 0x00002c00012f7983 */ /* 0x002ea20000100800 */
[CC--:B------:R-:W-:Y:S01]  /*8190*/  LEA.HI R2, R35.reuse, R37.reuse, RZ, 0x4 ;  /* 0x0000002523027211 */ /* 0x0c0fe200078f20ff */
[----:B------:R-:W-:Y:S01]  /*81a0*/  USHF.R.S32.HI UR6, URZ, 0x1f, UR13 ;  /* 0x0000001f3f067899 */ /* 0x000fe2000801140d */
[----:B------:R-:W-:Y:S01]  /*81b0*/  LEA.HI R4, R35, R37, RZ, 0x7 ;  /* 0x0000002523047211 */ /* 0x000fe200078f38ff */
[----:B------:R-:W-:Y:S01]  /*81c0*/  USEL UR13, UR13, URZ, !UP1 ;  /* 0x0000003f0d0d7287 */ /* 0x000fe2000c800000 */
[----:B------:R-:W-:Y:S01]  /*81d0*/  LOP3.LUT R0, R2, 0xfffffff0, RZ, 0xc0, !PT ;  /* 0xfffffff002007812 */ /* 0x000fe200078ec0ff */
[----:B------:R-:W-:Y:S01]  /*81e0*/  USEL UR6, UR6, URZ, !UP1 ;  /* 0x0000003f06067287 */ /* 0x000fe2000c800000 */
[----:B------:R-:W-:Y:S01]  /*81f0*/  SHF.R.S32.HI R14, RZ, 0x4, R2 ;  /* 0x00000004ff0e7819 */ /* 0x000fe20000011402 */
[----:B------:R-:W-:Y:S01]  /*8200*/  IMAD.SHL.U32 R4, R4, 0x4, RZ ;  /* 0x0000000404047824 */ /* 0x000fe200078e00ff */
[----:B------:R-:W-:Y:S01]  /*8210*/  ULDC.64 UR4, c[0x0][0x340] ;  /* 0x0000d00000047ab9 */ /* 0x000fe20000000a00 */
[----:B------:R-:W-:Y:S01]  /*8220*/  IMAD.IADD R0, R37, 0x1, -R0 ;  /* 0x0000000125007824 */ /* 0x000fe200078e0a00 */
[----:B------:R-:W-:Y:S01]  /*8230*/  UIMAD UR4, UR6, UR4, URZ ;  /* 0x00000004060472a4 */ /* 0x000fe2000f8e023f */
[----:B------:R-:W-:Y:S01]  /*8240*/  IMAD.SHL.U32 R2, R14, 0x40, RZ ;  /* 0x000000400e027824 */ /* 0x000fe200078e00ff */
[----:B------:R-:W-:Y:S01]  /*8250*/  BSSY B0, `(.L_x_2137) ;  /* 0x0000039000007945 */ /* 0x000fe20003800000 */
[----:B------:R-:W-:Y:S01]  /*8260*/  IMAD.SHL.U32 R12, R0, 0x8, RZ ;  /* 0x00000008000c7824 */ /* 0x000fe200078e00ff */
[----:B------:R-:W-:Y:S01]  /*8270*/  SHF.R.S32.HI R3, RZ, 0x1f, R0 ;  /* 0x0000001fff037819 */ /* 0x000fe20000011400 */
[----:B------:R-:W-:Y:S01]  /*8280*/  IMAD.U32 R45, RZ, RZ, UR13 ;  /* 0x0000000dff2d7e24 */ /* 0x000fe2000f8e00ff */
[----:B------:R-:W-:Y:S01]  /*8290*/  LOP3.LUT R2, R2, 0x1c0, RZ, 0xc0, !PT ;  /* 0x000001c002027812 */ /* 0x000fe200078ec0ff */
[----:B------:R-:W-:Y:S01]  /*82a0*/  UIMAD UR4, UR13, UR5, UR4 ;  /* 0x000000050d0472a4 */ /* 0x000fe2000f8e0204 */
[----:B------:R-:W-:Y:S01]  /*82b0*/  LEA.HI R3, R3, R0, RZ, 0x3 ;  /* 0x0000000003037211 */ /* 0x000fe200078f18ff */
[----:B------:R-:W-:Y:S01]  /*82c0*/  IMAD.U32 R6, RZ, RZ, UR14 ;  /* 0x0000000eff067e24 */ /* 0x000fe2000f8e00ff */
[----:B------:R-:W-:-:S02]  /*82d0*/  LOP3.LUT R5, R2, 0x38, R12, 0xf8, !PT ;  /* 0x0000003802057812 */ /* 0x000fc400078ef80c */
[----:B------:R-:W-:Y:S01]  /*82e0*/  SHF.R.U32.HI R0, RZ, 0x3, R2 ;  /* 0x00000003ff007819 */ /* 0x000fe20000011602 */
[----:B------:R-:W-:Y:S01]  /*82f0*/  IMAD.SHL.U32 R2, R3, 0x400, RZ ;  /* 0x0000040003027824 */ /* 0x000fe200078e00ff */
[----:B------:R-:W-:Y:S02]  /*8300*/  LOP3.LUT R3, R4, 0x7ffffe00, RZ, 0xc0, !PT ;  /* 0x7ffffe0004037812 */ /* 0x000fe400078ec0ff */
[----:B------:R-:W-:Y:S02]  /*8310*/  LOP3.LUT R0, R5, R0, RZ, 0x3c, !PT ;  /* 0x0000000005007212 */ /* 0x000fe400078e3cff */
[----:B------:R-:W-:Y:S02]  /*8320*/  LOP3.LUT R2, R2, 0x7fffe000, RZ, 0xc0, !PT ;  /* 0x7fffe00002027812 */ /* 0x000fe400078ec0ff */
[----:B------:R-:W-:Y:S02]  /*8330*/  SHF.R.S32.HI R13, RZ, 0x1f, R12 ;  /* 0x0000001fff0d7819 */ /* 0x000fe4000001140c */
[----:B------:R-:W-:-:S05]  /*8340*/  IADD3 R0, R0, R2, R3 ;  /* 0x0000000200007210 */ /* 0x000fca0007ffe003 */
[----:B------:R-:W-:-:S05]  /*8350*/  IMAD.SHL.U32 R0, R0, 0x2, RZ ;  /* 0x0000000200007824 */ /* 0x000fca00078e00ff */
[----:B------:R1:W3:Y:S04]  /*8360*/  LDS.128 R20, [R0+0x8880] ;  /* 0x0088800000147984 */ /* 0x0002e80000000c00 */
        /* <DEDUP_REMOVED lines=14> */
[----:B--2---:R-:W-:-:S05]  /*8450*/  SHF.R.S32.HI R44, RZ, 0x1f, R47 ;  /* 0x0000001fff2c7819 */ /* 0x004fca000001142f */
[----:B------:R-:W-:-:S04]  /*8460*/  IMAD R2, R44, c[0x0][0x338], RZ ;  /* 0x0000ce002c027a24 */ /* 0x000fc800078e02ff */
[C---:B------:R-:W-:Y:S02]  /*8470*/  IMAD R4, R47.reuse, c[0x0][0x33c], R2 ;  /* 0x0000cf002f047a24 */ /* 0x040fe400078e0202 */
[----:B------:R-:W-:-:S04]  /*8480*/  IMAD.WIDE.U32 R2, R47, c[0x0][0x338], R12 ;  /* 0x0000ce002f027a25 */ /* 0x000fc800078e000c */
[----:B------:R-:W-:Y:S01]  /*8490*/  IMAD.IADD R3, R3, 0x1, R4 ;  /* 0x0000000103037824 */ /* 0x000fe200078e0204 */
[----:B-----5:R-:W-:-:S03]  /*84a0*/  IADD3 R4, R8, -UR8, RZ ;  /* 0x8000000808047c10 */ /* 0x020fc6000fffe0ff */
[----:B------:R-:W-:Y:S01]  /*84b0*/  IMAD.WIDE.U32 R10, R45, c[0x0][0x340], R2 ;  /* 0x0000d0002d0a7a25 */ /* 0x000fe200078e0002 */
[----:B------:R-:W-:Y:S02]  /*84c0*/  IMNMX R15, R4, 0x80, PT ;  /* 0x00000080040f7817 */ /* 0x000fe40003800200 */
[C---:B------:R-:W-:Y:S02]  /*84d0*/  IADD3 R4, P0, R14.reuse, UR10, RZ ;  /* 0x0000000a0e047c10 */ /* 0x040fe4000ff1e0ff */
[C---:B------:R-:W-:Y:S02]  /*84e0*/  ISETP.GE.AND P1, PT, R14.reuse, R15, PT ;  /* 0x0000000f0e00720c */ /* 0x040fe40003f26270 */
[----:B------:R-:W-:Y:S02]  /*84f0*/  LEA.HI.X.SX32 R5, R14, UR11, 0x1, P0 ;  /* 0x0000000b0e057c11 */ /* 0x000fe400080f0eff */
[----:B------:R-:W-:Y:S02]  /*8500*/  ISETP.GE.OR P0, PT, R12, c[0x0][0x324], P1 ;  /* 0x0000c9000c007a0c */ /* 0x000fe40000f06670 */
[----:B------:R-:W-:Y:S01]  /*8510*/  IADD3 R9, R11, UR4, RZ ;  /* 0x000000040b097c10 */ /* 0x000fe2000fffe0ff */
[----:B------:R-:W-:Y:S01]  /*8520*/  IMAD.WIDE R6, R6, 0x80, R4 ;  /* 0x0000008006067825 */ /* 0x000fe200078e0204 */
[----:B------:R-:W-:-:S09]  /*8530*/  P2R R46, PR, RZ, 0x2 ;  /* 0x00000002ff2e7803 */ /* 0x000fd20000000000 */
[----:B------:R-:W-:Y:S05]  /*8540*/  @P0 BRA `(.L_x_2138) ;  /* 0x0000009000000947 */ /* 0x000fea0003800000 */
[----:B-1-34-:R1:W2:Y:S01]  /*8550*/  LDS.128 R16, [R0+0x8080] ;  /* 0x0080800000107984 */ /* 0x01a2a20000000c00 */
        /* <DEDUP_REMOVED lines=8> */
.L_x_2138:
[----:B-1-34-:R-:W-:Y:S05]  /*85e0*/  BSYNC B0 ;  /* 0x0000000000007941 */ /* 0x01afea0003800000 */
.L_x_2137:
        /* <DEDUP_REMOVED lines=17> */
.L_x_2140:
[----:B------:R-:W-:Y:S05]  /*8700*/  BSYNC B0 ;  /* 0x0000000000007941 */ /* 0x000fea0003800000 */
.L_x_2139:
        /* <DEDUP_REMOVED lines=16> */
.L_x_2142:
[----:B------:R-:W-:Y:S05]  /*8810*/  BSYNC B0 ;  /* 0x0000000000007941 */ /* 0x000fea0003800000 */
.L_x_2141:
        /* <DEDUP_REMOVED lines=16> */
.L_x_2144:
[----:B------:R-:W-:Y:S05]  /*8920*/  BSYNC B0 ;  /* 0x0000000000007941 */ /* 0x000fea0003800000 */
.L_x_2143:
        /* <DEDUP_REMOVED lines=16> */
.L_x_2146:
[----:B------:R-:W-:Y:S05]  /*8a30*/  BSYNC B0 ;  /* 0x0000000000007941 */ /* 0x000fea0003800000 */
.L_x_2145:
        /* <DEDUP_REMOVED lines=16> */
.L_x_2148:
[----:B------:R-:W-:Y:S05]  /*8b40*/  BSYNC B0 ;  /* 0x0000000000007941 */ /* 0x000fea0003800000 */
.L_x_2147:
        /* <DEDUP_REMOVED lines=16> */
.L_x_2150:
[----:B------:R-:W-:Y:S05]  /*8c50*/  BSYNC B0 ;  /* 0x0000000000007941 */ /* 0x000fea0003800000 */
.L_x_2149:
        /* <DEDUP_REMOVED lines=16> */
.L_x_2152:
[----:B------:R-:W-:Y:S05]  /*8d60*/  BSYNC B0 ;  /* 0x0000000000007941 */ /* 0x000fea0003800000 */
.L_x_2151:
[----:B------:R-:W-:Y:S01]  /*8d70*/  IMAD R0, R44, c[0x0][0x308], RZ ;  /* 0x0000c2002c007a24 */ /* 0x000fe200078e02ff */
[----:B------:R-:W-:Y:S01]  /*8d80*/  ISETP.NE.AND P0, PT, R46, RZ, PT ;  /* 0x000000ff2e00720c */ /* 0x000fe20003f05270 */
[C---:B-1----:R-:W-:Y:S01]  /*8d90*/  IMAD.WIDE.U32 R2, R47.reuse, c[0x0][0x308], R12 ;  /* 0x0000c2002f027a25 */ /* 0x042fe200078e000c */
[----:B------:R-:W-:Y:S01]  /*8da0*/  ULDC.64 UR4, c[0x0][0x310] ;  /* 0x0000c40000047ab9 */ /* 0x000fe20000000a00 */
[----:B------:R-:W-:Y:S01]  /*8db0*/  BSSY B0, `(.L_x_2153) ;  /* 0x0000011000007945 */ /* 0x000fe20003800000 */
[----:B------:R-:W-:Y:S01]  /*8dc0*/  ISETP.GE.OR P0, PT, R12, c[0x0][0x2f4], P0 ;  /* 0x0000bd000c007a0c */ /* 0x000fe20000706670 */
[----:B------:R-:W-:Y:S01]  /*8dd0*/  IMAD R0, R47, c[0x0][0x30c], R0 ;  /* 0x0000c3002f007a24 */ /* 0x000fe200078e0200 */
[----:B------:R-:W-:-:S04]  /*8de0*/  UIMAD UR4, UR6, UR4, URZ ;  /* 0x00000004060472a4 */ /* 0x000fc8000f8e023f */
[----:B------:R-:W-:Y:S01]  /*8df0*/  IADD3 R3, R3, R0, RZ ;  /* 0x0000000003037210 */ /* 0x000fe20007ffe0ff */
[----:B------:R-:W-:-:S04]  /*8e00*/  UIMAD UR4, UR13, UR5, UR4 ;  /* 0x000000050d0472a4 */ /* 0x000fc8000f8e0204 */
        /* <DEDUP_REMOVED lines=11> */
.L_x_2154:
[----:B------:R-:W-:Y:S05]  /*8ec0*/  BSYNC B0 ;  /* 0x0000000000007941 */ /* 0x000fea0003800000 */
.L_x_2153:
        /* <DEDUP_REMOVED lines=15> */
.L_x_2156:
[----:B------:R-:W-:Y:S05]  /*8fc0*/  BSYNC B0 ;  /* 0x0000000000007941 */ /* 0x000fea0003800000 */
.L_x_2155:
        /* <DEDUP_REMOVED lines=14> */
.L_x_2158:
[----:B------:R-:W-:Y:S05]  /*90b0*/  BSYNC B0 ;  /* 0x0000000000007941 */ /* 0x000fea0003800000 */
.L_x_2157:
        /* <DEDUP_REMOVED lines=14> */
.L_x_2160:
[----:B------:R-:W-:Y:S05]  /*91a0*/  BSYNC B0 ;  /* 0x0000000000007941 */ /* 0x000fea0003800000 */
.L_x_2159:
        /* <DEDUP_REMOVED lines=14> */
.L_x_2162:
[----:B------:R-:W-:Y:S05]  /*9290*/  BSYNC B0 ;  /* 0x0000000000007941 */ /* 0x000fea0003800000 */
.L_x_2161:
        /* <DEDUP_REMOVED lines=14> */
.L_x_2164:
[----:B------:R-:W-:Y:S05]  /*9380*/  BSYNC B0 ;  /* 0x0000000000007941 */ /* 0x000fea0003800000 */
.L_x_2163:
        /* <DEDUP_REMOVED lines=14> */
.L_x_2166:
[----:B------:R-:W-:Y:S05]  /*9470*/  BSYNC B0 ;  /* 0x0000000000007941 */ /* 0x000fea0003800000 */
.L_x_2165:
        /* <DEDUP_REMOVED lines=14> */
.L_x_2135:
        /* <DEDUP_REMOVED lines=8> */
[----:B------:R-:W-:Y:S01]  /*95e0*/  MOV R5, UR5 ;  /* 0x0000000500057c02 */ /* 0x000fe20008000f00 */
        /* <DEDUP_REMOVED lines=21> */
[----:B--2--5:R-:W-:-:S03]  /*9740*/  IADD3 R6, -R0, R2, RZ ;  /* 0x0000000200067210 */ /* 0x024fc60007ffe1ff */
.L_x_2167:
[----:B-1----:R-:W2:Y:S01]  /*9750*/  LDL R20, [R1+0x2c] ;  /* 0x00002c0001147983 */ /* 0x002ea20000100800 */
[----:B-----5:R-:W-:Y:S01]  /*9760*/  IADD3 R15, R6, -UR8, RZ ;  /* 0x80000008060f7c10 */ /* 0x020fe2000fffe0ff */
[----:B------:R-:W-:Y:S01]  /*9770*/  USHF.R.S32.HI UR6, URZ, 0x1f, UR13 ;  /* 0x0000001f3f067899 */ /* 0x000fe2000801140d */
[----:B------:R-:W-:Y:S01]  /*9780*/  IMAD.U32 R6, RZ, RZ, UR14 ;  /* 0x0000000eff067e24 */ /* 0x000fe2000f8e00ff */
[----:B------:R-:W1:Y:S01]  /*9790*/  S2R R2, SR_TID.X ;  /* 0x0000000000027919 */ /* 0x000e620000002100 */
[----:B------:R-:W-:Y:S01]  /*97a0*/  USEL UR13, UR13, URZ, !UP1 ;  /* 0x0000003f0d0d7287 */ /* 0x000fe2000c800000 */
[----:B------:R-:W-:Y:S01]  /*97b0*/  BSSY B0, `(.L_x_2168) ;  /* 0x0000023000007945 */ /* 0x000fe20003800000 */
[----:B------:R-:W-:-:S02]  /*97c0*/  USEL UR6, UR6, URZ, !UP1 ;  /* 0x0000003f06067287 */ /* 0x000fc4000c800000 */
[----:B------:R-:W-:Y:S02]  /*97d0*/  ULDC.64 UR4, c[0x0][0x310] ;  /* 0x0000c40000047ab9 */ /* 0x000fe40000000a00 */
[----:B------:R-:W-:Y:S01]  /*97e0*/  UIMAD UR4, UR6, UR4, URZ ;  /* 0x00000004060472a4 */ /* 0x000fe2000f8e023f */
[----:B------:R-:W-:-:S03]  /*97f0*/  IMAD.U32 R17, RZ, RZ, UR13 ;  /* 0x0000000dff117e24 */ /* 0x000fc6000f8e00ff */
[----:B------:R-:W-:Y:S01]  /*9800*/  UIMAD UR4, UR13, UR5, UR4 ;  /* 0x000000050d0472a4 */ /* 0x000fe2000f8e0204 */
[----:B-1----:R-:W-:-:S04]  /*9810*/  SHF.R.S32.HI R14, RZ, 0x1f, R2 ;  /* 0x0000001fff0e7819 */ /* 0x002fc80000011402 */
[----:B------:R-:W-:-:S04]  /*9820*/  LEA.HI R14, R14, R2, RZ, 0x4 ;  /* 0x000000020e0e7211 */ /* 0x000fc800078f20ff */
[----:B------:R-:W-:Y:S02]  /*9830*/  LOP3.LUT R0, R14, 0x1ffffff0, RZ, 0xc0, !PT ;  /* 0x1ffffff00e007812 */ /* 0x000fe400078ec0ff */
[----:B------:R-:W-:-:S03]  /*9840*/  SHF.R.S32.HI R14, RZ, 0x4, R14 ;  /* 0x00000004ff0e7819 */ /* 0x000fc6000001140e */
[----:B------:R-:W-:Y:S01]  /*9850*/  IMAD.IADD R0, R2, 0x1, -R0 ;  /* 0x0000000102007824 */ /* 0x000fe200078e0a00 */
[C---:B------:R-:W-:Y:S02]  /*9860*/  IADD3 R4, P0, R14.reuse, UR10, RZ ;  /* 0x0000000a0e047c10 */ /* 0x040fe4000ff1e0ff */
[----:B------:R-:W-:Y:S01]  /*9870*/  ISETP.GE.AND P1, PT, R14, R15, PT ;  /* 0x0000000f0e00720c */ /* 0x000fe20003f26270 */
[----:B------:R-:W-:Y:S01]  /*9880*/  IMAD.SHL.U32 R12, R0, 0x8, RZ ;  /* 0x00000008000c7824 */ /* 0x000fe200078e00ff */
[----:B------:R-:W-:Y:S02]  /*9890*/  LEA.HI.X.SX32 R5, R14, UR11, 0x1, P0 ;  /* 0x0000000b0e057c11 */ /* 0x000fe400080f0eff */
[----:B------:R-:W-:Y:S02]  /*98a0*/  P2R R18, PR, RZ, 0x2 ;  /* 0x00000002ff127803 */ /* 0x000fe40000000000 */
[----:B------:R-:W-:Y:S01]  /*98b0*/  SHF.R.S32.HI R13, RZ, 0x1f, R12 ;  /* 0x0000001fff0d7819 */ /* 0x000fe2000001140c */
[----:B------:R-:W-:Y:S01]  /*98c0*/  IMAD.WIDE R6, R6, 0x80, R4 ;  /* 0x0000008006067825 */ /* 0x000fe200078e0204 */
[----:B------:R-:W-:-:S02]  /*98d0*/  ISETP.GE.OR P0, PT, R12, c[0x0][0x2f4], P1 ;  /* 0x0000bd000c007a0c */ /* 0x000fc40000f06670 */
[----:B--2---:R-:W-:Y:S01]  /*98e0*/  SHF.R.S32.HI R16, RZ, 0x1f, R20 ;  /* 0x0000001fff107819 */ /* 0x004fe20000011414 */
[----:B------:R-:W-:-:S04]  /*98f0*/  IMAD.WIDE.U32 R2, R20, c[0x0][0x308], R12 ;  /* 0x0000c20014027a25 */ /* 0x000fc800078e000c */
[----:B------:R-:W-:-:S04]  /*9900*/  IMAD R0, R16, c[0x0][0x308], RZ ;  /* 0x0000c20010007a24 */ /* 0x000fc800078e02ff */
[----:B------:R-:W-:-:S04]  /*9910*/  IMAD R0, R20, c[0x0][0x30c], R0 ;  /* 0x0000c30014007a24 */ /* 0x000fc800078e0200 */
[----:B------:R-:W-:-:S04]  /*9920*/  IMAD.IADD R3, R3, 0x1, R0 ;  /* 0x0000000103037824 */ /* 0x000fc800078e0200 */
        /* <DEDUP_REMOVED lines=11> */
.L_x_2169:
[----:B------:R-:W-:Y:S05]  /*99e0*/  BSYNC B0 ;  /* 0x0000000000007941 */ /* 0x000fea0003800000 */
.L_x_2168:
        /* <DEDUP_REMOVED lines=17> */
.L_x_2171:
[----:B------:R-:W-:Y:S05]  /*9b00*/  BSYNC B0 ;  /* 0x0000000000007941 */ /* 0x000fea0003800000 */
.L_x_2170:
        /* <DEDUP_REMOVED lines=16> */
.L_x_2173:
[----:B------:R-:W-:Y:S05]  /*9c10*/  BSYNC B0 ;  /* 0x0000000000007941 */ /* 0x000fea0003800000 */
.L_x_2172:
        /* <DEDUP_REMOVED lines=16> */
.L_x_2175:
[----:B------:R-:W-:Y:S05]  /*9d20*/  BSYNC B0 ;  /* 0x0000000000007941 */ /* 0x000fea0003800000 */
.L_x_2174:
        /* <DEDUP_REMOVED lines=16> */
.L_x_2177:
[----:B------:R-:W-:Y:S05]  /*9e30*/  BSYNC B0 ;  /* 0x0000000000007941 */ /* 0x000fea0003800000 */
.L_x_2176:
        /* <DEDUP_REMOVED lines=16> */
.L_x_2179:
[----:B------:R-:W-:Y:S05]  /*9f40*/  BSYNC B0 ;  /* 0x0000000000007941 */ /* 0x000fea0003800000 */
.L_x_2178:
        /* <DEDUP_REMOVED lines=16> */
.L_x_2181:
[----:B------:R-:W-:Y:S05]  /*a050*/  BSYNC B0 ;  /* 0x0000000000007941 */ /* 0x000fea0003800000 */
.L_x_2180:
        /* <DEDUP_REMOVED lines=16> */
.L_x_2183:
[----:B------:R-:W-:Y:S05]  /*a160*/  BSYNC B0 ;  /* 0x0000000000007941 */ /* 0x000fea0003800000 */
.L_x_2182:
[----:B------:R-:W-:Y:S01]  /*a170*/  IMAD R0, R16, c[0x0][0x338], RZ ;  /* 0x0000ce0010007a24 */ /* 0x000fe200078e02ff */
[----:B------:R-:W-:Y:S01]  /*a180*/  ISETP.NE.AND P0, PT, R18, RZ, PT ;  /* 0x000000ff1200720c */ /* 0x000fe20003f05270 */
[----:B-1----:R-:W-:Y:S01]  /*a190*/  IMAD.WIDE.U32 R2, R20, c[0x0][0x338], R12 ;  /* 0x0000ce0014027a25 */ /* 0x002fe200078e000c */
        /* <DEDUP_REMOVED lines=18> */
.L_x_2185:
[----:B------:R-:W-:Y:S05]  /*a2c0*/  BSYNC B0 ;  /* 0x0000000000007941 */ /* 0x000fea0003800000 */
.L_x_2184:
        /* <DEDUP_REMOVED lines=15> */
.L_x_2187:
[----:B------:R-:W-:Y:S05]  /*a3c0*/  BSYNC B0 ;  /* 0x0000000000007941 */ /* 0x000fea0003800000 */
.L_x_2186:
        /* <DEDUP_REMOVED lines=14> */
.L_x_2189:
[----:B------:R-:W-:Y:S05]  /*a4b0*/  BSYNC B0 ;  /* 0x0000000000007941 */ /* 0x000fea0003800000 */
.L_x_2188:
        /* <DEDUP_REMOVED lines=14> */
.L_x_2191:
[----:B------:R-:W-:Y:S05]  /*a5a0*/  BSYNC B0 ;  /* 0x0000000000007941 */ /* 0x000fea0003800000 */
.L_x_2190:
        /* <DEDUP_REMOVED lines=14> */
.L_x_2193:
[----:B------:R-:W-:Y:S05]  /*a690*/  BSYNC B0 ;  /* 0x0000000000007941 */ /* 0x000fea0003800000 */
.L_x_2192:
        /* <DEDUP_REMOVED lines=14> */
.L_x_2195:
[----:B------:R-:W-:Y:S05]  /*a780*/  BSYNC B0 ;  /* 0x0000000000007941 */ /* 0x000fea0003800000 */
.L_x_2194:
        /* <DEDUP_REMOVED lines=14> */
.L_x_2197:
[----:B------:R-:W-:Y:S05]  /*a870*/  BSYNC B0 ;  /* 0x0000000000007941 */ /* 0x000fea0003800000 */
.L_x_2196:
        /* <DEDUP_REMOVED lines=14> */
.L_x_2198:
        /* <DEDUP_REMOVED lines=10> */
.L_x_2343:


//--------------------- .text._ZN7cutlass13device_kernelIN5flash19enable_sm80_to_sm89INS1_16FlashAttnBwdSm80INS1_25CollectiveMainloopBwdSm80ILi2ELi2EN4cute5tupleIJNS5_1CILi64EEENS7_ILi128EEES9_EEENS_6half_tEfNS_4arch4Sm80ELb1ELb0ELb0ELb1ELb0ELb0ELb0ELb0ELi2ELi2ELi2ELi2ELb0EEENS1_24CollectiveEpilogueBwdGQAISA_fSD_Li256ELb1ELb0EEENS1_25SingleTileBwdLPTSchedulerILb1ELi128ELb0EEEEEEEEEvNT_6ParamsE --------------------------
	.section	.text._ZN7cutlass13device_kernelIN5flash19enable_sm80_to_sm89INS1_16FlashAttnBwdSm80INS1_25CollectiveMainloopBwdSm80ILi2ELi2EN4cute5tupleIJNS5_1CILi64EEENS7_ILi128EEES9_EEENS_6half_tEfNS_4arch4Sm80ELb1ELb0ELb0ELb1ELb0ELb0ELb0ELb0ELi2ELi2ELi2ELi2ELb0EEENS1_24CollectiveEpilogueBwdGQAISA_fSD_Li256ELb1ELb0EEENS1_25SingleTileBwdLPTSchedulerILb1ELi128ELb0EEEEEEEEEvNT_6ParamsE,"ax",@progbits
	.sectioninfo	@"SHI_REGISTERS=255"
	.align	128
.text._ZN7cutlass13device_kernelIN5flash19enable_sm80_to_sm89INS1_16FlashAttnBwdSm80INS1_25CollectiveMainloopBwdSm80ILi2ELi2EN4cute5tupleIJNS5_1CILi64EEENS7_ILi128EEES9_EEENS_6half_tEfNS_4arch4Sm80ELb1ELb0ELb0ELb1ELb0ELb0ELb0ELb0ELi2ELi2ELi2ELi2ELb0EEENS1_24CollectiveEpilogueBwdGQAISA_fSD_Li256ELb1ELb0EEENS1_25SingleTileBwdLPTSchedulerILb1ELi128ELb0EEEEEEEEEvNT_6ParamsE:
        .type           _ZN7cutlass13device_kernelIN5flash19enable_sm80_to_sm89INS1_16FlashAttnBwdSm80INS1_25CollectiveMainloopBwdSm80ILi2ELi2EN4cute5tupleIJNS5_1CILi64EEENS7_ILi128EEES9_EEENS_6half_tEfNS_4arch4Sm80ELb1ELb0ELb0ELb1ELb0ELb0ELb0ELb0ELi2ELi2ELi2ELi2ELb0EEENS1_24CollectiveEpilogueBwdGQAISA_fSD_Li256ELb1ELb0EEENS1_25SingleTileBwdLPTSchedulerILb1ELi128ELb0EEEEEEEEEvNT_6ParamsE,@function
        .size           _ZN7cutlass13device_kernelIN5flash19enable_sm80_to_sm89INS1_16FlashAttnBwdSm80INS1_25CollectiveMainloopBwdSm80ILi2ELi2EN4cute5tupleIJNS5_1CILi64EEENS7_ILi128EEES9_EEENS_6half_tEfNS_4arch4Sm80ELb1ELb0ELb0ELb1ELb0ELb0ELb0ELb0ELi2ELi2ELi2ELi2ELb0EEENS1_24CollectiveEpilogueBwdGQAISA_fSD_Li256ELb1ELb0EEENS1_25SingleTileBwdLPTSchedulerILb1ELi128ELb0EEEEEEEEEvNT_6ParamsE,(.L_x_2344 - _ZN7cutlass13device_kernelIN5flash19enable_sm80_to_sm89INS1_16FlashAttnBwdSm80INS1_25CollectiveMainloopBwdSm80ILi2ELi2EN4cute5tupleIJNS5_1CILi64EEENS7_ILi128EEES9_EEENS_6half_tEfNS_4arch4Sm80ELb1ELb0ELb0ELb1ELb0ELb0ELb0ELb0ELi2ELi2ELi2ELi2ELb0EEENS1_24CollectiveEpilogueBwdGQAISA_fSD_Li256ELb1ELb0EEENS1_25SingleTileBwdLPTSchedulerILb1ELi128ELb0EEEEEEEEEvNT_6ParamsE)
        .other          _ZN7cutlass13device_kernelIN5flash19enable_sm80_to_sm89INS1_16FlashAttnBwdSm80INS1_25CollectiveMainloopBwdSm80ILi2ELi2EN4cute5tupleIJNS5_1CILi64EEENS7_ILi128EEES9_EEENS_6half_tEfNS_4arch4Sm80ELb1ELb0ELb0ELb1ELb0ELb0ELb0ELb0ELi2ELi2ELi2ELi2ELb0EEENS1_24CollectiveEpilogueBwdGQAISA_fSD_Li256ELb1ELb0EEENS1_25SingleTileBwdLPTSchedulerILb1ELi128ELb0EEEEEEEEEvNT_6ParamsE,@"STO_CUDA_ENTRY STV_DEFAULT"
_ZN7cutlass13device_kernelIN5flash19enable_sm80_to_sm89INS1_16FlashAttnBwdSm80INS1_25CollectiveMainloopBwdSm80ILi2ELi2EN4cute5tupleIJNS5_1CILi64EEENS7_ILi128EEES9_EEENS_6half_tEfNS_4arch4Sm80ELb1ELb0ELb0ELb1ELb0ELb0ELb0ELb0ELi2ELi2ELi2ELi2ELb0EEENS1_24CollectiveEpilogueBwdGQAISA_fSD_Li256ELb1ELb0EEENS1_25SingleTileBwdLPTSchedulerILb1ELi128ELb0EEEEEEEEEvNT_6ParamsE:
        /* <DEDUP_REMOVED lines=31> */
.L_x_2200:
        /* <DEDUP_REMOVED lines=8> */
.L_x_2201:
        /* <DEDUP_REMOVED lines=8> */
[----:B------:R-:W-:Y:S02]  /*02f0*/  UMOV UR7, UR5 ;  /* 0x0000000500077c82 */ /* 0x000fe40008000000 */
        /* <DEDUP_REMOVED lines=12> */
.L_x_2202:
        /* <DEDUP_REMOVED lines=14> */
.L_x_2204:
[----:B------:R-:W-:Y:S02]  /*04a0*/  ULDC UR5, c[0x0][0x3dc] ;  /* 0x0000f70000057ab9 */ /* 0x000fe40000000800 */
.L_x_2203:
[----:B------:R-:W-:-:S04]  /*04b0*/  UIADD3 UR5, UR5, 0x7f, URZ ;  /* 0x0000007f05057890 */ /* 0x000fc8000fffe03f */
[----:B------:R-:W-:-:S04]  /*04c0*/  USHF.R.S32.HI UR4, URZ, 0x1f, UR5 ;  /* 0x0000001f3f047899 */ /* 0x000fc80008011405 */
[----:B------:R-:W-:-:S04]  /*04d0*/  ULEA.HI UR4, UR4, UR5, URZ, 0x7 ;  /* 0x0000000504047291 */ /* 0x000fc8000f8f383f */
[----:B------:R-:W-:-:S04]  /*04e0*/  USHF.R.S32.HI UR4, URZ, 0x7, UR4 ;  /* 0x000000073f047899 */ /* 0x000fc80008011404 */
[----:B------:R-:W-:-:S04]  /*04f0*/  UISETP.GE.AND UP0, UPT, UR15, UR4, UPT ;  /* 0x000000040f00728c */ /* 0x000fc8000bf06270 */
[----:B------:R-:W-:-:S06]  /*0500*/  USEL UR7, UR7, 0xffffffff, !UP0 ;  /* 0xffffffff07077887 */ /* 0x000fcc000c000000 */
[----:B------:R-:W-:-:S05]  /*0510*/  MOV R0, UR7 ;  /* 0x0000000700007c02 */ /* 0x000fca0008000f00 */
[----:B------:R1:W-:Y:S01]  /*0520*/  STL [R1+0x60], R0 ;  /* 0x0000600001007387 */ /* 0x0003e20000100800 */
[----:B------:R-:W-:Y:S05]  /*0530*/  BRA `(.L_x_2205) ;  /* 0x000004a000007947 */ /* 0x000fea0003800000 */
.L_x_2199:
        /* <DEDUP_REMOVED lines=22> */
.L_x_2206:
        /* <DEDUP_REMOVED lines=8> */
.L_x_2207:
        /* <DEDUP_REMOVED lines=21> */
.L_x_2208:
        /* <DEDUP_REMOVED lines=14> */
.L_x_2210:
[----:B------:R-:W-:Y:S02]  /*0950*/  ULDC UR5, c[0x0][0x3dc] ;  /* 0x0000f70000057ab9 */ /* 0x000fe40000000800 */
.L_x_2209:
[----:B------:R-:W-:-:S04]  /*0960*/  UIADD3 UR5, UR5, 0x7f, URZ ;  /* 0x0000007f05057890 */ /* 0x000fc8000fffe03f */
[----:B------:R-:W-:-:S04]  /*0970*/  USHF.R.S32.HI UR4, URZ, 0x1f, UR5 ;  /* 0x0000001f3f047899 */ /* 0x000fc80008011405 */
[----:B------:R-:W-:-:S04]  /*0980*/  ULEA.HI UR4, UR4, UR5, URZ, 0x7 ;  /* 0x0000000504047291 */ /* 0x000fc8000f8f383f */
[----:B------:R-:W-:-:S04]  /*0990*/  USHF.R.S32.HI UR4, URZ, 0x7, UR4 ;  /* 0x000000073f047899 */ /* 0x000fc80008011404 */
[----:B------:R-:W-:-:S04]  /*09a0*/  UISETP.GE.AND UP0, UPT, UR15, UR4, UPT ;  /* 0x000000040f00728c */ /* 0x000fc8000bf06270 */
[----:B------:R-:W-:-:S06]  /*09b0*/  USEL UR7, UR7, 0xffffffff, !UP0 ;  /* 0xffffffff07077887 */ /* 0x000fcc000c000000 */
[----:B------:R-:W-:-:S05]  /*09c0*/  MOV R0, UR7 ;  /* 0x0000000700007c02 */ /* 0x000fca0008000f00 */
[----:B------:R1:W-:Y:S02]  /*09d0*/  STL [R1+0x60], R0 ;  /* 0x0000600001007387 */ /* 0x0003e40000100800 */
.L_x_2205:
        /* <DEDUP_REMOVED lines=19> */
[----:B------:R-:W-:Y:S01]  /*0b10*/  ULDC UR12, c[0x0][0x198] ;  /* 0x00006600000c7ab9 */ /* 0x000fe20000000800 */
[----:B------:R-:W-:Y:S02]  /*0b20*/  IMAD.MOV.U32 R12, RZ, RZ, RZ ;  /* 0x000000ffff0c7224 */ /* 0x000fe400078e00ff */
        /* <DEDUP_REMOVED lines=17> */
.L_x_2211:
[----:B--2---:R-:W-:-:S04]  /*0c40*/  ISETP.NE.U32.AND P0, PT, RZ, c[0x0][0x2e0], PT ;  /* 0x0000b800ff007a0c */ /* 0x004fc80003f05070 */
[----:B------:R-:W-:-:S13]  /*0c50*/  ISETP.NE.AND.EX P0, PT, RZ, c[0x0][0x2e4], PT, P0 ;  /* 0x0000b900ff007a0c */ /* 0x000fda0003f05300 */
[----:B------:R-:W-:Y:S05]  /*0c60*/  @!P0 BRA `(.L_x_2212) ;  /* 0x0000004000008947 */ /* 0x000fea0003800000 */
[----:B------:R-:W-:-:S05]  /*0c70*/  IMAD.WIDE R2, R24, R13, c[0x0][0x2e0] ;  /* 0x0000b80018027625 */ /* 0x000fca00078e020d */
[----:B------:R-:W2:Y:S02]  /*0c80*/  LDG.E R0, [R2.64] ;  /* 0x0000001202007981 */ /* 0x000ea4000c1e1900 */
[----:B--2---:R1:W2:Y:S01]  /*0c90*/  R2UR UR12, R0 ;  /* 0x00000000000c73c2 */ /* 0x0042a200000e0000 */
[----:B------:R-:W-:Y:S05]  /*0ca0*/  BRA `(.L_x_2213) ;  /* 0x0000006000007947 */ /* 0x000fea0003800000 */
.L_x_2212:
[----:B------:R-:W-:Y:S05]  /*0cb0*/  @!P3 BRA `(.L_x_2213) ;  /* 0x000000500000b947 */ /* 0x000fea0003800000 */
[----:B------:R1:W2:Y:S04]  /*0cc0*/  LDG.E R0, [R2.64] ;  /* 0x0000001202007981 */ /* 0x0002a8000c1e1900 */
[----:B-1----:R-:W3:Y:S01]  /*0cd0*/  LDG.E R2, [R2.64+0x4] ;  /* 0x0000041202027981 */ /* 0x002ee2000c1e1900 */
[----:B--2---:R-:W1:Y:S08]  /*0ce0*/  R2UR UR12, R0 ;  /* 0x00000000000c73c2 */ /* 0x004e7000000e0000 */
[----:B---3--:R-:W1:Y:S02]  /*0cf0*/  R2UR UR4, R2 ;  /* 0x00000000020473c2 */ /* 0x008e6400000e0000 */
[----:B-1----:R-:W-:-:S06]  /*0d00*/  UIADD3 UR12, -UR12, UR4, URZ ;  /* 0x000000040c0c7290 */ /* 0x002fcc000fffe13f */
.L_x_2213:
[----:B------:R-:W-:Y:S01]  /*0d10*/  USHF.L.U32 UR10, UR15, 0x7, URZ ;  /* 0x000000070f0a7899 */ /* 0x000fe2000800063f */
[----:B------:R-:W-:Y:S01]  /*0d20*/  PLOP3.LUT P1, PT, PT, PT, PT, 0x80, 0x0 ;  /* 0x000000000000781c */ /* 0x000fe20003f2f070 */
[----:B------:R-:W-:Y:S01]  /*0d30*/  ULDC UR4, c[0x0][0x2a4] ;  /* 0x0000a90000047ab9 */ /* 0x000fe20000000800 */
[----:B------:R-:W-:Y:S01]  /*0d40*/  CS2R R150, SRZ ;  /* 0x0000000000967805 */ /* 0x000fe2000001ff00 */
[----:B--2---:R-:W-:Y:S01]  /*0d50*/  UIADD3 UR6, UR10, UR13, -UR12 ;  /* 0x0000000d0a067290 */ /* 0x004fe2000fffe80c */
        /* <DEDUP_REMOVED lines=77> */
[--C-:B------:R-:W-:Y:S01]  /*1230*/  SHF.R.S32.HI R35, RZ, 0x1f, R164.reuse ;  /* 0x0000001fff237819 */ /* 0x100fe200000114a4 */
[----:B------:R-:W-:Y:S01]  /*1240*/  ULDC.64 UR4, c[0x0][0x248] ;  /* 0x0000920000047ab9 */ /* 0x000fe20000000a00 */
[----:B------:R-:W-:Y:S01]  /*1250*/  SHF.R.S32.HI R2, RZ, 0x1f, R164 ;  /* 0x0000001fff027819 */ /* 0x000fe200000114a4 */
[----:B------:R-:W-:Y:S01]  /*1260*/  UISETP.NE.AND UP0, UPT, UR4, 0x1, UPT ;  /* 0x000000010400788c */ /* 0x000fe2000bf05270 */
[CC--:B------:R-:W-:Y:S01]  /*1270*/  IADD3 R28, P0, R0.reuse, R164.reuse, RZ ;  /* 0x000000a4001c7210 */ /* 0x0c0fe20007f1e0ff */
[----:B------:R-:W-:Y:S01]  /*1280*/  USHF.R.S32.HI UR17, URZ, 0x1f, UR14 ;  /* 0x0000001f3f117899 */ /* 0x000fe2000801140e */
[----:B------:R-:W-:Y:S01]  /*1290*/  LEA.HI R32, R35, R164, RZ, 0x3 ;  /* 0x000000a423207211 */ /* 0x000fe200078f18ff */
[----:B------:R-:W-:Y:S01]  /*12a0*/  UIMAD.WIDE.U32 UR8, UR14, UR5, URZ ;  /* 0x000000050e0872a5 */ /* 0x000fe2000f8e003f */
[----:B------:R-:W-:Y:S01]  /*12b0*/  LEA.HI.X.SX32 R29, R0, R2, 0x1, P0 ;  /* 0x00000002001d7211 */ /* 0x000fe200000f0eff */
[----:B------:R-:W-:Y:S01]  /*12c0*/  ULDC UR7, c[0x0][0x250] ;  /* 0x0000940000077ab9 */ /* 0x000fe20000000800 */
[----:B------:R-:W-:Y:S01]  /*12d0*/  LOP3.LUT R0, R32, 0xfffffff8, RZ, 0xc0, !PT ;  /* 0xfffffff820007812 */ /* 0x000fe200078ec0ff */
[----:B------:R-:W-:Y:S01]  /*12e0*/  ULDC.64 UR4, c[0x0][0x270] ;  /* 0x00009c0000047ab9 */ /* 0x000fe20000000a00 */
[C---:B------:R-:W-:Y:S01]  /*12f0*/  IMAD.SHL.U32 R4, R164.reuse, 0x4, RZ ;  /* 0x00000004a4047824 */ /* 0x040fe200078e00ff */
[----:B------:R-:W-:Y:S01]  /*1300*/  UMOV UR6, UR14 ;  /* 0x0000000e00067c82 */ /* 0x000fe20008000000 */
[----:B------:R-:W-:Y:S01]  /*1310*/  SHF.R.S32.HI R37, RZ, 0x3, R32 ;  /* 0x00000003ff257819 */ /* 0x000fe20000011420 */
[----:B------:R-:W-:Y:S01]  /*1320*/  UIMAD UR4, UR17, UR4, URZ ;  /* 0x00000004110472a4 */ /* 0x000fe2000f8e023f */
[----:B------:R-:W-:Y:S01]  /*1330*/  IMAD.IADD R30, R164, 0x1, -R0 ;  /* 0x00000001a41e7824 */ /* 0x000fe200078e0a00 */
[----:B------:R-:W-:Y:S01]  /*1340*/  @UP0 USHF.R.U32.HI UR6, URZ, UR7, UR9 ;  /* 0x000000073f060299 */ /* 0x000fe20008011609 */
[----:B------:R-:W-:Y:S01]  /*1350*/  SHF.R.S32.HI R3, RZ, 0x1f, R12 ;  /* 0x0000001fff037819 */ /* 0x000fe2000001140c */
[----:B------:R-:W-:Y:S01]  /*1360*/  UIMAD UR8, UR14, UR5, UR4 ;  /* 0x000000050e0872a4 */ /* 0x000fe2000f8e0204 */
[----:B------:R-:W-:Y:S01]  /*1370*/  IMAD.SHL.U32 R18, R30, 0x8, RZ ;  /* 0x000000081e127824 */ /* 0x000fe200078e00ff */
[----:B------:R-:W-:Y:S01]  /*1380*/  USHF.R.S32.HI UR7, URZ, 0x1f, UR6 ;  /* 0x0000001f3f077899 */ /* 0x000fe20008011406 */
[C---:B------:R-:W-:Y:S01]  /*1390*/  IADD3 R2, P0, R4.reuse, R12, RZ ;  /* 0x0000000c04027210 */ /* 0x040fe20007f1e0ff */
[----:B------:R-:W-:Y:S01]  /*13a0*/  ULDC.64 UR4, c[0x0][0x1e0] ;  /* 0x0000780000047ab9 */ /* 0x000fe20000000a00 */
[----:B------:R-:W-:Y:S01]  /*13b0*/  IMAD.U32 R12, RZ, RZ, UR6 ;  /* 0x00000006ff0c7e24 */ /* 0x000fe2000f8e00ff */
[----:B------:R-:W-:Y:S01]  /*13c0*/  UIMAD UR4, UR7, UR4, URZ ;  /* 0x00000004070472a4 */ /* 0x000fe2000f8e023f */
[----:B------:R-:W-:Y:S01]  /*13d0*/  SHF.R.S32.HI R19, RZ, 0x1f, R18 ;  /* 0x0000001fff137819 */ /* 0x000fe20000011412 */
[----:B------:R-:W-:Y:S01]  /*13e0*/  IMAD.U32 R6, RZ, RZ, UR14 ;  /* 0x0000000eff067e24 */ /* 0x000fe2000f8e00ff */
[----:B------:R-:W-:Y:S01]  /*13f0*/  SHF.R.S32.HI R20, RZ, 0x1f, R24 ;  /* 0x0000001fff147819 */ /* 0x000fe20000011418 */
[----:B------:R-:W-:Y:S01]  /*1400*/  UIMAD UR4, UR6, UR5, UR4 ;  /* 0x00000005060472a4 */ /* 0x000fe2000f8e0204 */
[----:B------:R-:W-:Y:S01]  /*1410*/  SHF.R.S32.HI R13, RZ, 0x1f, R37 ;  /* 0x0000001fff0d7819 */ /* 0x000fe20000011425 */
[----:B------:R-:W-:Y:S01]  /*1420*/  IMAD.U32 R0, RZ, RZ, UR14 ;  /* 0x0000000eff007e24 */ /* 0x000fe2000f8e00ff */
[C---:B------:R-:W-:Y:S01]  /*1430*/  IADD3 R16, P1, R37.reuse, R8, RZ ;  /* 0x0000000825107210 */ /* 0x040fe20007f3e0ff */
[----:B------:R-:W-:Y:S01]  /*1440*/  UIADD3 UR16, -UR10, UR12, URZ ;  /* 0x0000000c0a107290 */ /* 0x000fe2000fffe13f */
[----:B------:R-:W-:Y:S01]  /*1450*/  LEA.HI.X.SX32 R3, R4, R3, 0x1, P0 ;  /* 0x0000000304037211 */ /* 0x000fe200000f0eff */
[----:B------:R-:W-:Y:S01]  /*1460*/  IMAD.WIDE.U32 R4, R12, c[0x0][0x1e0], R18 ;  /* 0x000078000c047a25 */ /* 0x000fe200078e0012 */
[----:B------:R-:W-:Y:S01]  /*1470*/  IADD3 R8, P0, R37, R10, RZ ;  /* 0x0000000a25087210 */ /* 0x000fe20007f1e0ff */
[----:B------:R-:W-:Y:S01]  /*1480*/  UMOV UR20, 0x6 ;  /* 0x0000000600147882 */ /* 0x000fe20000000000 */
[----:B------:R-:W-:Y:S01]  /*1490*/  SEL R14, R20, RZ, !P3 ;  /* 0x000000ff140e7207 */ /* 0x000fe20005800000 */
[----:B------:R-:W-:Y:S01]  /*14a0*/  IMAD.X R17, R13, 0x1, R9, P1 ;  /* 0x000000010d117824 */ /* 0x000fe200008e0609 */
[----:B------:R-:W-:Y:S01]  /*14b0*/  IADD3 R15, -R37, UR16, RZ ;  /* 0x00000010250f7c10 */ /* 0x000fe2000fffe1ff */
[----:B------:R-:W-:Y:S01]  /*14c0*/  IMAD.WIDE.U32 R6, R6, c[0x0][0x270], R2 ;  /* 0x00009c0006067a25 */ /* 0x000fe200078e0002 */
[C---:B------:R-:W-:Y:S01]  /*14d0*/  IADD3 R34, R18.reuse, 0x40, RZ ;  /* 0x0000004012227810 */ /* 0x040fe20007ffe0ff */
[----:B------:R-:W-:Y:S01]  /*14e0*/  USHF.R.S32.HI UR23, URZ, 0x1f, UR21 ;  /* 0x0000001f3f177899 */ /* 0x000fe20008011415 */
[----:B------:R-:W-:Y:S01]  /*14f0*/  ISETP.GE.AND P6, PT, R18, c[0x0][0x1cc], PT ;  /* 0x0000730012007a0c */ /* 0x000fe20003fc6270 */
[----:B------:R-:W-:Y:S01]  /*1500*/  IMAD.X R9, R13, 0x1, R11, P0 ;  /* 0x000000010d097824 */ /* 0x000fe200000e060b */
[----:B------:R-:W-:Y:S01]  /*1510*/  SEL R13, R24, RZ, !P3 ;  /* 0x000000ff180d7207 */ /* 0x000fe20005800000 */
[----:B------:R-:W-:Y:S01]  /*1520*/  IMAD.WIDE.U32 R26, R0, c[0x0][0x288], R2 ;  /* 0x0000a200001a7a25 */ /* 0x000fe200078e0002 */
[----:B------:R-:W-:Y:S01]  /*1530*/  IADD3 R3, R5, UR4, RZ ;  /* 0x0000000405037c10 */ /* 0x000fe2000fffe0ff */
[----:B------:R-:W-:Y:S01]  /*1540*/  ULDC.64 UR4, c[0x0][0x1b0] ;  /* 0x00006c0000047ab9 */ /* 0x000fe20000000a00 */
[----:B------:R-:W-:Y:S01]  /*1550*/  IADD3 R23, R7, UR8, RZ ;  /* 0x0000000807177c10 */ /* 0x000fe2000fffe0ff */
[----:B------:R-:W-:Y:S01]  /*1560*/  IMAD R0, R14, c[0x0][0x1e8], RZ ;  /* 0x00007a000e007a24 */ /* 0x000fe200078e02ff */
[----:B------:R-:W-:Y:S01]  /*1570*/  UIMAD UR4, UR7, UR4, URZ ;  /* 0x00000004070472a4 */ /* 0x000fe2000f8e023f */
[----:B------:R-:W-:Y:S01]  /*1580*/  IMAD.MOV.U32 R2, RZ, RZ, R4 ;  /* 0x000000ffff027224 */ /* 0x000fe200078e0004 */
[----:B------:R-:W-:Y:S01]  /*1590*/  LEA.HI R4, R35, R164, RZ, 0x6 ;  /* 0x000000a423047211 */ /* 0x000fe200078f30ff */
[C---:B------:R-:W-:Y:S01]  /*15a0*/  IMAD R0, R13.reuse, c[0x0][0x1ec], R0 ;  /* 0x00007b000d007a24 */ /* 0x040fe200078e0200 */
[----:B------:R-:W-:Y:S01]  /*15b0*/  UIMAD UR4, UR6, UR5, UR4 ;  /* 0x00000005060472a4 */ /* 0x000fe2000f8e0204 */
[----:B------:R-:W-:Y:S01]  /*15c0*/  IMAD.WIDE.U32 R2, R13, c[0x0][0x1e8], R2 ;  /* 0x00007a000d027a25 */ /* 0x000fe200078e0002 */
[----:B------:R-:W-:Y:S01]  /*15d0*/  SHF.R.S32.HI R25, RZ, 0x6, R4 ;  /* 0x00000006ff197819 */ /* 0x000fe20000011404 */
[----:B------:R-:W-:Y:S01]  /*15e0*/  STL [R1+0x28], R37 ;  /* 0x0000282501007387 */ /* 0x000fe20000100800 */
[----:B------:R-:W-:Y:S01]  /*15f0*/  ISETP.GE.AND P1, PT, R34, c[0x0][0x1cc], PT ;  /* 0x0000730022007a0c */ /* 0x000fe20003f26270 */
[----:B------:R-:W-:Y:S01]  /*1600*/  IMAD.IADD R3, R3, 0x1, R0 ;  /* 0x0000000103037824 */ /* 0x000fe200078e0200 */
[----:B------:R-:W-:Y:S01]  /*1610*/  ISETP.LT.OR P4, PT, R15, 0x1, P6 ;  /* 0x000000010f00780c */ /* 0x000fe20003781670 */
[----:B------:R-:W-:Y:S01]  /*1620*/  IMAD.SHL.U32 R0, R37, 0x40, RZ ;  /* 0x0000004025007824 */ /* 0x000fe200078e00ff */
[C---:B------:R-:W-:Y:S01]  /*1630*/  ISETP.LT.OR P3, PT, R15.reuse, 0x1, P1 ;  /* 0x000000010f00780c */ /* 0x040fe20000f61670 */
[----:B------:R-:W-:Y:S01]  /*1640*/  IMAD.U32 R5, RZ, RZ, UR15 ;  /* 0x0000000fff057e24 */ /* 0x000fe2000f8e00ff */
[----:B------:R-:W-:Y:S01]  /*1650*/  ISETP.LT.OR P5, PT, R15, 0x21, P6 ;  /* 0x000000210f00780c */ /* 0x000fe200037a1670 */
[----:B------:R-:W-:Y:S01]  /*1660*/  IMAD.MOV.U32 R22, RZ, RZ, R6 ;  /* 0x000000ffff167224 */ /* 0x000fe200078e0006 */
[----:B------:R-:W-:Y:S01]  /*1670*/  LOP3.LUT R0, R0, 0x1c0, RZ, 0xc0, !PT ;  /* 0x000001c000007812 */ /* 0x000fe200078ec0ff */
[----:B------:R-:W-:Y:S01]  /*1680*/  IMAD.WIDE R8, R5, 0x80, R8 ;  /* 0x0000008005087825 */ /* 0x000fe200078e0208 */
[----:B------:R-:W-:-:S02]  /*1690*/  SEL R24, R24, RZ, !P2 ;  /* 0x000000ff18187207 */ /* 0x000fc40005000000 */
[----:B------:R-:W-:Y:S01]  /*16a0*/  LOP3.LUT R11, R0, 0x38, R18, 0xf8, !PT ;  /* 0x00000038000b7812 */ /* 0x000fe200078ef812 */
[----:B------:R-:W-:Y:S01]  /*16b0*/  IMAD.SHL.U32 R33, R25, 0x200, RZ ;  /* 0x0000020019217824 */ /* 0x000fe200078e00ff */
[----:B------:R-:W-:Y:S01]  /*16c0*/  SHF.R.U32.HI R10, RZ, 0x3, R0 ;  /* 0x00000003ff0a7819 */ /* 0x000fe20000011600 */
[----:B------:R-:W-:Y:S01]  /*16d0*/  IMAD R0, R9, c[0x0][0x1d8], RZ ;  /* 0x0000760009007a24 */ /* 0x000fe200078e02ff */
[----:B------:R-:W-:Y:S01]  /*16e0*/  SEL R20, R20, RZ, !P2 ;  /* 0x000000ff14147207 */ /* 0x000fe20005000000 */
[----:B------:R-:W-:Y:S01]  /*16f0*/  IMAD.WIDE.U32 R4, R12, c[0x0][0x1b0], R18 ;  /* 0x00006c000c047a25 */ /* 0x000fe200078e0012 */
[----:B------:R-:W-:-:S03]  /*1700*/  LOP3.LUT R10, R33, R11, R10, 0xf6, !PT ;  /* 0x0000000b210a7212 */ /* 0x000fc600078ef60a */
[C---:B------:R-:W-:Y:S01]  /*1710*/  IMAD R0, R8.reuse, c[0x0][0x1dc], R0 ;  /* 0x0000770008007a24 */ /* 0x040fe200078e0200 */
[----:B------:R-:W-:Y:S01]  /*1720*/  IADD3 R5, R5, UR4, RZ ;  /* 0x0000000405057c10 */ /* 0x000fe2000fffe0ff */
[----:B------:R-:W-:Y:S01]  /*1730*/  IMAD.WIDE.U32 R6, R8, c[0x0][0x1d8], R2 ;  /* 0x0000760008067a25 */ /* 0x000fe200078e0002 */
[----:B------:R-:W-:Y:S02]  /*1740*/  ULDC.64 UR4, c[0x0][0x1d8] ;  /* 0x0000760000047ab9 */ /* 0x000fe40000000a00 */
[----:B------:R-:W-:Y:S01]  /*1750*/  USHF.L.U32 UR6, UR4, 0x6, URZ ;  /* 0x0000000604067899 */ /* 0x000fe2000800063f */
[----:B------:R-:W-:Y:S01]  /*1760*/  IMAD.IADD R3, R7, 0x1, R0 ;  /* 0x0000000107037824 */ /* 0x000fe200078e0200 */
[----:B------:R-:W-:Y:S01]  /*1770*/  LEA R2, P0, R6, c[0x0][0x1c0], 0x1 ;  /* 0x0000700006027a11 */ /* 0x000fe200078008ff */
[----:B------:R-:W-:Y:S01]  /*1780*/  IMAD R0, R14, c[0x0][0x1b8], RZ ;  /* 0x00006e000e007a24 */ /* 0x000fe200078e02ff */
[----:B------:R-:W-:Y:S01]  /*1790*/  USHF.L.U64.HI UR5, UR4, UR20, UR5 ;  /* 0x0000001404057299 */ /* 0x000fe20008010205 */
[----:B------:R-:W-:Y:S01]  /*17a0*/  IMAD.SHL.U32 R14, R10, 0x2, RZ ;  /* 0x000000020a0e7824 */ /* 0x000fe200078e00ff */
[----:B------:R-:W-:Y:S01]  /*17b0*/  LEA.HI.X R3, R6, c[0x0][0x1c4], R3, 0x1, P0 ;  /* 0x0000710006037a11 */ /* 0x000fe200000f0c03 */
[C---:B------:R-:W-:Y:S01]  /*17c0*/  IMAD R0, R13.reuse, c[0x0][0x1bc], R0 ;  /* 0x00006f000d007a24 */ /* 0x040fe200078e0200 */
[----:B------:R-:W-:Y:S01]  /*17d0*/  IADD3 R6, P0, R2, UR6, RZ ;  /* 0x0000000602067c10 */ /* 0x000fe2000ff1e0ff */
[----:B------:R-:W-:Y:S01]  /*17e0*/  IMAD.WIDE.U32 R4, R13, c[0x0][0x1b8], R4 ;  /* 0x00006e000d047a25 */ /* 0x000fe200078e0004 */
[----:B------:R-:W-:Y:S01]  /*17f0*/  UIADD3 UR4, UP0, UR6, 0x80, URZ ;  /* 0x0000008006047890 */ /* 0x000fe2000ff1e03f */
        /* <DEDUP_REMOVED lines=8> */
[----:B------:R-:W-:Y:S01]  /*1880*/  IMAD.IADD R5, R5, 0x1, R0 ;  /* 0x0000000105057824 */ /* 0x000fe200078e0200 */
[----:B------:R-:W-:Y:S01]  /*1890*/  UIADD3.X UR7, URZ, UR5, URZ, UP0, !UPT ;  /* 0x000000053f077290 */ /* 0x000fe200087fe43f */
[----:B------:R-:W-:Y:S01]  /*18a0*/  IMAD R0, R9, c[0x0][0x1a8], RZ ;  /* 0x00006a0009007a24 */ /* 0x000fe200078e02ff */
[----:B------:R2:W-:Y:S01]  /*18b0*/  LDGSTS.E.BYPASS.LTC128B.128 [R14+0x9080], [R6.64], !P5 ;  /* 0x09080000060e7fae */ /* 0x0005e2000e901d52 */
[----:B------:R-:W-:-:S02]  /*18c0*/  IMAD.MOV.U32 R215, RZ, RZ, 0x10 ;  /* 0x00000010ffd77424 */ /* 0x000fc400078e00ff */
[C---:B------:R-:W-:Y:S02]  /*18d0*/  IMAD R12, R8.reuse, c[0x0][0x1ac], R0 ;  /* 0x00006b00080c7a24 */ /* 0x040fe400078e0200 */
[----:B------:R-:W-:-:S04]  /*18e0*/  IMAD.WIDE.U32 R8, R8, c[0x0][0x1a8], R4 ;  /* 0x00006a0008087a25 */ /* 0x000fc800078e0004 */
[C---:B------:R-:W-:Y:S02]  /*18f0*/  IMAD R4, R17.reuse, c[0x0][0x178], RZ ;  /* 0x00005e0011047a24 */ /* 0x040fe400078e02ff */
[----:B------:R-:W-:Y:S02]  /*1900*/  IMAD R0, R17, c[0x0][0x208], RZ ;  /* 0x0000820011007a24 */ /* 0x000fe400078e02ff */
[----:B------:R-:W-:Y:S02]  /*1910*/  IMAD.MOV.U32 R216, RZ, RZ, 0x20 ;  /* 0x00000020ffd87424 */ /* 0x000fe400078e00ff */
[----:B------:R-:W-:Y:S02]  /*1920*/  IMAD R21, R16, c[0x0][0x20c], R0 ;  /* 0x0000830010157a24 */ /* 0x000fe400078e0200 */
[----:B------:R-:W-:Y:S01]  /*1930*/  IMAD.IADD R0, R9, 0x1, R12 ;  /* 0x0000000109007824 */ /* 0x000fe200078e020c */
[----:B-1----:R-:W-:Y:S01]  /*1940*/  IADD3 R2, P3, P0, R10, 0x80, R2 ;  /* 0x000000800a027810 */ /* 0x002fe2000787e002 */
[----:B------:R-:W-:-:S03]  /*1950*/  IMAD.WIDE.U32 R10, R16, c[0x0][0x178], R18 ;  /* 0x00005e00100a7a25 */ /* 0x000fc600078e0012 */
[----:B------:R-:W-:Y:S02]  /*1960*/  IADD3.X R3, RZ, UR5, R3, P3, P0 ;  /* 0x00000005ff037c10 */ /* 0x000fe40009fe0403 */
[C---:B------:R-:W-:Y:S02]  /*1970*/  ISETP.LT.OR P3, PT, R15.reuse, 0x41, P6 ;  /* 0x000000410f00780c */ /* 0x040fe40003761670 */
[----:B------:R-:W-:Y:S01]  /*1980*/  ISETP.LT.OR P0, PT, R15, 0x41, P1 ;  /* 0x000000410f00780c */ /* 0x000fe20000f01670 */
[----:B------:R1:W-:Y:S02]  /*1990*/  LDGSTS.E.BYPASS.LTC128B.128 [R14+0xd080], [R2.64], !P4 ;  /* 0x0d080000020e7fae */ /* 0x0003e4000e101d52 */
[----:B-1----:R-:W-:Y:S01]  /*19a0*/  IMAD R2, R16, c[0x0][0x17c], R4 ;  /* 0x00005f0010027a24 */ /* 0x002fe200078e0204 */
[----:B------:R-:W-:Y:S01]  /*19b0*/  IADD3 R4, P5, R6, UR6, RZ ;  /* 0x0000000606047c10 */ /* 0x000fe2000ffbe0ff */
[----:B------:R-:W-:-:S03]  /*19c0*/  IMAD.WIDE.U32 R16, R16, c[0x0][0x208], R18 ;  /* 0x0000820010107a25 */ /* 0x000fc600078e0012 */
[----:B------:R-:W-:Y:S01]  /*19d0*/  IADD3.X R5, R7, UR5, RZ, P5, !PT ;  /* 0x0000000507057c10 */ /* 0x000fe2000affe4ff */
[----:B------:R-:W-:Y:S01]  /*19e0*/  IMAD.IADD R11, R11, 0x1, R2 ;  /* 0x000000010b0b7824 */ /* 0x000fe200078e0202 */
[----:B------:R-:W-:Y:S02]  /*19f0*/  IADD3 R12, P5, R6, UR4, RZ ;  /* 0x00000004060c7c10 */ /* 0x000fe4000ffbe0ff */
[----:B------:R-:W-:Y:S01]  /*1a00*/  LEA R2, P4, R8, c[0x0][0x190], 0x1 ;  /* 0x0000640008027a11 */ /* 0x000fe200078808ff */
[----:B------:R1:W-:Y:S01]  /*1a10*/  LDGSTS.E.BYPASS.LTC128B.128 [R14+0xa080], [R4.64], !P3 ;  /* 0x0a080000040e7fae */ /* 0x0003e2000d901d52 */
[----:B------:R-:W-:Y:S02]  /*1a20*/  IADD3.X R13, R7, UR7, RZ, P5, !PT ;  /* 0x00000007070d7c10 */ /* 0x000fe4000affe4ff */
[----:B------:R-:W-:Y:S02]  /*1a30*/  ISETP.LT.OR P5, PT, R15, 0x61, P6 ;  /* 0x000000610f00780c */ /* 0x000fe400037a1670 */
[----:B--2---:R-:W-:Y:S01]  /*1a40*/  IADD3 R6, P3, R4, UR6, RZ ;  /* 0x0000000604067c10 */ /* 0x004fe2000ff7e0ff */
[----:B------:R2:W-:Y:S01]  /*1a50*/  LDGSTS.E.BYPASS.LTC128B.128 [R14+0xe080], [R12.64], !P0 ;  /* 0x0e0800000c0e7fae */ /* 0x0005e2000c101d52 */
[----:B------:R-:W-:-:S02]  /*1a60*/  LEA.HI.X R3, R8, c[0x0][0x194], R0, 0x1, P4 ;  /* 0x0000650008037a11 */ /* 0x000fc400020f0c00 */
[----:B------:R-:W-:Y:S02]  /*1a70*/  ISETP.LT.OR P0, PT, R15, 0x61, P1 ;  /* 0x000000610f00780c */ /* 0x000fe40000f01670 */
[----:B------:R-:W-:Y:S02]  /*1a80*/  IADD3.X R7, R5, UR5, RZ, P3, !PT ;  /* 0x0000000505077c10 */ /* 0x000fe40009ffe4ff */
[----:B------:R-:W-:Y:S02]  /*1a90*/  ISETP.GE.AND P4, PT, R18, c[0x0][0x19c], PT ;  /* 0x0000670012007a0c */ /* 0x000fe40003f86270 */
[----:B------:R-:W-:Y:S01]  /*1aa0*/  ISETP.GE.AND P3, PT, R34, c[0x0][0x19c], PT ;  /* 0x0000670022007a0c */ /* 0x000fe20003f66270 */
[----:B------:R3:W-:Y:S01]  /*1ab0*/  LDGSTS.E.BYPASS.LTC128B.128 [R14+0xb080], [R6.64], !P5 ;  /* 0x0b080000060e7fae */ /* 0x0007e2000e901d52 */
[C---:B------:R-:W-:Y:S02]  /*1ac0*/  ISETP.LT.OR P6, PT, R15.reuse, 0x1, P4 ;  /* 0x000000010f00780c */ /* 0x040fe400027c1670 */
[----:B------:R-:W-:-:S02]  /*1ad0*/  ISETP.LT.OR P5, PT, R15, 0x21, P4 ;  /* 0x000000210f00780c */ /* 0x000fc400027a1670 */
[C---:B------:R-:W-:Y:S02]  /*1ae0*/  ISETP.LT.OR P2, PT, R15.reuse, 0x41, P4 ;  /* 0x000000410f00780c */ /* 0x040fe40002741670 */
[----:B------:R-:W-:Y:S02]  /*1af0*/  ISETP.LT.OR P4, PT, R15, 0x61, P4 ;  /* 0x000000610f00780c */ /* 0x000fe40002781670 */
[----:B-1----:R-:W-:Y:S01]  /*1b00*/  IADD3 R4, P1, R4, UR4, RZ ;  /* 0x0000000404047c10 */ /* 0x002fe2000ff3e0ff */
[----:B------:R-:W-:Y:S02]  /*1b10*/  ULDC.64 UR4, c[0x0][0x1a8] ;  /* 0x00006a0000047ab9 */ /* 0x000fe40000000a00 */
[----:B------:R-:W-:Y:S01]  /*1b20*/  USHF.L.U32 UR8, UR4, 0x6, URZ ;  /* 0x0000000604087899 */ /* 0x000fe2000800063f */
[----:B------:R-:W-:Y:S01]  /*1b30*/  IADD3.X R5, R5, UR7, RZ, P1, !PT ;  /* 0x0000000705057c10 */ /* 0x000fe20008ffe4ff */
[----:B------:R-:W-:Y:S01]  /*1b40*/  USHF.L.U64.HI UR9, UR4, UR20, UR5 ;  /* 0x0000001404097299 */ /* 0x000fe20008010205 */
[----:B------:R-:W-:Y:S01]  /*1b50*/  ISETP.LT.OR P1, PT, R15, 0x1, P3 ;  /* 0x000000010f00780c */ /* 0x000fe20001f21670 */
[----:B------:R-:W-:-:S02]  /*1b60*/  UIADD3 UR24, UP0, UR8, 0x80, URZ ;  /* 0x0000008008187890 */ /* 0x000fc4000ff1e03f */
[----:B------:R1:W-:Y:S01]  /*1b70*/  LDGSTS.E.BYPASS.LTC128B.128 [R14+0xf080], [R4.64], !P0 ;  /* 0x0f080000040e7fae */ /* 0x0003e2000c101d52 */
[----:B------:R-:W-:Y:S01]  /*1b80*/  IMAD.U32 R0, RZ, RZ, UR8 ;  /* 0x00000008ff007e24 */ /* 0x000fe2000f8e00ff */
[----:B------:R-:W-:Y:S02]  /*1b90*/  ULDC.64 UR4, c[0x0][0x180] ;  /* 0x0000600000047ab9 */ /* 0x000fe40000000a00 */
[----:B------:R4:W-:Y:S01]  /*1ba0*/  LDGSTS.E.BYPASS.LTC128B.128 [R14+0x80], [R2.64], !P6 ;  /* 0x00080000020e7fae */ /* 0x0009e2000f101d52 */
[----:B------:R-:W-:Y:S01]  /*1bb0*/  UIMAD UR4, UR17, UR4, URZ ;  /* 0x00000004110472a4 */ /* 0x000fe2000f8e023f */
[----:B------:R-:W-:Y:S01]  /*1bc0*/  ISETP.GE.AND P6, PT, R34, c[0x0][0x16c], PT ;  /* 0x00005b0022007a0c */ /* 0x000fe20003fc6270 */
[----:B---3--:R-:W-:Y:S01]  /*1bd0*/  IMAD.U32 R6, RZ, RZ, UR14 ;  /* 0x0000000eff067e24 */ /* 0x008fe2000f8e00ff */
[----:B------:R-:W-:Y:S02]  /*1be0*/  ULDC.64 UR6, c[0x0][0x210] ;  /* 0x0000840000067ab9 */ /* 0x000fe40000000a00 */
[----:B------:R4:W-:Y:S01]  /*1bf0*/  LDGSTS.E.BYPASS.LTC128B.128 [R14+0x4080], [R2.64+0x80], !P1 ;  /* 0x04080080020e7fae */ /* 0x0009e2000c901d52 */
[----:B------:R-:W-:Y:S01]  /*1c00*/  UIMAD UR5, UR14, UR5, UR4 ;  /* 0x000000050e0572a4 */ /* 0x000fe2000f8e0204 */
[----:B------:R-:W-:Y:S01]  /*1c10*/  IMAD.WIDE.U32 R6, R6, c[0x0][0x180], R10 ;  /* 0x0000600006067a25 */ /* 0x000fe200078e000a */
[----:B------:R-:W-:Y:S01]  /*1c20*/  SEL R8, RZ, 0x2, P6 ;  /* 0x00000002ff087807 */ /* 0x000fe20003000000 */
[----:B------:R-:W-:-:S02]  /*1c30*/  UIMAD UR6, UR17, UR6, URZ ;  /* 0x00000006110672a4 */ /* 0x000fc4000f8e023f */
[----:B------:R-:W-:Y:S01]  /*1c40*/  IMAD.U32 R11, RZ, RZ, UR14 ;  /* 0x0000000eff0b7e24 */ /* 0x000fe2000f8e00ff */
[----:B------:R-:W-:Y:S01]  /*1c50*/  IADD3 R7, R7, UR5, RZ ;  /* 0x0000000507077c10 */ /* 0x000fe2000fffe0ff */
[----:B------:R-:W-:Y:S02]  /*1c60*/  ULDC.64 UR4, c[0x0][0x178] ;  /* 0x00005e0000047ab9 */ /* 0x000fe40000000a00 */
[----:B------:R-:W-:Y:S02]  /*1c70*/  UIMAD UR22, UR23, UR4, URZ ;  /* 0x00000004171672a4 */ /* 0x000fe4000f8e023f */
[----:B------:R-:W-:Y:S01]  /*1c80*/  UIMAD.WIDE.U32 UR26, UR21, UR4, URZ ;  /* 0x00000004151a72a5 */ /* 0x000fe2000f8e003f */
[----:B------:R-:W-:Y:S01]  /*1c90*/  IMAD.WIDE.U32 R38, R24, c[0x0][0x188], R6 ;  /* 0x0000620018267a25 */ /* 0x000fe200078e0006 */
[----:B------:R-:W-:Y:S02]  /*1ca0*/  UIMAD UR22, UR21, UR5, UR22 ;  /* 0x00000005151672a4 */ /* 0x000fe4000f8e0216 */
[----:B------:R-:W-:Y:S01]  /*1cb0*/  UIMAD UR6, UR14, UR7, UR6 ;  /* 0x000000070e0672a4 */ /* 0x000fe2000f8e0206 */
[----:B-1----:R-:W-:Y:S01]  /*1cc0*/  IADD3 R4, P0, R2, UR8, RZ ;  /* 0x0000000802047c10 */ /* 0x002fe2000ff1e0ff */
[----:B------:R-:W-:-:S02]  /*1cd0*/  IMAD.U32 R9, RZ, RZ, UR27 ;  /* 0x0000001bff097e24 */ /* 0x000fc4000f8e00ff */
[----:B------:R-:W-:Y:S01]  /*1ce0*/  IMAD.IADD R7, R17, 0x1, R21 ;  /* 0x0000000111077824 */ /* 0x000fe200078e0215 */
[----:B------:R-:W-:Y:S01]  /*1cf0*/  IADD3.X R5, R3, UR9, RZ, P0, !PT ;  /* 0x0000000903057c10 */ /* 0x000fe200087fe4ff */
[----:B------:R-:W-:Y:S02]  /*1d00*/  IMAD.MOV.U32 R6, RZ, RZ, R16 ;  /* 0x000000ffff067224 */ /* 0x000fe400078e0010 */
[----:B------:R-:W-:Y:S01]  /*1d10*/  IMAD.WIDE.U32 R16, R24, c[0x0][0x278], R22 ;  /* 0x00009e0018107a25 */ /* 0x000fe200078e0016 */
[----:B------:R-:W-:Y:S01]  /*1d20*/  LEA.HI R23, R35, R164, RZ, 0x5 ;  /* 0x000000a423177211 */ /* 0x000fe200078f28ff */
[----:B------:R1:W-:Y:S01]  /*1d30*/  LDGSTS.E.BYPASS.LTC128B.128 [R14+0x1080], [R4.64], !P5 ;  /* 0x01080000040e7fae */ /* 0x0003e2000e901d52 */
[----:B----4-:R-:W-:Y:S01]  /*1d40*/  IADD3 R2, P1, P0, R0, 0x80, R2 ;  /* 0x0000008000027810 */ /* 0x010fe2000783e002 */
[----:B------:R-:W-:Y:S01]  /*1d50*/  IMAD.WIDE.U32 R6, R11, c[0x0][0x210], R6 ;  /* 0x000084000b067a25 */ /* 0x000fe200078e0006 */
[----:B------:R-:W-:Y:S02]  /*1d60*/  ISETP.GE.AND P5, PT, R18, c[0x0][0x16c], PT ;  /* 0x00005b0012007a0c */ /* 0x000fe40003fa6270 */
[----:B------:R-:W-:-:S02]  /*1d70*/  IADD3.X R3, RZ, UR9, R3, P1, P0 ;  /* 0x00000009ff037c10 */ /* 0x000fc40008fe0403 */
[C---:B------:R-:W-:Y:S02]  /*1d80*/  ISETP.LT.OR P1, PT, R15.reuse, 0x21, P3 ;  /* 0x000000210f00780c */ /* 0x040fe40001f21670 */
[----:B------:R-:W-:Y:S02]  /*1d90*/  P2R R0, PR, RZ, 0x20 ;  /* 0x00000020ff007803 */ /* 0x000fe40000000000 */
[C---:B------:R-:W-:Y:S02]  /*1da0*/  ISETP.LT.OR P0, PT, R15.reuse, 0x41, P3 ;  /* 0x000000410f00780c */ /* 0x040fe40001f01670 */
[----:B------:R-:W-:Y:S01]  /*1db0*/  ISETP.LT.OR P3, PT, R15, 0x61, P3 ;  /* 0x000000610f00780c */ /* 0x000fe20001f61670 */
[----:B------:R3:W-:Y:S01]  /*1dc0*/  STL [R1+0x5c], R0 ;  /* 0x00005c0001007387 */ /* 0x0007e20000100800 */
[----:B------:R-:W-:Y:S01]  /*1dd0*/  IADD3 R7, R7, UR6, RZ ;  /* 0x0000000607077c10 */ /* 0x000fe2000fffe0ff */
[----:B------:R-:W-:Y:S02]  /*1de0*/  ULDC.64 UR6, c[0x0][0x288] ;  /* 0x0000a20000067ab9 */ /* 0x000fe40000000a00 */
[----:B------:R-:W-:Y:S01]  /*1df0*/  STL.64 [R1+0x18], R38 ;  /* 0x0000182601007387 */ /* 0x000fe20000100a00 */
[----:B------:R-:W-:-:S03]  /*1e00*/  UIMAD UR25, UR17, UR6, URZ ;  /* 0x00000006111972a4 */ /* 0x000fc6000f8e023f */
[----:B------:R4:W-:Y:S01]  /*1e10*/  LDGSTS.E.BYPASS.LTC128B.128 [R14+0x5080], [R2.64], !P1 ;  /* 0x05080000020e7fae */ /* 0x0009e2000c901d52 */
[----:B------:R-:W-:Y:S01]  /*1e20*/  UIMAD UR7, UR14, UR7, UR25 ;  /* 0x000000070e0772a4 */ /* 0x000fe2000f8e0219 */
[----:B---3--:R-:W-:-:S05]  /*1e30*/  SEL R0, RZ, 0x1, P5 ;  /* 0x00000001ff007807 */ /* 0x008fca0002800000 */
[----:B--2---:R-:W-:Y:S02]  /*1e40*/  IMAD.IADD R12, R8, 0x1, R0 ;  /* 0x00000001080c7824 */ /* 0x004fe400078e0200 */
[----:B------:R-:W-:Y:S01]  /*1e50*/  IMAD.U32 R8, RZ, RZ, UR26 ;  /* 0x0000001aff087e24 */ /* 0x000fe2000f8e00ff */
[----:B------:R-:W-:Y:S01]  /*1e60*/  UIADD3 UR26, UR27, UR22, URZ ;  /* 0x000000161b1a7290 */ /* 0x000fe2000fffe03f */
[----:B------:R-:W-:Y:S01]  /*1e70*/  IMAD R0, R20, c[0x0][0x188], RZ ;  /* 0x0000620014007a24 */ /* 0x000fe200078e02ff */
[----:B----4-:R-:W-:Y:S01]  /*1e80*/  IADD3 R2, P1, R4, UR8, RZ ;  /* 0x0000000804027c10 */ /* 0x010fe2000ff3e0ff */
[----:B------:R-:W-:Y:S02]  /*1e90*/  UIADD3.X UR22, URZ, UR9, URZ, UP0, !UPT ;  /* 0x000000093f167290 */ /* 0x000fe400087fe43f */
[----:B------:R-:W-:Y:S01]  /*1ea0*/  IMAD R0, R24, c[0x0][0x18c], R0 ;  /* 0x0000630018007a24 */ /* 0x000fe200078e0200 */
[----:B------:R-:W-:Y:S01]  /*1eb0*/  IADD3.X R3, R5, UR9, RZ, P1, !PT ;  /* 0x0000000905037c10 */ /* 0x000fe20008ffe4ff */
[----:B------:R-:W-:Y:S01]  /*1ec0*/  IMAD.U32 R10, RZ, RZ, UR26 ;  /* 0x0000001aff0a7e24 */ /* 0x000fe2000f8e00ff */
[----:B-1----:R-:W-:Y:S01]  /*1ed0*/  IADD3 R4, P1, R4, UR24, RZ ;  /* 0x0000001804047c10 */ /* 0x002fe2000ff3e0ff */
[----:B------:R-:W-:-:S02]  /*1ee0*/  IMAD.IADD R13, R39, 0x1, R0 ;  /* 0x00000001270d7824 */ /* 0x000fc400078e0200 */
[----:B------:R1:W-:Y:S01]  /*1ef0*/  LDGSTS.E.BYPASS.LTC128B.128 [R14+0x2080], [R2.64], !P2 ;  /* 0x02080000020e7fae */ /* 0x0003e2000d101d52 */
[----:B------:R-:W-:Y:S02]  /*1f00*/  IADD3.X R5, R5, UR22, RZ, P1, !PT ;  /* 0x0000001605057c10 */ /* 0x000fe40008ffe4ff */
[----:B------:R-:W-:Y:S01]  /*1f10*/  LEA R0, P1, R8, R38, 0x6 ;  /* 0x0000002608007211 */ /* 0x000fe200078230ff */
[----:B------:R2:W-:Y:S01]  /*1f20*/  STL [R1+0x24], R13 ;  /* 0x0000240d01007387 */ /* 0x0005e20000100800 */
[----:B------:R-:W-:Y:S02]  /*1f30*/  LOP3.LUT P2, RZ, R12, 0x1, RZ, 0xc0, !PT ;  /* 0x000000010cff7812 */ /* 0x000fe4000784c0ff */
[----:B------:R-:W-:Y:S01]  /*1f40*/  LEA.HI.X R10, R8, R13, R10, 0x6, P1 ;  /* 0x0000000d080a7211 */ /* 0x000fe200008f340a */
[----:B------:R3:W-:Y:S01]  /*1f50*/  LDGSTS.E.BYPASS.LTC128B.128 [R14+0x6080], [R4.64], !P0 ;  /* 0x06080000040e7fae */ /* 0x0007e2000c101d52 */
[----:B------:R-:W-:-:S03]  /*1f60*/  IADD3 R8, P1, R2, UR8, RZ ;  /* 0x0000000802087c10 */ /* 0x000fc6000ff3e0ff */
[----:B------:R4:W-:Y:S01]  /*1f70*/  STL.64 [R1+0x38], R16 ;  /* 0x0000381001007387 */ /* 0x0009e20000100a00 */
[----:B------:R-:W-:Y:S01]  /*1f80*/  IADD3.X R9, R3, UR9, RZ, P1, !PT ;  /* 0x0000000903097c10 */ /* 0x000fe20008ffe4ff */
[----:B------:R-:W-:Y:S01]  /*1f90*/  ULDC.64 UR8, c[0x0][0x208] ;  /* 0x0000820000087ab9 */ /* 0x000fe20000000a00 */
[----:B------:R-:W-:Y:S01]  /*1fa0*/  LOP3.LUT P1, RZ, R12, 0x2, RZ, 0xc0, !PT ;  /* 0x000000020cff7812 */ /* 0x000fe2000782c0ff */
[----:B------:R-:W-:Y:S02]  /*1fb0*/  USHF.L.U64.HI UR20, UR8, UR20, UR9 ;  /* 0x0000001408147299 */ /* 0x000fe40008010209 */
[----:B------:R5:W-:Y:S02]  /*1fc0*/  LDGSTS.E.BYPASS.LTC128B.128 [R14+0x3080], [R8.64], !P4 ;  /* 0x03080000080e7fae */ /* 0x000be4000e101d52 */
[----:B------:R-:W-:Y:S01]  /*1fd0*/  UIMAD UR26, UR20, UR21, URZ ;  /* 0x00000015141a72a4 */ /* 0x000fe2000f8e023f */
[----:B---3--:R-:W-:Y:S01]  /*1fe0*/  IADD3 R4, P0, R2, UR24, RZ ;  /* 0x0000001802047c10 */ /* 0x008fe2000ff1e0ff */
[----:B------:R-:W-:-:S03]  /*1ff0*/  USHF.L.U32 UR24, UR8, 0x6, URZ ;  /* 0x0000000608187899 */ /* 0x000fc6000800063f */
[----:B------:R-:W-:Y:S01]  /*2000*/  IADD3.X R5, R3, UR22, RZ, P0, !PT ;  /* 0x0000001603057c10 */ /* 0x000fe200087fe4ff */
[----:B------:R-:W-:Y:S01]  /*2010*/  USHF.L.U32 UR22, UR21, 0x6, URZ ;  /* 0x0000000615167899 */ /* 0x000fe2000800063f */
[C---:B-1----:R-:W-:Y:S01]  /*2020*/  LEA R2, P0, R0.reuse, c[0x0][0x160], 0x1 ;  /* 0x0000580000027a11 */ /* 0x042fe200078008ff */
[----:B------:R-:W-:Y:S01]  /*2030*/  IMAD.U32 R31, RZ, RZ, UR24 ;  /* 0x00000018ff1f7e24 */ /* 0x000fe2000f8e00ff */
[----:B------:R-:W-:Y:S01]  /*2040*/  UIMAD UR26, UR23, UR24, UR26 ;  /* 0x00000018171a72a4 */ /* 0x000fe2000f8e021a */
[----:B------:R1:W-:Y:S01]  /*2050*/  LDGSTS.E.BYPASS.LTC128B.128 [R14+0x7080], [R4.64], !P3 ;  /* 0x07080000040e7fae */ /* 0x0003e2000d901d52 */
[----:B------:R-:W-:Y:S01]  /*2060*/  LEA.HI.X R3, R0, c[0x0][0x164], R10, 0x1, P0 ;  /* 0x0000590000037a11 */ /* 0x000fe200000f0c0a */
[----:B------:R-:W-:Y:S01]  /*2070*/  IMAD.U32 R0, RZ, RZ, UR22 ;  /* 0x00000016ff007e24 */ /* 0x000fe2000f8e00ff */
[----:B------:R-:W-:Y:S01]  /*2080*/  ISETP.GT.AND P3, PT, R164, 0xf, PT ;  /* 0x0000000fa400780c */ /* 0x000fe20003f64270 */
[----:B-----5:R-:W-:Y:S01]  /*2090*/  IMAD.U32 R9, RZ, RZ, UR5 ;  /* 0x00000005ff097e24 */ /* 0x020fe2000f8e00ff */
[----:B------:R-:W-:Y:S01]  /*20a0*/  USHF.R.S32.HI UR6, URZ, 0x1f, UR22 ;  /* 0x0000001f3f067899 */ /* 0x000fe20008011416 */
[----:B------:R-:W0:Y:S01]  /*20b0*/  LDGDEPBAR ;  /* 0x00000000000079af */ /* 0x000e220000000000 */
[----:B------:R-:W-:-:S04]  /*20c0*/  IADD3 R0, -R37, UR13, -R0 ;  /* 0x0000000d25007c10 */ /* 0x000fc8000fffe900 */
[C---:B------:R-:W-:Y:S02]  /*20d0*/  ISETP.LT.OR P4, PT, R0.reuse, 0x1, !P2 ;  /* 0x000000010000780c */ /* 0x040fe40005781670 */
[----:B------:R-:W-:-:S11]  /*20e0*/  ISETP.LT.OR P2, PT, R0, 0x21, !P2 ;  /* 0x000000210000780c */ /* 0x000fd60005741670 */
[----:B------:R3:W-:Y:S01]  /*20f0*/  LDGSTS.E.BYPASS.LTC128B.128 [R14+0x10080], [R2.64], !P4 ;  /* 0x10080000020e7fae */ /* 0x0007e2000e101d52 */
[----:B------:R-:W-:Y:S01]  /*2100*/  ISETP.GE.AND P4, PT, R18, c[0x0][0x1fc], PT ;  /* 0x00007f0012007a0c */ /* 0x000fe20003f86270 */
[----:B-1----:R-:W-:Y:S02]  /*2110*/  IMAD.U32 R5, RZ, RZ, UR4 ;  /* 0x00000004ff057e24 */ /* 0x002fe4000f8e00ff */
[----:B------:R-:W-:Y:S01]  /*2120*/  IMAD R4, R20, c[0x0][0x278], RZ ;  /* 0x00009e0014047a24 */ /* 0x000fe200078e02ff */
[----:B------:R-:W-:Y:S02]  /*2130*/  SEL R10, RZ, 0x1, P4 ;  /* 0x00000001ff0a7807 */ /* 0x000fe40002000000 */
[C---:B------:R-:W-:Y:S01]  /*2140*/  LEA R8, P0, R5.reuse, R2, 0x6 ;  /* 0x0000000205087211 */ /* 0x040fe200078030ff */
[----:B------:R-:W-:Y:S01]  /*2150*/  IMAD R4, R24, c[0x0][0x27c], R4 ;  /* 0x00009f0018047a24 */ /* 0x000fe200078e0204 */
[----:B------:R-:W-:Y:S02]  /*2160*/  ISETP.LT.OR P4, PT, R0, 0x1, !P1 ;  /* 0x000000010000780c */ /* 0x000fe40004f81670 */
[----:B------:R-:W-:Y:S01]  /*2170*/  LEA.HI.X R9, R5, R3, R9, 0x6, P0 ;  /* 0x0000000305097211 */ /* 0x000fe200000f3409 */
[----:B--2---:R-:W-:Y:S01]  /*2180*/  IMAD.IADD R13, R17, 0x1, R4 ;  /* 0x00000001110d7824 */ /* 0x004fe200078e0204 */
[----:B------:R-:W-:Y:S01]  /*2190*/  @!P3 IADD3 R11, P0, R16, UR22, RZ ;  /* 0x00000016100bbc10 */ /* 0x000fe2000ff1e0ff */
[----:B------:R-:W-:Y:S01]  /*21a0*/  IMAD R5, R20, c[0x0][0x218], RZ ;  /* 0x0000860014057a24 */ /* 0x000fe200078e02ff */
[----:B------:R-:W-:Y:S01]  /*21b0*/  ISETP.LT.OR P1, PT, R0, 0x21, !P1 ;  /* 0x000000210000780c */ /* 0x000fe20004f21670 */
[----:B----4-:R-:W-:Y:S01]  /*21c0*/  IMAD.WIDE.U32 R16, R24, c[0x0][0x218], R6 ;  /* 0x0000860018107a25 */ /* 0x010fe200078e0006 */
[----:B------:R-:W-:Y:S01]  /*21d0*/  @!P3 IADD3.X R12, R13, UR6, RZ, P0, !PT ;  /* 0x000000060d0cbc10 */ /* 0x000fe200087fe4ff */
[----:B------:R1:W-:Y:S01]  /*21e0*/  STL [R1+0x44], R13 ;  /* 0x0000440d01007387 */ /* 0x0003e20000100800 */
[----:B------:R-:W-:Y:S01]  /*21f0*/  ISETP.GE.AND P0, PT, R34, c[0x0][0x1fc], PT ;  /* 0x00007f0022007a0c */ /* 0x000fe20003f06270 */
[----:B------:R-:W-:-:S02]  /*2200*/  IMAD R4, R24, c[0x0][0x21c], R5 ;  /* 0x0000870018047a24 */ /* 0x000fc400078e0205 */
[----:B------:R-:W-:Y:S01]  /*2210*/  IMAD.MOV.U32 R40, RZ, RZ, R16 ;  /* 0x000000ffff287224 */ /* 0x000fe200078e0010 */
[----:B------:R-:W-:Y:S01]  /*2220*/  SEL R5, RZ, 0xffffffff, P0 ;  /* 0xffffffffff057807 */ /* 0x000fe20000000000 */
[----:B------:R-:W-:Y:S01]  /*2230*/  IMAD.IADD R41, R17, 0x1, R4 ;  /* 0x0000000111297824 */ /* 0x000fe200078e0204 */
[----:B------:R-:W-:Y:S01]  /*2240*/  @!P3 LEA R6, P0, R11, c[0x0][0x258], 0x2 ;  /* 0x000096000b06ba11 */ /* 0x000fe200078010ff */
[----:B------:R3:W-:Y:S02]  /*2250*/  LDGSTS.E.BYPASS.LTC128B.128 [R14+0x12080], [R2.64+0x80], !P4 ;  /* 0x12080080020e7fae */ /* 0x0007e4000e101d52 */
[----:B------:R-:W-:Y:S02]  /*2260*/  IMAD.SHL.U32 R7, R5, 0x2, RZ ;  /* 0x0000000205077824 */ /* 0x000fe400078e00ff */
[----:B------:R-:W-:Y:S01]  /*2270*/  IMAD.WIDE.U32 R4, R31, UR21, R40 ;  /* 0x000000151f047c25 */ /* 0x000fe2000f8e0028 */
[----:B------:R2:W-:Y:S02]  /*2280*/  LDGSTS.E.BYPASS.LTC128B.128 [R14+0x11080], [R8.64], !P2 ;  /* 0x11080000080e7fae */ /* 0x0005e4000d101d52 */
[----:B------:R-:W-:-:S02]  /*2290*/  LOP3.LUT R10, R7, 0x2, R10, 0xe2, !PT ;  /* 0x00000002070a7812 */ /* 0x000fc400078ee20a */
[----:B------:R-:W-:Y:S01]  /*22a0*/  @!P3 LEA.HI.X R7, R11, c[0x0][0x25c], R12, 0x2, P0 ;  /* 0x000097000b07ba11 */ /* 0x000fe200000f140c */
[----:B------:R2:W-:Y:S01]  /*22b0*/  LDGSTS.E.BYPASS.LTC128B.128 [R14+0x13080], [R8.64+0x80], !P1 ;  /* 0x13080080080e7fae */ /* 0x0005e2000c901d52 */
[C---:B------:R-:W-:Y:S02]  /*22c0*/  LOP3.LUT P5, RZ, R10.reuse, 0x1, RZ, 0xc0, !PT ;  /* 0x000000010aff7812 */ /* 0x040fe400078ac0ff */
[----:B------:R-:W-:Y:S01]  /*22d0*/  LOP3.LUT P4, RZ, R10, 0x2, RZ, 0xc0, !PT ;  /* 0x000000020aff7812 */ /* 0x000fe2000788c0ff */
[----:B------:R-:W-:Y:S01]  /*22e0*/  @!P3 IMAD.SHL.U32 R10, R164, 0x10, RZ ;  /* 0x00000010a40ab824 */ /* 0x000fe200078e00ff */
[----:B------:R-:W-:Y:S01]  /*22f0*/  ISETP.LT.OR P1, PT, R0, 0x1, !P5 ;  /* 0x000000010000780c */ /* 0x000fe20006f21670 */
[----:B------:R4:W-:Y:S01]  /*2300*/  STL.64 [R1+0x10], R16 ;  /* 0x0000101001007387 */ /* 0x0009e20000100a00 */
[----:B------:R-:W-:-:S03]  /*2310*/  SHF.R.S32.HI R11, RZ, 0x5, R23 ;  /* 0x00000005ff0b7819 */ /* 0x000fc60000011417 */
[----:B------:R5:W-:Y:S01]  /*2320*/  @!P3 LDGSTS.E.BYPASS.LTC128B.128 [R10+0x20080], [R6.64] ;  /* 0x20080000060abfae */ /* 0x000be2000b901d52 */
[----:B------:R-:W-:-:S03]  /*2330*/  LEA.HI R12, R23, R11, RZ, 0x1 ;  /* 0x0000000b170c7211 */ /* 0x000fc600078f08ff */
[----:B------:R-:W0:Y:S01]  /*2340*/  LDGDEPBAR ;  /* 0x00000000000079af */ /* 0x000e220000000000 */
[----:B---3--:R-:W-:-:S03]  /*2350*/  IADD3 R3, R5, UR26, RZ ;  /* 0x0000001a05037c10 */ /* 0x008fc6000fffe0ff */
[----:B------:R-:W-:Y:S01]  /*2360*/  STL.64 [R1+0x8], R40 ;  /* 0x0000082801007387 */ /* 0x000fe20000100a00 */
[C---:B------:R-:W-:Y:S02]  /*2370*/  LEA R2, P0, R4.reuse, c[0x0][0x1f0], 0x1 ;  /* 0x00007c0004027a11 */ /* 0x040fe400078008ff */
[----:B------:R-:W-:Y:S01]  /*2380*/  IADD3 R5, R27, UR7, RZ ;  /* 0x000000071b057c10 */ /* 0x000fe2000fffe0ff */
[----:B------:R-:W-:Y:S01]  /*2390*/  UMOV UR7, 0x5 ;  /* 0x0000000500077882 */ /* 0x000fe20000000000 */
[----:B------:R-:W-:Y:S01]  /*23a0*/  LEA.HI.X R3, R4, c[0x0][0x1f4], R3, 0x1, P0 ;  /* 0x00007d0004037a11 */ /* 0x000fe200000f0c03 */
[----:B------:R-:W-:Y:S01]  /*23b0*/  USHF.L.U64.HI UR9, UR8, UR7, UR9 ;  /* 0x0000000708097299 */ /* 0x000fe20008010209 */
[----:B------:R-:W-:Y:S01]  /*23c0*/  ISETP.LT.OR P0, PT, R0, 0x1, !P4 ;  /* 0x000000010000780c */ /* 0x000fe20006701670 */
[----:B------:R-:W-:Y:S01]  /*23d0*/  USHF.L.U32 UR8, UR8, 0x5, URZ ;  /* 0x0000000508087899 */ /* 0x000fe2000800063f */
[----:B------:R-:W-:Y:S01]  /*23e0*/  IMAD.U32 R4, RZ, RZ, UR14 ;  /* 0x0000000eff047e24 */ /* 0x000fe2000f8e00ff */
[----:B------:R3:W-:Y:S02]  /*23f0*/  LDGSTS.E.BYPASS.LTC128B.128 [R14+0x18080], [R2.64], !P1 ;  /* 0x18080000020e7fae */ /* 0x0007e4000c901d52 */
[----:B------:R-:W-:Y:S01]  /*2400*/  USHF.L.U32 UR25, UR8, 0x1, URZ ;  /* 0x0000000108197899 */ /* 0x000fe2000800063f */
[----:B--2---:R-:W-:Y:S01]  /*2410*/  IMAD.WIDE.U32 R8, R4, c[0x0][0x238], R28 ;  /* 0x00008e0004087a25 */ /* 0x004fe200078e001c */
[----:B------:R-:W-:-:S03]  /*2420*/  USHF.L.U64.HI UR23, UR8, 0x1, UR9 ;  /* 0x0000000108177899 */ /* 0x000fc60008010209 */
[----:B------:R-:W-:Y:S01]  /*2430*/  IMAD.MOV.U32 R4, RZ, RZ, R26 ;  /* 0x000000ffff047224 */ /* 0x000fe200078e001a */
[----:B-----5:R-:W-:Y:S02]  /*2440*/  LEA.HI R7, R35, R164, RZ, 0x4 ;  /* 0x000000a423077211 */ /* 0x020fe400078f20ff */
[----:B------:R3:W-:Y:S01]  /*2450*/  LDGSTS.E.BYPASS.LTC128B.128 [R14+0x1a080], [R2.64+0x80], !P0 ;  /* 0x1a080080020e7fae */ /* 0x0007e2000c101d52 */
[----:B------:R-:W-:Y:S01]  /*2460*/  ISETP.LT.OR P0, PT, R0, 0x21, !P5 ;  /* 0x000000210000780c */ /* 0x000fe20006f01670 */
[----:B------:R-:W-:Y:S01]  /*2470*/  IMAD R6, R20, c[0x0][0x290], RZ ;  /* 0x0000a40014067a24 */ /* 0x000fe200078e02ff */
[----:B------:R-:W-:Y:S01]  /*2480*/  SHF.R.S32.HI R10, RZ, 0x4, R7 ;  /* 0x00000004ff0a7819 */ /* 0x000fe20000011407 */
[----:B------:R-:W-:Y:S01]  /*2490*/  IMAD.WIDE.U32 R38, R24, c[0x0][0x290], R4 ;  /* 0x0000a40018267a25 */ /* 0x000fe200078e0004 */
[----:B------:R-:W-:Y:S02]  /*24a0*/  LOP3.LUT R5, R12, 0xfffffffe, RZ, 0xc0, !PT ;  /* 0xfffffffe0c057812 */ /* 0x000fe400078ec0ff */
[C---:B-1----:R-:W-:Y:S01]  /*24b0*/  LEA.HI R13, R7.reuse, R10, RZ, 0x1 ;  /* 0x0000000a070d7211 */ /* 0x042fe200078f08ff */
[----:B------:R-:W-:Y:S01]  /*24c0*/  IMAD R6, R24, c[0x0][0x294], R6 ;  /* 0x0000a50018067a24 */ /* 0x000fe200078e0206 */
[----:B------:R-:W-:Y:S01]  /*24d0*/  LOP3.LUT R7, R7, 0xfffffff0, RZ, 0xc0, !PT ;  /* 0xfffffff007077812 */ /* 0x000fe200078ec0ff */
[----:B------:R-:W-:Y:S01]  /*24e0*/  IMAD.IADD R15, R11, 0x1, -R5 ;  /* 0x000000010b0f7824 */ /* 0x000fe200078e0a05 */
[----:B------:R-:W-:Y:S01]  /*24f0*/  LOP3.LUT R4, R13, 0xfffffffe, RZ, 0xc0, !PT ;  /* 0xfffffffe0d047812 */ /* 0x000fe200078ec0ff */
[----:B------:R-:W-:Y:S01]  /*2500*/  IMAD.IADD R36, R39, 0x1, R6 ;  /* 0x0000000127247824 */ /* 0x000fe200078e0206 */
[----:B------:R-:W-:Y:S01]  /*2510*/  LEA.HI R11, R35, R164, RZ, 0x2 ;  /* 0x000000a4230b7211 */ /* 0x000fe200078f10ff */
[----:B------:R-:W-:Y:S01]  /*2520*/  IMAD.IADD R7, R164, 0x1, -R7 ;  /* 0x00000001a4077824 */ /* 0x000fe200078e0a07 */
[----:B------:R-:W-:Y:S01]  /*2530*/  STL.64 [R1+0x30], R38 ;  /* 0x0000302601007387 */ /* 0x000fe20000100a00 */
[----:B------:R-:W-:Y:S01]  /*2540*/  IMAD.IADD R10, R10, 0x1, -R4 ;  /* 0x000000010a0a7824 */ /* 0x000fe200078e0a04 */
[--C-:B------:R-:W-:Y:S01]  /*2550*/  SHF.R.S32.HI R6, RZ, 0x2, R11.reuse ;  /* 0x00000002ff067819 */ /* 0x100fe2000001140b */
[----:B------:R-:W-:Y:S01]  /*2560*/  IMAD.SHL.U32 R21, R15, 0x10, RZ ;  /* 0x000000100f157824 */ /* 0x000fe200078e00ff */
[----:B------:R-:W-:Y:S01]  /*2570*/  SHF.R.S32.HI R5, RZ, 0x1f, R11 ;  /* 0x0000001fff057819 */ /* 0x000fe2000001140b */
[----:B------:R-:W-:Y:S01]  /*2580*/  STL [R1+0x2c], R36 ;  /* 0x00002c2401007387 */ /* 0x000fe20000100800 */
[----:B---3--:R-:W-:-:S04]  /*2590*/  IADD3 R2, P1, R2, UR25, RZ ;  /* 0x0000001902027c10 */ /* 0x008fc8000ff3e0ff */
[----:B------:R-:W-:Y:S02]  /*25a0*/  IADD3.X R3, R3, UR23, RZ, P1, !PT ;  /* 0x0000001703037c10 */ /* 0x000fe40008ffe4ff */
[----:B------:R-:W-:-:S03]  /*25b0*/  ISETP.LT.OR P1, PT, R0, 0x21, !P4 ;  /* 0x000000210000780c */ /* 0x000fc60006721670 */
[----:B------:R1:W-:Y:S01]  /*25c0*/  LDGSTS.E.BYPASS.LTC128B.128 [R14+0x19080], [R2.64], !P0 ;  /* 0x19080000020e7fae */ /* 0x0003e2000c101d52 */
[----:B------:R-:W-:-:S04]  /*25d0*/  IADD3 R0, P0, R38, UR22, RZ ;  /* 0x0000001626007c10 */ /* 0x000fc8000ff1e0ff */
[----:B------:R-:W-:Y:S01]  /*25e0*/  IADD3.X R4, R36, UR6, RZ, P0, !PT ;  /* 0x0000000624047c10 */ /* 0x000fe200087fe4ff */
[----:B------:R-:W-:Y:S01]  /*25f0*/  ULDC.64 UR6, c[0x0][0x238] ;  /* 0x00008e0000067ab9 */ /* 0x000fe20000000a00 */
[C---:B----4-:R-:W-:Y:S01]  /*2600*/  LEA R16, P0, R0.reuse, c[0x0][0x280], 0x2 ;  /* 0x0000a00000107a11 */ /* 0x050fe200078010ff */
[----:B------:R-:W-:Y:S02]  /*2610*/  UIMAD UR6, UR17, UR6, URZ ;  /* 0x00000006110672a4 */ /* 0x000fe4000f8e023f */
[----:B------:R1:W-:Y:S01]  /*2620*/  LDGSTS.E.BYPASS.LTC128B.128 [R14+0x1b080], [R2.64+0x80], !P1 ;  /* 0x1b080080020e7fae */ /* 0x0003e2000c901d52 */
[----:B------:R-:W-:Y:S01]  /*2630*/  LEA.HI.X R17, R0, c[0x0][0x284], R4, 0x2, P0 ;  /* 0x0000a10000117a11 */ /* 0x000fe200000f1404 */
[----:B------:R-:W-:Y:S01]  /*2640*/  UIMAD UR6, UR14, UR7, UR6 ;  /* 0x000000070e0672a4 */ /* 0x000fe2000f8e0206 */
[----:B------:R-:W-:Y:S02]  /*2650*/  LEA.HI R0, R5, R6, RZ, 0x3 ;  /* 0x0000000605007211 */ /* 0x000fe400078f18ff */
[----:B------:R-:W-:-:S02]  /*2660*/  SHF.R.S32.HI R4, RZ, 0x1f, R7 ;  /* 0x0000001fff047819 */ /* 0x000fc40000011407 */
[----:B------:R-:W-:Y:S02]  /*2670*/  LOP3.LUT R0, R0, 0xfffffff8, RZ, 0xc0, !PT ;  /* 0xfffffff800007812 */ /* 0x000fe400078ec0ff */
[----:B------:R-:W-:Y:S01]  /*2680*/  LEA.HI R13, R4, R7, RZ, 0x3 ;  /* 0x00000007040d7211 */ /* 0x000fe200078f18ff */
[----:B------:R-:W-:Y:S01]  /*2690*/  IMAD R4, R20, c[0x0][0x240], RZ ;  /* 0x0000900014047a24 */ /* 0x000fe200078e02ff */
[----:B------:R-:W-:Y:S01]  /*26a0*/  R2P PR, R30, 0x6 ;  /* 0x000000061e007804 */ /* 0x000fe20000000000 */
[----:B------:R-:W-:Y:S01]  /*26b0*/  IMAD.IADD R22, R6, 0x1, -R0 ;  /* 0x0000000106167824 */ /* 0x000fe200078e0a00 */
[----:B------:R-:W-:Y:S01]  /*26c0*/  LOP3.LUT R5, R13, 0xfffffff8, RZ, 0xc0, !PT ;  /* 0xfffffff80d057812 */ /* 0x000fe200078ec0ff */
[----:B------:R-:W-:Y:S02]  /*26d0*/  IMAD R20, R24, c[0x0][0x244], R4 ;  /* 0x0000910018147a24 */ /* 0x000fe400078e0204 */
[----:B------:R-:W-:Y:S01]  /*26e0*/  IMAD R4, R10, 0x800, R33 ;  /* 0x000008000a047824 */ /* 0x000fe200078e0221 */
[----:B------:R-:W-:Y:S01]  /*26f0*/  SEL R215, R215, 0xfffffff0, !P1 ;  /* 0xfffffff0d7d77807 */ /* 0x000fe20004800000 */
[----:B------:R-:W-:Y:S01]  /*2700*/  IMAD.IADD R7, R7, 0x1, -R5 ;  /* 0x0000000107077824 */ /* 0x000fe200078e0a05 */
[----:B------:R-:W-:Y:S01]  /*2710*/  SEL R216, R216, 0xffffffe0, !P2 ;  /* 0xffffffe0d8d87807 */ /* 0x000fe20005000000 */
[----:B-1----:R-:W-:Y:S01]  /*2720*/  IMAD.SHL.U32 R2, R30, 0x40, RZ ;  /* 0x000000401e027824 */ /* 0x002fe200078e00ff */
[----:B------:R-:W-:Y:S01]  /*2730*/  IADD3 R3, R9, UR6, RZ ;  /* 0x0000000609037c10 */ /* 0x000fe2000fffe0ff */
[----:B------:R-:W-:-:S03]  /*2740*/  UIADD3 UR6, UR21, 0x1, URZ ;  /* 0x0000000115067890 */ /* 0x000fc6000fffe03f */
[----:B------:R-:W-:Y:S01]  /*2750*/  LOP3.LUT R0, R2, 0x1c0, RZ, 0xc0, !PT ;  /* 0x000001c002007812 */ /* 0x000fe200078ec0ff */
[----:B------:R-:W-:Y:S01]  /*2760*/  IMAD.MOV.U32 R2, RZ, RZ, R8 ;  /* 0x000000ffff027224 */ /* 0x000fe200078e0008 */
[----:B------:R-:W-:Y:S02]  /*2770*/  UISETP.GE.AND UP0, UPT, UR6, UR11, UPT ;  /* 0x0000000b0600728c */ /* 0x000fe4000bf06270 */
[----:B------:R-:W-:Y:S01]  /*2780*/  LOP3.LUT R6, R0, 0x10, R21, 0xf8, !PT ;  /* 0x0000001000067812 */ /* 0x000fe200078ef815 */
[----:B------:R-:W-:Y:S01]  /*2790*/  IMAD.WIDE.U32 R42, R24, c[0x0][0x240], R2 ;  /* 0x00009000182a7a25 */ /* 0x000fe200078e0002 */
[----:B------:R-:W-:Y:S02]  /*27a0*/  LOP3.LUT R2, R0, 0x8, R32, 0xf8, !PT ;  /* 0x0000000800027812 */ /* 0x000fe400078ef820 */
[----:B------:R-:W-:Y:S01]  /*27b0*/  SHF.R.U32.HI R8, RZ, 0x3, R0 ;  /* 0x00000003ff087819 */ /* 0x000fe20000011600 */
[----:B------:R-:W-:Y:S01]  /*27c0*/  IMAD.SHL.U32 R0, R22, 0x40, RZ ;  /* 0x0000004016007824 */ /* 0x000fe200078e00ff */
[----:B------:R-:W-:Y:S01]  /*27d0*/  LOP3.LUT R9, R6, 0x8, R32, 0xf8, !PT ;  /* 0x0000000806097812 */ /* 0x000fe200078ef820 */
[----:B------:R-:W-:Y:S01]  /*27e0*/  IMAD.SHL.U32 R3, R25, 0x8, RZ ;  /* 0x0000000819037824 */ /* 0x000fe200078e00ff */
[----:B------:R-:W-:Y:S01]  /*27f0*/  LOP3.LUT R5, R2, R8, RZ, 0x3c, !PT ;  /* 0x0000000802057212 */ /* 0x000fe200078e3cff */
[----:B------:R-:W-:Y:S01]  /*2800*/  IMAD.SHL.U32 R6, R10, 0x20, RZ ;  /* 0x000000200a067824 */ /* 0x000fe200078e00ff */
[----:B------:R-:W-:Y:S01]  /*2810*/  LOP3.LUT R2, R0, 0x1c0, RZ, 0xc0, !PT ;  /* 0x000001c000027812 */ /* 0x000fe200078ec0ff */
[----:B------:R-:W-:Y:S01]  /*2820*/  STL.64 [R1+0x48], R42 ;  /* 0x0000482a01007387 */ /* 0x000fe20000100a00 */
[----:B------:R-:W-:Y:S01]  /*2830*/  LOP3.LUT R0, R3, 0x18, RZ, 0xc0, !PT ;  /* 0x0000001803007812 */ /* 0x000fe200078ec0ff */
[----:B------:R-:W-:Y:S01]  /*2840*/  IMAD.IADD R5, R4, 0x1, R5 ;  /* 0x0000000104057824 */ /* 0x000fe200078e0205 */
[----:B------:R-:W-:-:S02]  /*2850*/  SHF.R.U32.HI R3, RZ, 0x3, R2 ;  /* 0x00000003ff037819 */ /* 0x000fc40000011602 */
        /* <DEDUP_REMOVED lines=8> */
[----:B------:R-:W-:Y:S01]  /*28e0*/  IMAD.SHL.U32 R9, R10, 0x8, RZ ;  /* 0x000000080a097824 */ /* 0x000fe200078e00ff */
[----:B------:R-:W-:Y:S01]  /*28f0*/  PLOP3.LUT P0, PT, PT, PT, UP0, 0x80, 0x0 ;  /* 0x000000000000781c */ /* 0x000fe20003f0f008 */
[----:B------:R-:W-:Y:S01]  /*2900*/  IMAD R8, R0, 0x2, R2 ;  /* 0x0000000200087824 */ /* 0x000fe200078e0202 */
[--C-:B------:R-:W-:Y:S01]  /*2910*/  SHF.R.U32.HI R6, RZ, 0x3, R4.reuse ;  /* 0x00000003ff067819 */ /* 0x100fe20000011604 */
[----:B------:R-:W-:Y:S01]  /*2920*/  IMAD R0, R10, 0x200, R3 ;  /* 0x000002000a007824 */ /* 0x000fe200078e0203 */
[----:B------:R-:W-:Y:S01]  /*2930*/  LOP3.LUT R3, R4, 0x8, R9, 0xf8, !PT ;  /* 0x0000000804037812 */ /* 0x000fe200078ef809 */
[----:B------:R-:W-:Y:S01]  /*2940*/  IMAD.IADD R11, R8, 0x1, R11 ;  /* 0x00000001080b7824 */ /* 0x000fe200078e020b */
[----:B------:R-:W-:Y:S01]  /*2950*/  LOP3.LUT R4, R6, R12, R4, 0x1e, !PT ;  /* 0x0000000c06047212 */ /* 0x000fe200078e1e04 */
[C---:B------:R-:W-:Y:S01]  /*2960*/  @!P3 IMAD.SHL.U32 R9, R164.reuse, 0x10, RZ ;  /* 0x00000010a409b824 */ /* 0x040fe200078e00ff */
[----:B------:R-:W-:Y:S01]  /*2970*/  LOP3.LUT R6, R3, R6, RZ, 0x3c, !PT ;  /* 0x0000000603067212 */ /* 0x000fe200078e3cff */
[----:B------:R-:W-:Y:S01]  /*2980*/  IMAD.SHL.U32 R3, R13, 0x40, RZ ;  /* 0x000000400d037824 */ /* 0x000fe200078e00ff */
[----:B------:R-:W-:Y:S01]  /*2990*/  LOP3.LUT R8, R23, 0xffffffe0, RZ, 0xc0, !PT ;  /* 0xffffffe017087812 */ /* 0x000fe200078ec0ff */
[----:B------:R-:W-:Y:S01]  /*29a0*/  IMAD.SHL.U32 R231, R11, 0x2, RZ ;  /* 0x000000020be77824 */ /* 0x000fe200078e00ff */
[----:B------:R1:W-:Y:S02]  /*29b0*/  @!P3 LDGSTS.E.BYPASS.LTC128B.128 [R9+0x20280], [R16.64] ;  /* 0x202800001009bfae */ /* 0x0003e4000b901d52 */
[----:B------:R-:W-:Y:S01]  /*29c0*/  LOP3.LUT R3, R3, 0xfffffe00, RZ, 0xc0, !PT ;  /* 0xfffffe0003037812 */ /* 0x000fe200078ec0ff */
[----:B------:R-:W-:Y:S01]  /*29d0*/  IMAD.IADD R10, R164, 0x1, -R8 ;  /* 0x00000001a40a7824 */ /* 0x000fe200078e0a08 */
[----:B------:R-:W0:Y:S01]  /*29e0*/  LDGDEPBAR ;  /* 0x00000000000079af */ /* 0x000e220000000000 */
[----:B------:R-:W-:-:S02]  /*29f0*/  IADD3 R12, R231, 0x20480, RZ ;  /* 0x00020480e70c7810 */ /* 0x000fc40007ffe0ff */
[-C--:B------:R-:W-:Y:S01]  /*2a00*/  IADD3 R214, R6, R3.reuse, R2 ;  /* 0x0000000306d67210 */ /* 0x080fe20007ffe002 */
[----:B------:R-:W0:Y:S01]  /*2a10*/  LDGDEPBAR ;  /* 0x00000000000079af */ /* 0x000e220000000000 */
[----:B------:R-:W-:Y:S02]  /*2a20*/  SHF.R.S32.HI R6, RZ, 0x1f, R10 ;  /* 0x0000001fff067819 */ /* 0x000fe4000001140a */
[----:B------:R-:W-:Y:S01]  /*2a30*/  LOP3.LUT R220, R4, R3, RZ, 0xfc, !PT ;  /* 0x0000000304dc7212 */ /* 0x000fe200078efcff */
[----:B------:R-:W-:Y:S01]  /*2a40*/  IMAD.IADD R4, R43, 0x1, R20 ;  /* 0x000000012b047824 */ /* 0x000fe200078e0214 */
[----:B------:R-:W-:Y:S02]  /*2a50*/  LEA.HI R6, R6, R10, RZ, 0x2 ;  /* 0x0000000a06067211 */ /* 0x000fe400078f10ff */
[----:B------:R-:W-:Y:S02]  /*2a60*/  IADD3 R3, R14, 0x10080, RZ ;  /* 0x000100800e037810 */ /* 0x000fe40007ffe0ff */
        /* <DEDUP_REMOVED lines=12> */
[----:B------:R-:W-:Y:S01]  /*2b30*/  ISETP.GE.AND P1, PT, R34, c[0x0][0x1fc], PT ;  /* 0x00007f0022007a0c */ /* 0x000fe20003f26270 */
[----:B------:R-:W-:Y:S01]  /*2b40*/  UIMAD UR7, UR7, UR24, UR20 ;  /* 0x00000018070772a4 */ /* 0x000fe2000f8e0214 */
[----:B------:R-:W-:Y:S01]  /*2b50*/  LEA R2, P0, R8, c[0x0][0x1f0], 0x1 ;  /* 0x00007c0008027a11 */ /* 0x000fe200078008ff */
[----:B------:R-:W-:Y:S02]  /*2b60*/  BSSY B0, `(.L_x_2215) ;  /* 0x0000016000007945 */ /* 0x000fe40003800000 */
[----:B------:R-:W-:-:S02]  /*2b70*/  IMAD.U32 R11, RZ, RZ, UR17 ;  /* 0x00000011ff0b7e24 */ /* 0x000fc4000f8e00ff */
        /* <DEDUP_REMOVED lines=20> */
.L_x_2216:
[----:B--2---:R-:W-:Y:S05]  /*2cc0*/  BSYNC B0 ;  /* 0x0000000000007941 */ /* 0x004fea0003800000 */
.L_x_2215:
[----:B-1----:R-:W-:Y:S01]  /*2cd0*/  SHF.R.S32.HI R2, RZ, 0x1f, R25 ;  /* 0x0000001fff027819 */ /* 0x002fe20000011419 */
[----:B------:R-:W-:Y:S01]  /*2ce0*/  IMAD.SHL.U32 R210, R0, 0x2, RZ ;  /* 0x0000000200d27824 */ /* 0x000fe200078e00ff */
[----:B------:R-:W-:Y:S01]  /*2cf0*/  LOP3.LUT R3, R6, 0x7ffffffc, RZ, 0xc0, !PT ;  /* 0x7ffffffc06037812 */ /* 0x000fe200078ec0ff */
[----:B------:R-:W0:Y:S01]  /*2d00*/  LDGDEPBAR ;  /* 0x00000000000079af */ /* 0x000e220000000000 */
[----:B------:R-:W-:Y:S01]  /*2d10*/  LEA.HI R2, R2, R25, RZ, 0x2 ;  /* 0x0000001902027211 */ /* 0x000fe200078f10ff */
[----:B------:R-:W-:Y:S01]  /*2d20*/  IMAD.MOV.U32 R225, RZ, RZ, 0x20 ;  /* 0x00000020ffe17424 */ /* 0x000fe200078e00ff */
[----:B------:R-:W-:Y:S01]  /*2d30*/  LOP3.LUT P0, RZ, R22, 0x4, RZ, 0xc0, !PT ;  /* 0x0000000416ff7812 */ /* 0x000fe2000780c0ff */
[----:B------:R-:W-:Y:S01]  /*2d40*/  IMAD.IADD R3, R10, 0x1, -R3 ;  /* 0x000000010a037824 */ /* 0x000fe200078e0a03 */
[----:B------:R-:W-:Y:S01]  /*2d50*/  LOP3.LUT R2, R2, 0x1ffffffc, RZ, 0xc0, !PT ;  /* 0x1ffffffc02027812 */ /* 0x000fe200078ec0ff */
[----:B------:R-:W-:Y:S01]  /*2d60*/  IMAD.MOV.U32 R221, RZ, RZ, 0x10 ;  /* 0x00000010ffdd7424 */ /* 0x000fe200078e00ff */
[----:B------:R-:W-:Y:S01]  /*2d70*/  IADD3 R209, R216, R0, RZ ;  /* 0x00000000d8d17210 */ /* 0x000fe20007ffe0ff */
[----:B------:R-:W-:Y:S01]  /*2d80*/  IMAD.SHL.U32 R213, R5, 0x2, RZ ;  /* 0x0000000205d57824 */ /* 0x000fe200078e00ff */
[----:B------:R-:W-:Y:S01]  /*2d90*/  IADD3 R230, R231, 0x204c0, RZ ;  /* 0x000204c0e7e67810 */ /* 0x000fe20007ffe0ff */
[----:B------:R-:W-:Y:S01]  /*2da0*/  IMAD.IADD R2, R25, 0x1, -R2 ;  /* 0x0000000119027824 */ /* 0x000fe200078e0a02 */
[----:B------:R-:W-:Y:S01]  /*2db0*/  LOP3.LUT P1, RZ, R7, 0x2, RZ, 0xc0, !PT ;  /* 0x0000000207ff7812 */ /* 0x000fe2000782c0ff */
[----:B------:R-:W-:Y:S01]  /*2dc0*/  IMAD R215, R215, 0x2, R213 ;  /* 0x00000002d7d77824 */ /* 0x000fe200078e02d5 */
[----:B------:R-:W-:Y:S01]  /*2dd0*/  CS2R R162, SRZ ;  /* 0x0000000000a27805 */ /* 0x000fe2000001ff00 */
[----:B------:R-:W-:Y:S01]  /*2de0*/  IMAD R2, R2, 0x4, R3 ;  /* 0x0000000402027824 */ /* 0x000fe200078e0203 */
[----:B------:R-:W-:Y:S01]  /*2df0*/  SEL R221, R221, 0xfffffff0, !P1 ;  /* 0xfffffff0dddd7807 */ /* 0x000fe20004800000 */
[----:B------:R-:W-:Y:S01]  /*2e00*/  IMAD.MOV.U32 R219, RZ, RZ, 0x40 ;  /* 0x00000040ffdb7424 */ /* 0x000fe200078e00ff */
[----:B------:R-:W-:Y:S01]  /*2e10*/  @P0 IADD3 R230, R12, -0x40, RZ ;  /* 0xffffffc00ce60810 */ /* 0x000fe20007ffe0ff */
[----:B------:R-:W-:Y:S01]  /*2e20*/  IMAD.SHL.U32 R4, R2, 0x2, RZ ;  /* 0x0000000202047824 */ /* 0x000fe200078e00ff */
[----:B------:R-:W-:Y:S01]  /*2e30*/  LOP3.LUT P0, RZ, R7, 0x4, RZ, 0xc0, !PT ;  /* 0x0000000407ff7812 */ /* 0x000fe2000780c0ff */
[----:B------:R-:W-:Y:S01]  /*2e40*/  IMAD R217, R216, 0x2, R213 ;  /* 0x00000002d8d97824 */ /* 0x000fe200078e02d5 */
[----:B------:R-:W-:Y:S01]  /*2e50*/  CS2R R160, SRZ ;  /* 0x0000000000a07805 */ /* 0x000fe2000001ff00 */
[----:B------:R-:W-:Y:S01]  /*2e60*/  CS2R R158, SRZ ;  /* 0x00000000009e7805 */ /* 0x000fe2000001ff00 */
[----:B------:R-:W-:Y:S01]  /*2e70*/  IADD3 R0, -R4, UR16, RZ ;  /* 0x0000001004007c10 */ /* 0x000fe2000fffe1ff */
[----:B------:R1:W-:Y:S01]  /*2e80*/  STL [R1+0x40], R4 ;  /* 0x0000400401007387 */ /* 0x0003e20000100800 */
[----:B------:R-:W-:Y:S01]  /*2e90*/  SEL R218, R225, 0xffffffe0, !P0 ;  /* 0xffffffe0e1da7807 */ /* 0x000fe20004000000 */
[----:B------:R-:W-:Y:S01]  /*2ea0*/  CS2R R156, SRZ ;  /* 0x00000000009c7805 */ /* 0x000fe2000001ff00 */
[----:B------:R-:W-:Y:S01]  /*2eb0*/  CS2R R154, SRZ ;  /* 0x00000000009a7805 */ /* 0x000fe2000001ff00 */
[----:B------:R1:W-:Y:S01]  /*2ec0*/  STL [R1], R0 ;  /* 0x0000000001007387 */ /* 0x0003e20000100800 */
        /* <DEDUP_REMOVED lines=70> */
.L_x_2219:
        /* <DEDUP_REMOVED lines=163> */
[----:B------:R-:W-:Y:S01]  /*3d60*/  @!P3 LEA R172, P0, R0, c[0x0][0x258], 0x2 ;  /* 0x0000960000acba11 */ /* 0x000fe200078010ff */
[----:B------:R-:W1:Y:S01]  /*3d70*/  S2R R235, SR_TID.X ;  /* 0x0000000000eb7919 */ /* 0x000e620000002100 */
[----:B------:R-:W-:Y:S02]  /*3d80*/  ISETP.NE.AND P2, PT, R240, RZ, PT ;  /* 0x000000fff000720c */ /* 0x000fe40003f45270 */
[----:B------:R-:W-:Y:S02]  /*3d90*/  @!P3 LEA.HI.X R173, R0, c[0x0][0x25c], R2, 0x2, P0 ;  /* 0x0000970000adba11 */ /* 0x000fe400000f1402 */
[----:B------:R-:W-:Y:S01]  /*3da0*/  IADD3 R0, P0, R236, UR6, RZ ;  /* 0x00000006ec007c10 */ /* 0x000fe2000ff1e0ff */
[----:B------:R-:W-:Y:S03]  /*3db0*/  UIMAD UR6, UR16, -0x40, UR13 ;  /* 0xffffffc0100678a4 */ /* 0x000fe6000f8e020d */
        /* <DEDUP_REMOVED lines=32> */
.L_x_2217:
        /* <DEDUP_REMOVED lines=538> */
.L_x_2218:
        /* <DEDUP_REMOVED lines=298> */
.L_x_2214:
[----:B------:R-:W-:Y:S05]  /*7400*/  @P1 EXIT ;  /* 0x000000000000194d */ /* 0x000fea0003800000 */
[----:B------:R-:W2:Y:S01]  /*7410*/  LDL.LU R7, [R1+0x60] ;  /* 0x0000600001077983 */ /* 0x000ea20000300800 */
[----:B------:R-:W-:Y:S01]  /*7420*/  ISETP.NE.U32.AND P2, PT, RZ, c[0x0][0x360], PT ;  /* 0x0000d800ff007a0c */ /* 0x000fe20003f45070 */
[----:B------:R-:W-:-:S03]  /*7430*/  ULDC.64 UR4, c[0x0][0x338] ;  /* 0x0000ce0000047ab9 */ /* 0x000fc60000000a00 */
[----:B------:R-:W-:-:S13]  /*7440*/  ISETP.NE.AND.EX P2, PT, RZ, c[0x0][0x364], PT, P2 ;  /* 0x0000d900ff007a0c */ /* 0x000fda0003f45320 */
[----:B------:R-:W-:-:S04]  /*7450*/  @P2 IMAD.MOV.U32 R2, RZ, RZ, 0x4 ;  /* 0x00000004ff022424 */ /* 0x000fc800078e00ff */
[----:B--2---:R-:W-:-:S05]  /*7460*/  @P2 IMAD.WIDE R2, R7, R2, c[0x0][0x360] ;  /* 0x0000d80007022625 */ /* 0x004fca00078e0202 */
[----:B-1----:R-:W2:Y:S01]  /*7470*/  @P2 LDG.E R0, [R2.64] ;  /* 0x0000001202002981 */ /* 0x002ea2000c1e1900 */
[----:B------:R-:W-:Y:S01]  /*7480*/  UISETP.NE.AND UP0, UPT, UR4, 0x1, UPT ;  /* 0x000000010400788c */ /* 0x000fe2000bf05270 */
[----:B------:R-:W-:Y:S01]  /*7490*/  SHF.R.S32.HI R6, RZ, 0x1f, R7 ;  /* 0x0000001fff067819 */ /* 0x000fe20000011407 */
[----:B------:R-:W-:Y:S01]  /*74a0*/  UIMAD.WIDE.U32 UR6, UR14, UR5, URZ ;  /* 0x000000050e0672a5 */ /* 0x000fe2000f8e003f */
[----:B------:R-:W1:Y:S01]  /*74b0*/  S2R R5, SR_TID.X ;  /* 0x0000000000057919 */ /* 0x000e620000002100 */
[----:B------:R-:W-:-:S07]  /*74c0*/  ULDC UR4, c[0x0][0x340] ;  /* 0x0000d00000047ab9 */ /* 0x000fce0000000800 */
[----:B------:R-:W-:Y:S02]  /*74d0*/  @UP0 UMOV UR5, UR7 ;  /* 0x0000000700050c82 */ /* 0x000fe40008000000 */
[----:B------:R-:W-:-:S03]  /*74e0*/  @UP0 USHF.R.U32.HI UR14, URZ, UR4, UR5 ;  /* 0x000000043f0e0299 */ /* 0x000fc60008011605 */
[----:B------:R-:W-:Y:S02]  /*74f0*/  ULDC.64 UR4, c[0x0][0x328] ;  /* 0x0000ca0000047ab9 */ /* 0x000fe40000000a00 */
[----:B------:R-:W-:Y:S01]  /*7500*/  USHF.R.S32.HI UR6, URZ, 0x1f, UR14 ;  /* 0x0000001f3f067899 */ /* 0x000fe2000801140e */
[----:B------:R-:W-:-:S03]  /*7510*/  IMAD.U32 R4, RZ, RZ, UR14 ;  /* 0x0000000eff047e24 */ /* 0x000fc6000f8e00ff */
[----:B------:R-:W-:-:S04]  /*7520*/  UIMAD UR4, UR6, UR4, URZ ;  /* 0x00000004060472a4 */ /* 0x000fc8000f8e023f */
[----:B------:R-:W-:Y:S02]  /*7530*/  UIMAD UR7, UR14, UR5, UR4 ;  /* 0x000000050e0772a4 */ /* 0x000fe4000f8e0204 */
[----:B------:R-:W-:-:S04]  /*7540*/  USHF.L.U32 UR4, UR15, 0xe, URZ ;  /* 0x0000000e0f047899 */ /* 0x000fc8000800063f */
[----:B------:R-:W-:Y:S01]  /*7550*/  USHF.R.S32.HI UR8, URZ, 0x1f, UR4 ;  /* 0x0000001f3f087899 */ /* 0x000fe20008011404 */
[----:B------:R-:W-:Y:S01]  /*7560*/  BAR.SYNC.DEFER_BLOCKING 0x1, 0x100 ;  /* 0x0044000000007b1d */ /* 0x000fe20000010000 */
[----:B--2---:R-:W-:-:S05]  /*7570*/  @P2 IMAD R0, R7, 0x80, R0 ;  /* 0x0000008007002824 */ /* 0x004fca00078e0200 */
[----:B------:R-:W-:-:S04]  /*7580*/  @P2 SHF.R.S32.HI R2, RZ, 0x1f, R0 ;  /* 0x0000001fff022819 */ /* 0x000fc80000011400 */
[----:B------:R-:W-:Y:S02]  /*7590*/  @P2 LEA.HI R2, R2, R0, RZ, 0x7 ;  /* 0x0000000002022211 */ /* 0x000fe400078f38ff */
[----:B-1----:R-:W-:-:S03]  /*75a0*/  SHF.R.S32.HI R0, RZ, 0x1f, R5 ;  /* 0x0000001fff007819 */ /* 0x002fc60000011405 */
[----:B------:R-:W-:-:S05]  /*75b0*/  @P2 IMAD.SHL.U32 R2, R2, 0x80, RZ ;  /* 0x0000008002022824 */ /* 0x000fca00078e00ff */
[----:B------:R-:W-:-:S04]  /*75c0*/  @P2 LOP3.LUT R2, R2, 0xffffc000, RZ, 0xc0, !PT ;  /* 0xffffc00002022812 */ /* 0x000fc800078ec0ff */
[----:B------:R-:W-:Y:S02]  /*75d0*/  @P2 SHF.R.S32.HI R3, RZ, 0x1f, R2 ;  /* 0x0000001fff032819 */ /* 0x000fe40000011402 */
[----:B------:R-:W-:-:S06]  /*75e0*/  @!P2 CS2R R2, SRZ ;  /* 0x000000000002a805 */ /* 0x000fcc000001ff00 */
[----:B------:R-:W-:Y:S01]  /*75f0*/  IADD3 R2, P1, P0, R2, UR4, R5 ;  /* 0x0000000402027c10 */ /* 0x000fe2000f83e005 */
[----:B------:R-:W-:Y:S02]  /*7600*/  ULDC.64 UR4, c[0x0][0x300] ;  /* 0x0000c00000047ab9 */ /* 0x000fe40000000a00 */
[----:B------:R-:W-:Y:S01]  /*7610*/  UIMAD UR4, UR6, UR4, URZ ;  /* 0x00000004060472a4 */ /* 0x000fe2000f8e023f */
[----:B------:R-:W-:Y:S01]  /*7620*/  IADD3.X R3, R3, UR8, R0, P1, P0 ;  /* 0x0000000803037c10 */ /* 0x000fe20008fe0400 */
[----:B------:R-:W-:Y:S02]  /*7630*/  IMAD.U32 R0, RZ, RZ, UR14 ;  /* 0x0000000eff007e24 */ /* 0x000fe4000f8e00ff */
[----:B------:R-:W-:Y:S02]  /*7640*/  UIMAD UR4, UR14, UR5, UR4 ;  /* 0x000000050e0472a4 */ /* 0x000fe4000f8e0204 */
[----:B------:R-:W-:-:S04]  /*7650*/  IMAD.WIDE.U32 R4, R4, c[0x0][0x328], R2 ;  /* 0x0000ca0004047a25 */ /* 0x000fc800078e0002 */
[----:B------:R-:W-:Y:S01]  /*7660*/  IMAD.WIDE.U32 R2, R0, c[0x0][0x300], R2 ;  /* 0x0000c00000027a25 */ /* 0x000fe200078e0002 */
[----:B------:R-:W-:Y:S02]  /*7670*/  SEL R0, R6, RZ, !P2 ;  /* 0x000000ff06007207 */ /* 0x000fe40005000000 */
[----:B------:R-:W-:Y:S02]  /*7680*/  IADD3 R5, R5, UR7, RZ ;  /* 0x0000000705057c10 */ /* 0x000fe4000fffe0ff */
[----:B------:R-:W-:Y:S01]  /*7690*/  SEL R6, R7, RZ, !P2 ;  /* 0x000000ff07067207 */ /* 0x000fe20005000000 */
[C---:B------:R-:W-:Y:S01]  /*76a0*/  IMAD R10, R0.reuse, c[0x0][0x330], RZ ;  /* 0x0000cc00000a7a24 */ /* 0x040fe200078e02ff */
[----:B------:R-:W-:Y:S01]  /*76b0*/  IADD3 R3, R3, UR4, RZ ;  /* 0x0000000403037c10 */ /* 0x000fe2000fffe0ff */
[----:B------:R-:W-:Y:S02]  /*76c0*/  IMAD R0, R0, c[0x0][0x308], RZ ;  /* 0x0000c20000007a24 */ /* 0x000fe400078e02ff */
[----:B------:R-:W-:-:S02]  /*76d0*/  IMAD R10, R6, c[0x0][0x334], R10 ;  /* 0x0000cd00060a7a24 */ /* 0x000fc400078e020a */
[----:B------:R-:W-:-:S04]  /*76e0*/  IMAD.WIDE.U32 R8, R6, c[0x0][0x330], R4 ;  /* 0x0000cc0006087a25 */ /* 0x000fc800078e0004 */
[----:B------:R-:W-:Y:S01]  /*76f0*/  IMAD R0, R6, c[0x0][0x30c], R0 ;  /* 0x0000c30006007a24 */ /* 0x000fe200078e0200 */
[----:B------:R-:W-:Y:S01]  /*7700*/  LEA R4, P1, R8, c[0x0][0x310], 0x2 ;  /* 0x0000c40008047a11 */ /* 0x000fe200078210ff */
[----:B------:R-:W-:-:S04]  /*7710*/  IMAD.WIDE.U32 R6, R6, c[0x0][0x308], R2 ;  /* 0x0000c20006067a25 */ /* 0x000fc800078e0002 */
[----:B------:R-:W-:Y:S01]  /*7720*/  IMAD.IADD R3, R9, 0x1, R10 ;  /* 0x0000000109037824 */ /* 0x000fe200078e020a */
[----:B------:R-:W-:Y:S01]  /*7730*/  LEA R2, P0, R6, c[0x0][0x2e8], 0x2 ;  /* 0x0000ba0006027a11 */ /* 0x000fe200078010ff */
[----:B------:R-:W-:-:S03]  /*7740*/  IMAD.IADD R0, R7, 0x1, R0 ;  /* 0x0000000107007824 */ /* 0x000fc600078e0200 */
        /* <DEDUP_REMOVED lines=131> */
.L_x_2220:
        /* <DEDUP_REMOVED lines=16> */
.L_x_2344:


//--------------------- .text._ZN7cutlass13device_kernelIN5flash32FlashAttnBwdPostprocessConvertdQIN4cute5tupleIJNS3_1CILi128EEES6_EEENS_6half_tEfNS_4arch4Sm80ELi256ENS3_8TiledMMAINS3_8MMA_AtomIJNS3_28SM80_16x8x16_F32F16F16F32_TNEEEENS3_6LayoutINS4_IJNS5_ILi2EEENS5_ILi4EEENS5_ILi1EEEEEENS4_IJSI_SG_NS5_ILi0EEEEEEEENS4_IJNS5_ILi32EEENS5_ILi64EEENS5_ILi16EEEEEEEELb0EEEEEvNT_6ParamsE --------------------------
	.section	.text._ZN7cutlass13device_kernelIN5flash32FlashAttnBwdPostprocessConvertdQIN4cute5tupleIJNS3_1CILi128EEES6_EEENS_6half_tEfNS_4arch4Sm80ELi256ENS3_8TiledMMAINS3_8MMA_AtomIJNS3_28SM80_16x8x16_F32F16F16F32_TNEEEENS3_6LayoutINS4_IJNS5_ILi2EEENS5_ILi4EEENS5_ILi1EEEEEENS4_IJSI_SG_NS5_ILi0EEEEEEEENS4_IJNS5_ILi32EEENS5_ILi64EEENS5_ILi16EEEEEEEELb0EEEEEvNT_6ParamsE,"ax",@progbits
	.sectioninfo	@"SHI_REGISTERS=90"
	.align	128
.text._ZN7cutlass13device_kernelIN5flash32FlashAttnBwdPostprocessConvertdQIN4cute5tupleIJNS3_1CILi128EEES6_EEENS_6half_tEfNS_4arch4Sm80ELi256ENS3_8TiledMMAINS3_8MMA_AtomIJNS3_28SM80_16x8x16_F32F16F16F32_TNEEEENS3_6LayoutINS4_IJNS5_ILi2EEENS5_ILi4EEENS5_ILi1EEEEEENS4_IJSI_SG_NS5_ILi0EEEEEEEENS4_IJNS5_ILi32EEENS5_ILi64EEENS5_ILi16EEEEEEEELb0EEEEEvNT_6ParamsE:
        .type           _ZN7cutlass13device_kernelIN5flash32FlashAttnBwdPostprocessConvertdQIN4cute5tupleIJNS3_1CILi128EEES6_EEENS_6half_tEfNS_4arch4Sm80ELi256ENS3_8TiledMMAINS3_8MMA_AtomIJNS3_28SM80_16x8x16_F32F16F16F32_TNEEEENS3_6LayoutINS4_IJNS5_ILi2EEENS5_ILi4EEENS5_ILi1EEEEEENS4_IJSI_SG_NS5_ILi0EEEEEEEENS4_IJNS5_ILi32EEENS5_ILi64EEENS5_ILi16EEEEEEEELb0EEEEEvNT_6ParamsE,@function
        .size           _ZN7cutlass13device_kernelIN5flash32FlashAttnBwdPostprocessConvertdQIN4cute5tupleIJNS3_1CILi128EEES6_EEENS_6half_tEfNS_4arch4Sm80ELi256ENS3_8TiledMMAINS3_8MMA_AtomIJNS3_28SM80_16x8x16_F32F16F16F32_TNEEEENS3_6LayoutINS4_IJNS5_ILi2EEENS5_ILi4EEENS5_ILi1EEEEEENS4_IJSI_SG_NS5_ILi0EEEEEEEENS4_IJNS5_ILi32EEENS5_ILi64EEENS5_ILi16EEEEEEEELb0EEEEEvNT_6ParamsE,(.L_x_2345 - _ZN7cutlass13device_kernelIN5flash32FlashAttnBwdPostprocessConvertdQIN4cute5tupleIJNS3_1CILi128EEES6_EEENS_6half_tEfNS_4arch4Sm80ELi256ENS3_8TiledMMAINS3_8MMA_AtomIJNS3_28SM80_16x8x16_F32F16F16F32_TNEEEENS3_6LayoutINS4_IJNS5_ILi2EEENS5_ILi4EEENS5_ILi1EEEEEENS4_IJSI_SG_NS5_ILi0EEEEEEEENS4_IJNS5_ILi32EEENS5_ILi64EEENS5_ILi16EEEEEEEELb0EEEEEvNT_6ParamsE)
        .other          _ZN7cutlass13device_kernelIN5flash32FlashAttnBwdPostprocessConvertdQIN4cute5tupleIJNS3_1CILi128EEES6_EEENS_6half_tEfNS_4arch4Sm80ELi256ENS3_8TiledMMAINS3_8MMA_AtomIJNS3_28SM80_16x8x16_F32F16F16F32_TNEEEENS3_6LayoutINS4_IJNS5_ILi2EEENS5_ILi4EEENS5_ILi1EEEEEENS4_IJSI_SG_NS5_ILi0EEEEEEEENS4_IJNS5_ILi32EEENS5_ILi64EEENS5_ILi16EEEEEEEELb0EEEEEvNT_6ParamsE,@"STO_CUDA_ENTRY STV_DEFAULT"
_ZN7cutlass13device_kernelIN5flash32FlashAttnBwdPostprocessConvertdQIN4cute5tupleIJNS3_1CILi128EEES6_EEENS_6half_tEfNS_4arch4Sm80ELi256ENS3_8TiledMMAINS3_8MMA_AtomIJNS3_28SM80_16x8x16_F32F16F16F32_TNEEEENS3_6LayoutINS4_IJNS5_ILi2EEENS5_ILi4EEENS5_ILi1EEEEEENS4_IJSI_SG_NS5_ILi0EEEEEEEENS4_IJNS5_ILi32EEENS5_ILi64EEENS5_ILi16EEEEEEEELb0EEEEEvNT_6ParamsE:
        /* <DEDUP_REMOVED lines=15> */
[----:B-1----:R-:W-:Y:S01]  /*00f0*/  SHF.L.U32 R72, R70, 0x7, RZ ;  /* 0x0000000746487819 */ /* 0x002fe200000006ff */
[----:B------:R-:W-:Y:S05]  /*0100*/  @P0 BRA `(.L_x_2221) ;  /* 0x0000004000000947 */ /* 0x000fea0003800000 */
[----:B0-----:R-:W-:Y:S05]  /*0110*/  @!P1 BRA `(.L_x_2221) ;  /* 0x0000003000009947 */ /* 0x001fea0003800000 */
[----:B------:R-:W2:Y:S04]  /*0120*/  LDG.E R4, [R2.64] ;  /* 0x0000000402047981 */ /* 0x000ea8000c1e1900 */
[----:B-----5:R-:W2:Y:S02]  /*0130*/  LDG.E R75, [R2.64+0x4] ;  /* 0x00000404024b7981 */ /* 0x020ea4000c1e1900 */
[----:B--2---:R-:W-:-:S03]  /*0140*/  IMAD.IADD R75, R75, 0x1, -R4 ;  /* 0x000000014b4b7824 */ /* 0x004fc600078e0a04 */
.L_x_2221:
[----:B0-----:R-:W-:Y:S01]  /*0150*/  ISETP.NE.AND.EX P0, PT, RZ, c[0x0][0x1c4], PT, P2 ;  /* 0x00007100ff007a0c */ /* 0x001fe20003f05320 */
[----:B-----5:R-:W-:Y:S01]  /*0160*/  @P1 IMAD R2, R71, 0x80, R0 ;  /* 0x0000008047021824 */ /* 0x020fe200078e0200 */
[----:B------:R-:W-:-:S13]  /*0170*/  ISETP.LE.AND P2, PT, R75, R72, PT ;  /* 0x000000484b00720c */ /* 0x000fda0003f43270 */
[----:B------:R-:W-:Y:S05]  /*0180*/  @P0 EXIT P2 ;  /* 0x000000000000094d */ /* 0x000fea0001000000 */
[----:B------:R-:W0:Y:S01]  /*0190*/  S2R R73, SR_TID.X ;  /* 0x0000000000497919 */ /* 0x000e220000002100 */
[----:B------:R-:W-:Y:S01]  /*01a0*/  @P1 SHF.R.S32.HI R3, RZ, 0x1f, R2 ;  /* 0x0000001fff031819 */ /* 0x000fe20000011402 */
[----:B------:R-:W-:Y:S01]  /*01b0*/  CS2R R4, SRZ ;  /* 0x0000000000047805 */ /* 0x000fe2000001ff00 */
[----:B------:R-:W-:Y:S01]  /*01c0*/  SHF.L.U32 R7, R70, 0xe, RZ ;  /* 0x0000000e46077819 */ /* 0x000fe200000006ff */
[----:B------:R-:W1:Y:S01]  /*01d0*/  S2R R69, SR_CTAID.Y ;  /* 0x0000000000457919 */ /* 0x000e620000002600 */
[----:B------:R-:W-:Y:S02]  /*01e0*/  @P1 LEA.HI R3, R3, R2, RZ, 0x7 ;  /* 0x0000000203031211 */ /* 0x000fe400078f38ff */
[----:B------:R-:W-:-:S03]  /*01f0*/  SHF.R.S32.HI R9, RZ, 0x1f, R7 ;  /* 0x0000001fff097819 */ /* 0x000fc60000011407 */
[----:B------:R-:W-:-:S05]  /*0200*/  @P1 IMAD.SHL.U32 R3, R3, 0x80, RZ ;  /* 0x0000008003031824 */ /* 0x000fca00078e00ff */
[----:B------:R-:W-:-:S04]  /*0210*/  @P1 LOP3.LUT R3, R3, 0xffffc000, RZ, 0xc0, !PT ;  /* 0xffffc00003031812 */ /* 0x000fc800078ec0ff */
[--C-:B------:R-:W-:Y:S01]  /*0220*/  @P1 SHF.R.S32.HI R5, RZ, 0x1f, R3.reuse ;  /* 0x0000001fff051819 */ /* 0x100fe20000011403 */
[----:B------:R-:W-:Y:S02]  /*0230*/  @P1 IMAD.MOV.U32 R4, RZ, RZ, R3 ;  /* 0x000000ffff041224 */ /* 0x000fe400078e0003 */
[----:B0-----:R-:W-:Y:S01]  /*0240*/  IMAD.SHL.U32 R2, R73, 0x4, RZ ;  /* 0x0000000449027824 */ /* 0x001fe200078e00ff */
[----:B-1----:R-:W-:-:S04]  /*0250*/  SHF.R.S32.HI R3, RZ, 0x1f, R69 ;  /* 0x0000001fff037819 */ /* 0x002fc80000011445 */
[----:B------:R-:W-:Y:S02]  /*0260*/  IADD3 R4, P2, P3, R4, R2, R7 ;  /* 0x0000000204047210 */ /* 0x000fe40007b5e007 */
[----:B------:R-:W-:Y:S01]  /*0270*/  SHF.R.S32.HI R6, RZ, 0x1f, R2 ;  /* 0x0000001fff067819 */ /* 0x000fe20000011402 */
[----:B------:R-:W-:Y:S01]  /*0280*/  IMAD R8, R3, c[0x0][0x178], RZ ;  /* 0x00005e0003087a24 */ /* 0x000fe200078e02ff */
[----:B------:R-:W-:Y:S02]  /*0290*/  SHF.R.S32.HI R2, RZ, 0x1f, R71 ;  /* 0x0000001fff027819 */ /* 0x000fe40000011447 */
[----:B------:R-:W-:Y:S01]  /*02a0*/  IADD3.X R5, R5, R6, R9, P2, P3 ;  /* 0x0000000605057210 */ /* 0x000fe200017e6409 */
[----:B------:R-:W-:Y:S01]  /*02b0*/  IMAD R7, R69, c[0x0][0x17c], R8 ;  /* 0x00005f0045077a24 */ /* 0x000fe200078e0208 */
[----:B------:R-:W-:Y:S02]  /*02c0*/  SEL R2, R2, RZ, !P0 ;  /* 0x000000ff02027207 */ /* 0x000fe40004000000 */
[----:B------:R-:W-:Y:S01]  /*02d0*/  SEL R71, R71, RZ, !P0 ;  /* 0x000000ff47477207 */ /* 0x000fe20004000000 */
[----:B------:R-:W-:-:S04]  /*02e0*/  IMAD.WIDE.U32 R4, R69, c[0x0][0x178], R4 ;  /* 0x00005e0045047a25 */ /* 0x000fc800078e0004 */
[----:B------:R-:W-:Y:S02]  /*02f0*/  IMAD R6, R2, c[0x0][0x180], RZ ;  /* 0x0000600002067a24 */ /* 0x000fe400078e02ff */
[----:B------:R-:W-:Y:S02]  /*0300*/  IMAD.IADD R5, R5, 0x1, R7 ;  /* 0x0000000105057824 */ /* 0x000fe400078e0207 */
[C---:B------:R-:W-:Y:S02]  /*0310*/  IMAD R7, R71.reuse, c[0x0][0x184], R6 ;  /* 0x0000610047077a24 */ /* 0x040fe400078e0206 */
[----:B------:R-:W-:-:S05]  /*0320*/  IMAD.WIDE.U32 R4, R71, c[0x0][0x180], R4 ;  /* 0x0000600047047a25 */ /* 0x000fca00078e0004 */
[----:B------:R-:W-:Y:S02]  /*0330*/  IADD3 R5, R5, R7, RZ ;  /* 0x0000000705057210 */ /* 0x000fe40007ffe0ff */
[----:B------:R-:W-:-:S04]  /*0340*/  LEA R78, P0, R4, c[0x0][0x160], 0x2 ;  /* 0x00005800044e7a11 */ /* 0x000fc800078010ff */
[----:B------:R-:W-:-:S05]  /*0350*/  LEA.HI.X R79, R4, c[0x0][0x164], R5, 0x2, P0 ;  /* 0x00005900044f7a11 */ /* 0x000fca00000f1405 */
[----:B------:R0:W2:Y:S04]  /*0360*/  LDG.E.128 R4, [R78.64] ;  /* 0x000000044e047981 */ /* 0x0000a8000c1e1d00 */
[----:B------:R0:W3:Y:S04]  /*0370*/  LDG.E.128 R8, [R78.64+0x1000] ;  /* 0x001000044e087981 */ /* 0x0000e8000c1e1d00 */
[----:B------:R0:W4:Y:S04]  /*0380*/  LDG.E.128 R12, [R78.64+0x2000] ;  /* 0x002000044e0c7981 */ /* 0x000128000c1e1d00 */
[----:B------:R0:W5:Y:S04]  /*0390*/  LDG.E.128 R16, [R78.64+0x3000] ;  /* 0x003000044e107981 */ /* 0x000168000c1e1d00 */
        /* <DEDUP_REMOVED lines=11> */
[----:B------:R0:W5:Y:S01]  /*0450*/  LDG.E.128 R64, [R78.64+0xf000] ;  /* 0x00f000044e407981 */ /* 0x000162000c1e1d00 */
[----:B------:R-:W-:Y:S01]  /*0460*/  SHF.R.S32.HI R68, RZ, 0x1f, R73 ;  /* 0x0000001fff447819 */ /* 0x000fe20000011449 */
[----:B------:R-:W-:Y:S01]  /*0470*/  IMAD.IADD R72, R75, 0x1, -R72 ;  /* 0x000000014b487824 */ /* 0x000fe200078e0a48 */
[----:B------:R-:W-:Y:S01]  /*0480*/  BSSY B0, `(.L_x_2222) ;  /* 0x0000136000007945 */ /* 0x000fe20003800000 */
[----:B------:R-:W-:Y:S01]  /*0490*/  IMAD R2, R2, c[0x0][0x1b0], RZ ;  /* 0x00006c0002027a24 */ /* 0x000fe200078e02ff */
[----:B------:R-:W-:-:S02]  /*04a0*/  LEA.HI R81, R68, R73, RZ, 0x5 ;  /* 0x0000004944517211 */ /* 0x000fc400078f28ff */
[CC--:B------:R-:W-:Y:S02]  /*04b0*/  LEA.HI R80, R68.reuse, R73.reuse, RZ, 0x2 ;  /* 0x0000004944507211 */ /* 0x0c0fe400078f10ff */
[----:B------:R-:W-:Y:S02]  /*04c0*/  SHF.R.S32.HI R84, RZ, 0x5, R81 ;  /* 0x00000005ff547819 */ /* 0x000fe40000011451 */
[--C-:B0-----:R-:W-:Y:S02]  /*04d0*/  SHF.R.S32.HI R78, RZ, 0x2, R80.reuse ;  /* 0x00000002ff4e7819 */ /* 0x101fe40000011450 */
[----:B------:R-:W-:Y:S02]  /*04e0*/  LEA.HI R83, R81, R84, RZ, 0x1 ;  /* 0x0000005451537211 */ /* 0x000fe400078f08ff */
[----:B------:R-:W-:Y:S02]  /*04f0*/  SHF.R.S32.HI R81, RZ, 0x1f, R80 ;  /* 0x0000001fff517819 */ /* 0x000fe40000011450 */
[----:B------:R-:W-:-:S02]  /*0500*/  LEA.HI R74, R68, R73, RZ, 0x7 ;  /* 0x00000049444a7211 */ /* 0x000fc400078f38ff */
[----:B------:R-:W-:Y:S02]  /*0510*/  LEA.HI R81, R81, R78, RZ, 0x3 ;  /* 0x0000004e51517211 */ /* 0x000fe400078f18ff */
[----:B------:R-:W-:Y:S01]  /*0520*/  LEA.HI R82, R68, R73, RZ, 0x6 ;  /* 0x0000004944527211 */ /* 0x000fe200078f30ff */
[----:B------:R-:W-:Y:S01]  /*0530*/  IMAD.SHL.U32 R77, R74, 0x10, RZ ;  /* 0x000000104a4d7824 */ /* 0x000fe200078e00ff */
[----:B------:R-:W-:Y:S02]  /*0540*/  LOP3.LUT R76, R80, 0x7ffffffc, RZ, 0xc0, !PT ;  /* 0x7ffffffc504c7812 */ /* 0x000fe400078ec0ff */
[----:B------:R-:W-:Y:S02]  /*0550*/  LOP3.LUT R81, R81, 0xfffffff8, RZ, 0xc0, !PT ;  /* 0xfffffff851517812 */ /* 0x000fe400078ec0ff */
[----:B------:R-:W-:Y:S01]  /*0560*/  SHF.R.S32.HI R79, RZ, 0x6, R82 ;  /* 0x00000006ff4f7819 */ /* 0x000fe20000011452 */
[----:B------:R-:W-:Y:S01]  /*0570*/  IMAD.IADD R76, R73, 0x1, -R76 ;  /* 0x00000001494c7824 */ /* 0x000fe200078e0a4c */
[----:B------:R-:W-:Y:S01]  /*0580*/  LOP3.LUT R77, R77, 0xfffff800, RZ, 0xc0, !PT ;  /* 0xfffff8004d4d7812 */ /* 0x000fe200078ec0ff */
[----:B------:R-:W-:Y:S01]  /*0590*/  IMAD.IADD R80, R78, 0x1, -R81 ;  /* 0x000000014e507824 */ /* 0x000fe200078e0a51 */
[----:B------:R-:W-:-:S02]  /*05a0*/  LEA.HI R82, R82, R79, RZ, 0x1 ;  /* 0x0000004f52527211 */ /* 0x000fc400078f08ff */
[----:B------:R-:W-:Y:S01]  /*05b0*/  LOP3.LUT R83, R83, 0xfffffe, RZ, 0xc0, !PT ;  /* 0x00fffffe53537812 */ /* 0x000fe200078ec0ff */
[----:B------:R-:W-:Y:S01]  /*05c0*/  IMAD R76, R76, 0x2, R77 ;  /* 0x000000024c4c7824 */ /* 0x000fe200078e024d */
[----:B------:R-:W-:Y:S02]  /*05d0*/  LEA.HI R77, R68, R73, RZ, 0x4 ;  /* 0x00000049444d7211 */ /* 0x000fe400078f20ff */
[----:B------:R-:W-:Y:S02]  /*05e0*/  LOP3.LUT R82, R82, 0xfffffffe, RZ, 0xc0, !PT ;  /* 0xfffffffe52527812 */ /* 0x000fe400078ec0ff */
[--C-:B------:R-:W-:Y:S02]  /*05f0*/  SHF.R.S32.HI R68, RZ, 0x4, R77.reuse ;  /* 0x00000004ff447819 */ /* 0x100fe4000001144d */
[----:B------:R-:W-:Y:S01]  /*0600*/  SHF.R.S32.HI R85, RZ, 0x1f, R77 ;  /* 0x0000001fff557819 */ /* 0x000fe2000001144d */
[----:B------:R-:W-:Y:S01]  /*0610*/  IMAD.IADD R78, R79, 0x1, -R82 ;  /* 0x000000014f4e7824 */ /* 0x000fe200078e0a52 */
[----:B------:R-:W-:-:S02]  /*0620*/  IADD3 R83, R84, -R83, RZ ;  /* 0x8000005354537210 */ /* 0x000fc40007ffe0ff */
[----:B------:R-:W-:Y:S02]  /*0630*/  LEA.HI R85, R85, R68, RZ, 0x2 ;  /* 0x0000004455557211 */ /* 0x000fe400078f10ff */
[----:B------:R-:W-:Y:S02]  /*0640*/  LEA R76, R83, R76, 0x8 ;  /* 0x0000004c534c7211 */ /* 0x000fe400078e40ff */
[----:B------:R-:W-:Y:S02]  /*0650*/  LOP3.LUT R85, R85, 0xffffffc, RZ, 0xc0, !PT ;  /* 0x0ffffffc55557812 */ /* 0x000fe400078ec0ff */
[----:B------:R-:W-:Y:S02]  /*0660*/  LOP3.LUT R87, R74, 0xffffff80, RZ, 0xc0, !PT ;  /* 0xffffff804a577812 */ /* 0x000fe400078ec0ff */
[----:B------:R-:W-:Y:S01]  /*0670*/  IMNMX R72, R72, 0x80, PT ;  /* 0x0000008048487817 */ /* 0x000fe20003800200 */
[----:B------:R-:W-:-:S04]  /*0680*/  IMAD.IADD R74, R68, 0x1, -R85 ;  /* 0x00000001444a7824 */ /* 0x000fc800078e0a55 */
[----:B------:R-:W-:Y:S01]  /*0690*/  IMAD R74, R74, 0x10, R87 ;  /* 0x000000104a4a7824 */ /* 0x000fe200078e0257 */
[----:B--2---:R0:W-:Y:S04]  /*06a0*/  STS.128 [R73.X16], R4 ;  /* 0x0000000449007388 */ /* 0x0041e8000000cc00 */
[----:B---3--:R1:W-:Y:S04]  /*06b0*/  STS.128 [R73.X16+0x1000], R8 ;  /* 0x0010000849007388 */ /* 0x0083e8000000cc00 */
[----:B----4-:R2:W-:Y:S04]  /*06c0*/  STS.128 [R73.X16+0x2000], R12 ;  /* 0x0020000c49007388 */ /* 0x0105e8000000cc00 */
[----:B-----5:R-:W-:Y:S04]  /*06d0*/  STS.128 [R73.X16+0x3000], R16 ;  /* 0x0030001049007388 */ /* 0x020fe8000000cc00 */
[----:B------:R3:W-:Y:S01]  /*06e0*/  STS.128 [R73.X16+0x4000], R20 ;  /* 0x0040001449007388 */ /* 0x0007e2000000cc00 */
[----:B0-----:R-:W-:-:S02]  /*06f0*/  SHF.R.S32.HI R5, RZ, 0x1f, R80 ;  /* 0x0000001fff057819 */ /* 0x001fc40000011450 */
[----:B------:R-:W-:Y:S01]  /*0700*/  LOP3.LUT R6, R77, 0xfffffff0, RZ, 0xc0, !PT ;  /* 0xfffffff04d067812 */ /* 0x000fe200078ec0ff */
[----:B------:R0:W-:Y:S01]  /*0710*/  STS.128 [R73.X16+0x5000], R24 ;  /* 0x0050001849007388 */ /* 0x0001e2000000cc00 */
[----:B------:R-:W-:-:S03]  /*0720*/  LEA.HI R4, R5, R80, RZ, 0x2 ;  /* 0x0000005005047211 */ /* 0x000fc600078f10ff */
[----:B------:R4:W-:Y:S01]  /*0730*/  STS.128 [R73.X16+0x6000], R28 ;  /* 0x0060001c49007388 */ /* 0x0009e2000000cc00 */
[----:B-1----:R-:W-:Y:S01]  /*0740*/  IMAD.IADD R10, R73, 0x1, -R6 ;  /* 0x00000001490a7824 */ /* 0x002fe200078e0a06 */
[----:B------:R-:W-:Y:S01]  /*0750*/  LOP3.LUT R11, R4, 0x7fffffc, RZ, 0xc0, !PT ;  /* 0x07fffffc040b7812 */ /* 0x000fe200078ec0ff */
[----:B--2---:R-:W-:Y:S01]  /*0760*/  IMAD.SHL.U32 R12, R78, 0x40, RZ ;  /* 0x000000404e0c7824 */ /* 0x004fe200078e00ff */
[----:B------:R1:W-:Y:S01]  /*0770*/  STS.128 [R73.X16+0x7000], R32 ;  /* 0x0070002049007388 */ /* 0x0003e2000000cc00 */
[----:B------:R-:W-:Y:S02]  /*0780*/  IMAD.SHL.U32 R6, R4, 0x10, RZ ;  /* 0x0000001004067824 */ /* 0x000fe400078e00ff */
[----:B------:R-:W-:Y:S01]  /*0790*/  IMAD.SHL.U32 R4, R10, 0x8, RZ ;  /* 0x000000080a047824 */ /* 0x000fe200078e00ff */
[----:B------:R-:W-:Y:S01]  /*07a0*/  STS.128 [R73.X16+0x8000], R36 ;  /* 0x0080002449007388 */ /* 0x000fe2000000cc00 */
[----:B---3--:R-:W-:Y:S01]  /*07b0*/  IADD3 R21, R80, -R11, RZ ;  /* 0x8000000b50157210 */ /* 0x008fe20007ffe0ff */
[----:B------:R-:W-:Y:S01]  /*07c0*/  IMAD.SHL.U32 R11, R78, 0x8, RZ ;  /* 0x000000084e0b7824 */ /* 0x000fe200078e00ff */
[----:B------:R-:W-:Y:S01]  /*07d0*/  LOP3.LUT R13, R12, 0x40, RZ, 0xc0, !PT ;  /* 0x000000400c0d7812 */ /* 0x000fe200078ec0ff */
[----:B------:R-:W-:Y:S01]  /*07e0*/  STS.128 [R73.X16+0x9000], R40 ;  /* 0x0090002849007388 */ /* 0x000fe2000000cc00 */
[----:B------:R-:W-:-:S02]  /*07f0*/  LOP3.LUT R6, R6, 0x40, RZ, 0xc0, !PT ;  /* 0x0000004006067812 */ /* 0x000fc400078ec0ff */
[----:B------:R-:W-:Y:S01]  /*0800*/  LEA.HI R22, R10, R10, RZ, 0x1 ;  /* 0x0000000a0a167211 */ /* 0x000fe200078f08ff */
[----:B------:R-:W-:Y:S01]  /*0810*/  STS.128 [R73.X16+0xa000], R44 ;  /* 0x00a0002c49007388 */ /* 0x000fe2000000cc00 */
[----:B0-----:R-:W-:Y:S01]  /*0820*/  LOP3.LUT R24, R13, 0x8, R4, 0xf8, !PT ;  /* 0x000000080d187812 */ /* 0x001fe200078ef804 */
[----:B----4-:R-:W-:Y:S01]  /*0830*/  IMAD R31, R21, 0x10, R76 ;  /* 0x00000010151f7824 */ /* 0x010fe200078e024c */
[----:B------:R-:W-:Y:S01]  /*0840*/  SHF.R.U32.HI R25, RZ, 0x3, R13 ;  /* 0x00000003ff197819 */ /* 0x000fe2000001160d */
[----:B------:R-:W-:Y:S01]  /*0850*/  STS.128 [R73.X16+0xb000], R48 ;  /* 0x00b0003049007388 */ /* 0x000fe2000000cc00 */
[----:B------:R-:W-:Y:S02]  /*0860*/  LOP3.LUT R20, R6, 0x8, R11, 0xf8, !PT ;  /* 0x0000000806147812 */ /* 0x000fe400078ef80b */
[----:B-1----:R-:W-:Y:S01]  /*0870*/  LOP3.LUT R32, R24, R25, RZ, 0x3c, !PT ;  /* 0x0000001918207212 */ /* 0x002fe200078e3cff */
[----:B------:R-:W-:Y:S01]  /*0880*/  STS.128 [R73.X16+0xc000], R52 ;  /* 0x00c0003449007388 */ /* 0x000fe2000000cc00 */
[----:B------:R-:W-:-:S02]  /*0890*/  SHF.R.U32.HI R23, RZ, 0x3, R6 ;  /* 0x00000003ff177819 */ /* 0x000fc40000011606 */
[----:B------:R-:W-:Y:S01]  /*08a0*/  SHF.L.U32 R22, R22, 0xa, RZ ;  /* 0x0000000a16167819 */ /* 0x000fe200000006ff */
[----:B------:R-:W-:Y:S01]  /*08b0*/  STS.128 [R73.X16+0xd000], R56 ;  /* 0x00d0003849007388 */ /* 0x000fe2000000cc00 */
[----:B------:R-:W-:Y:S02]  /*08c0*/  LOP3.LUT R30, R20, R23, RZ, 0x3c, !PT ;  /* 0x00000017141e7212 */ /* 0x000fe400078e3cff */
[----:B------:R-:W-:Y:S01]  /*08d0*/  LOP3.LUT R33, R22, 0x7ffff800, RZ, 0xc0, !PT ;  /* 0x7ffff80016217812 */ /* 0x000fe200078ec0ff */
[----:B------:R-:W-:Y:S01]  /*08e0*/  STS.128 [R73.X16+0xe000], R60 ;  /* 0x00e0003c49007388 */ /* 0x000fe2000000cc00 */
[----:B------:R-:W-:Y:S02]  /*08f0*/  ISETP.GE.AND P0, PT, R4, c[0x0][0x194], PT ;  /* 0x0000650004007a0c */ /* 0x000fe40003f06270 */
[----:B------:R-:W-:Y:S01]  /*0900*/  IADD3 R74, R32, R74, R33 ;  /* 0x0000004a204a7210 */ /* 0x000fe20007ffe021 */
[----:B------:R-:W-:Y:S04]  /*0910*/  STS.128 [R73.X16+0xf000], R64 ;  /* 0x00f0004049007388 */ /* 0x000fe8000000cc00 */
[----:B------:R-:W-:Y:S06]  /*0920*/  BAR.SYNC.DEFER_BLOCKING 0x0 ;  /* 0x0000000000007b1d */ /* 0x000fec0000010000 */
[----:B------:R-:W0:Y:S04]  /*0930*/  LDS R5, [R73.X4] ;  /* 0x0000000049057984 */ /* 0x000e280000004800 */
        /* <DEDUP_REMOVED lines=10> */
[----:B0-----:R-:W-:-:S02]  /*09e0*/  FMUL.FTZ R6, R5, c[0x0][0x1b8] ;  /* 0x00006e0005067a20 */ /* 0x001fc40000410000 */
[----:B------:R-:W-:Y:S01]  /*09f0*/  IMAD.IADD R5, R30, 0x1, R31 ;  /* 0x000000011e057824 */ /* 0x000fe200078e021f */
[----:B------:R-:W0:Y:S01]  /*0a00*/  LDS R17, [R73.X4+0x2c00] ;  /* 0x002c000049117984 */ /* 0x000e220000004800 */
[----:B-1----:R-:W-:-:S03]  /*0a10*/  FMUL.FTZ R7, R7, c[0x0][0x1b8] ;  /* 0x00006e0007077a20 */ /* 0x002fc60000410000 */
[----:B------:R-:W1:Y:S01]  /*0a20*/  LDS R24, [R73.X4+0x4800] ;  /* 0x0048000049187984 */ /* 0x000e620000004800 */
[----:B--2---:R-:W-:Y:S01]  /*0a30*/  FMUL.FTZ R8, R8, c[0x0][0x1b8] ;  /* 0x00006e0008087a20 */ /* 0x004fe20000410000 */
[----:B------:R-:W-:Y:S02]  /*0a40*/  F2FP.PACK_AB R6, R7, R6 ;  /* 0x000000060706723e */ /* 0x000fe400000000ff */
[----:B------:R-:W2:Y:S01]  /*0a50*/  LDS R25, [R73.X4+0x4c00] ;  /* 0x004c000049197984 */ /* 0x000ea20000004800 */
[----:B---3--:R-:W-:-:S03]  /*0a60*/  FMUL.FTZ R9, R9, c[0x0][0x1b8] ;  /* 0x00006e0009097a20 */ /* 0x008fc60000410000 */
[----:B------:R-:W3:Y:S02]  /*0a70*/  LDS R26, [R73.X4+0x5000] ;  /* 0x00500000491a7984 */ /* 0x000ee40000004800 */
[----:B------:R-:W-:Y:S01]  /*0a80*/  F2FP.PACK_AB R7, R9, R8 ;  /* 0x000000080907723e */ /* 0x000fe200000000ff */
[----:B----4-:R-:W-:Y:S01]  /*0a90*/  FMUL.FTZ R8, R10, c[0x0][0x1b8] ;  /* 0x00006e000a087a20 */ /* 0x010fe20000410000 */
[----:B------:R-:W4:Y:S01]  /*0aa0*/  LDS R27, [R73.X4+0x5400] ;  /* 0x00540000491b7984 */ /* 0x000f220000004800 */
[----:B-----5:R-:W-:-:S03]  /*0ab0*/  FMUL.FTZ R11, R11, c[0x0][0x1b8] ;  /* 0x00006e000b0b7a20 */ /* 0x020fc60000410000 */
[----:B------:R-:W5:Y:S01]  /*0ac0*/  LDS R28, [R73.X4+0x5800] ;  /* 0x00580000491c7984 */ /* 0x000f620000004800 */
[----:B------:R-:W-:Y:S01]  /*0ad0*/  FMUL.FTZ R9, R12, c[0x0][0x1b8] ;  /* 0x00006e000c097a20 */ /* 0x000fe20000410000 */
[----:B------:R-:W-:Y:S01]  /*0ae0*/  F2FP.PACK_AB R8, R11, R8 ;  /* 0x000000080b08723e */ /* 0x000fe200000000ff */
[----:B------:R-:W-:Y:S01]  /*0af0*/  FMUL.FTZ R10, R13, c[0x0][0x1b8] ;  /* 0x00006e000d0a7a20 */ /* 0x000fe20000410000 */
[----:B------:R-:W5:Y:S01]  /*0b00*/  LDS R18, [R73.X4+0x3000] ;  /* 0x0030000049127984 */ /* 0x000f620000004800 */
[----:B------:R-:W-:-:S03]  /*0b10*/  FMUL.FTZ R14, R14, c[0x0][0x1b8] ;  /* 0x00006e000e0e7a20 */ /* 0x000fc60000410000 */
[----:B------:R-:W5:Y:S01]  /*0b20*/  LDS R19, [R73.X4+0x3400] ;  /* 0x0034000049137984 */ /* 0x000f620000004800 */
[----:B------:R-:W-:Y:S01]  /*0b30*/  F2FP.PACK_AB R9, R10, R9 ;  /* 0x000000090a09723e */ /* 0x000fe200000000ff */
[----:B------:R-:W-:Y:S02]  /*0b40*/  FMUL.FTZ R15, R15, c[0x0][0x1b8] ;  /* 0x00006e000f0f7a20 */ /* 0x000fe40000410000 */
[----:B------:R-:W5:Y:S01]  /*0b50*/  LDS R20, [R73.X4+0x3800] ;  /* 0x0038000049147984 */ /* 0x000f620000004800 */
[----:B------:R-:W-:-:S03]  /*0b60*/  FMUL.FTZ R16, R16, c[0x0][0x1b8] ;  /* 0x00006e0010107a20 */ /* 0x000fc60000410000 */
[----:B------:R-:W5:Y:S01]  /*0b70*/  LDS R21, [R73.X4+0x3c00] ;  /* 0x003c000049157984 */ /* 0x000f620000004800 */
[----:B------:R-:W-:Y:S01]  /*0b80*/  F2FP.PACK_AB R10, R15, R14 ;  /* 0x0000000e0f0a723e */ /* 0x000fe200000000ff */
[----:B0-----:R-:W-:Y:S02]  /*0b90*/  FMUL.FTZ R17, R17, c[0x0][0x1b8] ;  /* 0x00006e0011117a20 */ /* 0x001fe40000410000 */
[----:B------:R-:W0:Y:S01]  /*0ba0*/  LDS R29, [R73.X4+0x5c00] ;  /* 0x005c0000491d7984 */ /* 0x000e220000004800 */
[----:B-1----:R-:W-:-:S03]  /*0bb0*/  FMUL.FTZ R15, R24, c[0x0][0x1b8] ;  /* 0x00006e00180f7a20 */ /* 0x002fc60000410000 */
[----:B------:R-:W1:Y:S01]  /*0bc0*/  LDS R22, [R73.X4+0x4000] ;  /* 0x0040000049167984 */ /* 0x000e620000004800 */
[----:B------:R-:W-:Y:S01]  /*0bd0*/  F2FP.PACK_AB R11, R17, R16 ;  /* 0x00000010110b723e */ /* 0x000fe200000000ff */
[----:B--2---:R-:W-:Y:S02]  /*0be0*/  FMUL.FTZ R16, R25, c[0x0][0x1b8] ;  /* 0x00006e0019107a20 */ /* 0x004fe40000410000 */
[----:B------:R-:W2:Y:S01]  /*0bf0*/  LDS R23, [R73.X4+0x4400] ;  /* 0x0044000049177984 */ /* 0x000ea20000004800 */
[----:B---3--:R-:W-:-:S03]  /*0c00*/  FMUL.FTZ R26, R26, c[0x0][0x1b8] ;  /* 0x00006e001a1a7a20 */ /* 0x008fc60000410000 */
[----:B------:R-:W3:Y:S01]  /*0c10*/  LDS R30, [R73.X4+0x6000] ;  /* 0x00600000491e7984 */ /* 0x000ee20000004800 */
[----:B------:R-:W-:Y:S01]  /*0c20*/  F2FP.PACK_AB R15, R16, R15 ;  /* 0x0000000f100f723e */ /* 0x000fe200000000ff */
[----:B----4-:R-:W-:Y:S02]  /*0c30*/  FMUL.FTZ R27, R27, c[0x0][0x1b8] ;  /* 0x00006e001b1b7a20 */ /* 0x010fe40000410000 */
[----:B------:R-:W4:Y:S01]  /*0c40*/  LDS R31, [R73.X4+0x6400] ;  /* 0x00640000491f7984 */ /* 0x000f220000004800 */
[----:B-----5:R-:W-:-:S03]  /*0c50*/  FMUL.FTZ R17, R28, c[0x0][0x1b8] ;  /* 0x00006e001c117a20 */ /* 0x020fc60000410000 */
[----:B------:R-:W5:Y:S01]  /*0c60*/  LDS R32, [R73.X4+0x6800] ;  /* 0x0068000049207984 */ /* 0x000f620000004800 */
[----:B------:R-:W-:-:S03]  /*0c70*/  F2FP.PACK_AB R16, R27, R26 ;  /* 0x0000001a1b10723e */ /* 0x000fc600000000ff */
        /* <DEDUP_REMOVED lines=18> */
[----:B---3--:R-:W-:Y:S01]  /*0da0*/  FMUL.FTZ R18, R30, c[0x0][0x1b8] ;  /* 0x00006e001e127a20 */ /* 0x008fe20000410000 */
[----:B------:R-:W-:Y:S01]  /*0db0*/  F2FP.PACK_AB R14, R23, R22 ;  /* 0x00000016170e723e */ /* 0x000fe200000000ff */
[----:B----4-:R-:W-:Y:S01]  /*0dc0*/  FMUL.FTZ R31, R31, c[0x0][0x1b8] ;  /* 0x00006e001f1f7a20 */ /* 0x010fe20000410000 */
[----:B------:R-:W3:Y:S01]  /*0dd0*/  LDS R47, [R73.X4+0xb400] ;  /* 0x00b40000492f7984 */ /* 0x000ee20000004800 */
[----:B-----5:R-:W-:-:S03]  /*0de0*/  FMUL.FTZ R19, R32, c[0x0][0x1b8] ;  /* 0x00006e0020137a20 */ /* 0x020fc60000410000 */
[----:B------:R-:W-:Y:S01]  /*0df0*/  F2FP.PACK_AB R18, R31, R18 ;  /* 0x000000121f12723e */ /* 0x000fe200000000ff */
[----:B------:R-:W4:Y:S01]  /*0e00*/  LDS R38, [R73.X4+0x8c00] ;  /* 0x008c000049267984 */ /* 0x000f220000004800 */
        /* <DEDUP_REMOVED lines=15> */
[----:B-1----:R-:W-:-:S03]  /*0f00*/  FMUL.FTZ R32, R26, c[0x0][0x1b8] ;  /* 0x00006e001a207a20 */ /* 0x002fc60000410000 */
[----:B------:R-:W1:Y:S01]  /*0f10*/  LDS R44, [R73.X4+0xa400] ;  /* 0x00a40000492c7984 */ /* 0x000e620000004800 */
[----:B--2---:R-:W-:Y:S01]  /*0f20*/  FMUL.FTZ R31, R28, c[0x0][0x1b8] ;  /* 0x00006e001c1f7a20 */ /* 0x004fe20000410000 */
[----:B------:R-:W-:Y:S02]  /*0f30*/  F2FP.PACK_AB R27, R32, R27 ;  /* 0x0000001b201b723e */ /* 0x000fe400000000ff */
[----:B------:R-:W2:Y:S01]  /*0f40*/  LDS R45, [R73.X4+0xa800] ;  /* 0x00a80000492d7984 */ /* 0x000ea20000004800 */
[----:B---3--:R-:W-:-:S03]  /*0f50*/  FMUL.FTZ R32, R47, c[0x0][0x1b8] ;  /* 0x00006e002f207a20 */ /* 0x008fc60000410000 */
[----:B------:R-:W3:Y:S04]  /*0f60*/  LDS R46, [R73.X4+0xac00] ;  /* 0x00ac0000492e7984 */ /* 0x000ee80000004800 */
[----:B------:R-:W3:Y:S01]  /*0f70*/  LDS R34, [R73.X4+0xb800] ;  /* 0x00b8000049227984 */ /* 0x000ee20000004800 */
[----:B----4-:R-:W-:-:S03]  /*0f80*/  FMUL.FTZ R38, R38, c[0x0][0x1b8] ;  /* 0x00006e0026267a20 */ /* 0x010fc60000410000 */
[----:B------:R-:W4:Y:S01]  /*0f90*/  LDS R35, [R73.X4+0xbc00] ;  /* 0x00bc000049237984 */ /* 0x000f220000004800 */
[----:B-----5:R-:W-:Y:S01]  /*0fa0*/  FMUL.FTZ R33, R33, c[0x0][0x1b8] ;  /* 0x00006e0021217a20 */ /* 0x020fe20000410000 */
[----:B------:R-:W-:Y:S02]  /*0fb0*/  F2FP.PACK_AB R31, R38, R31 ;  /* 0x0000001f261f723e */ /* 0x000fe400000000ff */
        /* <DEDUP_REMOVED lines=21> */
[----:B------:R-:W-:Y:S01]  /*1110*/  FMUL.FTZ R34, R34, c[0x0][0x1b8] ;  /* 0x00006e0022227a20 */ /* 0x000fe20000410000 */
        /* <DEDUP_REMOVED lines=17> */
[----:B0-----:R-:W-:Y:S02]  /*1230*/  FMUL.FTZ R37, R37, c[0x0][0x1b8] ;  /* 0x00006e0025257a20 */ /* 0x001fe40000410000 */
[----:B-1----:R-:W-:-:S03]  /*1240*/  FMUL.FTZ R52, R52, c[0x0][0x1b8] ;  /* 0x00006e0034347a20 */ /* 0x002fc60000410000 */
[----:B------:R-:W-:Y:S01]  /*1250*/  F2FP.PACK_AB R36, R37, R36 ;  /* 0x000000242524723e */ /* 0x000fe200000000ff */
[----:B--2---:R-:W-:Y:S02]  /*1260*/  FMUL.FTZ R53, R53, c[0x0][0x1b8] ;  /* 0x00006e0035357a20 */ /* 0x004fe40000410000 */
[----:B---3--:R-:W-:-:S03]  /*1270*/  FMUL.FTZ R30, R30, c[0x0][0x1b8] ;  /* 0x00006e001e1e7a20 */ /* 0x008fc60000410000 */
[----:B------:R-:W-:Y:S01]  /*1280*/  F2FP.PACK_AB R52, R53, R52 ;  /* 0x000000343534723e */ /* 0x000fe200000000ff */
[----:B------:R-:W-:Y:S02]  /*1290*/  FMUL.FTZ R29, R29, c[0x0][0x1b8] ;  /* 0x00006e001d1d7a20 */ /* 0x000fe40000410000 */
[----:B----4-:R-:W-:-:S03]  /*12a0*/  FMUL.FTZ R24, R24, c[0x0][0x1b8] ;  /* 0x00006e0018187a20 */ /* 0x010fc60000410000 */
[----:B------:R-:W-:Y:S01]  /*12b0*/  F2FP.PACK_AB R29, R29, R30 ;  /* 0x0000001e1d1d723e */ /* 0x000fe200000000ff */
[----:B-----5:R-:W-:Y:S02]  /*12c0*/  FMUL.FTZ R23, R23, c[0x0][0x1b8] ;  /* 0x00006e0017177a20 */ /* 0x020fe40000410000 */
[----:B------:R-:W-:-:S03]  /*12d0*/  FMUL.FTZ R22, R22, c[0x0][0x1b8] ;  /* 0x00006e0016167a20 */ /* 0x000fc60000410000 */
[----:B------:R-:W-:Y:S01]  /*12e0*/  F2FP.PACK_AB R23, R23, R24 ;  /* 0x000000181717723e */ /* 0x000fe200000000ff */
[----:B------:R-:W-:Y:S01]  /*12f0*/  FMUL.FTZ R33, R28, c[0x0][0x1b8] ;  /* 0x00006e001c217a20 */ /* 0x000fe20000410000 */
[----:B------:R-:W-:Y:S02]  /*1300*/  SHF.L.U32 R28, R5, 0x1, RZ ;  /* 0x00000001051c7819 */ /* 0x000fe400000006ff */
[----:B------:R-:W-:Y:S01]  /*1310*/  IADD3 R5, R68, 0x10, RZ ;  /* 0x0000001044057810 */ /* 0x000fe20007ffe0ff */
[----:B------:R-:W-:Y:S01]  /*1320*/  FMUL.FTZ R25, R25, c[0x0][0x1b8] ;  /* 0x00006e0019197a20 */ /* 0x000fe20000410000 */
[----:B------:R-:W-:Y:S01]  /*1330*/  F2FP.PACK_AB R22, R33, R22 ;  /* 0x000000162116723e */ /* 0x000fe200000000ff */
[----:B------:R0:W-:Y:S01]  /*1340*/  STS [R28+0x10000], R6 ;  /* 0x010000061c007388 */ /* 0x0001e20000000800 */
[----:B------:R-:W-:Y:S01]  /*1350*/  ISETP.GE.OR P4, PT, R5, R72, P0 ;  /* 0x000000480500720c */ /* 0x000fe20000786670 */
[----:B------:R-:W-:Y:S01]  /*1360*/  FMUL.FTZ R26, R26, c[0x0][0x1b8] ;  /* 0x00006e001a1a7a20 */ /* 0x000fe20000410000 */
[----:B------:R-:W-:Y:S01]  /*1370*/  SHF.R.S32.HI R5, RZ, 0x1f, R4 ;  /* 0x0000001fff057819 */ /* 0x000fe20000011404 */
[----:B------:R1:W-:Y:S03]  /*1380*/  STS [R28+0x10100], R7 ;  /* 0x010100071c007388 */ /* 0x0003e60000000800 */
[----:B------:R-:W-:Y:S01]  /*1390*/  F2FP.PACK_AB R25, R26, R25 ;  /* 0x000000191a19723e */ /* 0x000fe200000000ff */
[----:B------:R2:W-:Y:S01]  /*13a0*/  STS [R28+0x12000], R14 ;  /* 0x0120000e1c007388 */ /* 0x0005e20000000800 */
[----:B0-----:R-:W-:-:S03]  /*13b0*/  IMAD.SHL.U32 R6, R74, 0x2, RZ ;  /* 0x000000024a067824 */ /* 0x001fc600078e00ff */
[----:B------:R0:W-:Y:S01]  /*13c0*/  STS [R28+0x12100], R15 ;  /* 0x0121000f1c007388 */ /* 0x0001e20000000800 */
[----:B-1----:R-:W-:-:S03]  /*13d0*/  IADD3 R7, R68, 0x20, RZ ;  /* 0x0000002044077810 */ /* 0x002fc60007ffe0ff */
[----:B------:R-:W-:Y:S01]  /*13e0*/  STS [R28+0x10400], R8 ;  /* 0x010400081c007388 */ /* 0x000fe20000000800 */
[----:B--2---:R-:W-:Y:S01]  /*13f0*/  IMAD R14, R3, c[0x0][0x1a8], RZ ;  /* 0x00006a00030e7a24 */ /* 0x004fe200078e02ff */
[-C--:B------:R-:W-:Y:S02]  /*1400*/  ISETP.GE.OR P3, PT, R7, R72.reuse, P0 ;  /* 0x000000480700720c */ /* 0x080fe40000766670 */
[----:B------:R-:W-:Y:S01]  /*1410*/  STS [R28+0x10500], R9 ;  /* 0x010500091c007388 */ /* 0x000fe20000000800 */
[----:B------:R-:W-:Y:S01]  /*1420*/  IADD3 R3, R68, 0x30, RZ ;  /* 0x0000003044037810 */ /* 0x000fe20007ffe0ff */
[C---:B------:R-:W-:Y:S02]  /*1430*/  IMAD R7, R69.reuse, c[0x0][0x1ac], R14 ;  /* 0x00006b0045077a24 */ /* 0x040fe400078e020e */
[----:B------:R-:W-:Y:S01]  /*1440*/  STS [R28+0x12400], R16 ;  /* 0x012400101c007388 */ /* 0x000fe20000000800 */
[----:B0-----:R-:W-:Y:S01]  /*1450*/  IMAD.WIDE.U32 R14, R69, c[0x0][0x1a8], R4 ;  /* 0x00006a00450e7a25 */ /* 0x001fe200078e0004 */
[----:B------:R-:W-:-:S02]  /*1460*/  ISETP.GE.OR P2, PT, R3, R72, P0 ;  /* 0x000000480300720c */ /* 0x000fc40000746670 */
[----:B------:R-:W-:Y:S01]  /*1470*/  STS [R28+0x12500], R17 ;  /* 0x012500111c007388 */ /* 0x000fe20000000800 */
[----:B------:R-:W-:Y:S01]  /*1480*/  IADD3 R3, R68, 0x50, RZ ;  /* 0x0000005044037810 */ /* 0x000fe20007ffe0ff */
[----:B------:R-:W-:Y:S02]  /*1490*/  IMAD.IADD R15, R15, 0x1, R7 ;  /* 0x000000010f0f7824 */ /* 0x000fe400078e0207 */
[----:B------:R-:W-:Y:S01]  /*14a0*/  STS [R28+0x10800], R10 ;  /* 0x0108000a1c007388 */ /* 0x000fe20000000800 */
[----:B------:R-:W-:Y:S01]  /*14b0*/  ISETP.GE.OR P5, PT, R3, R72, P0 ;  /* 0x000000480300720c */ /* 0x000fe200007a6670 */
[C---:B------:R-:W-:Y:S02]  /*14c0*/  IMAD R7, R71.reuse, c[0x0][0x1b4], R2 ;  /* 0x00006d0047077a24 */ /* 0x040fe400078e0202 */
[----:B------:R-:W-:Y:S01]  /*14d0*/  STS [R28+0x10900], R11 ;  /* 0x0109000b1c007388 */ /* 0x000fe20000000800 */
[----:B------:R-:W-:-:S03]  /*14e0*/  IMAD.WIDE.U32 R2, R71, c[0x0][0x1b0], R14 ;  /* 0x00006c0047027a25 */ /* 0x000fc600078e000e */
[----:B------:R-:W-:Y:S04]  /*14f0*/  STS [R28+0x12800], R18 ;  /* 0x012800121c007388 */ /* 0x000fe80000000800 */
[----:B------:R-:W-:Y:S04]  /*1500*/  STS [R28+0x12900], R19 ;  /* 0x012900131c007388 */ /* 0x000fe80000000800 */
[----:B------:R-:W-:Y:S04]  /*1510*/  STS [R28+0x10c00], R12 ;  /* 0x010c000c1c007388 */ /* 0x000fe80000000800 */
[----:B------:R0:W-:Y:S04]  /*1520*/  STS [R28+0x10d00], R13 ;  /* 0x010d000d1c007388 */ /* 0x0001e80000000800 */
[----:B------:R1:W-:Y:S04]  /*1530*/  STS [R28+0x12c00], R20 ;  /* 0x012c00141c007388 */ /* 0x0003e80000000800 */
[----:B------:R1:W-:Y:S01]  /*1540*/  STS [R28+0x12d00], R21 ;  /* 0x012d00151c007388 */ /* 0x0003e20000000800 */
[----:B0-----:R-:W-:-:S03]  /*1550*/  CS2R R12, SRZ ;  /* 0x00000000000c7805 */ /* 0x001fc6000001ff00 */
[----:B------:R1:W-:Y:S01]  /*1560*/  STS [R28+0x14000], R27 ;  /* 0x0140001b1c007388 */ /* 0x0003e20000000800 */
[--C-:B------:R-:W-:Y:S01]  /*1570*/  @P1 IMAD.MOV.U32 R12, RZ, RZ, R0.reuse ;  /* 0x000000ffff0c1224 */ /* 0x100fe200078e0000 */
[----:B------:R-:W-:Y:S02]  /*1580*/  @P1 SHF.R.S32.HI R13, RZ, 0x1f, R0 ;  /* 0x0000001fff0d1819 */ /* 0x000fe40000011400 */
[----:B------:R1:W-:Y:S01]  /*1590*/  STS [R28+0x14100], R31 ;  /* 0x0141001f1c007388 */ /* 0x0003e20000000800 */
[C---:B------:R-:W-:Y:S02]  /*15a0*/  IADD3 R0, R68.reuse, 0x40, RZ ;  /* 0x0000004044007810 */ /* 0x040fe40007ffe0ff */
[----:B------:R-:W-:Y:S01]  /*15b0*/  IADD3 R4, P1, R68, R12, RZ ;  /* 0x0000000c44047210 */ /* 0x000fe20007f3e0ff */
[----:B------:R1:W-:Y:S01]  /*15c0*/  STS [R28+0x16000], R48 ;  /* 0x016000301c007388 */ /* 0x0003e20000000800 */
[-C--:B------:R-:W-:Y:S02]  /*15d0*/  ISETP.GE.OR P6, PT, R0, R72.reuse, P0 ;  /* 0x000000480000720c */ /* 0x080fe400007c6670 */
[C---:B------:R-:W-:Y:S01]  /*15e0*/  LEA.HI.X.SX32 R5, R68.reuse, R13, 0x1, P1 ;  /* 0x0000000d44057211 */ /* 0x040fe200008f0eff */
[----:B------:R1:W-:Y:S01]  /*15f0*/  STS [R28+0x16100], R50 ;  /* 0x016100321c007388 */ /* 0x0003e20000000800 */
[----:B------:R-:W-:-:S02]  /*1600*/  ISETP.GE.OR P1, PT, R68, R72, P0 ;  /* 0x000000484400720c */ /* 0x000fc40000726670 */
[----:B------:R-:W-:Y:S01]  /*1610*/  IADD3 R0, R68, 0x60, RZ ;  /* 0x0000006044007810 */ /* 0x000fe20007ffe0ff */
[----:B------:R1:W-:Y:S01]  /*1620*/  STS [R28+0x14400], R39 ;  /* 0x014400271c007388 */ /* 0x0003e20000000800 */
[----:B------:R-:W-:Y:S01]  /*1630*/  IMAD.WIDE R70, R70, 0x80, R4 ;  /* 0x0000008046467825 */ /* 0x000fe200078e0204 */
[----:B------:R-:W-:Y:S02]  /*1640*/  IADD3 R68, R68, 0x70, RZ ;  /* 0x0000007044447810 */ /* 0x000fe40007ffe0ff */
[----:B------:R1:W-:Y:S01]  /*1650*/  STS [R28+0x14500], R41 ;  /* 0x014500291c007388 */ /* 0x0003e20000000800 */
[----:B------:R-:W-:Y:S02]  /*1660*/  IADD3 R5, R3, R7, RZ ;  /* 0x0000000703057210 */ /* 0x000fe40007ffe0ff */
[----:B------:R-:W-:Y:S01]  /*1670*/  LEA R12, R74, 0x10000, 0x1 ;  /* 0x000100004a0c7811 */ /* 0x000fe200078e08ff */
[----:B------:R1:W-:Y:S04]  /*1680*/  STS [R28+0x16400], R36 ;  /* 0x016400241c007388 */ /* 0x0003e80000000800 */
        /* <DEDUP_REMOVED lines=9> */
[----:B------:R-:W-:Y:S06]  /*1720*/  BAR.SYNC.DEFER_BLOCKING 0x0 ;  /* 0x0000000000007b1d */ /* 0x000fec0000010000 */
[----:B------:R1:W0:Y:S01]  /*1730*/  LDS.128 R8, [R6+0x10e00] ;  /* 0x010e000006087984 */ /* 0x0002220000000c00 */
[----:B------:R-:W-:Y:S05]  /*1740*/  @P1 BRA `(.L_x_2223) ;  /* 0x0000009000001947 */ /* 0x000fea0003800000 */
[----:B------:R-:W2:Y:S01]  /*1750*/  LDS.128 R12, [R12] ;  /* 0x000000000c0c7984 */ /* 0x000ea20000000c00 */
[----:B------:R-:W-:-:S02]  /*1760*/  IMAD R7, R71, c[0x0][0x1a0], RZ ;  /* 0x0000680047077a24 */ /* 0x000fc400078e02ff */
[----:B------:R-:W-:Y:S02]  /*1770*/  IMAD.MOV.U32 R4, RZ, RZ, R2 ;  /* 0x000000ffff047224 */ /* 0x000fe400078e0002 */
[C---:B------:R-:W-:Y:S02]  /*1780*/  IMAD R7, R70.reuse, c[0x0][0x1a4], R7 ;  /* 0x0000690046077a24 */ /* 0x040fe400078e0207 */
[----:B------:R-:W-:-:S04]  /*1790*/  IMAD.WIDE.U32 R16, R70, c[0x0][0x1a0], R4 ;  /* 0x0000680046107a25 */ /* 0x000fc800078e0004 */
[----:B------:R-:W-:Y:S01]  /*17a0*/  IMAD.IADD R7, R17, 0x1, R7 ;  /* 0x0000000111077824 */ /* 0x000fe200078e0207 */
[----:B------:R-:W-:-:S04]  /*17b0*/  LEA R18, P1, R16, c[0x0][0x188], 0x1 ;  /* 0x0000620010127a11 */ /* 0x000fc800078208ff */
[----:B------:R-:W-:-:S05]  /*17c0*/  LEA.HI.X R19, R16, c[0x0][0x18c], R7, 0x1, P1 ;  /* 0x0000630010137a11 */ /* 0x000fca00008f0c07 */
[----:B--2---:R2:W-:Y:S04]  /*17d0*/  STG.E.128 [R18.64], R12 ;  /* 0x0000000c12007986 */ /* 0x0045e8000c101d04 */
.L_x_2223:
[----:B------:R-:W-:Y:S05]  /*17e0*/  BSYNC B0 ;  /* 0x0000000000007941 */ /* 0x000fea0003800000 */
.L_x_2222:
[----:B--2---:R2:W3:Y:S01]  /*17f0*/  LDS.128 R12, [R6+0x10200] ;  /* 0x01020000060c7984 */ /* 0x0044e20000000c00 */
[----:B------:R-:W-:Y:S01]  /*1800*/  BSSY B0, `(.L_x_2224) ;  /* 0x000000f000007945 */ /* 0x000fe20003800000 */
[-C--:B------:R-:W-:Y:S02]  /*1810*/  ISETP.GE.OR P1, PT, R0, R72.reuse, P0 ;  /* 0x000000480000720c */ /* 0x080fe40000726670 */
[----:B------:R-:W-:Y:S01]  /*1820*/  ISETP.GE.OR P0, PT, R68, R72, P0 ;  /* 0x000000484400720c */ /* 0x000fe20000706670 */
[----:B------:R-:W-:Y:S07]  /*1830*/  @P4 BRA `(.L_x_2225) ;  /* 0x000000b000004947 */ /* 0x000fee0003800000 */
        /* <DEDUP_REMOVED lines=10> */
[----:B---3--:R3:W-:Y:S02]  /*18e0*/  STG.E.128 [R18.64], R12 ;  /* 0x0000000c12007986 */ /* 0x0087e4000c101d04 */
.L_x_2225:
[----:B------:R-:W-:Y:S05]  /*18f0*/  BSYNC B0 ;  /* 0x0000000000007941 */ /* 0x000fea0003800000 */
.L_x_2224:
[----:B---3--:R3:W4:Y:S01]  /*1900*/  LDS.128 R12, [R6+0x10400] ;  /* 0x01040000060c7984 */ /* 0x0087220000000c00 */
        /* <DEDUP_REMOVED lines=12> */
[----:B----4-:R4:W-:Y:S02]  /*19d0*/  STG.E.128 [R18.64], R12 ;  /* 0x0000000c12007986 */ /* 0x0109e4000c101d04 */
.L_x_2227:
[----:B------:R-:W-:Y:S05]  /*19e0*/  BSYNC B0 ;  /* 0x0000000000007941 */ /* 0x000fea0003800000 */
.L_x_2226:
[----:B----4-:R4:W1:Y:S01]  /*19f0*/  LDS.128 R12, [R6+0x10600] ;  /* 0x01060000060c7984 */ /* 0x0108620000000c00 */
        /* <DEDUP_REMOVED lines=13> */
.L_x_2229:
[----:B------:R-:W-:Y:S05]  /*1ad0*/  BSYNC B0 ;  /* 0x0000000000007941 */ /* 0x000fea0003800000 */
.L_x_2228:
[----:B-1----:R1:W2:Y:S01]  /*1ae0*/  LDS.128 R12, [R6+0x10800] ;  /* 0x01080000060c7984 */ /* 0x0022a20000000c00 */
        /* <DEDUP_REMOVED lines=12> */
[----:B--2---:R2:W-:Y:S02]  /*1bb0*/  STG.E.128 [R18.64], R12 ;  /* 0x0000000c12007986 */ /* 0x0045e4000c101d04 */
.L_x_2231:
[----:B------:R-:W-:Y:S05]  /*1bc0*/  BSYNC B0 ;  /* 0x0000000000007941 */ /* 0x000fea0003800000 */
.L_x_2230:
[----:B--2---:R2:W1:Y:S01]  /*1bd0*/  LDS.128 R12, [R6+0x10a00] ;  /* 0x010a0000060c7984 */ /* 0x0044620000000c00 */
        /* <DEDUP_REMOVED lines=13> */
.L_x_2233:
[----:B------:R-:W-:Y:S05]  /*1cb0*/  BSYNC B0 ;  /* 0x0000000000007941 */ /* 0x000fea0003800000 */
.L_x_2232:
[----:B-1----:R1:W2:Y:S01]  /*1cc0*/  LDS.128 R12, [R6+0x10c00] ;  /* 0x010c0000060c7984 */ /* 0x0022a20000000c00 */
[----:B------:R-:W-:Y:S01]  /*1cd0*/  BSSY B0, `(.L_x_2234) ;  /* 0x000000d000007945 */ /* 0x000fe20003800000 */
[----:B------:R-:W-:Y:S05]  /*1ce0*/  @P1 BRA `(.L_x_2235) ;  /* 0x000000b000001947 */ /* 0x000fea0003800000 */
[----:B------:R-:W-:Y:S01]  /*1cf0*/  IADD3 R17, P1, R70, 0x60, RZ ;  /* 0x0000006046117810 */ /* 0x000fe20007f3e0ff */
[----:B-1234-:R-:W-:Y:S01]  /*1d00*/  IMAD.MOV.U32 R6, RZ, RZ, R2 ;  /* 0x000000ffff067224 */ /* 0x01efe200078e0002 */
        /* <DEDUP_REMOVED lines=8> */
[----:B------:R1:W-:Y:S02]  /*1d90*/  STG.E.128 [R16.64], R12 ;  /* 0x0000000c10007986 */ /* 0x0003e4000c101d04 */
.L_x_2235:
[----:B------:R-:W-:Y:S05]  /*1da0*/  BSYNC B0 ;  /* 0x0000000000007941 */ /* 0x000fea0003800000 */
.L_x_2234:
        /* <DEDUP_REMOVED lines=12> */
.L_x_2236:
        /* <DEDUP_REMOVED lines=9> */
.L_x_2345:


//--------------------- .text._ZN7cutlass13device_kernelIN5flash32FlashAttnBwdPostprocessConvertdQIN4cute5tupleIJNS3_1CILi64EEENS5_ILi128EEEEEENS_6half_tEfNS_4arch4Sm80ELi256ENS3_8TiledMMAINS3_8MMA_AtomIJNS3_28SM80_16x8x16_F32F16F16F32_TNEEEENS3_6LayoutINS4_IJNS5_ILi2EEENS5_ILi4EEENS5_ILi1EEEEEENS4_IJSJ_SH_NS5_ILi0EEEEEEEENS4_IJNS5_ILi32EEES6_NS5_ILi16EEEEEEEELb0EEEEEvNT_6ParamsE --------------------------
	.section	.text._ZN7cutlass13device_kernelIN5flash32FlashAttnBwdPostprocessConvertdQIN4cute5tupleIJNS3_1CILi64EEENS5_ILi128EEEEEENS_6half_tEfNS_4arch4Sm80ELi256ENS3_8TiledMMAINS3_8MMA_AtomIJNS3_28SM80_16x8x16_F32F16F16F32_TNEEEENS3_6LayoutINS4_IJNS5_ILi2EEENS5_ILi4EEENS5_ILi1EEEEEENS4_IJSJ_SH_NS5_ILi0EEEEEEEENS4_IJNS5_ILi32EEES6_NS5_ILi16EEEEEEEELb0EEEEEvNT_6ParamsE,"ax",@progbits
	.sectioninfo	@"SHI_REGISTERS=55"
	.align	128
.text._ZN7cutlass13device_kernelIN5flash32FlashAttnBwdPostprocessConvertdQIN4cute5tupleIJNS3_1CILi64EEENS5_ILi128EEEEEENS_6half_tEfNS_4arch4Sm80ELi256ENS3_8TiledMMAINS3_8MMA_AtomIJNS3_28SM80_16x8x16_F32F16F16F32_TNEEEENS3_6LayoutINS4_IJNS5_ILi2EEENS5_ILi4EEENS5_ILi1EEEEEENS4_IJSJ_SH_NS5_ILi0EEEEEEEENS4_IJNS5_ILi32EEES6_NS5_ILi16EEEEEEEELb0EEEEEvNT_6ParamsE:
        .type           _ZN7cutlass13device_kernelIN5flash32FlashAttnBwdPostprocessConvertdQIN4cute5tupleIJNS3_1CILi64EEENS5_ILi128EEEEEENS_6half_tEfNS_4arch4Sm80ELi256ENS3_8TiledMMAINS3_8MMA_AtomIJNS3_28SM80_16x8x16_F32F16F16F32_TNEEEENS3_6LayoutINS4_IJNS5_ILi2EEENS5_ILi4EEENS5_ILi1EEEEEENS4_IJSJ_SH_NS5_ILi0EEEEEEEENS4_IJNS5_ILi32EEES6_NS5_ILi16EEEEEEEELb0EEEEEvNT_6ParamsE,@function
        .size           _ZN7cutlass13device_kernelIN5flash32FlashAttnBwdPostprocessConvertdQIN4cute5tupleIJNS3_1CILi64EEENS5_ILi128EEEEEENS_6half_tEfNS_4arch4Sm80ELi256ENS3_8TiledMMAINS3_8MMA_AtomIJNS3_28SM80_16x8x16_F32F16F16F32_TNEEEENS3_6LayoutINS4_IJNS5_ILi2EEENS5_ILi4EEENS5_ILi1EEEEEENS4_IJSJ_SH_NS5_ILi0EEEEEEEENS4_IJNS5_ILi32EEES6_NS5_ILi16EEEEEEEELb0EEEEEvNT_6ParamsE,(.L_x_2346 - _ZN7cutlass13device_kernelIN5flash32FlashAttnBwdPostprocessConvertdQIN4cute5tupleIJNS3_1CILi64EEENS5_ILi128EEEEEENS_6half_tEfNS_4arch4Sm80ELi256ENS3_8TiledMMAINS3_8MMA_AtomIJNS3_28SM80_16x8x16_F32F16F16F32_TNEEEENS3_6LayoutINS4_IJNS5_ILi2EEENS5_ILi4EEENS5_ILi1EEEEEENS4_IJSJ_SH_NS5_ILi0EEEEEEEENS4_IJNS5_ILi32EEES6_NS5_ILi16EEEEEEEELb0EEEEEvNT_6ParamsE)
        .other          _ZN7cutlass13device_kernelIN5flash32FlashAttnBwdPostprocessConvertdQIN4cute5tupleIJNS3_1CILi64EEENS5_ILi128EEEEEENS_6half_tEfNS_4arch4Sm80ELi256ENS3_8TiledMMAINS3_8MMA_AtomIJNS3_28SM80_16x8x16_F32F16F16F32_TNEEEENS3_6LayoutINS4_IJNS5_ILi2EEENS5_ILi4EEENS5_ILi1EEEEEENS4_IJSJ_SH_NS5_ILi0EEEEEEEENS4_IJNS5_ILi32EEES6_NS5_ILi16EEEEEEEELb0EEEEEvNT_6ParamsE,@"STO_CUDA_ENTRY STV_DEFAULT"
_ZN7cutlass13device_kernelIN5flash32FlashAttnBwdPostprocessConvertdQIN4cute5tupleIJNS3_1CILi64EEENS5_ILi128EEEEEENS_6half_tEfNS_4arch4Sm80ELi256ENS3_8TiledMMAINS3_8MMA_AtomIJNS3_28SM80_16x8x16_F32F16F16F32_TNEEEENS3_6LayoutINS4_IJNS5_ILi2EEENS5_ILi4EEENS5_ILi1EEEEEENS4_IJSJ_SH_NS5_ILi0EEEEEEEENS4_IJNS5_ILi32EEES6_NS5_ILi16EEEEEEEELb0EEEEEvNT_6ParamsE:
        /* <DEDUP_REMOVED lines=15> */
[----:B-1----:R-:W-:Y:S01]  /*00f0*/  IMAD.SHL.U32 R2, R36, 0x40, RZ ;  /* 0x0000004024027824 */ /* 0x002fe200078e00ff */
[----:B------:R-:W-:Y:S05]  /*0100*/  @P1 BRA `(.L_x_2237) ;  /* 0x0000004000001947 */ /* 0x000fea0003800000 */
[----:B0-----:R-:W-:Y:S05]  /*0110*/  @!P0 BRA `(.L_x_2237) ;  /* 0x0000003000008947 */ /* 0x001fea0003800000 */
[----:B------:R-:W2:Y:S04]  /*0120*/  LDG.E R0, [R4.64] ;  /* 0x0000000404007981 */ /* 0x000ea8000c1e1900 */
[----:B-----5:R-:W2:Y:S02]  /*0130*/  LDG.E R37, [R4.64+0x4] ;  /* 0x0000040404257981 */ /* 0x020ea4000c1e1900 */
[----:B--2---:R-:W-:-:S03]  /*0140*/  IMAD.IADD R37, R37, 0x1, -R0 ;  /* 0x0000000125257824 */ /* 0x004fc600078e0a00 */
.L_x_2237:
[----:B0-----:R-:W-:Y:S01]  /*0150*/  ISETP.NE.AND.EX P1, PT, RZ, c[0x0][0x1c4], PT, P2 ;  /* 0x00007100ff007a0c */ /* 0x001fe20003f25320 */
[----:B-----5:R-:W-:Y:S01]  /*0160*/  @P0 IMAD R0, R38, 0x40, R41 ;  /* 0x0000004026000824 */ /* 0x020fe200078e0229 */
[----:B------:R-:W-:-:S13]  /*0170*/  ISETP.LE.AND P2, PT, R37, R2, PT ;  /* 0x000000022500720c */ /* 0x000fda0003f43270 */
[----:B------:R-:W-:Y:S05]  /*0180*/  @P1 EXIT P2 ;  /* 0x000000000000194d */ /* 0x000fea0001000000 */
[----:B------:R-:W0:Y:S01]  /*0190*/  S2R R43, SR_TID.X ;  /* 0x00000000002b7919 */ /* 0x000e220000002100 */
[----:B------:R-:W-:Y:S01]  /*01a0*/  @P0 SHF.R.S32.HI R3, RZ, 0x1f, R0 ;  /* 0x0000001fff030819 */ /* 0x000fe20000011400 */
[----:B------:R-:W-:Y:S01]  /*01b0*/  CS2R R4, SRZ ;  /* 0x0000000000047805 */ /* 0x000fe2000001ff00 */
[----:B------:R-:W-:Y:S01]  /*01c0*/  IMAD.SHL.U32 R7, R36, 0x2000, RZ ;  /* 0x0000200024077824 */ /* 0x000fe200078e00ff */
[----:B------:R-:W1:Y:S01]  /*01d0*/  S2R R42, SR_CTAID.Y ;  /* 0x00000000002a7919 */ /* 0x000e620000002600 */
[----:B------:R-:W-:-:S03]  /*01e0*/  @P0 LEA.HI R3, R3, R0, RZ, 0x6 ;  /* 0x0000000003030211 */ /* 0x000fc600078f30ff */
[----:B------:R-:W-:Y:S02]  /*01f0*/  SHF.R.S32.HI R9, RZ, 0x1f, R7 ;  /* 0x0000001fff097819 */ /* 0x000fe40000011407 */
[----:B------:R-:W-:-:S05]  /*0200*/  @P0 IMAD.SHL.U32 R3, R3, 0x80, RZ ;  /* 0x0000008003030824 */ /* 0x000fca00078e00ff */
[----:B------:R-:W-:-:S04]  /*0210*/  @P0 LOP3.LUT R3, R3, 0xffffe000, RZ, 0xc0, !PT ;  /* 0xffffe00003030812 */ /* 0x000fc800078ec0ff */
[----:B------:R-:W-:Y:S02]  /*0220*/  @P0 MOV R4, R3 ;  /* 0x0000000300040202 */ /* 0x000fe40000000f00 */
[----:B------:R-:W-:Y:S02]  /*0230*/  @P0 SHF.R.S32.HI R5, RZ, 0x1f, R3 ;  /* 0x0000001fff050819 */ /* 0x000fe40000011403 */
[----:B------:R-:W-:Y:S01]  /*0240*/  SHF.R.S32.HI R3, RZ, 0x1f, R38 ;  /* 0x0000001fff037819 */ /* 0x000fe20000011426 */
[----:B0-----:R-:W-:Y:S01]  /*0250*/  IMAD.SHL.U32 R6, R43, 0x4, RZ ;  /* 0x000000042b067824 */ /* 0x001fe200078e00ff */
[----:B------:R-:W-:Y:S02]  /*0260*/  SEL R38, R38, RZ, !P1 ;  /* 0x000000ff26267207 */ /* 0x000fe40004800000 */
[----:B------:R-:W-:Y:S02]  /*0270*/  SEL R3, R3, RZ, !P1 ;  /* 0x000000ff03037207 */ /* 0x000fe40004800000 */
[----:B------:R-:W-:-:S02]  /*0280*/  IADD3 R4, P2, P3, R4, R6, R7 ;  /* 0x0000000604047210 */ /* 0x000fc40007b5e007 */
[----:B-1----:R-:W-:Y:S02]  /*0290*/  SHF.R.S32.HI R0, RZ, 0x1f, R42 ;  /* 0x0000001fff007819 */ /* 0x002fe4000001142a */
        /* <DEDUP_REMOVED lines=8> */
[----:B------:R-:W-:-:S04]  /*0320*/  IMAD.WIDE.U32 R4, R38, c[0x0][0x180], R4 ;  /* 0x0000600026047a25 */ /* 0x000fc800078e0004 */
[----:B------:R-:W-:Y:S01]  /*0330*/  IMAD.IADD R5, R5, 0x1, R9 ;  /* 0x0000000105057824 */ /* 0x000fe200078e0209 */
        /* <DEDUP_REMOVED lines=9> */
[----:B------:R0:W5:Y:S01]  /*03d0*/  LDG.E.128 R32, [R46.64+0x7000] ;  /* 0x007000042e207981 */ /* 0x000162000c1e1d00 */
[----:B------:R-:W-:Y:S01]  /*03e0*/  SHF.R.S32.HI R50, RZ, 0x1f, R43 ;  /* 0x0000001fff327819 */ /* 0x000fe2000001142b */
[----:B------:R-:W-:Y:S01]  /*03f0*/  IMAD.IADD R2, R37, 0x1, -R2 ;  /* 0x0000000125027824 */ /* 0x000fe200078e0a02 */
[----:B------:R-:W-:Y:S02]  /*0400*/  BSSY B0, `(.L_x_2238) ;  /* 0x00000c8000007945 */ /* 0x000fe40003800000 */
[----:B------:R-:W-:-:S02]  /*0410*/  LEA.HI R48, R50, R43, RZ, 0x7 ;  /* 0x0000002b32307211 */ /* 0x000fc400078f38ff */
[CC--:B------:R-:W-:Y:S02]  /*0420*/  LEA.HI R45, R50.reuse, R43.reuse, RZ, 0x2 ;  /* 0x0000002b322d7211 */ /* 0x0c0fe400078f10ff */
[----:B------:R-:W-:Y:S01]  /*0430*/  LEA.HI R49, R50, R43, RZ, 0x5 ;  /* 0x0000002b32317211 */ /* 0x000fe200078f28ff */
[----:B------:R-:W-:Y:S01]  /*0440*/  IMAD.SHL.U32 R44, R48, 0x8, RZ ;  /* 0x00000008302c7824 */ /* 0x000fe200078e00ff */
[----:B------:R-:W-:Y:S02]  /*0450*/  LOP3.LUT R40, R45, 0x7ffffffc, RZ, 0xc0, !PT ;  /* 0x7ffffffc2d287812 */ /* 0x000fe400078ec0ff */
[--C-:B0-----:R-:W-:Y:S02]  /*0460*/  SHF.R.S32.HI R47, RZ, 0x2, R45.reuse ;  /* 0x00000002ff2f7819 */ /* 0x101fe4000001142d */
[----:B------:R-:W-:Y:S01]  /*0470*/  LOP3.LUT R44, R44, 0xfffffc00, RZ, 0xc0, !PT ;  /* 0xfffffc002c2c7812 */ /* 0x000fe200078ec0ff */
[----:B------:R-:W-:Y:S01]  /*0480*/  IMAD.IADD R39, R43, 0x1, -R40 ;  /* 0x000000012b277824 */ /* 0x000fe200078e0a28 */
[----:B------:R-:W-:-:S02]  /*0490*/  SHF.R.S32.HI R52, RZ, 0x1f, R45 ;  /* 0x0000001fff347819 */ /* 0x000fc4000001142d */
[----:B------:R-:W-:Y:S01]  /*04a0*/  SHF.R.S32.HI R46, RZ, 0x5, R49 ;  /* 0x00000005ff2e7819 */ /* 0x000fe20000011431 */
[----:B------:R-:W-:Y:S01]  /*04b0*/  IMAD R39, R39, 0x2, R44 ;  /* 0x0000000227277824 */ /* 0x000fe200078e022c */
[CC--:B------:R-:W-:Y:S02]  /*04c0*/  LEA.HI R44, R50.reuse, R43.reuse, RZ, 0x4 ;  /* 0x0000002b322c7211 */ /* 0x0c0fe400078f20ff */
[----:B------:R-:W-:Y:S02]  /*04d0*/  LEA.HI R50, R50, R43, RZ, 0x6 ;  /* 0x0000002b32327211 */ /* 0x000fe400078f30ff */
[----:B------:R-:W-:Y:S02]  /*04e0*/  LEA.HI R52, R52, R47, RZ, 0x3 ;  /* 0x0000002f34347211 */ /* 0x000fe400078f18ff */
[----:B------:R-:W-:Y:S02]  /*04f0*/  SHF.R.S32.HI R45, RZ, 0x6, R50 ;  /* 0x00000006ff2d7819 */ /* 0x000fe40000011432 */
[----:B------:R-:W-:-:S02]  /*0500*/  LEA.HI R51, R49, R46, RZ, 0x1 ;  /* 0x0000002e31337211 */ /* 0x000fc400078f08ff */
[----:B------:R-:W-:Y:S02]  /*0510*/  LEA.HI R50, R50, R45, RZ, 0x1 ;  /* 0x0000002d32327211 */ /* 0x000fe400078f08ff */
[----:B------:R-:W-:Y:S02]  /*0520*/  LOP3.LUT R52, R52, 0xfffffff8, RZ, 0xc0, !PT ;  /* 0xfffffff834347812 */ /* 0x000fe400078ec0ff */
[--C-:B------:R-:W-:Y:S02]  /*0530*/  SHF.R.S32.HI R40, RZ, 0x4, R44.reuse ;  /* 0x00000004ff287819 */ /* 0x100fe4000001142c */
[----:B------:R-:W-:Y:S01]  /*0540*/  SHF.R.S32.HI R49, RZ, 0x1f, R44 ;  /* 0x0000001fff317819 */ /* 0x000fe2000001142c */
[----:B------:R-:W-:Y:S01]  /*0550*/  IMAD.IADD R52, R47, 0x1, -R52 ;  /* 0x000000012f347824 */ /* 0x000fe200078e0a34 */
[----:B------:R-:W-:Y:S02]  /*0560*/  LOP3.LUT R50, R50, 0xfffffffe, RZ, 0xc0, !PT ;  /* 0xfffffffe32327812 */ /* 0x000fe400078ec0ff */
[----:B------:R-:W-:-:S02]  /*0570*/  LOP3.LUT R44, R44, 0xfffffff0, RZ, 0xc0, !PT ;  /* 0xfffffff02c2c7812 */ /* 0x000fc400078ec0ff */
[----:B------:R-:W-:Y:S02]  /*0580*/  IADD3 R50, R45, -R50, RZ ;  /* 0x800000322d327210 */ /* 0x000fe40007ffe0ff */
[----:B------:R-:W-:Y:S01]  /*0590*/  SHF.R.S32.HI R45, RZ, 0x1f, R52 ;  /* 0x0000001fff2d7819 */ /* 0x000fe20000011434 */
[----:B------:R-:W-:Y:S01]  /*05a0*/  IMAD.IADD R44, R43, 0x1, -R44 ;  /* 0x000000012b2c7824 */ /* 0x000fe200078e0a2c */
[----:B------:R-:W-:Y:S02]  /*05b0*/  LEA.HI R49, R49, R40, RZ, 0x2 ;  /* 0x0000002831317211 */ /* 0x000fe400078f10ff */
[----:B------:R-:W-:Y:S02]  /*05c0*/  LEA.HI R45, R45, R52, RZ, 0x2 ;  /* 0x000000342d2d7211 */ /* 0x000fe400078f10ff */
[----:B------:R-:W-:Y:S02]  /*05d0*/  LOP3.LUT R51, R51, 0xfffffe, RZ, 0xc0, !PT ;  /* 0x00fffffe33337812 */ /* 0x000fe400078ec0ff */
[----:B------:R-:W-:-:S02]  /*05e0*/  LOP3.LUT R49, R49, 0xffffffc, RZ, 0xc0, !PT ;  /* 0x0ffffffc31317812 */ /* 0x000fc400078ec0ff */
[----:B------:R-:W-:Y:S01]  /*05f0*/  LOP3.LUT R48, R48, 0xffffff80, RZ, 0xc0, !PT ;  /* 0xffffff8030307812 */ /* 0x000fe200078ec0ff */
[----:B------:R-:W-:Y:S02]  /*0600*/  IMAD.IADD R46, R46, 0x1, -R51 ;  /* 0x000000012e2e7824 */ /* 0x000fe400078e0a33 */
[----:B------:R-:W-:Y:S02]  /*0610*/  IMAD.IADD R49, R40, 0x1, -R49 ;  /* 0x0000000128317824 */ /* 0x000fe400078e0a31 */
[----:B------:R-:W-:Y:S02]  /*0620*/  IMAD R39, R46, 0x100, R39 ;  /* 0x000001002e277824 */ /* 0x000fe400078e0227 */
[----:B------:R-:W-:Y:S01]  /*0630*/  IMAD R48, R49, 0x10, R48 ;  /* 0x0000001031307824 */ /* 0x000fe200078e0230 */
[----:B--2---:R0:W-:Y:S04]  /*0640*/  STS.128 [R43.X16], R4 ;  /* 0x000000042b007388 */ /* 0x0041e8000000cc00 */
[----:B---3--:R1:W-:Y:S04]  /*0650*/  STS.128 [R43.X16+0x1000], R8 ;  /* 0x001000082b007388 */ /* 0x0083e8000000cc00 */
[----:B----4-:R-:W-:Y:S04]  /*0660*/  STS.128 [R43.X16+0x2000], R12 ;  /* 0x0020000c2b007388 */ /* 0x010fe8000000cc00 */
[----:B-----5:R-:W-:Y:S04]  /*0670*/  STS.128 [R43.X16+0x3000], R16 ;  /* 0x003000102b007388 */ /* 0x020fe8000000cc00 */
[----:B------:R-:W-:Y:S01]  /*0680*/  STS.128 [R43.X16+0x4000], R20 ;  /* 0x004000142b007388 */ /* 0x000fe2000000cc00 */
[----:B0-----:R-:W-:Y:S01]  /*0690*/  IMAD.SHL.U32 R6, R50, 0x40, RZ ;  /* 0x0000004032067824 */ /* 0x001fe200078e00ff */
[C---:B------:R-:W-:Y:S01]  /*06a0*/  LEA.HI R5, R44.reuse, R44, RZ, 0x1 ;  /* 0x0000002c2c057211 */ /* 0x040fe200078f08ff */
[----:B------:R-:W-:Y:S01]  /*06b0*/  IMAD.SHL.U32 R4, R44, 0x8, RZ ;  /* 0x000000082c047824 */ /* 0x000fe200078e00ff */
[----:B------:R-:W-:Y:S01]  /*06c0*/  STS.128 [R43.X16+0x5000], R24 ;  /* 0x005000182b007388 */ /* 0x000fe2000000cc00 */
[----:B------:R-:W-:Y:S01]  /*06d0*/  IMAD.SHL.U32 R50, R50, 0x8, RZ ;  /* 0x0000000832327824 */ /* 0x000fe200078e00ff */
[----:B------:R-:W-:Y:S01]  /*06e0*/  LOP3.LUT R7, R6, 0x40, RZ, 0xc0, !PT ;  /* 0x0000004006077812 */ /* 0x000fe200078ec0ff */
[----:B-1----:R-:W-:Y:S01]  /*06f0*/  IMAD.SHL.U32 R8, R5, 0x200, RZ ;  /* 0x0000020005087824 */ /* 0x002fe200078e00ff */
[----:B------:R-:W-:Y:S01]  /*0700*/  STS.128 [R43.X16+0x6000], R28 ;  /* 0x0060001c2b007388 */ /* 0x000fe2000000cc00 */
[----:B------:R-:W-:-:S02]  /*0710*/  LOP3.LUT R5, R45, 0x7fffffc, RZ, 0xc0, !PT ;  /* 0x07fffffc2d057812 */ /* 0x000fc400078ec0ff */
[----:B------:R-:W-:Y:S01]  /*0720*/  LOP3.LUT R6, R7, 0x8, R4, 0xf8, !PT ;  /* 0x0000000807067812 */ /* 0x000fe200078ef804 */
[----:B------:R-:W-:Y:S01]  /*0730*/  STS.128 [R43.X16+0x7000], R32 ;  /* 0x007000202b007388 */ /* 0x000fe2000000cc00 */
[----:B------:R-:W-:Y:S01]  /*0740*/  SHF.R.U32.HI R7, RZ, 0x3, R7 ;  /* 0x00000003ff077819 */ /* 0x000fe20000011607 */
[----:B------:R-:W-:Y:S01]  /*0750*/  IMAD.IADD R52, R52, 0x1, -R5 ;  /* 0x0000000134347824 */ /* 0x000fe200078e0a05 */
[----:B------:R-:W-:Y:S01]  /*0760*/  LOP3.LUT R5, R8, 0x7ffffc00, RZ, 0xc0, !PT ;  /* 0x7ffffc0008057812 */ /* 0x000fe200078ec0ff */
[----:B------:R-:W-:Y:S01]  /*0770*/  BAR.SYNC.DEFER_BLOCKING 0x0 ;  /* 0x0000000000007b1d */ /* 0x000fe20000010000 */
[----:B------:R-:W-:Y:S01]  /*0780*/  LOP3.LUT R6, R6, R7, RZ, 0x3c, !PT ;  /* 0x0000000706067212 */ /* 0x000fe200078e3cff */
[----:B------:R-:W-:Y:S01]  /*0790*/  IMAD R52, R52, 0x10, R39 ;  /* 0x0000001034347824 */ /* 0x000fe200078e0227 */
[----:B------:R-:W-:Y:S02]  /*07a0*/  SHF.L.U32 R45, R45, 0x4, RZ ;  /* 0x000000042d2d7819 */ /* 0x000fe400000006ff */
[----:B------:R-:W-:-:S02]  /*07b0*/  IADD3 R48, R6, R48, R5 ;  /* 0x0000003006307210 */ /* 0x000fc40007ffe005 */
[----:B------:R-:W-:Y:S02]  /*07c0*/  LOP3.LUT R45, R45, 0x40, RZ, 0xc0, !PT ;  /* 0x000000402d2d7812 */ /* 0x000fe400078ec0ff */
[----:B------:R-:W-:Y:S02]  /*07d0*/  ISETP.GE.AND P1, PT, R4, c[0x0][0x194], PT ;  /* 0x0000650004007a0c */ /* 0x000fe40003f26270 */
[----:B------:R-:W-:Y:S02]  /*07e0*/  LOP3.LUT R50, R45, 0x8, R50, 0xf8, !PT ;  /* 0x000000082d327812 */ /* 0x000fe400078ef832 */
[----:B------:R-:W-:-:S04]  /*07f0*/  SHF.R.U32.HI R45, RZ, 0x3, R45 ;  /* 0x00000003ff2d7819 */ /* 0x000fc8000001162d */
[----:B------:R-:W-:-:S05]  /*0800*/  LOP3.LUT R7, R50, R45, RZ, 0x3c, !PT ;  /* 0x0000002d32077212 */ /* 0x000fca00078e3cff */
[----:B------:R-:W-:Y:S01]  /*0810*/  IMAD.IADD R7, R7, 0x1, R52 ;  /* 0x0000000107077824 */ /* 0x000fe200078e0234 */
[----:B------:R-:W0:Y:S04]  /*0820*/  LDS R33, [R43.X4+0x400] ;  /* 0x000400002b217984 */ /* 0x000e280000004800 */
[----:B------:R-:W1:Y:S04]  /*0830*/  LDS R32, [R43.X4+0x800] ;  /* 0x000800002b207984 */ /* 0x000e680000004800 */
[----:B------:R-:W2:Y:S04]  /*0840*/  LDS R31, [R43.X4+0xc00] ;  /* 0x000c00002b1f7984 */ /* 0x000ea80000004800 */
[----:B------:R-:W3:Y:S04]  /*0850*/  LDS R34, [R43.X4] ;  /* 0x000000002b227984 */ /* 0x000ee80000004800 */
[----:B------:R-:W4:Y:S04]  /*0860*/  LDS R25, [R43.X4+0x1000] ;  /* 0x001000002b197984 */ /* 0x000f280000004800 */
[----:B------:R-:W5:Y:S04]  /*0870*/  LDS R30, [R43.X4+0x1400] ;  /* 0x001400002b1e7984 */ /* 0x000f680000004800 */
[----:B------:R-:W5:Y:S04]  /*0880*/  LDS R27, [R43.X4+0x2c00] ;  /* 0x002c00002b1b7984 */ /* 0x000f680000004800 */
[----:B------:R-:W5:Y:S04]  /*0890*/  LDS R24, [R43.X4+0x3000] ;  /* 0x003000002b187984 */ /* 0x000f680000004800 */
[----:B------:R-:W5:Y:S04]  /*08a0*/  LDS R26, [R43.X4+0x3400] ;  /* 0x003400002b1a7984 */ /* 0x000f680000004800 */
[----:B------:R-:W5:Y:S04]  /*08b0*/  LDS R21, [R43.X4+0x2800] ;  /* 0x002800002b157984 */ /* 0x000f680000004800 */
[----:B------:R-:W5:Y:S01]  /*08c0*/  LDS R18, [R43.X4+0x4c00] ;  /* 0x004c00002b127984 */ /* 0x000f620000004800 */
[----:B0-----:R-:W-:-:S03]  /*08d0*/  FMUL.FTZ R35, R33, c[0x0][0x1b8] ;  /* 0x00006e0021237a20 */ /* 0x001fc60000410000 */
[----:B------:R-:W0:Y:S01]  /*08e0*/  LDS R23, [R43.X4+0x1800] ;  /* 0x001800002b177984 */ /* 0x000e220000004800 */
[----:B-1----:R-:W-:-:S03]  /*08f0*/  FMUL.FTZ R39, R32, c[0x0][0x1b8] ;  /* 0x00006e0020277a20 */ /* 0x002fc60000410000 */
        /* <DEDUP_REMOVED lines=20> */
[----:B------:R-:W-:Y:S01]  /*0a40*/  F2FP.PACK_AB R25, R26, R27 ;  /* 0x0000001b1a19723e */ /* 0x000fe200000000ff */
[----:B------:R-:W-:Y:S01]  /*0a50*/  FMUL.FTZ R27, R18, c[0x0][0x1b8] ;  /* 0x00006e00121b7a20 */ /* 0x000fe20000410000 */
[----:B------:R-:W-:Y:S01]  /*0a60*/  F2FP.PACK_AB R24, R46, R39 ;  /* 0x000000272e18723e */ /* 0x000fe200000000ff */
        /* <DEDUP_REMOVED lines=19> */
[----:B------:R-:W-:Y:S01]  /*0ba0*/  FMUL.FTZ R19, R19, c[0x0][0x1b8] ;  /* 0x00006e0013137a20 */ /* 0x000fe20000410000 */
[----:B------:R-:W-:Y:S02]  /*0bb0*/  F2FP.PACK_AB R23, R28, R29 ;  /* 0x0000001d1c17723e */ /* 0x000fe400000000ff */
[----:B------:R-:W5:Y:S01]  /*0bc0*/  LDS R32, [R43.X4+0x7800] ;  /* 0x007800002b207984 */ /* 0x000f620000004800 */
[----:B------:R-:W-:Y:S01]  /*0bd0*/  FMUL.FTZ R14, R14, c[0x0][0x1b8] ;  /* 0x00006e000e0e7a20 */ /* 0x000fe20000410000 */
[----:B------:R-:W-:-:S02]  /*0be0*/  F2FP.PACK_AB R19, R19, R26 ;  /* 0x0000001a1313723e */ /* 0x000fc400000000ff */
[----:B------:R1:W5:Y:S01]  /*0bf0*/  LDS R33, [R43.X4+0x7c00] ;  /* 0x007c00002b217984 */ /* 0x0003620000004800 */
[----:B------:R-:W-:Y:S01]  /*0c00*/  FMUL.FTZ R13, R13, c[0x0][0x1b8] ;  /* 0x00006e000d0d7a20 */ /* 0x000fe20000410000 */
[----:B------:R-:W-:Y:S01]  /*0c10*/  F2FP.PACK_AB R14, R27, R14 ;  /* 0x0000000e1b0e723e */ /* 0x000fe200000000ff */
[----:B0-----:R-:W-:-:S03]  /*0c20*/  FMUL.FTZ R12, R12, c[0x0][0x1b8] ;  /* 0x00006e000c0c7a20 */ /* 0x001fc60000410000 */
[----:B------:R-:W-:Y:S01]  /*0c30*/  F2FP.PACK_AB R13, R18, R13 ;  /* 0x0000000d120d723e */ /* 0x000fe200000000ff */
[----:B-1----:R-:W-:Y:S02]  /*0c40*/  FMUL.FTZ R17, R16, c[0x0][0x1b8] ;  /* 0x00006e0010117a20 */ /* 0x002fe40000410000 */
[----:B------:R-:W-:Y:S02]  /*0c50*/  IMAD.SHL.U32 R16, R7, 0x2, RZ ;  /* 0x0000000207107824 */ /* 0x000fe400078e00ff */
[----:B--2---:R-:W-:Y:S01]  /*0c60*/  FMUL.FTZ R5, R5, c[0x0][0x1b8] ;  /* 0x00006e0005057a20 */ /* 0x004fe20000410000 */
[----:B------:R-:W-:Y:S01]  /*0c70*/  F2FP.PACK_AB R12, R17, R12 ;  /* 0x0000000c110c723e */ /* 0x000fe200000000ff */
[----:B------:R-:W-:Y:S01]  /*0c80*/  IMAD R17, R0, c[0x0][0x1a8], RZ ;  /* 0x00006a0000117a24 */ /* 0x000fe200078e02ff */
[----:B------:R-:W-:Y:S01]  /*0c90*/  STS [R16+0x8000], R34 ;  /* 0x0080002210007388 */ /* 0x000fe20000000800 */
[----:B---3--:R-:W-:Y:S01]  /*0ca0*/  FMUL.FTZ R10, R10, c[0x0][0x1b8] ;  /* 0x00006e000a0a7a20 */ /* 0x008fe20000410000 */
[----:B------:R-:W-:Y:S01]  /*0cb0*/  IADD3 R0, R40, 0x10, RZ ;  /* 0x0000001028007810 */ /* 0x000fe20007ffe0ff */
[----:B------:R-:W-:Y:S01]  /*0cc0*/  IMAD R17, R42, c[0x0][0x1ac], R17 ;  /* 0x00006b002a117a24 */ /* 0x000fe200078e0211 */
[----:B------:R-:W-:Y:S01]  /*0cd0*/  STS [R16+0x8100], R35 ;  /* 0x0081002310007388 */ /* 0x000fe20000000800 */
[----:B----4-:R-:W-:Y:S01]  /*0ce0*/  FMUL.FTZ R6, R6, c[0x0][0x1b8] ;  /* 0x00006e0006067a20 */ /* 0x010fe20000410000 */
[----:B------:R-:W-:-:S02]  /*0cf0*/  F2FP.PACK_AB R7, R10, R5 ;  /* 0x000000050a07723e */ /* 0x000fc400000000ff */
[----:B------:R-:W-:Y:S01]  /*0d00*/  STS [R16+0x9000], R23 ;  /* 0x0090001710007388 */ /* 0x000fe20000000800 */
[----:B-----5:R-:W-:Y:S01]  /*0d10*/  FMUL.FTZ R9, R9, c[0x0][0x1b8] ;  /* 0x00006e0009097a20 */ /* 0x020fe20000410000 */
[--C-:B------:R-:W-:Y:S02]  /*0d20*/  SHF.R.S32.HI R5, RZ, 0x1f, R4.reuse ;  /* 0x0000001fff057819 */ /* 0x100fe40000011404 */
[----:B------:R-:W-:Y:S01]  /*0d30*/  STS [R16+0x9100], R24 ;  /* 0x0091001810007388 */ /* 0x000fe20000000800 */
[----:B------:R-:W-:Y:S01]  /*0d40*/  FMUL.FTZ R8, R8, c[0x0][0x1b8] ;  /* 0x00006e0008087a20 */ /* 0x000fe20000410000 */
[----:B------:R-:W-:Y:S01]  /*0d50*/  F2FP.PACK_AB R15, R9, R6 ;  /* 0x00000006090f723e */ /* 0x000fe200000000ff */
[----:B------:R-:W-:Y:S01]  /*0d60*/  IMAD.SHL.U32 R6, R48, 0x2, RZ ;  /* 0x0000000230067824 */ /* 0x000fe200078e00ff */
[----:B------:R-:W-:Y:S01]  /*0d70*/  STS [R16+0x8400], R21 ;  /* 0x0084001510007388 */ /* 0x000fe20000000800 */
[----:B------:R-:W-:Y:S02]  /*0d80*/  FMUL.FTZ R31, R31, c[0x0][0x1b8] ;  /* 0x00006e001f1f7a20 */ /* 0x000fe40000410000 */
[----:B------:R-:W-:Y:S01]  /*0d90*/  IMAD.WIDE.U32 R42, R42, c[0x0][0x1a8], R4 ;  /* 0x00006a002a2a7a25 */ /* 0x000fe200078e0004 */
[----:B------:R-:W-:Y:S01]  /*0da0*/  STS [R16+0x8500], R22 ;  /* 0x0085001610007388 */ /* 0x000fe20000000800 */
[----:B------:R-:W-:Y:S01]  /*0db0*/  CS2R R4, SRZ ;  /* 0x0000000000047805 */ /* 0x000fe2000001ff00 */
[----:B------:R-:W-:Y:S01]  /*0dc0*/  F2FP.PACK_AB R31, R31, R8 ;  /* 0x000000081f1f723e */ /* 0x000fe200000000ff */
[----:B------:R-:W-:Y:S01]  /*0dd0*/  FMUL.FTZ R32, R32, c[0x0][0x1b8] ;  /* 0x00006e0020207a20 */ /* 0x000fe20000410000 */
[----:B------:R-:W-:Y:S01]  /*0de0*/  STS [R16+0x9400], R25 ;  /* 0x0094001910007388 */ /* 0x000fe20000000800 */
[----:B------:R-:W-:Y:S01]  /*0df0*/  FMUL.FTZ R33, R33, c[0x0][0x1b8] ;  /* 0x00006e0021217a20 */ /* 0x000fe20000410000 */
[----:B------:R-:W-:Y:S01]  /*0e00*/  @P0 MOV R4, R41 ;  /* 0x0000002900040202 */ /* 0x000fe20000000f00 */
[----:B------:R-:W-:Y:S01]  /*0e10*/  IMAD.IADD R43, R43, 0x1, R17 ;  /* 0x000000012b2b7824 */ /* 0x000fe200078e0211 */
[----:B------:R-:W-:Y:S01]  /*0e20*/  STS [R16+0x9500], R11 ;  /* 0x0095000b10007388 */ /* 0x000fe20000000800 */
[----:B------:R-:W-:-:S02]  /*0e30*/  @P0 SHF.R.S32.HI R5, RZ, 0x1f, R41 ;  /* 0x0000001fff050819 */ /* 0x000fc40000011429 */
[----:B------:R-:W-:Y:S01]  /*0e40*/  F2FP.PACK_AB R32, R33, R32 ;  /* 0x000000202120723e */ /* 0x000fe200000000ff */
[----:B------:R-:W-:Y:S04]  /*0e50*/  STS [R16+0xa000], R19 ;  /* 0x00a0001310007388 */ /* 0x000fe80000000800 */
[----:B------:R-:W-:Y:S04]  /*0e60*/  STS [R16+0xa100], R14 ;  /* 0x00a1000e10007388 */ /* 0x000fe80000000800 */
[----:B------:R0:W-:Y:S04]  /*0e70*/  STS [R16+0xb000], R7 ;  /* 0x00b0000710007388 */ /* 0x0001e80000000800 */
[----:B------:R-:W-:Y:S04]  /*0e80*/  STS [R16+0xb100], R15 ;  /* 0x00b1000f10007388 */ /* 0x000fe80000000800 */
[----:B------:R1:W-:Y:S01]  /*0e90*/  STS [R16+0xa400], R13 ;  /* 0x00a4000d10007388 */ /* 0x0003e20000000800 */
[----:B0-----:R-:W-:-:S03]  /*0ea0*/  IADD3 R7, R40, 0x30, RZ ;  /* 0x0000003028077810 */ /* 0x001fc60007ffe0ff */
[----:B------:R0:W-:Y:S04]  /*0eb0*/  STS [R16+0xa500], R12 ;  /* 0x00a5000c10007388 */ /* 0x0001e80000000800 */
[----:B------:R2:W-:Y:S01]  /*0ec0*/  STS [R16+0xb400], R31 ;  /* 0x00b4001f10007388 */ /* 0x0005e20000000800 */
[----:B-1----:R-:W-:-:S03]  /*0ed0*/  IMNMX R13, R2, 0x40, PT ;  /* 0x00000040020d7817 */ /* 0x002fc60003800200 */
[----:B------:R2:W-:Y:S01]  /*0ee0*/  STS [R16+0xb500], R32 ;  /* 0x00b5002010007388 */ /* 0x0005e20000000800 */
[----:B------:R-:W-:-:S03]  /*0ef0*/  IADD3 R2, R40, 0x20, RZ ;  /* 0x0000002028027810 */ /* 0x000fc60007ffe0ff */
[----:B------:R-:W-:Y:S01]  /*0f00*/  BAR.SYNC.DEFER_BLOCKING 0x0 ;  /* 0x0000000000007b1d */ /* 0x000fe20000010000 */
[-C--:B------:R-:W-:Y:S02]  /*0f10*/  ISETP.GE.OR P2, PT, R0, R13.reuse, P1 ;  /* 0x0000000d0000720c */ /* 0x080fe40000f46670 */
[-C--:B------:R-:W-:Y:S02]  /*0f20*/  ISETP.GE.OR P3, PT, R2, R13.reuse, P1 ;  /* 0x0000000d0200720c */ /* 0x080fe40000f66670 */
[-C--:B------:R-:W-:Y:S01]  /*0f30*/  ISETP.GE.OR P4, PT, R7, R13.reuse, P1 ;  /* 0x0000000d0700720c */ /* 0x080fe20000f86670 */
[----:B------:R-:W-:Y:S01]  /*0f40*/  IMAD R7, R3, c[0x0][0x1b0], RZ ;  /* 0x00006c0003077a24 */ /* 0x000fe200078e02ff */
[C---:B------:R-:W-:Y:S02]  /*0f50*/  ISETP.GE.OR P1, PT, R40.reuse, R13, P1 ;  /* 0x0000000d2800720c */ /* 0x040fe40000f26670 */
[----:B------:R-:W-:Y:S01]  /*0f60*/  IADD3 R2, P0, R40, R4, RZ ;  /* 0x0000000428027210 */ /* 0x000fe20007f1e0ff */
[----:B------:R-:W-:Y:S01]  /*0f70*/  IMAD R7, R38, c[0x0][0x1b4], R7 ;  /* 0x00006d0026077a24 */ /* 0x000fe200078e0207 */
[----:B0-----:R-:W-:Y:S01]  /*0f80*/  LEA R12, R48, 0x8000, 0x1 ;  /* 0x00008000300c7811 */ /* 0x001fe200078e08ff */
[----:B------:R-:W-:Y:S01]  /*0f90*/  IMAD.WIDE.U32 R38, R38, c[0x0][0x1b0], R42 ;  /* 0x00006c0026267a25 */ /* 0x000fe200078e002a */
[----:B------:R-:W-:-:S05]  /*0fa0*/  LEA.HI.X.SX32 R3, R40, R5, 0x1, P0 ;  /* 0x0000000528037211 */ /* 0x000fca00000f0eff */
[----:B------:R-:W-:-:S04]  /*0fb0*/  IMAD.WIDE R36, R36, 0x40, R2 ;  /* 0x0000004024247825 */ /* 0x000fc800078e0202 */
[----:B------:R-:W-:Y:S01]  /*0fc0*/  IMAD.IADD R3, R39, 0x1, R7 ;  /* 0x0000000127037824 */ /* 0x000fe200078e0207 */
[----:B------:R2:W0:Y:S01]  /*0fd0*/  LDS.128 R8, [R6+0x8600] ;  /* 0x0086000006087984 */ /* 0x0004220000000c00 */
[----:B------:R-:W-:Y:S05]  /*0fe0*/  @P1 BRA `(.L_x_2239) ;  /* 0x0000009000001947 */ /* 0x000fea0003800000 */
[----:B------:R-:W1:Y:S01]  /*0ff0*/  LDS.128 R12, [R12] ;  /* 0x000000000c0c7984 */ /* 0x000e620000000c00 */
[----:B------:R-:W-:Y:S02]  /*1000*/  IMAD R7, R37, c[0x0][0x1a0], RZ ;  /* 0x0000680025077a24 */ /* 0x000fe400078e02ff */
[----:B------:R-:W-:Y:S02]  /*1010*/  IMAD.MOV.U32 R2, RZ, RZ, R38 ;  /* 0x000000ffff027224 */ /* 0x000fe400078e0026 */
[C---:B------:R-:W-:Y:S02]  /*1020*/  IMAD R7, R36.reuse, c[0x0][0x1a4], R7 ;  /* 0x0000690024077a24 */ /* 0x040fe400078e0207 */
[----:B------:R-:W-:-:S04]  /*1030*/  IMAD.WIDE.U32 R4, R36, c[0x0][0x1a0], R2 ;  /* 0x0000680024047a25 */ /* 0x000fc800078e0002 */
[----:B------:R-:W-:Y:S01]  /*1040*/  IMAD.IADD R5, R5, 0x1, R7 ;  /* 0x0000000105057824 */ /* 0x000fe200078e0207 */
[----:B--2---:R-:W-:-:S04]  /*1050*/  LEA R16, P0, R4, c[0x0][0x188], 0x1 ;  /* 0x0000620004107a11 */ /* 0x004fc800078008ff */
[----:B------:R-:W-:-:S05]  /*1060*/  LEA.HI.X R17, R4, c[0x0][0x18c], R5, 0x1, P0 ;  /* 0x0000630004117a11 */ /* 0x000fca00000f0c05 */
[----:B-1----:R1:W-:Y:S04]  /*1070*/  STG.E.128 [R16.64], R12 ;  /* 0x0000000c10007986 */ /* 0x0023e8000c101d04 */
.L_x_2239:
[----:B------:R-:W-:Y:S05]  /*1080*/  BSYNC B0 ;  /* 0x0000000000007941 */ /* 0x000fea0003800000 */
.L_x_2238:
[----:B-1----:R1:W3:Y:S01]  /*1090*/  LDS.128 R12, [R6+0x8200] ;  /* 0x00820000060c7984 */ /* 0x0022e20000000c00 */
[----:B------:R-:W-:Y:S01]  /*10a0*/  BSSY B0, `(.L_x_2240) ;  /* 0x000000d000007945 */ /* 0x000fe20003800000 */
[----:B------:R-:W-:Y:S05]  /*10b0*/  @P2 BRA `(.L_x_2241) ;  /* 0x000000b000002947 */ /* 0x000fea0003800000 */
[----:B------:R-:W-:Y:S01]  /*10c0*/  IADD3 R7, P0, R36, 0x10, RZ ;  /* 0x0000001024077810 */ /* 0x000fe20007f1e0ff */
[----:B------:R-:W-:Y:S02]  /*10d0*/  IMAD.MOV.U32 R4, RZ, RZ, R38 ;  /* 0x000000ffff047224 */ /* 0x000fe400078e0026 */
[----:B------:R-:W-:Y:S02]  /*10e0*/  IMAD.MOV.U32 R5, RZ, RZ, R3 ;  /* 0x000000ffff057224 */ /* 0x000fe400078e0003 */
[----:B------:R-:W-:Y:S02]  /*10f0*/  IMAD.X R0, RZ, RZ, R37, P0 ;  /* 0x000000ffff007224 */ /* 0x000fe400000e0625 */
[----:B------:R-:W-:-:S04]  /*1100*/  IMAD.WIDE.U32 R4, R7, c[0x0][0x1a0], R4 ;  /* 0x0000680007047a25 */ /* 0x000fc800078e0004 */
[----:B------:R-:W-:Y:S01]  /*1110*/  IMAD R0, R0, c[0x0][0x1a0], RZ ;  /* 0x0000680000007a24 */ /* 0x000fe200078e02ff */
[----:B--2---:R-:W-:-:S03]  /*1120*/  LEA R16, P0, R4, c[0x0][0x188], 0x1 ;  /* 0x0000620004107a11 */ /* 0x004fc600078008ff */
[----:B------:R-:W-:-:S04]  /*1130*/  IMAD R7, R7, c[0x0][0x1a4], R0 ;  /* 0x0000690007077a24 */ /* 0x000fc800078e0200 */
[----:B------:R-:W-:-:S05]  /*1140*/  IMAD.IADD R5, R5, 0x1, R7 ;  /* 0x0000000105057824 */ /* 0x000fca00078e0207 */
[----:B------:R-:W-:-:S05]  /*1150*/  LEA.HI.X R17, R4, c[0x0][0x18c], R5, 0x1, P0 ;  /* 0x0000630004117a11 */ /* 0x000fca00000f0c05 */
[----:B---3--:R2:W-:Y:S02]  /*1160*/  STG.E.128 [R16.64], R12 ;  /* 0x0000000c10007986 */ /* 0x0085e4000c101d04 */
.L_x_2241:
[----:B------:R-:W-:Y:S05]  /*1170*/  BSYNC B0 ;  /* 0x0000000000007941 */ /* 0x000fea0003800000 */
.L_x_2240:
[----:B-12---:R-:W1:Y:S01]  /*1180*/  LDS.128 R4, [R6+0x8400] ;  /* 0x0084000006047984 */ /* 0x006e620000000c00 */
[----:B------:R-:W-:Y:S01]  /*1190*/  BSSY B0, `(.L_x_2242) ;  /* 0x000000d000007945 */ /* 0x000fe20003800000 */
[----:B------:R-:W-:Y:S05]  /*11a0*/  @P3 BRA `(.L_x_2243) ;  /* 0x000000b000003947 */ /* 0x000fea0003800000 */
[----:B---3--:R-:W-:Y:S01]  /*11b0*/  IADD3 R15, P0, R36, 0x20, RZ ;  /* 0x00000020240f7810 */ /* 0x008fe20007f1e0ff */
        /* <DEDUP_REMOVED lines=9> */
[----:B-1----:R1:W-:Y:S02]  /*1250*/  STG.E.128 [R14.64], R4 ;  /* 0x000000040e007986 */ /* 0x0023e4000c101d04 */
.L_x_2243:
[----:B------:R-:W-:Y:S05]  /*1260*/  BSYNC B0 ;  /* 0x0000000000007941 */ /* 0x000fea0003800000 */
.L_x_2242:
[----:B------:R-:W-:Y:S05]  /*1270*/  @P4 EXIT ;  /* 0x000000000000494d */ /* 0x000fea0003800000 */
[----:B-1----:R-:W-:Y:S01]  /*1280*/  IADD3 R5, P0, R36, 0x30, RZ ;  /* 0x0000003024057810 */ /* 0x002fe20007f1e0ff */
[----:B------:R-:W-:-:S04]  /*1290*/  IMAD.MOV.U32 R2, RZ, RZ, R38 ;  /* 0x000000ffff027224 */ /* 0x000fc800078e0026 */
        /* <DEDUP_REMOVED lines=9> */
.L_x_2244:
        /* <DEDUP_REMOVED lines=13> */
.L_x_2346:


//--------------------- .text._ZN7cutlass13device_kernelIN5flash19enable_sm80_to_sm89INS1_16FlashAttnBwdSm80INS1_25CollectiveMainloopBwdSm80ILi2ELi2EN4cute5tupleIJNS5_1CILi64EEENS7_ILi128EEES9_EEENS_6half_tEfNS_4arch4Sm80ELb1ELb0ELb0ELb1ELb1ELb0ELb0ELb0ELi2ELi2ELi2ELi2ELb0EEENS1_24CollectiveEpilogueBwdGQAISA_fSD_Li256ELb1ELb1EEENS1_25SingleTileBwdLPTSchedulerILb1ELi128ELb1EEEEEEEEEvNT_6ParamsE --------------------------
	.section	.text._ZN7cutlass13device_kernelIN5flash19enable_sm80_to_sm89INS1_16FlashAttnBwdSm80INS1_25CollectiveMainloopBwdSm80ILi2ELi2EN4cute5tupleIJNS5_1CILi64EEENS7_ILi128EEES9_EEENS_6half_tEfNS_4arch4Sm80ELb1ELb0ELb0ELb1ELb1ELb0ELb0ELb0ELi2ELi2ELi2ELi2ELb0EEENS1_24CollectiveEpilogueBwdGQAISA_fSD_Li256ELb1ELb1EEENS1_25SingleTileBwdLPTSchedulerILb1ELi128ELb1EEEEEEEEEvNT_6ParamsE,"ax",@progbits
	.sectioninfo	@"SHI_REGISTERS=255"
	.align	128
.text._ZN7cutlass13device_kernelIN5flash19enable_sm80_to_sm89INS1_16FlashAttnBwdSm80INS1_25CollectiveMainloopBwdSm80ILi2ELi2EN4cute5tupleIJNS5_1CILi64EEENS7_ILi128EEES9_EEENS_6half_tEfNS_4arch4Sm80ELb1ELb0ELb0ELb1ELb1ELb0ELb0ELb0ELi2ELi2ELi2ELi2ELb0EEENS1_24CollectiveEpilogueBwdGQAISA_fSD_Li256ELb1ELb1EEENS1_25SingleTileBwdLPTSchedulerILb1ELi128ELb1EEEEEEEEEvNT_6ParamsE:
        .type           _ZN7cutlass13device_kernelIN5flash19enable_sm80_to_sm89INS1_16FlashAttnBwdSm80INS1_25CollectiveMainloopBwdSm80ILi2ELi2EN4cute5tupleIJNS5_1CILi64EEENS7_ILi128EEES9_EEENS_6half_tEfNS_4arch4Sm80ELb1ELb0ELb0ELb1ELb1ELb0ELb0ELb0ELi2ELi2ELi2ELi2ELb0EEENS1_24CollectiveEpilogueBwdGQAISA_fSD_Li256ELb1ELb1EEENS1_25SingleTileBwdLPTSchedulerILb1ELi128ELb1EEEEEEEEEvNT_6ParamsE,@function
        .size           _ZN7cutlass13device_kernelIN5flash19enable_sm80_to_sm89INS1_16FlashAttnBwdSm80INS1_25CollectiveMainloopBwdSm80ILi2ELi2EN4cute5tupleIJNS5_1CILi64EEENS7_ILi128EEES9_EEENS_6half_tEfNS_4arch4Sm80ELb1ELb0ELb0ELb1ELb1ELb0ELb0ELb0ELi2ELi2ELi2ELi2ELb0EEENS1_24CollectiveEpilogueBwdGQAISA_fSD_Li256ELb1ELb1EEENS1_25SingleTileBwdLPTSchedulerILb1ELi128ELb1EEEEEEEEEvNT_6ParamsE,(.L_x_2347 - _ZN7cutlass13device_kernelIN5flash19enable_sm80_to_sm89INS1_16FlashAttnBwdSm80INS1_25CollectiveMainloopBwdSm80ILi2ELi2EN4cute5tupleIJNS5_1CILi64EEENS7_ILi128EEES9_EEENS_6half_tEfNS_4arch4Sm80ELb1ELb0ELb0ELb1ELb1ELb0ELb0ELb0ELi2ELi2ELi2ELi2ELb0EEENS1_24CollectiveEpilogueBwdGQAISA_fSD_Li256ELb1ELb1EEENS1_25SingleTileBwdLPTSchedulerILb1ELi128ELb1EEEEEEEEEvNT_6ParamsE)
        .other          _ZN7cutlass13device_kernelIN5flash19enable_sm80_to_sm89INS1_16FlashAttnBwdSm80INS1_25CollectiveMainloopBwdSm80ILi2ELi2EN4cute5tupleIJNS5_1CILi64EEENS7_ILi128EEES9_EEENS_6half_tEfNS_4arch4Sm80ELb1ELb0ELb0ELb1ELb1ELb0ELb0ELb0ELi2ELi2ELi2ELi2ELb0EEENS1_24CollectiveEpilogueBwdGQAISA_fSD_Li256ELb1ELb1EEENS1_25SingleTileBwdLPTSchedulerILb1ELi128ELb1EEEEEEEEEvNT_6ParamsE,@"STO_CUDA_ENTRY STV_DEFAULT"
_ZN7cutlass13device_kernelIN5flash19enable_sm80_to_sm89INS1_16FlashAttnBwdSm80INS1_25CollectiveMainloopBwdSm80ILi2ELi2EN4cute5tupleIJNS5_1CILi64EEENS7_ILi128EEES9_EEENS_6half_tEfNS_4arch4Sm80ELb1ELb0ELb0ELb1ELb1ELb0ELb0ELb0ELi2ELi2ELi2ELi2ELb0EEENS1_24CollectiveEpilogueBwdGQAISA_fSD_Li256ELb1ELb1EEENS1_25SingleTileBwdLPTSchedulerILb1ELi128ELb1EEEEEEEEEvNT_6ParamsE:
        /* <DEDUP_REMOVED lines=30> */
.L_x_2246:
[----:B------:R-:W-:Y:S02]  /*01e0*/  ULDC UR9, c[0x0][0x3b4] ;  /* 0x0000ed0000097ab9 */ /* 0x000fe40000000800 */
[----:B------:R-:W-:Y:S02]  /*01f0*/  UISETP.NE.AND UP0, UPT, UR9, 0x1, UPT ;  /* 0x000000010900788c */ /* 0x000fe4000bf05270 */
[----:B------:R-:W-:Y:S02]  /*0200*/  ULDC.64 UR4, c[0x0][0x3b8] ;  /* 0x0000ee0000047ab9 */ /* 0x000fe40000000a00 */
[----:B------:R-:W-:Y:S02]  /*0210*/  UIMAD.WIDE.U32 UR10, UR8, UR4, URZ ;  /* 0x00000004080a72a5 */ /* 0x000fe4000f8e003f */
[----:B------:R-:W-:-:S05]  /*0220*/  UMOV UR6, UR8 ;  /* 0x0000000800067c82 */ /* 0x000fca0008000000 */
[----:B------:R-:W-:-:S04]  /*0230*/  @UP0 USHF.R.U32.HI UR6, URZ, UR5, UR11 ;  /* 0x000000053f060299 */ /* 0x000fc8000801160b */
[----:B------:R-:W-:-:S04]  /*0240*/  UIMAD UR9, UR6, UR9, URZ ;  /* 0x00000009060972a4 */ /* 0x000fc8000f8e023f */
.L_x_2247:
        /* <DEDUP_REMOVED lines=22> */
.L_x_2248:
        /* <DEDUP_REMOVED lines=14> */
.L_x_2250:
[----:B------:R-:W-:Y:S02]  /*0490*/  ULDC UR5, c[0x0][0x3dc] ;  /* 0x0000f70000057ab9 */ /* 0x000fe40000000800 */
.L_x_2249:
        /* <DEDUP_REMOVED lines=9> */
.L_x_2245:
        /* <DEDUP_REMOVED lines=21> */
.L_x_2252:
[----:B------:R-:W-:Y:S02]  /*0680*/  ULDC UR9, c[0x0][0x3b4] ;  /* 0x0000ed0000097ab9 */ /* 0x000fe40000000800 */
[----:B------:R-:W-:Y:S02]  /*0690*/  UISETP.NE.AND UP0, UPT, UR9, 0x1, UPT ;  /* 0x000000010900788c */ /* 0x000fe4000bf05270 */
[----:B------:R-:W-:Y:S02]  /*06a0*/  ULDC.64 UR4, c[0x0][0x3b8] ;  /* 0x0000ee0000047ab9 */ /* 0x000fe40000000a00 */
[----:B------:R-:W-:Y:S02]  /*06b0*/  UIMAD.WIDE.U32 UR10, UR8, UR4, URZ ;  /* 0x00000004080a72a5 */ /* 0x000fe4000f8e003f */
[----:B------:R-:W-:-:S05]  /*06c0*/  UMOV UR6, UR8 ;  /* 0x0000000800067c82 */ /* 0x000fca0008000000 */
[----:B------:R-:W-:-:S04]  /*06d0*/  @UP0 USHF.R.U32.HI UR6, URZ, UR5, UR11 ;  /* 0x000000053f060299 */ /* 0x000fc8000801160b */
[----:B------:R-:W-:-:S04]  /*06e0*/  UIMAD UR9, UR6, UR9, URZ ;  /* 0x00000009060972a4 */ /* 0x000fc8000f8e023f */
.L_x_2253:
        /* <DEDUP_REMOVED lines=22> */
.L_x_2254:
        /* <DEDUP_REMOVED lines=14> */
.L_x_2256:
[----:B------:R-:W-:Y:S02]  /*0930*/  ULDC UR5, c[0x0][0x3dc] ;  /* 0x0000f70000057ab9 */ /* 0x000fe40000000800 */
.L_x_2255:
        /* <DEDUP_REMOVED lines=8> */
.L_x_2251:
[----:B------:R-:W-:-:S13]  /*09c0*/  ISETP.LE.AND P0, PT, RZ, UR14, PT ;  /* 0x0000000eff007c0c */ /* 0x000fda000bf03270 */
[----:B------:R-:W-:Y:S05]  /*09d0*/  @!P0 EXIT ;  /* 0x000000000000894d */ /* 0x000fea0003800000 */
[----:B------:R-:W-:Y:S02]  /*09e0*/  ULDC.64 UR4, c[0x0][0x2c8] ;  /* 0x0000b20000047ab9 */ /* 0x000fe40000000a00 */
[----:B------:R-:W-:Y:S02]  /*09f0*/  UISETP.NE.U32.AND UP2, UPT, URZ, UR4, UPT ;  /* 0x000000043f00728c */ /* 0x000fe4000bf45070 */
[----:B------:R-:W-:Y:S02]  /*0a00*/  ULDC.64 UR6, c[0x0][0x2d0] ;  /* 0x0000b40000067ab9 */ /* 0x000fe40000000a00 */
[----:B------:R-:W-:Y:S02]  /*0a10*/  UISETP.NE.AND.EX UP2, UPT, URZ, UR5, UPT, UP2 ;  /* 0x000000053f00728c */ /* 0x000fe4000bf45320 */
[----:B------:R-:W-:Y:S02]  /*0a20*/  UISETP.NE.U32.AND UP1, UPT, URZ, UR6, UPT ;  /* 0x000000063f00728c */ /* 0x000fe4000bf25070 */
[----:B------:R-:W-:-:S02]  /*0a30*/  UMOV UR4, 0x4 ;  /* 0x0000000400047882 */ /* 0x000fc40000000000 */
[----:B------:R-:W-:Y:S01]  /*0a40*/  ULDC.64 UR8, c[0x0][0x2c8] ;  /* 0x0000b20000087ab9 */ /* 0x000fe20000000a00 */
[----:B------:R-:W-:Y:S01]  /*0a50*/  PLOP3.LUT P0, PT, PT, PT, UP2, 0x80, 0x0 ;  /* 0x000000000000781c */ /* 0x000fe20003f0f028 */
[----:B------:R-:W-:Y:S02]  /*0a60*/  UIMAD.WIDE UR8, UR14, UR4, UR8 ;  /* 0x000000040e0872a5 */ /* 0x000fe4000f8e0208 */
[----:B------:R-:W-:Y:S02]  /*0a70*/  UISETP.NE.AND.EX UP1, UPT, URZ, UR7, UPT, UP1 ;  /* 0x000000073f00728c */ /* 0x000fe4000bf25310 */
[----:B------:R-:W-:Y:S02]  /*0a80*/  ULDC.64 UR10, c[0x0][0x2d0] ;  /* 0x0000b400000a7ab9 */ /* 0x000fe40000000a00 */
[----:B------:R-:W-:Y:S01]  /*0a90*/  IMAD.U32 R8, RZ, RZ, UR8 ;  /* 0x00000008ff087e24 */ /* 0x000fe2000f8e00ff */
[----:B------:R-:W-:Y:S01]  /*0aa0*/  UIMAD.WIDE UR10, UR14, UR4, UR10 ;  /* 0x000000040e0a72a5 */ /* 0x000fe2000f8e020a */
[----:B------:R-:W-:Y:S01]  /*0ab0*/  IMAD.U32 R9, RZ, RZ, UR9 ;  /* 0x00000009ff097e24 */ /* 0x000fe2000f8e00ff */
[----:B------:R-:W-:Y:S01]  /*0ac0*/  PLOP3.LUT P2, PT, PT, PT, UP1, 0x80, 0x0 ;  /* 0x000000000000781c */ /* 0x000fe20003f4f018 */
[----:B------:R-:W-:-:S02]  /*0ad0*/  ULDC.64 UR6, c[0x0][0x2d8] ;  /* 0x0000b60000067ab9 */ /* 0x000fc40000000a00 */
[----:B------:R-:W-:Y:S01]  /*0ae0*/  UISETP.NE.U32.AND UP0, UPT, URZ, UR6, UPT ;  /* 0x000000063f00728c */ /* 0x000fe2000bf05070 */
[----:B------:R-:W2:Y:S01]  /*0af0*/  @P0 LDG.E R0, [R8.64] ;  /* 0x0000001208000981 */ /* 0x000ea2000c1e1900 */
[----:B------:R-:W-:Y:S01]  /*0b00*/  MOV R2, UR10 ;  /* 0x0000000a00027c02 */ /* 0x000fe20008000f00 */
[----:B------:R-:W-:Y:S01]  /*0b10*/  IMAD.U32 R3, RZ, RZ, UR11 ;  /* 0x0000000bff037e24 */ /* 0x000fe2000f8e00ff */
[----:B------:R-:W-:Y:S01]  /*0b20*/  UISETP.NE.AND.EX UP0, UPT, URZ, UR7, UPT, UP0 ;  /* 0x000000073f00728c */ /* 0x000fe2000bf05300 */
[----:B------:R-:W3:Y:S02]  /*0b30*/  @P0 LDG.E R5, [R8.64] ;  /* 0x0000001208050981 */ /* 0x000ee4000c1e1900 */
[----:B------:R-:W-:-:S03]  /*0b40*/  ULDC.64 UR6, c[0x0][0x2d8] ;  /* 0x0000b60000067ab9 */ /* 0x000fc60000000a00 */
[----:B------:R-:W4:Y:S01]  /*0b50*/  @P2 LDG.E R4, [R2.64] ;  /* 0x0000001202042981 */ /* 0x000f22000c1e1900 */
[----:B------:R-:W-:-:S04]  /*0b60*/  PLOP3.LUT P1, PT, PT, PT, UP0, 0x80, 0x0 ;  /* 0x000000000000781c */ /* 0x000fc80003f2f008 */
        /* <DEDUP_REMOVED lines=19> */
[----:B-----5:R1:W2:Y:S02]  /*0ca0*/  @P1 R2UR UR13, R6 ;  /* 0x00000000060d13c2 */ /* 0x0202a400000e0000 */
[----:B------:R-:W-:Y:S02]  /*0cb0*/  @UP2 UMOV UR9, UR6 ;  /* 0x0000000600092c82 */ /* 0x000fe40008000000 */
[----:B------:R-:W-:-:S02]  /*0cc0*/  UMOV UR8, URZ ;  /* 0x0000003f00087c82 */ /* 0x000fc40008000000 */
        /* <DEDUP_REMOVED lines=10> */
.L_x_2257:
        /* <DEDUP_REMOVED lines=8> */
[----:B---3--:R3:W4:Y:S01]  /*0df0*/  R2UR UR12, R2 ;  /* 0x00000000020c73c2 */ /* 0x00872200000e0000 */
[----:B------:R-:W-:Y:S05]  /*0e00*/  BRA `(.L_x_2259) ;  /* 0x0000006000007947 */ /* 0x000fea0003800000 */
.L_x_2258:
[----:B------:R-:W-:Y:S05]  /*0e10*/  @!P2 BRA `(.L_x_2259) ;  /* 0x000000500000a947 */ /* 0x000fea0003800000 */
[----:B------:R3:W4:Y:S04]  /*0e20*/  LDG.E R0, [R2.64] ;  /* 0x0000001202007981 */ /* 0x000728000c1e1900 */
[----:B---3--:R-:W3:Y:S01]  /*0e30*/  LDG.E R2, [R2.64+0x4] ;  /* 0x0000041202027981 */ /* 0x008ee2000c1e1900 */
[----:B----4-:R-:W4:Y:S08]  /*0e40*/  R2UR UR12, R0 ;  /* 0x00000000000c73c2 */ /* 0x010f3000000e0000 */
[----:B---3--:R-:W4:Y:S02]  /*0e50*/  R2UR UR4, R2 ;  /* 0x00000000020473c2 */ /* 0x008f2400000e0000 */
[----:B----4-:R-:W-:-:S06]  /*0e60*/  UIADD3 UR12, -UR12, UR4, URZ ;  /* 0x000000040c0c7290 */ /* 0x010fcc000fffe13f */
.L_x_2259:
[----:B------:R-:W-:Y:S01]  /*0e70*/  USHF.L.U32 UR10, UR15, 0x7, URZ ;  /* 0x000000070f0a7899 */ /* 0x000fe2000800063f */
[----:B------:R-:W-:Y:S01]  /*0e80*/  PLOP3.LUT P0, PT, PT, PT, PT, 0x80, 0x0 ;  /* 0x000000000000781c */ /* 0x000fe20003f0f070 */
[----:B------:R-:W-:Y:S01]  /*0e90*/  ULDC UR4, c[0x0][0x2a4] ;  /* 0x0000a90000047ab9 */ /* 0x000fe20000000800 */
[----:B------:R-:W-:Y:S01]  /*0ea0*/  CS2R R150, SRZ ;  /* 0x0000000000967805 */ /* 0x000fe2000001ff00 */
[----:B--2-4-:R-:W-:Y:S01]  /*0eb0*/  UIADD3 UR6, UR10, UR13, -UR12 ;  /* 0x0000000d0a067290 */ /* 0x014fe2000fffe80c */
        /* <DEDUP_REMOVED lines=77> */
[--C-:B------:R-:W-:Y:S01]  /*1390*/  SHF.R.S32.HI R32, RZ, 0x1f, R31.reuse ;  /* 0x0000001fff207819 */ /* 0x100fe2000001141f */
[----:B------:R-:W-:Y:S01]  /*13a0*/  ULDC.64 UR4, c[0x0][0x270] ;  /* 0x00009c0000047ab9 */ /* 0x000fe20000000a00 */
[----:B---3--:R-:W-:Y:S01]  /*13b0*/  SHF.R.S32.HI R2, RZ, 0x1f, R31 ;  /* 0x0000001fff027819 */ /* 0x008fe2000001141f */
[----:B------:R-:W-:Y:S01]  /*13c0*/  UIMAD UR4, UR22, UR4, URZ ;  /* 0x00000004160472a4 */ /* 0x000fe2000f8e023f */
[-C--:B------:R-:W-:Y:S01]  /*13d0*/  LEA.HI R28, R32, R31.reuse, RZ, 0x3 ;  /* 0x0000001f201c7211 */ /* 0x080fe200078f18ff */
[----:B------:R-:W-:Y:S01]  /*13e0*/  ULDC.64 UR6, c[0x0][0x248] ;  /* 0x0000920000067ab9 */ /* 0x000fe20000000a00 */
[C---:B------:R-:W-:Y:S01]  /*13f0*/  IMAD.SHL.U32 R4, R31.reuse, 0x4, RZ ;  /* 0x000000041f047824 */ /* 0x040fe200078e00ff */
[----:B------:R-:W-:Y:S01]  /*1400*/  UIMAD UR21, UR16, UR5, UR4 ;  /* 0x00000005101572a4 */ /* 0x000fe2000f8e0204 */
[----:B-1----:R-:W-:Y:S01]  /*1410*/  IMAD.U32 R6, RZ, RZ, UR16 ;  /* 0x00000010ff067e24 */ /* 0x002fe2000f8e00ff */
[----:B------:R-:W-:Y:S01]  /*1420*/  USHF.L.U32 UR5, UR17, 0x7, URZ ;  /* 0x0000000711057899 */ /* 0x000fe2000800063f */
[----:B------:R-:W-:Y:S01]  /*1430*/  SHF.R.S32.HI R36, RZ, 0x3, R28 ;  /* 0x00000003ff247819 */ /* 0x000fe2000001141c */
[----:B------:R-:W-:Y:S01]  /*1440*/  UISETP.NE.AND UP0, UPT, UR6, 0x1, UPT ;  /* 0x000000010600788c */ /* 0x000fe2000bf05270 */
[----:B------:R-:W-:Y:S01]  /*1450*/  IMAD.U32 R8, RZ, RZ, UR15 ;  /* 0x0000000fff087e24 */ /* 0x000fe2000f8e00ff */
[----:B------:R-:W-:Y:S01]  /*1460*/  UIMAD.WIDE.U32 UR6, UR16, UR7, URZ ;  /* 0x00000007100672a5 */ /* 0x000fe2000f8e003f */
[----:B------:R-:W-:Y:S01]  /*1470*/  SHF.R.S32.HI R14, RZ, 0x1f, R36 ;  /* 0x0000001fff0e7819 */ /* 0x000fe20000011424 */
[----:B------:R-:W-:Y:S01]  /*1480*/  IMAD.U32 R0, RZ, RZ, UR5 ;  /* 0x00000005ff007e24 */ /* 0x000fe2000f8e00ff */
[C---:B------:R-:W-:Y:S01]  /*1490*/  IADD3 R26, P0, R31.reuse, UR5, RZ ;  /* 0x000000051f1a7c10 */ /* 0x040fe2000ff1e0ff */
[----:B------:R-:W-:Y:S01]  /*14a0*/  ULDC UR4, c[0x0][0x250] ;  /* 0x0000940000047ab9 */ /* 0x000fe20000000800 */
[----:B------:R-:W-:Y:S01]  /*14b0*/  STL [R1+0x28], R36 ;  /* 0x0000282401007387 */ /* 0x000fe20000100800 */
[----:B------:R-:W-:Y:S01]  /*14c0*/  UMOV UR28, UR16 ;  /* 0x00000010001c7c82 */ /* 0x000fe20008000000 */
[----:B------:R-:W-:Y:S01]  /*14d0*/  LEA.HI.X.SX32 R27, R0, R2, 0x1, P0 ;  /* 0x00000002001b7211 */ /* 0x000fe200000f0eff */
[----:B------:R-:W-:Y:S01]  /*14e0*/  USHF.R.S32.HI UR27, URZ, 0x1f, UR17 ;  /* 0x0000001f3f1b7899 */ /* 0x000fe20008011411 */
[----:B------:R-:W-:Y:S01]  /*14f0*/  LOP3.LUT R0, R28, 0xfffffff8, RZ, 0xc0, !PT ;  /* 0xfffffff81c007812 */ /* 0x000fe200078ec0ff */
[----:B------:R-:W-:Y:S01]  /*1500*/  @UP0 USHF.R.U32.HI UR28, URZ, UR4, UR7 ;  /* 0x000000043f1c0299 */ /* 0x000fe20008011607 */
[C---:B------:R-:W-:Y:S01]  /*1510*/  IADD3 R2, P0, R4.reuse, UR17, RZ ;  /* 0x0000001104027c10 */ /* 0x040fe2000ff1e0ff */
[----:B------:R-:W-:Y:S01]  /*1520*/  IMAD.MOV.U32 R215, RZ, RZ, 0x10 ;  /* 0x00000010ffd77424 */ /* 0x000fe200078e00ff */
[----:B------:R-:W-:Y:S01]  /*1530*/  ULDC.64 UR6, c[0x0][0x1e0] ;  /* 0x0000780000067ab9 */ /* 0x000fe20000000a00 */
[----:B------:R-:W-:Y:S01]  /*1540*/  IMAD.IADD R18, R31, 0x1, -R0 ;  /* 0x000000011f127824 */ /* 0x000fe200078e0a00 */
[----:B------:R-:W-:Y:S01]  /*1550*/  USHF.R.S32.HI UR20, URZ, 0x1f, UR28 ;  /* 0x0000001f3f147899 */ /* 0x000fe2000801141c */
[----:B------:R-:W-:Y:S01]  /*1560*/  LEA.HI.X.SX32 R3, R4, UR27, 0x1, P0 ;  /* 0x0000001b04037c11 */ /* 0x000fe200080f0eff */
[----:B------:R-:W-:Y:S01]  /*1570*/  ULDC.64 UR4, c[0x0][0x1b0] ;  /* 0x00006c0000047ab9 */ /* 0x000fe20000000a00 */
[----:B------:R-:W-:Y:S01]  /*1580*/  IMAD.SHL.U32 R16, R18, 0x8, RZ ;  /* 0x0000000812107824 */ /* 0x000fe200078e00ff */
[----:B------:R-:W-:Y:S01]  /*1590*/  UIMAD UR6, UR20, UR6, URZ ;  /* 0x00000006140672a4 */ /* 0x000fe2000f8e023f */
[----:B------:R-:W-:Y:S01]  /*15a0*/  IMAD.U32 R4, RZ, RZ, UR16 ;  /* 0x00000010ff047e24 */ /* 0x000fe2000f8e00ff */
[----:B------:R-:W-:Y:S01]  /*15b0*/  UIMAD UR4, UR20, UR4, URZ ;  /* 0x00000004140472a4 */ /* 0x000fe2000f8e023f */
[----:B------:R-:W-:Y:S01]  /*15c0*/  IMAD.U32 R0, RZ, RZ, UR28 ;  /* 0x0000001cff007e24 */ /* 0x000fe2000f8e00ff */
[----:B------:R-:W-:Y:S01]  /*15d0*/  SHF.R.S32.HI R17, RZ, 0x1f, R16 ;  /* 0x0000001fff117819 */ /* 0x000fe20000011410 */
[----:B------:R-:W-:Y:S01]  /*15e0*/  UIMAD UR26, UR28, UR7, UR6 ;  /* 0x000000071c1a72a4 */ /* 0x000fe2000f8e0206 */
[--C-:B------:R-:W-:Y:S01]  /*15f0*/  IMAD.WIDE.U32 R6, R6, c[0x0][0x270], R2.reuse ;  /* 0x00009c0006067a25 */ /* 0x100fe200078e0002 */
[----:B------:R-:W-:Y:S01]  /*1600*/  UIMAD UR17, UR28, UR5, UR4 ;  /* 0x000000051c1172a4 */ /* 0x000fe2000f8e0204 */
[----:B------:R-:W-:Y:S01]  /*1610*/  IADD3 R30, R16, 0x40, RZ ;  /* 0x00000040101e7810 */ /* 0x000fe20007ffe0ff */
[----:B------:R-:W-:Y:S01]  /*1620*/  USEL UR27, UR14, URZ, !UP1 ;  /* 0x0000003f0e1b7287 */ /* 0x000fe2000c800000 */
[----:B------:R-:W-:Y:S01]  /*1630*/  IMAD.WIDE.U32 R22, R4, c[0x0][0x288], R2 ;  /* 0x0000a20004167a25 */ /* 0x000fe200078e0002 */
[----:B------:R-:W-:Y:S01]  /*1640*/  USHF.R.S32.HI UR20, URZ, 0x1f, UR14 ;  /* 0x0000001f3f147899 */ /* 0x000fe2000801140e */
[----:B------:R-:W-:Y:S01]  /*1650*/  IADD3 R21, R7, UR21, RZ ;  /* 0x0000001507157c10 */ /* 0x000fe2000fffe0ff */
[----:B------:R-:W-:Y:S01]  /*1660*/  ULDC.64 UR6, c[0x0][0x1e8] ;  /* 0x00007a0000067ab9 */ /* 0x000fe20000000a00 */
[--C-:B------:R-:W-:Y:S01]  /*1670*/  IMAD.WIDE.U32 R4, R0, c[0x0][0x1e0], R16.reuse ;  /* 0x0000780000047a25 */ /* 0x100fe200078e0010 */
[----:B------:R-:W-:Y:S01]  /*1680*/  USEL UR21, UR20, URZ, !UP1 ;  /* 0x0000003f14157287 */ /* 0x000fe2000c800000 */
[----:B------:R-:W-:Y:S01]  /*1690*/  ISETP.GE.AND P2, PT, R16, c[0x0][0x1cc], PT ;  /* 0x0000730010007a0c */ /* 0x000fe20003f46270 */
[----:B------:R-:W-:Y:S01]  /*16a0*/  ULDC.64 UR4, c[0x0][0x1b8] ;  /* 0x00006e0000047ab9 */ /* 0x000fe20000000a00 */
[----:B------:R-:W-:Y:S01]  /*16b0*/  IMAD.WIDE.U32 R2, R0, c[0x0][0x1b0], R16 ;  /* 0x00006c0000027a25 */ /* 0x000fe200078e0010 */
[----:B------:R-:W-:Y:S01]  /*16c0*/  IADD3 R5, R5, UR26, RZ ;  /* 0x0000001a05057c10 */ /* 0x000fe2000fffe0ff */
[----:B------:R-:W-:Y:S01]  /*16d0*/  UIMAD UR6, UR21, UR6, URZ ;  /* 0x00000006150672a4 */ /* 0x000fe2000f8e023f */
[----:B------:R-:W-:Y:S01]  /*16e0*/  ISETP.GE.AND P1, PT, R30, c[0x0][0x1cc], PT ;  /* 0x000073001e007a0c */ /* 0x000fe20003f26270 */
[----:B------:R-:W-:Y:S01]  /*16f0*/  IMAD.U32 R0, RZ, RZ, UR27 ;  /* 0x0000001bff007e24 */ /* 0x000fe2000f8e00ff */
[----:B------:R-:W-:Y:S01]  /*1700*/  IADD3 R3, R3, UR17, RZ ;  /* 0x0000001103037c10 */ /* 0x000fe2000fffe0ff */
[----:B------:R-:W-:Y:S01]  /*1710*/  IMAD.MOV.U32 R20, RZ, RZ, R6 ;  /* 0x000000ffff147224 */ /* 0x000fe200078e0006 */
[----:B------:R-:W-:Y:S01]  /*1720*/  LEA.HI R6, R32, R31, RZ, 0x6 ;  /* 0x0000001f20067211 */ /* 0x000fe200078f30ff */
[----:B------:R-:W-:Y:S01]  /*1730*/  IMAD.WIDE.U32 R4, R0, c[0x0][0x1e8], R4 ;  /* 0x00007a0000047a25 */ /* 0x000fe200078e0004 */
[----:B------:R-:W-:-:S02]  /*1740*/  UIMAD UR4, UR21, UR4, URZ ;  /* 0x00000004150472a4 */ /* 0x000fc4000f8e023f */
[----:B------:R-:W-:Y:S01]  /*1750*/  SHF.R.S32.HI R24, RZ, 0x6, R6 ;  /* 0x00000006ff187819 */ /* 0x000fe20000011406 */
[----:B------:R-:W-:Y:S01]  /*1760*/  IMAD.WIDE.U32 R2, R0, c[0x0][0x1b8], R2 ;  /* 0x00006e0000027a25 */ /* 0x000fe200078e0002 */
[C---:B------:R-:W-:Y:S01]  /*1770*/  IADD3 R6, P0, R36.reuse, UR24, RZ ;  /* 0x0000001824067c10 */ /* 0x040fe2000ff1e0ff */
[----:B------:R-:W-:Y:S02]  /*1780*/  UIMAD UR6, UR27, UR7, UR6 ;  /* 0x000000071b0672a4 */ /* 0x000fe4000f8e0206 */
[----:B------:R-:W-:Y:S01]  /*1790*/  IMAD.SHL.U32 R0, R36, 0x40, RZ ;  /* 0x0000004024007824 */ /* 0x000fe200078e00ff */
[----:B------:R-:W-:Y:S01]  /*17a0*/  IADD3.X R7, R14, UR25, RZ, P0, !PT ;  /* 0x000000190e077c10 */ /* 0x000fe200087fe4ff */
[----:B------:R-:W-:Y:S01]  /*17b0*/  IMAD.SHL.U32 R29, R24, 0x200, RZ ;  /* 0x00000200181d7824 */ /* 0x000fe200078e00ff */
[----:B------:R-:W-:Y:S01]  /*17c0*/  UIMAD UR4, UR27, UR5, UR4 ;  /* 0x000000051b0472a4 */ /* 0x000fe2000f8e0204 */
[----:B------:R-:W-:Y:S01]  /*17d0*/  IADD3 R5, R5, UR6, RZ ;  /* 0x0000000605057c10 */ /* 0x000fe2000fffe0ff */
[----:B------:R-:W-:Y:S01]  /*17e0*/  UIADD3 UR17, -UR10, UR12, URZ ;  /* 0x0000000c0a117290 */ /* 0x000fe2000fffe13f */
[----:B------:R-:W-:Y:S01]  /*17f0*/  LOP3.LUT R0, R0, 0x1c0, RZ, 0xc0, !PT ;  /* 0x000001c000007812 */ /* 0x000fe200078ec0ff */
[----:B------:R-:W-:Y:S01]  /*1800*/  IMAD.WIDE R6, R8, 0x80, R6 ;  /* 0x0000008008067825 */ /* 0x000fe200078e0206 */
[----:B------:R-:W-:Y:S01]  /*1810*/  UMOV UR24, 0x6 ;  /* 0x0000000600187882 */ /* 0x000fe20000000000 */
[----:B------:R-:W-:Y:S01]  /*1820*/  IADD3 R3, R3, UR4, RZ ;  /* 0x0000000403037c10 */ /* 0x000fe2000fffe0ff */
[----:B------:R-:W-:Y:S01]  /*1830*/  ULDC.64 UR4, c[0x0][0x1d8] ;  /* 0x0000760000047ab9 */ /* 0x000fe20000000a00 */
[----:B------:R-:W-:Y:S01]  /*1840*/  LOP3.LUT R9, R0, 0x38, R16, 0xf8, !PT ;  /* 0x0000003800097812 */ /* 0x000fe200078ef810 */
[----:B------:R-:W-:Y:S01]  /*1850*/  USHF.L.U32 UR6, UR4, 0x6, URZ ;  /* 0x0000000604067899 */ /* 0x000fe2000800063f */
[----:B------:R-:W-:Y:S01]  /*1860*/  SHF.R.U32.HI R0, RZ, 0x3, R0 ;  /* 0x00000003ff007819 */ /* 0x000fe20000011600 */
[----:B------:R-:W-:Y:S01]  /*1870*/  IMAD.WIDE.U32 R4, R6, c[0x0][0x1d8], R4 ;  /* 0x0000760006047a25 */ /* 0x000fe200078e0004 */
[----:B------:R-:W-:Y:S01]  /*1880*/  IADD3 R13, -R36, UR17, RZ ;  /* 0x00000011240d7c10 */ /* 0x000fe2000fffe1ff */
[----:B------:R-:W-:Y:S01]  /*1890*/  USHF.L.U64.HI UR5, UR4, UR24, UR5 ;  /* 0x0000001804057299 */ /* 0x000fe20008010205 */
[----:B------:R-:W-:Y:S01]  /*18a0*/  LOP3.LUT R12, R29, R9, R0, 0xf6, !PT ;  /* 0x000000091d0c7212 */ /* 0x000fe200078ef600 */
[----:B------:R-:W-:Y:S01]  /*18b0*/  IMAD R0, R7, c[0x0][0x1d8], RZ ;  /* 0x0000760007007a24 */ /* 0x000fe200078e02ff */
[C---:B------:R-:W-:Y:S01]  /*18c0*/  ISETP.LT.OR P3, PT, R13.reuse, 0x1, P2 ;  /* 0x000000010d00780c */ /* 0x040fe20001761670 */
[----:B------:R-:W-:Y:S01]  /*18d0*/  IMAD.WIDE.U32 R8, R6, c[0x0][0x1a8], R2 ;  /* 0x00006a0006087a25 */ /* 0x000fe200078e0002 */
[----:B------:R-:W-:Y:S01]  /*18e0*/  LEA R2, P0, R4, c[0x0][0x1c0], 0x1 ;  /* 0x0000700004027a11 */ /* 0x000fe200078008ff */
[----:B------:R-:W-:Y:S01]  /*18f0*/  UIADD3 UR4, UP0, UR6, 0x80, URZ ;  /* 0x0000008006047890 */ /* 0x000fe2000ff1e03f */
[C---:B------:R-:W-:Y:S01]  /*1900*/  ISETP.LT.OR P6, PT, R13.reuse, 0x1, P1 ;  /* 0x000000010d00780c */ /* 0x040fe20000fc1670 */
[C---:B------:R-:W-:Y:S01]  /*1910*/  IMAD R0, R6.reuse, c[0x0][0x1dc], R0 ;  /* 0x0000770006007a24 */ /* 0x040fe200078e0200 */
[----:B------:R-:W-:Y:S01]  /*1920*/  ISETP.LT.OR P5, PT, R13, 0x21, P2 ;  /* 0x000000210d00780c */ /* 0x000fe200017a1670 */
[----:B------:R-:W-:Y:S01]  /*1930*/  IMAD R7, R7, c[0x0][0x1a8], RZ ;  /* 0x00006a0007077a24 */ /* 0x000fe200078e02ff */
[----:B------:R-:W-:Y:S01]  /*1940*/  UIADD3.X UR7, URZ, UR5, URZ, UP0, !UPT ;  /* 0x000000053f077290 */ /* 0x000fe200087fe43f */
[----:B------:R-:W-:Y:S01]  /*1950*/  IMAD.IADD R0, R5, 0x1, R0 ;  /* 0x0000000105007824 */ /* 0x000fe200078e0200 */
[----:B------:R-:W-:Y:S01]  /*1960*/  USEL UR20, UR20, URZ, !UP2 ;  /* 0x0000003f14147287 */ /* 0x000fe2000d000000 */
[----:B------:R-:W-:Y:S01]  /*1970*/  IMAD R7, R6, c[0x0][0x1ac], R7 ;  /* 0x00006b0006077a24 */ /* 0x000fe200078e0207 */
[----:B------:R-:W-:Y:S01]  /*1980*/  USEL UR21, UR14, URZ, !UP2 ;  /* 0x0000003f0e157287 */ /* 0x000fe2000d000000 */
[----:B------:R-:W-:Y:S01]  /*1990*/  IMAD.SHL.U32 R12, R12, 0x2, RZ ;  /* 0x000000020c0c7824 */ /* 0x000fe200078e00ff */
[----:B------:R-:W-:Y:S01]  /*19a0*/  LEA.HI.X R3, R4, c[0x0][0x1c4], R0, 0x1, P0 ;  /* 0x0000710004037a11 */ /* 0x000fe200000f0c00 */
[----:B------:R-:W-:Y:S01]  /*19b0*/  IMAD.U32 R10, RZ, RZ, UR6 ;  /* 0x00000006ff0a7e24 */ /* 0x000fe2000f8e00ff */
[----:B------:R-:W-:Y:S01]  /*19c0*/  IADD3 R4, P0, R2, UR6, RZ ;  /* 0x0000000602047c10 */ /* 0x000fe2000ff1e0ff */
[----:B------:R-:W-:-:S02]  /*19d0*/  IMAD.IADD R0, R9, 0x1, R7 ;  /* 0x0000000109007824 */ /* 0x000fc400078e0207 */
[----:B------:R-:W-:Y:S01]  /*19e0*/  @!PT LDS RZ, [RZ] ;  /* 0x00000000fffff984 */ /* 0x000fe20000000800 */
[----:B------:R-:W-:Y:S01]  /*19f0*/  @!PT LDS RZ, [RZ] ;  /* 0x00000000fffff984 */ /* 0x000fe20000000800 */
[----:B------:R-:W-:Y:S01]  /*1a00*/  @!PT LDS RZ, [RZ] ;  /* 0x00000000fffff984 */ /* 0x000fe20000000800 */
[----:B------:R1:W-:Y:S01]  /*1a10*/  LDGSTS.E.BYPASS.LTC128B.128 [R12+0x8080], [R2.64], !P3 ;  /* 0x08080000020c7fae */ /* 0x0003e2000d901d52 */
[----:B------:R-:W-:Y:S01]  /*1a20*/  IADD3.X R5, R3, UR5, RZ, P0, !PT ;  /* 0x0000000503057c10 */ /* 0x000fe200087fe4ff */
[----:B------:R-:W-:Y:S01]  /*1a30*/  IMAD.MOV.U32 R216, RZ, RZ, 0x20 ;  /* 0x00000020ffd87424 */ /* 0x000fe200078e00ff */
[----:B------:R-:W-:Y:S01]  /*1a40*/  LEA R6, P0, R8, c[0x0][0x190], 0x1 ;  /* 0x0000640008067a11 */ /* 0x000fe200078008ff */
[----:B------:R1:W-:Y:S01]  /*1a50*/  LDGSTS.E.BYPASS.LTC128B.128 [R12+0xc080], [R2.64+0x80], !P6 ;  /* 0x0c080080020c7fae */ /* 0x0003e2000f101d52 */
[----:B------:R-:W-:Y:S02]  /*1a60*/  IADD3 R10, P4, P3, R10, 0x80, R2 ;  /* 0x000000800a0a7810 */ /* 0x000fe40007b9e002 */
[C---:B------:R-:W-:Y:S01]  /*1a70*/  ISETP.LT.OR P6, PT, R13.reuse, 0x21, P1 ;  /* 0x000000210d00780c */ /* 0x040fe20000fc1670 */
[----:B------:R2:W-:Y:S01]  /*1a80*/  LDGSTS.E.BYPASS.LTC128B.128 [R12+0x9080], [R4.64], !P5 ;  /* 0x09080000040c7fae */ /* 0x0005e2000e901d52 */
[----:B------:R-:W-:Y:S02]  /*1a90*/  LEA.HI.X R7, R8, c[0x0][0x194], R0, 0x1, P0 ;  /* 0x0000650008077a11 */ /* 0x000fe400000f0c00 */
[----:B------:R-:W-:-:S02]  /*1aa0*/  ISETP.LT.OR P5, PT, R13, 0x41, P2 ;  /* 0x000000410d00780c */ /* 0x000fc400017a1670 */
[----:B------:R-:W-:Y:S02]  /*1ab0*/  IADD3.X R11, RZ, UR5, R3, P4, P3 ;  /* 0x00000005ff0b7c10 */ /* 0x000fe4000a7e6403 */
[C---:B------:R-:W-:Y:S02]  /*1ac0*/  ISETP.LT.OR P4, PT, R13.reuse, 0x41, P1 ;  /* 0x000000410d00780c */ /* 0x040fe40000f81670 */
[C---:B------:R-:W-:Y:S02]  /*1ad0*/  ISETP.LT.OR P3, PT, R13.reuse, 0x61, P2 ;  /* 0x000000610d00780c */ /* 0x040fe40001761670 */
[----:B------:R-:W-:Y:S01]  /*1ae0*/  ISETP.LT.OR P2, PT, R13, 0x61, P1 ;  /* 0x000000610d00780c */ /* 0x000fe20000f41670 */
[----:B------:R3:W-:Y:S01]  /*1af0*/  LDGSTS.E.BYPASS.LTC128B.128 [R12+0xd080], [R10.64], !P6 ;  /* 0x0d0800000a0c7fae */ /* 0x0007e2000f101d52 */
[----:B------:R-:W-:Y:S02]  /*1b00*/  ISETP.GE.AND P6, PT, R16, c[0x0][0x16c], PT ;  /* 0x00005b0010007a0c */ /* 0x000fe40003fc6270 */
[----:B-1----:R-:W-:-:S04]  /*1b10*/  IADD3 R2, P0, R4, UR6, RZ ;  /* 0x0000000604027c10 */ /* 0x002fc8000ff1e0ff */
[----:B------:R-:W-:Y:S02]  /*1b20*/  IADD3.X R3, R5, UR5, RZ, P0, !PT ;  /* 0x0000000505037c10 */ /* 0x000fe400087fe4ff */
[----:B------:R-:W-:-:S03]  /*1b30*/  IADD3 R8, P0, R4, UR4, RZ ;  /* 0x0000000404087c10 */ /* 0x000fc6000ff1e0ff */
[----:B------:R1:W-:Y:S01]  /*1b40*/  LDGSTS.E.BYPASS.LTC128B.128 [R12+0xa080], [R2.64], !P5 ;  /* 0x0a080000020c7fae */ /* 0x0003e2000e901d52 */
[----:B------:R-:W-:Y:S02]  /*1b50*/  IADD3.X R9, R5, UR7, RZ, P0, !PT ;  /* 0x0000000705097c10 */ /* 0x000fe400087fe4ff */
[----:B--2---:R-:W-:-:S03]  /*1b60*/  IADD3 R4, P0, R2, UR6, RZ ;  /* 0x0000000602047c10 */ /* 0x004fc6000ff1e0ff */
[----:B------:R2:W-:Y:S01]  /*1b70*/  LDGSTS.E.BYPASS.LTC128B.128 [R12+0xe080], [R8.64], !P4 ;  /* 0x0e080000080c7fae */ /* 0x0005e2000e101d52 */
[----:B------:R-:W-:Y:S02]  /*1b80*/  IADD3.X R5, R3, UR5, RZ, P0, !PT ;  /* 0x0000000503057c10 */ /* 0x000fe400087fe4ff */
[----:B---3--:R-:W-:-:S03]  /*1b90*/  IADD3 R10, P0, R36, UR8, RZ ;  /* 0x00000008240a7c10 */ /* 0x008fc6000ff1e0ff */
[----:B------:R3:W-:Y:S01]  /*1ba0*/  LDGSTS.E.BYPASS.LTC128B.128 [R12+0xb080], [R4.64], !P3 ;  /* 0x0b080000040c7fae */ /* 0x0007e2000d901d52 */
[----:B------:R-:W-:Y:S02]  /*1bb0*/  IADD3.X R0, R14, UR9, RZ, P0, !PT ;  /* 0x000000090e007c10 */ /* 0x000fe400087fe4ff */
[----:B------:R-:W-:-:S04]  /*1bc0*/  ISETP.GE.AND P0, PT, R30, c[0x0][0x19c], PT ;  /* 0x000067001e007a0c */ /* 0x000fc80003f06270 */
[----:B------:R-:W-:Y:S02]  /*1bd0*/  ISETP.LT.OR P5, PT, R13, 0x1, P0 ;  /* 0x000000010d00780c */ /* 0x000fe400007a1670 */
[----:B-1----:R-:W-:Y:S01]  /*1be0*/  IADD3 R2, P1, R2, UR4, RZ ;  /* 0x0000000402027c10 */ /* 0x002fe2000ff3e0ff */
[----:B------:R-:W-:Y:S02]  /*1bf0*/  ULDC.64 UR4, c[0x0][0x1a8] ;  /* 0x00006a0000047ab9 */ /* 0x000fe40000000a00 */
[----:B------:R-:W-:Y:S01]  /*1c00*/  USHF.L.U32 UR26, UR4, 0x6, URZ ;  /* 0x00000006041a7899 */ /* 0x000fe2000800063f */
[----:B------:R-:W-:Y:S01]  /*1c10*/  IADD3.X R3, R3, UR7, RZ, P1, !PT ;  /* 0x0000000703037c10 */ /* 0x000fe20008ffe4ff */
[----:B------:R-:W-:Y:S01]  /*1c20*/  USHF.L.U64.HI UR8, UR4, UR24, UR5 ;  /* 0x0000001804087299 */ /* 0x000fe20008010205 */
[----:B------:R-:W-:Y:S01]  /*1c30*/  ISETP.GE.AND P1, PT, R16, c[0x0][0x19c], PT ;  /* 0x0000670010007a0c */ /* 0x000fe20003f26270 */
[----:B------:R-:W-:Y:S01]  /*1c40*/  UIADD3 UR27, UP0, UR26, 0x80, URZ ;  /* 0x000000801a1b7890 */ /* 0x000fe2000ff1e03f */
[----:B--2---:R-:W-:Y:S01]  /*1c50*/  IMAD.WIDE.U32 R8, R10, c[0x0][0x178], R16 ;  /* 0x00005e000a087a25 */ /* 0x004fe200078e0010 */
[----:B------:R1:W-:Y:S01]  /*1c60*/  LDGSTS.E.BYPASS.LTC128B.128 [R12+0xf080], [R2.64], !P2 ;  /* 0x0f080000020c7fae */ /* 0x0003e2000d101d52 */
[C---:B------:R-:W-:Y:S01]  /*1c70*/  ISETP.LT.OR P3, PT, R13.reuse, 0x1, P1 ;  /* 0x000000010d00780c */ /* 0x040fe20000f61670 */
[----:B------:R-:W-:Y:S01]  /*1c80*/  ULDC.64 UR4, c[0x0][0x180] ;  /* 0x0000600000047ab9 */ /* 0x000fe20000000a00 */
[----:B------:R-:W-:Y:S01]  /*1c90*/  ISETP.LT.OR P4, PT, R13, 0x21, P1 ;  /* 0x000000210d00780c */ /* 0x000fe20000f81670 */
[----:B------:R-:W-:Y:S01]  /*1ca0*/  ULDC.64 UR6, c[0x0][0x210] ;  /* 0x0000840000067ab9 */ /* 0x000fe20000000a00 */
[----:B---3--:R-:W-:Y:S01]  /*1cb0*/  IADD3 R4, P2, R6, UR26, RZ ;  /* 0x0000001a06047c10 */ /* 0x008fe2000ff5e0ff */
[----:B------:R-:W-:-:S02]  /*1cc0*/  UIMAD UR4, UR22, UR4, URZ ;  /* 0x00000004160472a4 */ /* 0x000fc4000f8e023f */
[----:B------:R-:W-:Y:S01]  /*1cd0*/  UIMAD UR25, UR22, UR6, URZ ;  /* 0x00000006161972a4 */ /* 0x000fe2000f8e023f */
[----:B------:R-:W-:Y:S01]  /*1ce0*/  IADD3.X R5, R7, UR8, RZ, P2, !PT ;  /* 0x0000000807057c10 */ /* 0x000fe200097fe4ff */
[----:B------:R-:W-:Y:S02]  /*1cf0*/  UIADD3.X UR6, URZ, UR8, URZ, UP0, !UPT ;  /* 0x000000083f067290 */ /* 0x000fe400087fe43f */
[----:B------:R-:W-:Y:S02]  /*1d00*/  UIMAD UR9, UR16, UR5, UR4 ;  /* 0x00000005100972a4 */ /* 0x000fe4000f8e0204 */
[----:B------:R2:W-:Y:S01]  /*1d10*/  LDGSTS.E.BYPASS.LTC128B.128 [R12+0x80], [R6.64], !P3 ;  /* 0x00080000060c7fae */ /* 0x0005e2000d901d52 */
[----:B------:R-:W-:Y:S02]  /*1d20*/  ULDC.64 UR4, c[0x0][0x188] ;  /* 0x0000620000047ab9 */ /* 0x000fe40000000a00 */
[----:B------:R-:W-:Y:S01]  /*1d30*/  UIMAD UR4, UR20, UR4, URZ ;  /* 0x00000004140472a4 */ /* 0x000fe2000f8e023f */
[----:B------:R2:W-:Y:S01]  /*1d40*/  LDGSTS.E.BYPASS.LTC128B.128 [R12+0x4080], [R6.64+0x80], !P5 ;  /* 0x04080080060c7fae */ /* 0x0005e2000e901d52 */
[----:B------:R-:W-:Y:S01]  /*1d50*/  ISETP.GE.AND P5, PT, R30, c[0x0][0x16c], PT ;  /* 0x00005b001e007a0c */ /* 0x000fe20003fa6270 */
[----:B------:R-:W-:-:S02]  /*1d60*/  UIMAD UR25, UR16, UR7, UR25 ;  /* 0x00000007101972a4 */ /* 0x000fc4000f8e0219 */
[----:B------:R3:W-:Y:S01]  /*1d70*/  LDGSTS.E.BYPASS.LTC128B.128 [R12+0x1080], [R4.64], !P4 ;  /* 0x01080000040c7fae */ /* 0x0007e2000e101d52 */
[C---:B------:R-:W-:Y:S01]  /*1d80*/  ISETP.LT.OR P4, PT, R13.reuse, 0x21, P0 ;  /* 0x000000210d00780c */ /* 0x040fe20000781670 */
[----:B------:R-:W-:Y:S01]  /*1d90*/  UIMAD UR28, UR21, UR5, UR4 ;  /* 0x00000005151c72a4 */ /* 0x000fe2000f8e0204 */
[----:B------:R-:W-:Y:S01]  /*1da0*/  P2R R19, PR, RZ, 0x20 ;  /* 0x00000020ff137803 */ /* 0x000fe20000000000 */
[C---:B-1----:R-:W-:Y:S01]  /*1db0*/  IMAD R2, R0.reuse, c[0x0][0x178], RZ ;  /* 0x00005e0000027a24 */ /* 0x042fe200078e02ff */
[----:B------:R-:W-:Y:S01]  /*1dc0*/  ISETP.LT.OR P5, PT, R13, 0x61, P1 ;  /* 0x000000610d00780c */ /* 0x000fe20000fa1670 */
[----:B------:R-:W-:Y:S01]  /*1dd0*/  IMAD R0, R0, c[0x0][0x208], RZ ;  /* 0x0000820000007a24 */ /* 0x000fe200078e02ff */
[----:B------:R-:W-:Y:S01]  /*1de0*/  ULDC.64 UR4, c[0x0][0x178] ;  /* 0x00005e0000047ab9 */ /* 0x000fe20000000a00 */
[C---:B------:R-:W-:Y:S01]  /*1df0*/  IMAD R14, R10.reuse, c[0x0][0x17c], R2 ;  /* 0x00005f000a0e7a24 */ /* 0x040fe200078e0202 */
[----:B------:R1:W-:Y:S01]  /*1e00*/  STL [R1+0x2c], R19 ;  /* 0x00002c1301007387 */ /* 0x0003e20000100800 */
[----:B------:R-:W-:Y:S01]  /*1e10*/  IMAD.U32 R2, RZ, RZ, UR26 ;  /* 0x0000001aff027e24 */ /* 0x000fe2000f8e00ff */
[----:B------:R-:W-:Y:S01]  /*1e20*/  UIMAD.WIDE.U32 UR30, UR23, UR4, URZ ;  /* 0x00000004171e72a5 */ /* 0x000fe2000f8e003f */
[C---:B------:R-:W-:Y:S01]  /*1e30*/  IMAD R15, R10.reuse, c[0x0][0x20c], R0 ;  /* 0x000083000a0f7a24 */ /* 0x040fe200078e0200 */
[----:B------:R-:W-:Y:S01]  /*1e40*/  SEL R0, RZ, 0x1, P6 ;  /* 0x00000001ff007807 */ /* 0x000fe20003000000 */
[----:B------:R-:W-:Y:S01]  /*1e50*/  IMAD.WIDE.U32 R10, R10, c[0x0][0x208], R16 ;  /* 0x000082000a0a7a25 */ /* 0x000fe200078e0010 */
[----:B------:R-:W-:-:S04]  /*1e60*/  IADD3 R2, P3, P2, R2, 0x80, R6 ;  /* 0x0000008002027810 */ /* 0x000fc80007a7e006 */
[----:B------:R-:W-:Y:S02]  /*1e70*/  IADD3.X R3, RZ, UR8, R7, P3, P2 ;  /* 0x00000008ff037c10 */ /* 0x000fe40009fe4407 */
[----:B------:R-:W-:Y:S01]  /*1e80*/  ISETP.NE.AND P3, PT, R19, RZ, PT ;  /* 0x000000ff1300720c */ /* 0x000fe20003f65270 */
[----:B--2---:R-:W-:Y:S01]  /*1e90*/  IMAD.IADD R7, R9, 0x1, R14 ;  /* 0x0000000109077824 */ /* 0x004fe200078e020e */
[----:B------:R-:W-:Y:S01]  /*1ea0*/  ISETP.LT.OR P2, PT, R13, 0x41, P1 ;  /* 0x000000410d00780c */ /* 0x000fe20000f41670 */
[----:B------:R2:W-:Y:S01]  /*1eb0*/  LDGSTS.E.BYPASS.LTC128B.128 [R12+0x5080], [R2.64], !P4 ;  /* 0x05080000020c7fae */ /* 0x0005e2000e101d52 */
[----:B------:R-:W-:Y:S01]  /*1ec0*/  SEL R6, RZ, 0x2, P3 ;  /* 0x00000002ff067807 */ /* 0x000fe20001800000 */
[----:B------:R-:W-:Y:S01]  /*1ed0*/  IMAD.IADD R9, R11, 0x1, R15 ;  /* 0x000000010b097824 */ /* 0x000fe200078e020f */
[C---:B------:R-:W-:Y:S02]  /*1ee0*/  ISETP.LT.OR P1, PT, R13.reuse, 0x41, P0 ;  /* 0x000000410d00780c */ /* 0x040fe40000721670 */
[----:B------:R-:W-:Y:S01]  /*1ef0*/  ISETP.LT.OR P3, PT, R13, 0x61, P0 ;  /* 0x000000610d00780c */ /* 0x000fe20000761670 */
[----:B------:R-:W-:-:S02]  /*1f00*/  IMAD.IADD R0, R6, 0x1, R0 ;  /* 0x0000000106007824 */ /* 0x000fc400078e0200 */
[----:B------:R-:W-:Y:S02]  /*1f10*/  IMAD.MOV.U32 R6, RZ, RZ, R8 ;  /* 0x000000ffff067224 */ /* 0x000fe400078e0008 */
[----:B------:R-:W-:Y:S01]  /*1f20*/  IMAD.MOV.U32 R8, RZ, RZ, R10 ;  /* 0x000000ffff087224 */ /* 0x000fe200078e000a */
[----:B------:R-:W-:Y:S01]  /*1f30*/  LOP3.LUT P4, RZ, R0, 0x2, RZ, 0xc0, !PT ;  /* 0x0000000200ff7812 */ /* 0x000fe2000788c0ff */
[----:B-1----:R-:W-:-:S04]  /*1f40*/  IMAD.U32 R19, RZ, RZ, UR21 ;  /* 0x00000015ff137e24 */ /* 0x002fc8000f8e00ff */
[----:B------:R-:W-:Y:S01]  /*1f50*/  IMAD.WIDE.U32 R20, R19, c[0x0][0x278], R20 ;  /* 0x00009e0013147a25 */ /* 0x000fe200078e0014 */
[----:B--2---:R-:W-:-:S04]  /*1f60*/  IADD3 R2, P0, R4, UR26, RZ ;  /* 0x0000001a04027c10 */ /* 0x004fc8000ff1e0ff */
[----:B------:R-:W-:Y:S02]  /*1f70*/  IADD3.X R3, R5, UR8, RZ, P0, !PT ;  /* 0x0000000805037c10 */ /* 0x000fe400087fe4ff */
[----:B---3--:R-:W-:-:S03]  /*1f80*/  IADD3 R4, P0, R4, UR27, RZ ;  /* 0x0000001b04047c10 */ /* 0x008fc6000ff1e0ff */
[----:B------:R1:W-:Y:S01]  /*1f90*/  LDGSTS.E.BYPASS.LTC128B.128 [R12+0x2080], [R2.64], !P2 ;  /* 0x02080000020c7fae */ /* 0x0003e2000d101d52 */
[----:B------:R-:W-:Y:S02]  /*1fa0*/  IADD3.X R5, R5, UR6, RZ, P0, !PT ;  /* 0x0000000605057c10 */ /* 0x000fe400087fe4ff */
[----:B------:R-:W-:Y:S01]  /*1fb0*/  IADD3 R14, P0, R2, UR26, RZ ;  /* 0x0000001a020e7c10 */ /* 0x000fe2000ff1e0ff */
[----:B------:R-:W-:Y:S01]  /*1fc0*/  USHF.R.S32.HI UR26, URZ, 0x1f, UR23 ;  /* 0x0000001f3f1a7899 */ /* 0x000fe20008011417 */
[----:B------:R-:W-:Y:S01]  /*1fd0*/  LOP3.LUT P2, RZ, R0, 0x1, RZ, 0xc0, !PT ;  /* 0x0000000100ff7812 */ /* 0x000fe2000784c0ff */
[----:B------:R2:W-:Y:S01]  /*1fe0*/  LDGSTS.E.BYPASS.LTC128B.128 [R12+0x6080], [R4.64], !P1 ;  /* 0x06080000040c7fae */ /* 0x0005e2000c901d52 */
[----:B------:R-:W-:Y:S01]  /*1ff0*/  IADD3.X R15, R3, UR8, RZ, P0, !PT ;  /* 0x00000008030f7c10 */ /* 0x000fe200087fe4ff */
[----:B------:R-:W-:Y:S01]  /*2000*/  UIMAD UR8, UR26, UR4, URZ ;  /* 0x000000041a0872a4 */ /* 0x000fe2000f8e023f */
[----:B------:R-:W-:Y:S01]  /*2010*/  IADD3 R10, P0, R2, UR27, RZ ;  /* 0x0000001b020a7c10 */ /* 0x000fe2000ff1e0ff */
[----:B------:R-:W-:-:S02]  /*2020*/  USHF.L.U32 UR27, UR23, 0x6, URZ ;  /* 0x00000006171b7899 */ /* 0x000fc4000800063f */
[----:B------:R-:W-:Y:S01]  /*2030*/  UIMAD UR8, UR23, UR5, UR8 ;  /* 0x00000005170872a4 */ /* 0x000fe2000f8e0208 */
[----:B------:R-:W-:Y:S01]  /*2040*/  IADD3.X R11, R3, UR6, RZ, P0, !PT ;  /* 0x00000006030b7c10 */ /* 0x000fe200087fe4ff */
[----:B------:R3:W-:Y:S01]  /*2050*/  LDGSTS.E.BYPASS.LTC128B.128 [R12+0x3080], [R14.64], !P5 ;  /* 0x030800000e0c7fae */ /* 0x0007e2000e901d52 */
[----:B------:R-:W-:Y:S01]  /*2060*/  ISETP.GE.AND P0, PT, R16, c[0x0][0x1fc], PT ;  /* 0x00007f0010007a0c */ /* 0x000fe20003f06270 */
[----:B------:R-:W-:Y:S02]  /*2070*/  UIADD3 UR8, UR31, UR8, URZ ;  /* 0x000000081f087290 */ /* 0x000fe4000fffe03f */
[----:B------:R4:W-:Y:S01]  /*2080*/  LDGSTS.E.BYPASS.LTC128B.128 [R12+0x7080], [R10.64], !P3 ;  /* 0x070800000a0c7fae */ /* 0x0009e2000d901d52 */
[----:B------:R-:W-:Y:S01]  /*2090*/  ULDC.64 UR6, c[0x0][0x218] ;  /* 0x0000860000067ab9 */ /* 0x000fe20000000a00 */
[----:B------:R-:W-:Y:S01]  /*20a0*/  ISETP.GT.AND P3, PT, R31, 0xf, PT ;  /* 0x0000000f1f00780c */ /* 0x000fe20003f64270 */
[----:B------:R-:W-:Y:S01]  /*20b0*/  UIMAD UR6, UR20, UR6, URZ ;  /* 0x00000006140672a4 */ /* 0x000fe2000f8e023f */
[----:B------:R-:W0:Y:S01]  /*20c0*/  LDGDEPBAR ;  /* 0x00000000000079af */ /* 0x000e220000000000 */
[----:B------:R-:W-:Y:S01]  /*20d0*/  USHF.R.S32.HI UR29, URZ, 0x1f, UR27 ;  /* 0x0000001f3f1d7899 */ /* 0x000fe2000801141b */
[----:B--2---:R-:W-:-:S04]  /*20e0*/  IMAD.U32 R4, RZ, RZ, UR16 ;  /* 0x00000010ff047e24 */ /* 0x004fc8000f8e00ff */
[----:B------:R-:W-:-:S04]  /*20f0*/  IMAD.WIDE.U32 R4, R4, c[0x0][0x180], R6 ;  /* 0x0000600004047a25 */ /* 0x000fc800078e0006 */
[----:B-1----:R-:W-:Y:S01]  /*2100*/  IMAD.MOV.U32 R2, RZ, RZ, R4 ;  /* 0x000000ffff027224 */ /* 0x002fe200078e0004 */
[----:B------:R-:W-:Y:S01]  /*2110*/  IADD3 R3, R5, UR9, RZ ;  /* 0x0000000905037c10 */ /* 0x000fe2000fffe0ff */
[----:B------:R-:W-:Y:S01]  /*2120*/  IMAD.U32 R7, RZ, RZ, UR4 ;  /* 0x00000004ff077e24 */ /* 0x000fe2000f8e00ff */
[----:B------:R-:W-:Y:S02]  /*2130*/  SEL R5, RZ, 0x1, P0 ;  /* 0x00000001ff057807 */ /* 0x000fe40000000000 */
[----:B------:R-:W-:Y:S01]  /*2140*/  ISETP.GE.AND P0, PT, R30, c[0x0][0x1fc], PT ;  /* 0x00007f001e007a0c */ /* 0x000fe20003f06270 */
[----:B------:R-:W-:Y:S01]  /*2150*/  IMAD.WIDE.U32 R34, R19, c[0x0][0x188], R2 ;  /* 0x0000620013227a25 */ /* 0x000fe200078e0002 */
[----:B----4-:R-:W-:Y:S02]  /*2160*/  LEA.HI R11, R32, R31, RZ, 0x2 ;  /* 0x0000001f200b7211 */ /* 0x010fe400078f10ff */
[----:B------:R-:W-:Y:S01]  /*2170*/  SEL R4, RZ, 0xffffffff, P0 ;  /* 0xffffffffff047807 */ /* 0x000fe20000000000 */
[----:B------:R-:W-:Y:S01]  /*2180*/  IMAD.U32 R2, RZ, RZ, UR30 ;  /* 0x0000001eff027e24 */ /* 0x000fe2000f8e00ff */
[----:B------:R-:W-:Y:S01]  /*2190*/  IADD3 R25, R35, UR28, RZ ;  /* 0x0000001c23197c10 */ /* 0x000fe2000fffe0ff */
[----:B------:R-:W-:Y:S01]  /*21a0*/  IMAD.U32 R3, RZ, RZ, UR31 ;  /* 0x0000001fff037e24 */ /* 0x000fe2000f8e00ff */
[----:B------:R-:W-:Y:S01]  /*21b0*/  UIMAD UR28, UR21, UR7, UR6 ;  /* 0x00000007151c72a4 */ /* 0x000fe2000f8e0206 */
[----:B------:R-:W-:Y:S01]  /*21c0*/  IMAD.U32 R3, RZ, RZ, UR8 ;  /* 0x00000008ff037e24 */ /* 0x000fe2000f8e00ff */
[----:B------:R-:W-:Y:S01]  /*21d0*/  LEA R0, P0, R2, R34, 0x6 ;  /* 0x0000002202007211 */ /* 0x000fe200078030ff */
[----:B------:R-:W-:Y:S01]  /*21e0*/  IMAD.SHL.U32 R4, R4, 0x2, RZ ;  /* 0x0000000204047824 */ /* 0x000fe200078e00ff */
[----:B------:R-:W-:Y:S01]  /*21f0*/  ULDC.64 UR6, c[0x0][0x278] ;  /* 0x00009e0000067ab9 */ /* 0x000fe20000000a00 */
[----:B------:R1:W-:Y:S01]  /*2200*/  STL.64 [R1+0x18], R34 ;  /* 0x0000182201007387 */ /* 0x0003e20000100a00 */
[----:B------:R-:W-:Y:S01]  /*2210*/  LEA.HI.X R3, R2, R25, R3, 0x6, P0 ;  /* 0x0000001902037211 */ /* 0x000fe200000f3403 */
[----:B------:R-:W-:Y:S01]  /*2220*/  UIMAD UR6, UR20, UR6, URZ ;  /* 0x00000006140672a4 */ /* 0x000fe2000f8e023f */
[----:B------:R-:W-:Y:S01]  /*2230*/  LEA R2, P0, R0, c[0x0][0x160], 0x1 ;  /* 0x0000580000027a11 */ /* 0x000fe200078008ff */
[----:B------:R-:W-:Y:S01]  /*2240*/  ULDC.64 UR8, c[0x0][0x208] ;  /* 0x0000820000087ab9 */ /* 0x000fe20000000a00 */
[----:B------:R-:W-:Y:S01]  /*2250*/  LOP3.LUT R13, R4, 0x2, R5, 0xe2, !PT ;  /* 0x00000002040d7812 */ /* 0x000fe200078ee205 */
[----:B------:R-:W-:Y:S01]  /*2260*/  IMAD.U32 R4, RZ, RZ, UR16 ;  /* 0x00000010ff047e24 */ /* 0x000fe2000f8e00ff */
[----:B------:R-:W-:Y:S01]  /*2270*/  LEA.HI.X R3, R0, c[0x0][0x164], R3, 0x1, P0 ;  /* 0x0000590000037a11 */ /* 0x000fe200000f0c03 */
[----:B------:R-:W-:Y:S01]  /*2280*/  IMAD.U32 R0, RZ, RZ, UR27 ;  /* 0x0000001bff007e24 */ /* 0x000fe2000f8e00ff */
[----:B------:R-:W-:Y:S01]  /*2290*/  LEA R6, P0, R7, R2, 0x6 ;  /* 0x0000000207067211 */ /* 0x000fe200078030ff */
[----:B------:R-:W-:Y:S01]  /*22a0*/  IMAD.WIDE.U32 R4, R4, c[0x0][0x210], R8 ;  /* 0x0000840004047a25 */ /* 0x000fe200078e0008 */
[----:B------:R-:W-:Y:S01]  /*22b0*/  UIMAD UR30, UR21, UR7, UR6 ;  /* 0x00000007151e72a4 */ /* 0x000fe2000f8e0206 */
[----:B------:R2:W-:Y:S01]  /*22c0*/  STL [R1+0x24], R25 ;  /* 0x0000241901007387 */ /* 0x0005e20000100800 */
[----:B------:R-:W-:Y:S01]  /*22d0*/  IADD3 R0, -R36, UR13, -R0 ;  /* 0x0000000d24007c10 */ /* 0x000fe2000fffe900 */
[----:B------:R-:W-:Y:S01]  /*22e0*/  USHF.L.U64.HI UR9, UR8, UR24, UR9 ;  /* 0x0000001808097299 */ /* 0x000fe20008010209 */
[----:B------:R-:W-:Y:S01]  /*22f0*/  IADD3 R5, R5, UR25, RZ ;  /* 0x0000001905057c10 */ /* 0x000fe2000fffe0ff */
[----:B------:R-:W-:Y:S01]  /*2300*/  IMAD.U32 R8, RZ, RZ, UR5 ;  /* 0x00000005ff087e24 */ /* 0x000fe2000f8e00ff */
[C---:B------:R-:W-:Y:S01]  /*2310*/  ISETP.LT.OR P1, PT, R0.reuse, 0x1, !P2 ;  /* 0x000000010000780c */ /* 0x040fe20005721670 */
[----:B------:R-:W-:Y:S01]  /*2320*/  USHF.L.U32 UR24, UR8, 0x6, URZ ;  /* 0x0000000608187899 */ /* 0x000fe2000800063f */
[----:B------:R-:W-:Y:S01]  /*2330*/  ISETP.LT.OR P2, PT, R0, 0x21, !P2 ;  /* 0x000000210000780c */ /* 0x000fe20005741670 */
[----:B------:R-:W-:Y:S01]  /*2340*/  UIMAD UR25, UR9, UR23, URZ ;  /* 0x00000017091972a4 */ /* 0x000fe2000f8e023f */
[----:B------:R-:W-:Y:S01]  /*2350*/  LEA.HI.X R7, R7, R3, R8, 0x6, P0 ;  /* 0x0000000307077211 */ /* 0x000fe200000f3408 */
[----:B------:R-:W-:Y:S01]  /*2360*/  ULDC.64 UR6, c[0x0][0x288] ;  /* 0x0000a20000067ab9 */ /* 0x000fe20000000a00 */
[----:B------:R-:W-:Y:S01]  /*2370*/  IADD3 R33, R21, UR30, RZ ;  /* 0x0000001e15217c10 */ /* 0x000fe2000fffe0ff */
[----:B------:R-:W-:Y:S01]  /*2380*/  UIMAD UR25, UR26, UR24, UR25 ;  /* 0x000000181a1972a4 */ /* 0x000fe2000f8e0219 */
[----:B------:R-:W-:Y:S01]  /*2390*/  @!P3 IADD3 R9, P0, R20, UR27, RZ ;  /* 0x0000001b1409bc10 */ /* 0x000fe2000ff1e0ff */
[----:B------:R-:W-:Y:S01]  /*23a0*/  UIMAD UR6, UR22, UR6, URZ ;  /* 0x00000006160672a4 */ /* 0x000fe2000f8e023f */
[----:B-1----:R-:W-:Y:S01]  /*23b0*/  IMAD.WIDE.U32 R34, R19, c[0x0][0x218], R4 ;  /* 0x0000860013227a25 */ /* 0x002fe200078e0004 */
[----:B------:R-:W-:Y:S01]  /*23c0*/  LOP3.LUT P5, RZ, R13, 0x2, RZ, 0xc0, !PT ;  /* 0x000000020dff7812 */ /* 0x000fe200078ac0ff */
[----:B------:R-:W-:Y:S01]  /*23d0*/  STL.64 [R1+0x38], R20 ;  /* 0x0000381401007387 */ /* 0x000fe20000100a00 */
[----:B------:R-:W-:Y:S01]  /*23e0*/  @!P3 IADD3.X R10, R33, UR29, RZ, P0, !PT ;  /* 0x0000001d210abc10 */ /* 0x000fe200087fe4ff */
[----:B------:R-:W-:Y:S01]  /*23f0*/  IMAD.MOV.U32 R38, RZ, RZ, R34 ;  /* 0x000000ffff267224 */ /* 0x000fe200078e0022 */
[----:B------:R-:W-:Y:S01]  /*2400*/  IADD3 R39, R35, UR28, RZ ;  /* 0x0000001c23277c10 */ /* 0x000fe2000fffe0ff */
[----:B------:R1:W-:Y:S01]  /*2410*/  LDGSTS.E.BYPASS.LTC128B.128 [R12+0x10080], [R2.64], !P1 ;  /* 0x10080000020c7fae */ /* 0x0003e2000c901d52 */
[C---:B------:R-:W-:Y:S01]  /*2420*/  ISETP.LT.OR P1, PT, R0.reuse, 0x1, !P4 ;  /* 0x000000010000780c */ /* 0x040fe20006721670 */
[----:B------:R-:W-:Y:S01]  /*2430*/  UIMAD UR6, UR16, UR7, UR6 ;  /* 0x00000007100672a4 */ /* 0x000fe2000f8e0206 */
[----:B------:R-:W-:Y:S01]  /*2440*/  ISETP.LT.OR P4, PT, R0, 0x21, !P4 ;  /* 0x000000210000780c */ /* 0x000fe20006781670 */
[----:B--2---:R-:W-:Y:S01]  /*2450*/  IMAD.U32 R25, RZ, RZ, UR24 ;  /* 0x00000018ff197e24 */ /* 0x004fe2000f8e00ff */
[----:B------:R-:W-:Y:S01]  /*2460*/  @!P3 LEA R8, P0, R9, c[0x0][0x258], 0x2 ;  /* 0x000096000908ba11 */ /* 0x000fe200078010ff */
[----:B------:R-:W-:Y:S01]  /*2470*/  UMOV UR7, 0x5 ;  /* 0x0000000500077882 */ /* 0x000fe20000000000 */
[----:B------:R2:W-:Y:S01]  /*2480*/  STL.64 [R1+0x10], R34 ;  /* 0x0000102201007387 */ /* 0x0005e20000100a00 */
[----:B------:R-:W-:Y:S01]  /*2490*/  IMAD.WIDE.U32 R4, R25, UR23, R38 ;  /* 0x0000001719047c25 */ /* 0x000fe2000f8e0026 */
[----:B------:R-:W-:-:S02]  /*24a0*/  @!P3 LEA.HI.X R9, R9, c[0x0][0x25c], R10, 0x2, P0 ;  /* 0x000097000909ba11 */ /* 0x000fc400000f140a */
[----:B------:R4:W-:Y:S04]  /*24b0*/  STL [R1+0x50], R33 ;  /* 0x0000502101007387 */ /* 0x0009e80000100800 */
[----:B------:R1:W-:Y:S04]  /*24c0*/  LDGSTS.E.BYPASS.LTC128B.128 [R12+0x12080], [R2.64+0x80], !P1 ;  /* 0x12080080020c7fae */ /* 0x0003e8000c901d52 */
[----:B------:R5:W-:Y:S04]  /*24d0*/  LDGSTS.E.BYPASS.LTC128B.128 [R12+0x11080], [R6.64], !P2 ;  /* 0x11080000060c7fae */ /* 0x000be8000d101d52 */
[----:B------:R-:W-:Y:S01]  /*24e0*/  STL.64 [R1+0x8], R38 ;  /* 0x0000082601007387 */ /* 0x000fe20000100a00 */
[----:B-1----:R-:W-:-:S02]  /*24f0*/  P2R R2, PR, RZ, 0x10 ;  /* 0x00000010ff027803 */ /* 0x002fc40000000000 */
[----:B------:R-:W-:Y:S02]  /*2500*/  LOP3.LUT P4, RZ, R13, 0x1, RZ, 0xc0, !PT ;  /* 0x000000010dff7812 */ /* 0x000fe4000788c0ff */
[----:B------:R-:W-:Y:S02]  /*2510*/  ISETP.NE.AND P1, PT, R2, RZ, PT ;  /* 0x000000ff0200720c */ /* 0x000fe40003f25270 */
[----:B------:R-:W-:Y:S01]  /*2520*/  IADD3 R3, R5, UR25, RZ ;  /* 0x0000001905037c10 */ /* 0x000fe2000fffe0ff */
[----:B------:R-:W-:Y:S01]  /*2530*/  ULDC UR25, c[0x0][0x20c] ;  /* 0x0000830000197ab9 */ /* 0x000fe20000000800 */
[C---:B------:R-:W-:Y:S01]  /*2540*/  LEA R2, P0, R4.reuse, c[0x0][0x1f0], 0x1 ;  /* 0x00007c0004027a11 */ /* 0x040fe200078008ff */
[----:B------:R-:W-:Y:S01]  /*2550*/  USHF.L.U64.HI UR25, UR8, UR7, UR25 ;  /* 0x0000000708197299 */ /* 0x000fe20008010219 */
[----:B------:R-:W-:Y:S01]  /*2560*/  IADD3 R5, R23, UR6, RZ ;  /* 0x0000000617057c10 */ /* 0x000fe2000fffe0ff */
[----:B------:R-:W-:Y:S01]  /*2570*/  USHF.L.U32 UR8, UR8, 0x5, URZ ;  /* 0x0000000508087899 */ /* 0x000fe2000800063f */
[----:B------:R-:W-:Y:S01]  /*2580*/  LEA.HI.X R3, R4, c[0x0][0x1f4], R3, 0x1, P0 ;  /* 0x00007d0004037a11 */ /* 0x000fe200000f0c03 */
[----:B------:R-:W-:Y:S01]  /*2590*/  ULDC.64 UR6, c[0x0][0x290] ;  /* 0x0000a40000067ab9 */ /* 0x000fe20000000a00 */
[C---:B------:R-:W-:Y:S01]  /*25a0*/  ISETP.LT.OR P0, PT, R0.reuse, 0x1, !P5 ;  /* 0x000000010000780c */ /* 0x040fe20006f01670 */
[----:B------:R-:W-:Y:S01]  /*25b0*/  USHF.L.U32 UR28, UR8, 0x1, URZ ;  /* 0x00000001081c7899 */ /* 0x000fe2000800063f */
[----:B------:R-:W-:Y:S01]  /*25c0*/  IMAD.MOV.U32 R4, RZ, RZ, R22 ;  /* 0x000000ffff047224 */ /* 0x000fe200078e0016 */
[----:B------:R5:W-:Y:S01]  /*25d0*/  LDGSTS.E.BYPASS.LTC128B.128 [R12+0x13080], [R6.64+0x80], !P1 ;  /* 0x13080080060c7fae */ /* 0x000be2000c901d52 */
[C---:B------:R-:W-:Y:S01]  /*25e0*/  ISETP.LT.OR P1, PT, R0.reuse, 0x1, !P4 ;  /* 0x000000010000780c */ /* 0x040fe20006721670 */
[----:B------:R-:W-:Y:S01]  /*25f0*/  UIMAD UR6, UR20, UR6, URZ ;  /* 0x00000006140672a4 */ /* 0x000fe2000f8e023f */
[----:B------:R-:W-:Y:S01]  /*2600*/  ISETP.LT.OR P2, PT, R0, 0x21, !P4 ;  /* 0x000000210000780c */ /* 0x000fe20006741670 */
[----:B------:R-:W-:Y:S01]  /*2610*/  USHF.L.U64.HI UR26, UR8, 0x1, UR25 ;  /* 0x00000001081a7899 */ /* 0x000fe20008010219 */
[----:B--2---:R-:W-:Y:S01]  /*2620*/  IMAD.WIDE.U32 R34, R19, c[0x0][0x290], R4 ;  /* 0x0000a40013227a25 */ /* 0x004fe200078e0004 */
[----:B------:R-:W-:Y:S01]  /*2630*/  UIMAD UR6, UR21, UR7, UR6 ;  /* 0x00000007150672a4 */ /* 0x000fe2000f8e0206 */
[----:B------:R-:W-:-:S02]  /*2640*/  LEA.HI R23, R32, R31, RZ, 0x5 ;  /* 0x0000001f20177211 */ /* 0x000fc400078f28ff */
[----:B------:R-:W-:Y:S01]  /*2650*/  IMAD.U32 R4, RZ, RZ, UR16 ;  /* 0x00000010ff047e24 */ /* 0x000fe2000f8e00ff */
[----:B------:R-:W-:Y:S01]  /*2660*/  SHF.R.S32.HI R22, RZ, 0x2, R11 ;  /* 0x00000002ff167819 */ /* 0x000fe2000001140b */
[----:B------:R-:W-:Y:S01]  /*2670*/  STL.64 [R1+0x30], R34 ;  /* 0x0000302201007387 */ /* 0x000fe20000100a00 */
[----:B----4-:R-:W-:Y:S01]  /*2680*/  IADD3 R33, R35, UR6, RZ ;  /* 0x0000000623217c10 */ /* 0x010fe2000fffe0ff */
[----:B------:R-:W-:Y:S02]  /*2690*/  ULDC.64 UR6, c[0x0][0x238] ;  /* 0x00008e0000067ab9 */ /* 0x000fe40000000a00 */
[----:B------:R-:W-:Y:S02]  /*26a0*/  UIMAD UR6, UR22, UR6, URZ ;  /* 0x00000006160672a4 */ /* 0x000fe4000f8e023f */
[----:B------:R-:W-:Y:S01]  /*26b0*/  STL [R1+0x40], R33 ;  /* 0x0000402101007387 */ /* 0x000fe20000100800 */
[----:B------:R-:W-:Y:S02]  /*26c0*/  UIADD3 UR22, UR23, 0x1, URZ ;  /* 0x0000000117167890 */ /* 0x000fe4000fffe03f */
[----:B------:R-:W-:-:S02]  /*26d0*/  UIMAD UR6, UR16, UR7, UR6 ;  /* 0x00000007100672a4 */ /* 0x000fc4000f8e0206 */
[----:B------:R-:W-:Y:S01]  /*26e0*/  UISETP.GE.AND UP0, UPT, UR22, UR11, UPT ;  /* 0x0000000b1600728c */ /* 0x000fe2000bf06270 */
[----:B-----5:R-:W-:Y:S01]  /*26f0*/  @!P3 IMAD.SHL.U32 R6, R31, 0x10, RZ ;  /* 0x000000101f06b824 */ /* 0x020fe200078e00ff */
[----:B------:R-:W-:-:S04]  /*2700*/  SHF.R.S32.HI R7, RZ, 0x5, R23 ;  /* 0x00000005ff077819 */ /* 0x000fc80000011417 */
[----:B------:R1:W-:Y:S04]  /*2710*/  @!P3 LDGSTS.E.BYPASS.LTC128B.128 [R6+0x20080], [R8.64] ;  /* 0x200800000806bfae */ /* 0x0003e8000b901d52 */
[----:B------:R-:W0:Y:S04]  /*2720*/  LDGDEPBAR ;  /* 0x00000000000079af */ /* 0x000e280000000000 */
[----:B------:R2:W-:Y:S01]  /*2730*/  LDGSTS.E.BYPASS.LTC128B.128 [R12+0x18080], [R2.64], !P1 ;  /* 0x18080000020c7fae */ /* 0x0005e2000c901d52 */
[----:B------:R-:W-:-:S03]  /*2740*/  ISETP.LT.OR P1, PT, R0, 0x21, !P5 ;  /* 0x000000210000780c */ /* 0x000fc60006f21670 */
[----:B------:R2:W-:Y:S01]  /*2750*/  LDGSTS.E.BYPASS.LTC128B.128 [R12+0x1a080], [R2.64+0x80], !P0 ;  /* 0x1a080080020c7fae */ /* 0x0005e2000c101d52 */
[----:B-1----:R-:W-:Y:S01]  /*2760*/  IMAD.WIDE.U32 R8, R4, c[0x0][0x238], R26 ;  /* 0x00008e0004087a25 */ /* 0x002fe200078e001a */
[----:B------:R-:W-:Y:S02]  /*2770*/  SHF.R.S32.HI R4, RZ, 0x1f, R11 ;  /* 0x0000001fff047819 */ /* 0x000fe4000001140b */
[----:B------:R-:W-:-:S04]  /*2780*/  LEA.HI R6, R23, R7, RZ, 0x1 ;  /* 0x0000000717067211 */ /* 0x000fc800078f08ff */
[----:B------:R-:W-:Y:S02]  /*2790*/  LOP3.LUT R6, R6, 0xfffffffe, RZ, 0xc0, !PT ;  /* 0xfffffffe06067812 */ /* 0x000fe400078ec0ff */
[----:B--2---:R-:W-:-:S03]  /*27a0*/  IADD3 R2, P0, R2, UR28, RZ ;  /* 0x0000001c02027c10 */ /* 0x004fc6000ff1e0ff */
[----:B---3--:R-:W-:Y:S01]  /*27b0*/  IMAD.IADD R15, R7, 0x1, -R6 ;  /* 0x00000001070f7824 */ /* 0x008fe200078e0a06 */
[----:B------:R-:W-:Y:S02]  /*27c0*/  IADD3.X R3, R3, UR26, RZ, P0, !PT ;  /* 0x0000001a03037c10 */ /* 0x000fe400087fe4ff */
[----:B------:R-:W-:-:S03]  /*27d0*/  IADD3 R0, P0, R34, UR27, RZ ;  /* 0x0000001b22007c10 */ /* 0x000fc6000ff1e0ff */
[----:B------:R1:W-:Y:S01]  /*27e0*/  LDGSTS.E.BYPASS.LTC128B.128 [R12+0x19080], [R2.64], !P2 ;  /* 0x19080000020c7fae */ /* 0x0003e2000d101d52 */
[----:B------:R-:W-:Y:S02]  /*27f0*/  IADD3.X R5, R33, UR29, RZ, P0, !PT ;  /* 0x0000001d21057c10 */ /* 0x000fe400087fe4ff */
[C---:B------:R-:W-:Y:S01]  /*2800*/  LEA R20, P0, R0.reuse, c[0x0][0x280], 0x2 ;  /* 0x0000a00000147a11 */ /* 0x040fe200078010ff */
[----:B------:R1:W-:Y:S03]  /*2810*/  LDGSTS.E.BYPASS.LTC128B.128 [R12+0x1b080], [R2.64+0x80], !P1 ;  /* 0x1b080080020c7fae */ /* 0x0003e6000c901d52 */
[----:B------:R-:W-:Y:S02]  /*2820*/  LEA.HI.X R21, R0, c[0x0][0x284], R5, 0x2, P0 ;  /* 0x0000a10000157a11 */ /* 0x000fe400000f1405 */
[----:B------:R-:W-:Y:S02]  /*2830*/  R2P PR, R18, 0x6 ;  /* 0x0000000612007804 */ /* 0x000fe40000000000 */
[----:B------:R-:W-:-:S03]  /*2840*/  PLOP3.LUT P0, PT, PT, PT, UP0, 0x80, 0x0 ;  /* 0x000000000000781c */ /* 0x000fc60003f0f008 */
[----:B------:R-:W-:Y:S02]  /*2850*/  SEL R215, R215, 0xfffffff0, !P1 ;  /* 0xfffffff0d7d77807 */ /* 0x000fe40004800000 */
[----:B------:R-:W-:Y:S02]  /*2860*/  SEL R216, R216, 0xffffffe0, !P2 ;  /* 0xffffffe0d8d87807 */ /* 0x000fe40005000000 */
[----:B-1----:R-:W-:-:S04]  /*2870*/  LEA.HI R2, R32, R31, RZ, 0x4 ;  /* 0x0000001f20027211 */ /* 0x002fc800078f20ff */
[----:B------:R-:W-:Y:S02]  /*2880*/  SHF.R.S32.HI R5, RZ, 0x4, R2 ;  /* 0x00000004ff057819 */ /* 0x000fe40000011402 */
[C---:B------:R-:W-:Y:S02]  /*2890*/  LOP3.LUT R0, R2.reuse, 0xfffffff0, RZ, 0xc0, !PT ;  /* 0xfffffff002007812 */ /* 0x040fe400078ec0ff */
[----:B------:R-:W-:Y:S02]  /*28a0*/  LEA.HI R3, R2, R5, RZ, 0x1 ;  /* 0x0000000502037211 */ /* 0x000fe400078f08ff */
[----:B------:R-:W-:Y:S01]  /*28b0*/  LEA.HI R2, R4, R22, RZ, 0x3 ;  /* 0x0000001604027211 */ /* 0x000fe200078f18ff */
[----:B------:R-:W-:Y:S01]  /*28c0*/  IMAD.IADD R0, R31, 0x1, -R0 ;  /* 0x000000011f007824 */ /* 0x000fe200078e0a00 */
[----:B------:R-:W-:Y:S01]  /*28d0*/  LOP3.LUT R6, R3, 0xfffffffe, RZ, 0xc0, !PT ;  /* 0xfffffffe03067812 */ /* 0x000fe200078ec0ff */
[----:B------:R-:W-:Y:S01]  /*28e0*/  IMAD.SHL.U32 R4, R18, 0x40, RZ ;  /* 0x0000004012047824 */ /* 0x000fe200078e00ff */
[----:B------:R-:W-:Y:S01]  /*28f0*/  LOP3.LUT R2, R2, 0xfffffff8, RZ, 0xc0, !PT ;  /* 0xfffffff802027812 */ /* 0x000fe200078ec0ff */
[----:B------:R-:W-:Y:S01]  /*2900*/  IMAD.SHL.U32 R18, R15, 0x10, RZ ;  /* 0x000000100f127824 */ /* 0x000fe200078e00ff */
[----:B------:R-:W-:-:S02]  /*2910*/  SHF.R.S32.HI R10, RZ, 0x1f, R0 ;  /* 0x0000001fff0a7819 */ /* 0x000fc40000011400 */
[----:B------:R-:W-:Y:S01]  /*2920*/  IADD3 R3, R9, UR6, RZ ;  /* 0x0000000609037c10 */ /* 0x000fe2000fffe0ff */
[----:B------:R-:W-:Y:S01]  /*2930*/  IMAD.IADD R22, R22, 0x1, -R2 ;  /* 0x0000000116167824 */ /* 0x000fe200078e0a02 */
[----:B------:R-:W-:Y:S01]  /*2940*/  LEA.HI R10, R10, R0, RZ, 0x3 ;  /* 0x000000000a0a7211 */ /* 0x000fe200078f18ff */
[----:B------:R-:W-:Y:S01]  /*2950*/  IMAD.MOV.U32 R2, RZ, RZ, R8 ;  /* 0x000000ffff027224 */ /* 0x000fe200078e0008 */
[----:B------:R-:W-:Y:S01]  /*2960*/  LOP3.LUT R4, R4, 0x1c0, RZ, 0xc0, !PT ;  /* 0x000001c004047812 */ /* 0x000fe200078ec0ff */
[----:B------:R-:W-:Y:S01]  /*2970*/  IMAD.IADD R9, R5, 0x1, -R6 ;  /* 0x0000000105097824 */ /* 0x000fe200078e0a06 */
[----:B------:R-:W-:Y:S01]  /*2980*/  LOP3.LUT R7, R10, 0xfffffff8, RZ, 0xc0, !PT ;  /* 0xfffffff80a077812 */ /* 0x000fe200078ec0ff */
[----:B------:R-:W-:Y:S01]  /*2990*/  IMAD.WIDE.U32 R40, R19, c[0x0][0x240], R2 ;  /* 0x0000900013287a25 */ /* 0x000fe200078e0002 */
[C---:B------:R-:W-:Y:S01]  /*29a0*/  LOP3.LUT R5, R4.reuse, 0x10, R18, 0xf8, !PT ;  /* 0x0000001004057812 */ /* 0x040fe200078ef812 */
[----:B------:R-:W-:Y:S01]  /*29b0*/  ULDC.64 UR6, c[0x0][0x240] ;  /* 0x0000900000067ab9 */ /* 0x000fe20000000a00 */
        /* <DEDUP_REMOVED lines=8> */
[----:B------:R-:W-:Y:S01]  /*2a40*/  LOP3.LUT R5, R3, R8, RZ, 0x3c, !PT ;  /* 0x0000000803057212 */ /* 0x000fe200078e3cff */
[----:B------:R-:W-:Y:S01]  /*2a50*/  IMAD.SHL.U32 R3, R9, 0x20, RZ ;  /* 0x0000002009037824 */ /* 0x000fe200078e00ff */
[----:B------:R-:W-:Y:S01]  /*2a60*/  LOP3.LUT R0, R0, 0x18, RZ, 0xc0, !PT ;  /* 0x0000001800007812 */ /* 0x000fe200078ec0ff */
[----:B------:R-:W-:Y:S01]  /*2a70*/  IMAD.SHL.U32 R10, R10, 0x40, RZ ;  /* 0x000000400a0a7824 */ /* 0x000fe200078e00ff */
[----:B------:R-:W-:Y:S01]  /*2a80*/  SHF.R.U32.HI R4, RZ, 0x3, R2 ;  /* 0x00000003ff047819 */ /* 0x000fe20000011602 */
[----:B------:R-:W-:Y:S01]  /*2a90*/  IMAD.IADD R5, R6, 0x1, R5 ;  /* 0x0000000106057824 */ /* 0x000fe200078e0205 */
[----:B------:R-:W-:Y:S01]  /*2aa0*/  LOP3.LUT R6, R11, 0x3ffffffc, RZ, 0xc0, !PT ;  /* 0x3ffffffc0b067812 */ /* 0x000fe200078ec0ff */
[----:B------:R-:W-:Y:S01]  /*2ab0*/  UIMAD UR6, UR20, UR6, URZ ;  /* 0x00000006140672a4 */ /* 0x000fe2000f8e023f */
[----:B------:R-:W-:Y:S01]  /*2ac0*/  LOP3.LUT R11, R4, R2, R0, 0x1e, !PT ;  /* 0x00000002040b7212 */ /* 0x000fe200078e1e00 */
[----:B------:R-:W-:Y:S01]  /*2ad0*/  IMAD.SHL.U32 R4, R7, 0x40, RZ ;  /* 0x0000004007047824 */ /* 0x000fe200078e00ff */
[----:B------:R-:W-:Y:S01]  /*2ae0*/  LOP3.LUT R14, R0, 0x20, R3, 0xf8, !PT ;  /* 0x00000020000e7812 */ /* 0x000fe200078ef803 */
[----:B------:R-:W-:Y:S01]  /*2af0*/  IMAD.IADD R3, R31, 0x1, -R6 ;  /* 0x000000011f037824 */ /* 0x000fe200078e0a06 */
[----:B------:R-:W-:Y:S01]  /*2b00*/  LOP3.LUT R0, R13, R8, RZ, 0x3c, !PT ;  /* 0x000000080d007212 */ /* 0x000fe200078e3cff */
[----:B------:R-:W-:Y:S01]  /*2b10*/  IMAD.SHL.U32 R2, R15, 0x400, RZ ;  /* 0x000004000f027824 */ /* 0x000fe200078e00ff */
[----:B------:R-:W-:Y:S01]  /*2b20*/  LOP3.LUT R4, R4, 0x1c0, RZ, 0xc0, !PT ;  /* 0x000001c004047812 */ /* 0x000fe200078ec0ff */
[----:B------:R-:W-:Y:S01]  /*2b30*/  IMAD.SHL.U32 R6, R9, 0x8, RZ ;  /* 0x0000000809067824 */ /* 0x000fe200078e00ff */
[----:B------:R-:W-:Y:S01]  /*2b40*/  UIMAD UR6, UR21, UR7, UR6 ;  /* 0x00000007150672a4 */ /* 0x000fe2000f8e0206 */
[----:B------:R-:W-:Y:S01]  /*2b50*/  IMAD R3, R3, 0x2, R2 ;  /* 0x0000000203037824 */ /* 0x000fe200078e0202 */
[----:B------:R-:W-:Y:S01]  /*2b60*/  SHF.R.U32.HI R8, RZ, 0x3, R4 ;  /* 0x00000003ff087819 */ /* 0x000fe20000011604 */
[----:B------:R-:W-:Y:S01]  /*2b70*/  STL.64 [R1+0x48], R40 ;  /* 0x0000482801007387 */ /* 0x000fe20000100a00 */
[----:B------:R-:W-:Y:S01]  /*2b80*/  LOP3.LUT R6, R4, 0x8, R6, 0xf8, !PT ;  /* 0x0000000804067812 */ /* 0x000fe200078ef806 */
[----:B------:R-:W-:Y:S01]  /*2b90*/  IMAD.IADD R11, R3, 0x1, R11 ;  /* 0x00000001030b7824 */ /* 0x000fe200078e020b */
[----:B------:R-:W-:Y:S01]  /*2ba0*/  LOP3.LUT R3, R10, 0xfffffe00, RZ, 0xc0, !PT ;  /* 0xfffffe000a037812 */ /* 0x000fe200078ec0ff */
[----:B------:R-:W-:Y:S01]  /*2bb0*/  IMAD R0, R9, 0x200, R0 ;  /* 0x0000020009007824 */ /* 0x000fe200078e0200 */
[----:B------:R-:W-:Y:S01]  /*2bc0*/  LOP3.LUT R6, R6, R8, RZ, 0x3c, !PT ;  /* 0x0000000806067212 */ /* 0x000fe200078e3cff */
[----:B------:R-:W-:Y:S01]  /*2bd0*/  IMAD.SHL.U32 R231, R11, 0x2, RZ ;  /* 0x000000020be77824 */ /* 0x000fe200078e00ff */
[----:B------:R-:W-:Y:S01]  /*2be0*/  LOP3.LUT R4, R8, R14, R4, 0x1e, !PT ;  /* 0x0000000e08047212 */ /* 0x000fe200078e1e04 */
[----:B------:R-:W-:Y:S01]  /*2bf0*/  @!P3 IMAD.SHL.U32 R8, R31, 0x10, RZ ;  /* 0x000000101f08b824 */ /* 0x000fe200078e00ff */
[----:B------:R-:W-:-:S02]  /*2c00*/  IADD3 R214, R6, R3, R2 ;  /* 0x0000000306d67210 */ /* 0x000fc40007ffe002 */
[----:B------:R-:W-:Y:S02]  /*2c10*/  LOP3.LUT R2, R23, 0xffffffe0, RZ, 0xc0, !PT ;  /* 0xffffffe017027812 */ /* 0x000fe400078ec0ff */
[----:B------:R-:W-:Y:S01]  /*2c20*/  LOP3.LUT R220, R4, R3, RZ, 0xfc, !PT ;  /* 0x0000000304dc7212 */ /* 0x000fe200078efcff */
[----:B------:R1:W-:Y:S01]  /*2c30*/  @!P3 LDGSTS.E.BYPASS.LTC128B.128 [R8+0x20280], [R20.64] ;  /* 0x202800001408bfae */ /* 0x0003e2000b901d52 */
[----:B------:R-:W-:Y:S01]  /*2c40*/  IADD3 R4, R41, UR6, RZ ;  /* 0x0000000629047c10 */ /* 0x000fe2000fffe0ff */
[----:B------:R-:W-:Y:S01]  /*2c50*/  IMAD.IADD R6, R31, 0x1, -R2 ;  /* 0x000000011f067824 */ /* 0x000fe200078e0a02 */
[----:B------:R-:W-:Y:S01]  /*2c60*/  IADD3 R3, R12, 0x10080, RZ ;  /* 0x000100800c037810 */ /* 0x000fe20007ffe0ff */
[----:B------:R-:W0:Y:S01]  /*2c70*/  LDGDEPBAR ;  /* 0x00000000000079af */ /* 0x000e220000000000 */
[----:B------:R-:W-:Y:S02]  /*2c80*/  IADD3 R13, R231, 0x20480, RZ ;  /* 0x00020480e70d7810 */ /* 0x000fe40007ffe0ff */
        /* <DEDUP_REMOVED lines=40> */
.L_x_2262:
[----:B--2---:R-:W-:Y:S05]  /*2f10*/  BSYNC B0 ;  /* 0x0000000000007941 */ /* 0x004fea0003800000 */
.L_x_2261:
        /* <DEDUP_REMOVED lines=102> */
.L_x_2265:
        /* <DEDUP_REMOVED lines=201> */
.L_x_2263:
        /* <DEDUP_REMOVED lines=538> */
.L_x_2264:
        /* <DEDUP_REMOVED lines=298> */
.L_x_2260:
[----:B------:R-:W-:Y:S05]  /*7650*/  @P0 EXIT ;  /* 0x000000000000094d */ /* 0x000fea0003800000 */
[----:B------:R-:W-:Y:S02]  /*7660*/  ULDC.64 UR4, c[0x0][0x360] ;  /* 0x0000d80000047ab9 */ /* 0x000fe40000000a00 */
[----:B------:R-:W-:Y:S02]  /*7670*/  UISETP.NE.U32.AND UP2, UPT, URZ, UR4, UPT ;  /* 0x000000043f00728c */ /* 0x000fe4000bf45070 */
[----:B------:R-:W-:Y:S02]  /*7680*/  ULDC.64 UR6, c[0x0][0x360] ;  /* 0x0000d80000067ab9 */ /* 0x000fe40000000a00 */
[----:B------:R-:W-:Y:S02]  /*7690*/  UISETP.NE.AND.EX UP2, UPT, URZ, UR5, UPT, UP2 ;  /* 0x000000053f00728c */ /* 0x000fe4000bf45320 */
[----:B------:R-:W-:-:S04]  /*76a0*/  ULDC.64 UR10, c[0x0][0x338] ;  /* 0x0000ce00000a7ab9 */ /* 0x000fc80000000a00 */
[----:B------:R-:W-:-:S05]  /*76b0*/  PLOP3.LUT P0, PT, PT, PT, UP2, 0x80, 0x0 ;  /* 0x000000000000781c */ /* 0x000fca0003f0f028 */
[----:B------:R-:W-:Y:S02]  /*76c0*/  @UP2 UMOV UR4, 0x4 ;  /* 0x0000000400042882 */ /* 0x000fe40000000000 */
[----:B------:R-:W-:-:S06]  /*76d0*/  @UP2 UIMAD.WIDE UR4, UR14, UR4, UR6 ;  /* 0x000000040e0422a5 */ /* 0x000fcc000f8e0206 */
[----:B---3--:R-:W-:Y:S02]  /*76e0*/  IMAD.U32 R2, RZ, RZ, UR4 ;  /* 0x00000004ff027e24 */ /* 0x008fe4000f8e00ff */
[----:B------:R-:W-:-:S05]  /*76f0*/  IMAD.U32 R3, RZ, RZ, UR5 ;  /* 0x00000005ff037e24 */ /* 0x000fca000f8e00ff */
[----:B------:R-:W2:Y:S01]  /*7700*/  @P0 LDG.E R0, [R2.64] ;  /* 0x0000001202000981 */ /* 0x000ea2000c1e1900 */
[----:B------:R-:W-:Y:S01]  /*7710*/  UISETP.NE.AND UP0, UPT, UR10, 0x1, UPT ;  /* 0x000000010a00788c */ /* 0x000fe2000bf05270 */
[----:B------:R-:W-:Y:S01]  /*7720*/  BSSY B0, `(.L_x_2266) ;  /* 0x000002e000007945 */ /* 0x000fe20003800000 */
[----:B------:R-:W-:Y:S01]  /*7730*/  UIMAD.WIDE.U32 UR8, UR16, UR11, URZ ;  /* 0x0000000b100872a5 */ /* 0x000fe2000f8e003f */
[----:B------:R-:W3:Y:S01]  /*7740*/  S2R R9, SR_TID.X ;  /* 0x0000000000097919 */ /* 0x000ee20000002100 */
[----:B------:R-:W-:Y:S02]  /*7750*/  ULDC UR4, c[0x0][0x340] ;  /* 0x0000d00000047ab9 */ /* 0x000fe40000000800 */
[----:B------:R-:W-:Y:S02]  /*7760*/  UMOV UR6, UR16 ;  /* 0x0000001000067c82 */ /* 0x000fe40008000000 */
[----:B------:R-:W-:Y:S02]  /*7770*/  ULDC UR13, c[0x0][0x358] ;  /* 0x0000d600000d7ab9 */ /* 0x000fe40000000800 */
[----:B------:R-:W-:-:S02]  /*7780*/  UIMAD UR13, UR15, UR13, URZ ;  /* 0x0000000d0f0d72a4 */ /* 0x000fc4000f8e023f */
[----:B------:R-:W-:Y:S02]  /*7790*/  @UP0 UMOV UR5, UR9 ;  /* 0x0000000900050c82 */ /* 0x000fe40008000000 */
[----:B------:R-:W-:-:S04]  /*77a0*/  @UP0 USHF.R.U32.HI UR6, URZ, UR4, UR5 ;  /* 0x000000043f060299 */ /* 0x000fc80008011605 */
[----:B------:R-:W-:Y:S02]  /*77b0*/  UIADD3 UR4, -UR6, URZ, URZ ;  /* 0x0000003f06047290 */ /* 0x000fe4000fffe13f */
[----:B------:R-:W-:Y:S02]  /*77c0*/  USHF.R.S32.HI UR9, URZ, 0x1f, UR6 ;  /* 0x0000001f3f097899 */ /* 0x000fe40008011406 */
[----:B------:R-:W-:-:S03]  /*77d0*/  UIMAD UR10, UR4, UR10, UR16 ;  /* 0x0000000a040a72a4 */ /* 0x000fc6000f8e0210 */
[----:B------:R-:W-:Y:S02]  /*77e0*/  ULDC UR4, c[0x0][0x2f4] ;  /* 0x0000bd0000047ab9 */ /* 0x000fe40000000800 */
[----:B------:R-:W-:Y:S01]  /*77f0*/  UIMAD UR13, UR13, UR4, URZ ;  /* 0x000000040d0d72a4 */ /* 0x000fe2000f8e023f */
[----:B------:R-:W-:Y:S01]  /*7800*/  BAR.SYNC.DEFER_BLOCKING 0x1, 0x100 ;  /* 0x0044000000007b1d */ /* 0x000fe20000010000 */
[----:B------:R-:W-:Y:S01]  /*7810*/  UIMAD UR11, UR14, UR4, URZ ;  /* 0x000000040e0b72a4 */ /* 0x000fe2000f8e023f */
[----:B---3--:R-:W-:Y:S01]  /*7820*/  ISETP.NE.AND P2, PT, R9, RZ, PT ;  /* 0x000000ff0900720c */ /* 0x008fe20003f45270 */
[----:B------:R-:W-:Y:S02]  /*7830*/  USHF.R.S32.HI UR8, URZ, 0x1f, UR13 ;  /* 0x0000001f3f087899 */ /* 0x000fe4000801140d */
[----:B------:R-:W-:Y:S02]  /*7840*/  USHF.R.S32.HI UR7, URZ, 0x1f, UR11 ;  /* 0x0000001f3f077899 */ /* 0x000fe4000801140b */
[----:B------:R-:W-:-:S02]  /*7850*/  UIADD3 UR13, UP1, UP0, UR13, UR11, UR6 ;  /* 0x0000000b0d0d7290 */ /* 0x000fc4000f83e006 */
[----:B------:R-:W-:Y:S02]  /*7860*/  ULDC.64 UR4, c[0x0][0x350] ;  /* 0x0000d40000047ab9 */ /* 0x000fe40000000a00 */
[----:B------:R-:W-:Y:S02]  /*7870*/  UIADD3.X UR8, UR8, UR7, UR9, UP1, UP0 ;  /* 0x0000000708087290 */ /* 0x000fe40008fe0409 */
[----:B------:R-:W-:Y:S02]  /*7880*/  USHF.L.U32 UR7, UR13, 0x2, URZ ;  /* 0x000000020d077899 */ /* 0x000fe4000800063f */
[----:B------:R-:W-:Y:S02]  /*7890*/  USHF.L.U64.HI UR8, UR13, 0x2, UR8 ;  /* 0x000000020d087899 */ /* 0x000fe40008010208 */
[----:B------:R-:W-:-:S04]  /*78a0*/  UIADD3 UR4, UP0, UR7, UR4, URZ ;  /* 0x0000000407047290 */ /* 0x000fc8000ff1e03f */
[----:B------:R-:W-:Y:S02]  /*78b0*/  UIADD3.X UR5, UR8, UR5, URZ, UP0, !UPT ;  /* 0x0000000508057290 */ /* 0x000fe400087fe43f */
[----:B------:R-:W-:-:S04]  /*78c0*/  MOV R4, UR4 ;  /* 0x0000000400047c02 */ /* 0x000fc80008000f00 */
[----:B------:R-:W-:Y:S01]  /*78d0*/  IMAD.U32 R5, RZ, RZ, UR5 ;  /* 0x00000005ff057e24 */ /* 0x000fe2000f8e00ff */
[----:B--2---:R-:W2:Y:S02]  /*78e0*/  @P0 R2UR UR12, R0 ;  /* 0x00000000000c03c2 */ /* 0x004ea400000e0000 */
[----:B--2---:R-:W-:-:S04]  /*78f0*/  @UP2 ULEA UR12, UR14, UR12, 0x7 ;  /* 0x0000000c0e0c2291 */ /* 0x004fc8000f8e383f */
[----:B------:R-:W-:-:S04]  /*7900*/  @UP2 USHF.R.S32.HI UR11, URZ, 0x1f, UR12 ;  /* 0x0000001f3f0b2899 */ /* 0x000fc8000801140c */
[----:B------:R-:W-:Y:S02]  /*7910*/  @UP2 ULEA.HI UR12, UR11, UR12, URZ, 0x7 ;  /* 0x0000000c0b0c2291 */ /* 0x000fe4000f8f383f */
[----:B------:R-:W-:Y:S02]  /*7920*/  USHF.R.S32.HI UR11, URZ, 0x1f, UR14 ;  /* 0x0000001f3f0b7899 */ /* 0x000fe4000801140e */
[----:B------:R-:W-:Y:S02]  /*7930*/  @UP2 USHF.L.U32 UR12, UR12, 0x7, URZ ;  /* 0x000000070c0c2899 */ /* 0x000fe4000800063f */
[----:B------:R-:W-:Y:S02]  /*7940*/  USEL UR14, UR14, URZ, !UP2 ;  /* 0x0000003f0e0e7287 */ /* 0x000fe4000d000000 */
[----:B------:R-:W-:Y:S02]  /*7950*/  @UP2 ULOP3.LUT UR12, UR12, 0xffffc000, URZ, 0xc0, !UPT ;  /* 0xffffc0000c0c2892 */ /* 0x000fe4000f8ec03f */
[----:B------:R-:W-:-:S02]  /*7960*/  USEL UR11, UR11, URZ, !UP2 ;  /* 0x0000003f0b0b7287 */ /* 0x000fc4000d000000 */
[----:B------:R-:W-:-:S03]  /*7970*/  @UP2 USHF.R.S32.HI UR13, URZ, 0x1f, UR12 ;  /* 0x0000001f3f0d2899 */ /* 0x000fc6000801140c */
[----:B------:R-:W-:-:S04]  /*7980*/  @!UP2 UMOV UR12, URZ ;  /* 0x0000003f000cac82 */ /* 0x000fc80008000000 */
[----:B------:R-:W-:Y:S01]  /*7990*/  @!UP2 UMOV UR13, URZ ;  /* 0x0000003f000dac82 */ /* 0x000fe20008000000 */
[----:B------:R-:W-:Y:S05]  /*79a0*/  @P2 BRA `(.L_x_2267) ;  /* 0x0000005000002947 */ /* 0x000fea0003800000 */
.L_x_2268:
[----:B------:R-:W2:Y:S01]  /*79b0*/  LDG.E.STRONG.GPU R0, [R4.64] ;  /* 0x0000001204007981 */ /* 0x000ea2000c1ef900 */
[----:B------:R-:W-:Y:S01]  /*79c0*/  YIELD ;  /* 0x0000000000007946 */ /* 0x000fe20003800000 */
[----:B--2---:R-:W-:Y:S01]  /*79d0*/  ISETP.NE.AND P0, PT, R0, UR10, PT ;  /* 0x0000000a00007c0c */ /* 0x004fe2000bf05270 */
[----:B------:R-:W-:-:S12]  /*79e0*/  CCTL.IVALL ;  /* 0x00000000ff00798f */ /* 0x000fd80002000000 */
[----:B------:R-:W-:Y:S05]  /*79f0*/  @P0 BRA `(.L_x_2268) ;  /* 0xffffffb000000947 */ /* 0x000fea000383ffff */
.L_x_2267:
[----:B------:R-:W-:Y:S05]  /*7a00*/  BSYNC B0 ;  /* 0x0000000000007941 */ /* 0x000fea0003800000 */
.L_x_2266:
[----:B------:R-:W-:Y:S01]  /*7a10*/  MOV R11, 0xffffffff ;  /* 0xffffffff000b7802 */ /* 0x000fe20000000f00 */
[----:B------:R-:W-:Y:S05]  /*7a20*/  BRA.CONV ~URZ, `(.L_x_2269) ;  /* 0x000000237f007947 */ /* 0x000fea000b800000 */
[----:B------:R-:W-:Y:S02]  /*7a30*/  MOV R2, 0x7a50 ;  /* 0x00007a5000027802 */ /* 0x000fe40000000f00 */
[----:B-1----:R-:W-:Y:S05]  /*7a40*/  CALL.REL.NOINC `($__internal_11_$__cuda_sm70_warpsync) ;  /* 0x00000d5000007944 */ /* 0x002fea0003c00000 */
.L_x_2269:
[----:B------:R-:W-:Y:S01]  /*7a50*/  USHF.L.U32 UR5, UR15, 0xe, URZ ;  /* 0x0000000e0f057899 */ /* 0x000fe2000800063f */
[----:B------:R-:W-:Y:S01]  /*7a60*/  SHF.R.S32.HI R2, RZ, 0x1f, R9 ;  /* 0x0000001fff027819 */ /* 0x000fe20000011409 */
[----:B------:R-:W-:Y:S01]  /*7a70*/  IMAD.U32 R10, RZ, RZ, UR14 ;  /* 0x0000000eff0a7e24 */ /* 0x000fe2000f8e00ff */
[----:B------:R-:W-:-:S06]  /*7a80*/  NOP ;  /* 0x0000000000007918 */ /* 0x000fcc0000000000 */
[----:B------:R-:W-:Y:S01]  /*7a90*/  USHF.R.S32.HI UR4, URZ, 0x1f, UR5 ;  /* 0x0000001f3f047899 */ /* 0x000fe20008011405 */
[----:B------:R-:W-:-:S05]  /*7aa0*/  IMAD.U32 R8, RZ, RZ, UR5 ;  /* 0x00000005ff087e24 */ /* 0x000fca000f8e00ff */
[----:B------:R-:W-:Y:S01]  /*7ab0*/  IMAD.U32 R0, RZ, RZ, UR4 ;  /* 0x00000004ff007e24 */ /* 0x000fe2000f8e00ff */
[----:B------:R-:W-:Y:S01]  /*7ac0*/  IADD3 R8, P1, P0, R8, UR12, R9 ;  /* 0x0000000c08087c10 */ /* 0x000fe2000f83e009 */
[----:B------:R-:W-:Y:S02]  /*7ad0*/  ULDC.64 UR4, c[0x0][0x328] ;  /* 0x0000ca0000047ab9 */ /* 0x000fe40000000a00 */
[----:B------:R-:W-:Y:S01]  /*7ae0*/  UIMAD UR4, UR9, UR4, URZ ;  /* 0x00000004090472a4 */ /* 0x000fe2000f8e023f */
[----:B------:R-:W-:Y:S01]  /*7af0*/  IADD3.X R9, R0, UR13, R2, P1, P0 ;  /* 0x0000000d00097c10 */ /* 0x000fe20008fe0402 */
        /* <DEDUP_REMOVED lines=77> */
[----:B------:R-:W-:Y:S05]  /*7fd0*/  CALL.REL.NOINC `($__internal_11_$__cuda_sm70_warpsync) ;  /* 0x000007c000007944 */ /* 0x000fea0003c00000 */
.L_x_2270:
        /* <DEDUP_REMOVED lines=12> */
.L_x_2272:
[----:B------:R-:W-:Y:S05]  /*80a0*/  BSYNC B0 ;  /* 0x0000000000007941 */ /* 0x000fea0003800000 */
.L_x_2271:
[----:B------:R-:W-:Y:S01]  /*80b0*/  ULDC.64 UR4, c[0x0][0x348] ;  /* 0x0000d20000047ab9 */ /* 0x000fe20000000a00 */
[----:B------:R-:W-:Y:S01]  /*80c0*/  BSSY B0, `(.L_x_2273) ;  /* 0x000000b000007945 */ /* 0x000fe20003800000 */
[----:B------:R-:W-:-:S04]  /*80d0*/  UIADD3 UR4, UP0, UR7, UR4, URZ ;  /* 0x0000000407047290 */ /* 0x000fc8000ff1e03f */
[----:B------:R-:W-:Y:S02]  /*80e0*/  UIADD3.X UR5, UR8, UR5, URZ, UP0, !UPT ;  /* 0x0000000508057290 */ /* 0x000fe400087fe43f */
[----:B--2---:R-:W-:-:S04]  /*80f0*/  MOV R4, UR4 ;  /* 0x0000000400047c02 */ /* 0x004fc80008000f00 */
[----:B------:R-:W-:Y:S01]  /*8100*/  MOV R5, UR5 ;  /* 0x0000000500057c02 */ /* 0x000fe20008000f00 */
[----:B------:R-:W-:Y:S05]  /*8110*/  @P2 BRA `(.L_x_2274) ;  /* 0x0000005000002947 */ /* 0x000fea0003800000 */
.L_x_2275:
[----:B------:R-:W2:Y:S01]  /*8120*/  LDG.E.STRONG.GPU R0, [R4.64] ;  /* 0x0000001204007981 */ /* 0x000ea2000c1ef900 */
[----:B------:R-:W-:Y:S01]  /*8130*/  YIELD ;  /* 0x0000000000007946 */ /* 0x000fe20003800000 */
[----:B--2---:R-:W-:Y:S01]  /*8140*/  ISETP.NE.AND P0, PT, R0, UR10, PT ;  /* 0x0000000a00007c0c */ /* 0x004fe2000bf05270 */
[----:B------:R-:W-:-:S12]  /*8150*/  CCTL.IVALL ;  /* 0x00000000ff00798f */ /* 0x000fd80002000000 */
[----:B------:R-:W-:Y:S05]  /*8160*/  @P0 BRA `(.L_x_2275) ;  /* 0xffffffb000000947 */ /* 0x000fea000383ffff */
.L_x_2274:
[----:B------:R-:W-:Y:S05]  /*8170*/  BSYNC B0 ;  /* 0x0000000000007941 */ /* 0x000fea0003800000 */
.L_x_2273:
[----:B------:R-:W-:Y:S05]  /*8180*/  BRA.CONV ~URZ, `(.L_x_2276) ;  /* 0x000000237f007947 */ /* 0x000fea000b800000 */
[----:B-1----:R-:W-:Y:S02]  /*8190*/  MOV R2, 0x81b0 ;  /* 0x000081b000027802 */ /* 0x002fe40000000f00 */
[----:B------:R-:W-:Y:S05]  /*81a0*/  CALL.REL.NOINC `($__internal_11_$__cuda_sm70_warpsync) ;  /* 0x000005f000007944 */ /* 0x000fea0003c00000 */
.L_x_2276:
        /* <DEDUP_REMOVED lines=82> */
[----:B-1----:R-:W-:Y:S05]  /*86d0*/  CALL.REL.NOINC `($__internal_11_$__cuda_sm70_warpsync) ;  /* 0x000000c000007944 */ /* 0x002fea0003c00000 */
.L_x_2277:
        /* <DEDUP_REMOVED lines=12> */
        .weak           $__internal_11_$__cuda_sm70_warpsync
        .type           $__internal_11_$__cuda_sm70_warpsync,@function
        .size           $__internal_11_$__cuda_sm70_warpsync,(.L_x_2347 - $__internal_11_$__cuda_sm70_warpsync)
$__internal_11_$__cuda_sm70_warpsync:
[----:B------:R-:W-:Y:S01]  /*87a0*/  MOV R3, 0x0 ;  /* 0x0000000000037802 */ /* 0x000fe20000000f00 */
[----:B------:R-:W-:Y:S04]  /*87b0*/  WARPSYNC R11 ;  /* 0x0000000b00007348 */ /* 0x000fe80003800000 */
[----:B------:R-:W-:Y:S05]  /*87c0*/  RET.REL.NODEC R2 `(_ZN7cutlass13device_kernelIN5flash19enable_sm80_to_sm89INS1_16FlashAttnBwdSm80INS1_25CollectiveMainloopBwdSm80ILi2ELi2EN4cute5tupleIJNS5_1CILi64EEENS7_ILi128EEES9_EEENS_6half_tEfNS_4arch4Sm80ELb1ELb0ELb0ELb1ELb1ELb0ELb0ELb0ELi2ELi2ELi2ELi2ELb0EEENS1_24CollectiveEpilogueBwdGQAISA_fSD_Li256ELb1ELb1EEENS1_25SingleTileBwdLPTSchedulerILb1ELi128ELb1EEEEEEEEEvNT_6ParamsE) ;  /* 0xffff783002007950 */ /* 0x000fea0003c3ffff */
.L_x_2278:
        /* <DEDUP_REMOVED lines=11> */
.L_x_2347:


//--------------------- .text._ZN7cutlass13device_kernelIN5flash22FlashAttnBwdPreprocessIN4cute5tupleIJNS3_1CILi64EEENS5_ILi128EEEEEENS_6half_tEfNS_4arch4Sm80ELb1ELb1EEEEEvNT_6ParamsE --------------------------
	.section	.text._ZN7cutlass13device_kernelIN5flash22FlashAttnBwdPreprocessIN4cute5tupleIJNS3_1CILi64EEENS5_ILi128EEEEEENS_6half_tEfNS_4arch4Sm80ELb1ELb1EEEEEvNT_6ParamsE,"ax",@progbits
	.sectioninfo	@"SHI_REGISTERS=64"
	.align	128
.text._ZN7cutlass13device_kernelIN5flash22FlashAttnBwdPreprocessIN4cute5tupleIJNS3_1CILi64EEENS5_ILi128EEEEEENS_6half_tEfNS_4arch4Sm80ELb1ELb1EEEEEvNT_6ParamsE:
        .type           _ZN7cutlass13device_kernelIN5flash22FlashAttnBwdPreprocessIN4cute5tupleIJNS3_1CILi64EEENS5_ILi128EEEEEENS_6half_tEfNS_4arch4Sm80ELb1ELb1EEEEEvNT_6ParamsE,@function
        .size           _ZN7cutlass13device_kernelIN5flash22FlashAttnBwdPreprocessIN4cute5tupleIJNS3_1CILi64EEENS5_ILi128EEEEEENS_6half_tEfNS_4arch4Sm80ELb1ELb1EEEEEvNT_6ParamsE,(.L_x_2349 - _ZN7cutlass13device_kernelIN5flash22FlashAttnBwdPreprocessIN4cute5tupleIJNS3_1CILi64EEENS5_ILi128EEEEEENS_6half_tEfNS_4arch4Sm80ELb1ELb1EEEEEvNT_6ParamsE)
        .other          _ZN7cutlass13device_kernelIN5flash22FlashAttnBwdPreprocessIN4cute5tupleIJNS3_1CILi64EEENS5_ILi128EEEEEENS_6half_tEfNS_4arch4Sm80ELb1ELb1EEEEEvNT_6ParamsE,@"STO_CUDA_ENTRY STV_DEFAULT"
_ZN7cutlass13device_kernelIN5flash22FlashAttnBwdPreprocessIN4cute5tupleIJNS3_1CILi64EEENS5_ILi128EEEEEENS_6half_tEfNS_4arch4Sm80ELb1ELb1EEEEEvNT_6ParamsE:
[----:B------:R-:W-:Y:S02]  /*0000*/  MOV R1, c[0x0][0x28] ;  /* 0x00000a0000017a02 */ /* 0x000fe40000000f00 */
[----:B------:R-:W0:Y:S01]  /*0010*/  S2R R0, SR_CTAID.Z ;  /* 0x0000000000007919 */ /* 0x000e220000002700 */
[----:B------:R-:W-:Y:S01]  /*0020*/  ISETP.NE.U32.AND P1, PT, RZ, c[0x0][0x248], PT ;  /* 0x00009200ff007a0c */ /* 0x000fe20003f25070 */
[----:B------:R-:W-:Y:S01]  /*0030*/  IMAD.MOV.U32 R3, RZ, RZ, 0x4 ;  /* 0x00000004ff037424 */ /* 0x000fe200078e00ff */
[----:B------:R-:W-:Y:S01]  /*0040*/  ISETP.NE.U32.AND P0, PT, RZ, c[0x0][0x240], PT ;  /* 0x00009000ff007a0c */ /* 0x000fe20003f05070 */
[----:B------:R-:W-:Y:S01]  /*0050*/  ULDC.64 UR4, c[0x0][0x118] ;  /* 0x0000460000047ab9 */ /* 0x000fe20000000a00 */
[----:B------:R-:W-:Y:S02]  /*0060*/  ISETP.NE.AND.EX P1, PT, RZ, c[0x0][0x24c], PT, P1 ;  /* 0x00009300ff007a0c */ /* 0x000fe40003f25310 */
[----:B------:R-:W-:Y:S02]  /*0070*/  ISETP.NE.AND.EX P0, PT, RZ, c[0x0][0x244], PT, P0 ;  /* 0x00009100ff007a0c */ /* 0x000fe40003f05300 */
[----:B------:R-:W-:Y:S01]  /*0080*/  MOV R2, c[0x0][0x168] ;  /* 0x00005a0000027a02 */ /* 0x000fe20000000f00 */
        /* <DEDUP_REMOVED lines=11> */
[----:B--2---:R-:W-:-:S02]  /*0140*/  IADD3 R2, -R11, R2, RZ ;  /* 0x000000020b027210 */ /* 0x004fc40007ffe1ff */
.L_x_2279:
[----:B0-----:R-:W0:Y:S01]  /*0150*/  S2R R4, SR_TID.X ;  /* 0x0000000000047919 */ /* 0x001e220000002100 */
[----:B------:R-:W-:-:S02]  /*0160*/  ISETP.NE.AND.EX P3, PT, RZ, c[0x0][0x244], PT, P3 ;  /* 0x00009100ff007a0c */ /* 0x000fc40003f65330 */
[----:B-----5:R-:W-:-:S13]  /*0170*/  ISETP.LE.AND P1, PT, R2, R7, PT ;  /* 0x000000070200720c */ /* 0x020fda0003f23270 */
[----:B------:R-:W-:Y:S05]  /*0180*/  @P3 EXIT P1 ;  /* 0x000000000000394d */ /* 0x000fea0000800000 */
[----:B------:R-:W1:Y:S01]  /*0190*/  S2R R6, SR_CTAID.Y ;  /* 0x0000000000067919 */ /* 0x000e620000002600 */
[----:B0-----:R-:W-:Y:S01]  /*01a0*/  SHF.R.S32.HI R9, RZ, 0x1f, R4 ;  /* 0x0000001fff097819 */ /* 0x001fe20000011404 */
[----:B------:R-:W-:Y:S01]  /*01b0*/  CS2R R44, SRZ ;  /* 0x00000000002c7805 */ /* 0x000fe2000001ff00 */
[----:B------:R-:W-:Y:S01]  /*01c0*/  IMAD.IADD R51, R2, 0x1, -R7 ;  /* 0x0000000102337824 */ /* 0x000fe200078e0a07 */
[----:B------:R-:W-:Y:S02]  /*01d0*/  @P0 MOV R44, R57 ;  /* 0x00000039002c0202 */ /* 0x000fe40000000f00 */
[----:B------:R-:W-:Y:S02]  /*01e0*/  LEA.HI R9, R9, R4, RZ, 0x4 ;  /* 0x0000000409097211 */ /* 0x000fe400078f20ff */
[----:B------:R-:W-:Y:S02]  /*01f0*/  @P0 SHF.R.S32.HI R45, RZ, 0x1f, R57 ;  /* 0x0000001fff2d0819 */ /* 0x000fe40000011439 */
[----:B------:R-:W-:-:S02]  /*0200*/  LOP3.LUT R55, R9, 0xfffffff0, RZ, 0xc0, !PT ;  /* 0xfffffff009377812 */ /* 0x000fc400078ec0ff */
[----:B------:R-:W-:Y:S02]  /*0210*/  SHF.R.S32.HI R41, RZ, 0x4, R9 ;  /* 0x00000004ff297819 */ /* 0x000fe40000011409 */
[----:B------:R-:W-:Y:S01]  /*0220*/  SHF.R.S32.HI R43, RZ, 0x1f, R0 ;  /* 0x0000001fff2b7819 */ /* 0x000fe20000011400 */
[----:B------:R-:W-:Y:S01]  /*0230*/  IMAD.IADD R55, R4, 0x1, -R55 ;  /* 0x0000000104377824 */ /* 0x000fe200078e0a37 */
[----:B------:R-:W-:Y:S02]  /*0240*/  IADD3 R58, R41, 0x10, RZ ;  /* 0x00000010293a7810 */ /* 0x000fe40007ffe0ff */
[----:B------:R-:W-:Y:S02]  /*0250*/  SHF.R.S32.HI R42, RZ, 0x1f, R41 ;  /* 0x0000001fff2a7819 */ /* 0x000fe40000011429 */
[----:B------:R-:W-:Y:S02]  /*0260*/  SHF.L.U32 R10, R55, 0x3, RZ ;  /* 0x00000003370a7819 */ /* 0x000fe400000006ff */
[----:B------:R-:W-:-:S02]  /*0270*/  IADD3 R8, P5, R41, R44, RZ ;  /* 0x0000002c29087210 */ /* 0x000fc40007fbe0ff */
[----:B-1----:R-:W-:Y:S02]  /*0280*/  SHF.R.S32.HI R40, RZ, 0x1f, R6 ;  /* 0x0000001fff287819 */ /* 0x002fe40000011406 */
[----:B------:R-:W-:Y:S02]  /*0290*/  ISETP.GE.AND P1, PT, R10, c[0x0][0x16c], PT ;  /* 0x00005b000a007a0c */ /* 0x000fe40003f26270 */
[--C-:B------:R-:W-:Y:S01]  /*02a0*/  SHF.R.S32.HI R11, RZ, 0x1f, R10.reuse ;  /* 0x0000001fff0b7819 */ /* 0x100fe2000001140a */
[----:B------:R-:W-:Y:S01]  /*02b0*/  IMAD R9, R40, c[0x0][0x1a0], RZ ;  /* 0x0000680028097a24 */ /* 0x000fe200078e02ff */
[-C--:B------:R-:W-:Y:S01]  /*02c0*/  ISETP.LT.AND P4, PT, R58, R51.reuse, !P1 ;  /* 0x000000333a00720c */ /* 0x080fe20004f81270 */
[----:B------:R-:W-:Y:S01]  /*02d0*/  IMAD R13, R40, c[0x0][0x180], RZ ;  /* 0x00006000280d7a24 */ /* 0x000fe200078e02ff */
[----:B------:R-:W-:Y:S01]  /*02e0*/  ISETP.GE.AND P2, PT, R41, R51, PT ;  /* 0x000000332900720c */ /* 0x000fe20003f46270 */
[----:B------:R-:W-:Y:S01]  /*02f0*/  IMAD R15, R6, c[0x0][0x1a4], R9 ;  /* 0x00006900060f7a24 */ /* 0x000fe200078e0209 */
[----:B------:R-:W-:Y:S01]  /*0300*/  IADD3.X R9, R42, R45, RZ, P5, !PT ;  /* 0x0000002d2a097210 */ /* 0x000fe20002ffe4ff */
[C---:B------:R-:W-:Y:S01]  /*0310*/  IMAD R13, R6.reuse, c[0x0][0x184], R13 ;  /* 0x00006100060d7a24 */ /* 0x040fe200078e020d */
[----:B------:R-:W-:Y:S01]  /*0320*/  SEL R43, R43, RZ, !P3 ;  /* 0x000000ff2b2b7207 */ /* 0x000fe20005800000 */
[----:B------:R-:W-:Y:S01]  /*0330*/  IMAD.WIDE.U32 R28, R6, c[0x0][0x180], R10 ;  /* 0x00006000061c7a25 */ /* 0x000fe200078e000a */
[----:B------:R-:W-:-:S02]  /*0340*/  ISETP.LT.AND P5, PT, R10, c[0x0][0x16c], !P2 ;  /* 0x00005b000a007a0c */ /* 0x000fc400057a1270 */
[----:B------:R-:W-:Y:S01]  /*0350*/  SEL R50, R0, RZ, !P3 ;  /* 0x000000ff00327207 */ /* 0x000fe20005800000 */
[----:B------:R-:W-:Y:S01]  /*0360*/  IMAD.IADD R29, R29, 0x1, R13 ;  /* 0x000000011d1d7824 */ /* 0x000fe200078e020d */
[----:B------:R-:W-:Y:S01]  /*0370*/  IADD3 R56, R41, 0x20, RZ ;  /* 0x0000002029387810 */ /* 0x000fe20007ffe0ff */
[----:B------:R-:W-:Y:S01]  /*0380*/  IMAD.WIDE R8, R5, 0x40, R8 ;  /* 0x0000004005087825 */ /* 0x000fe200078e0208 */
[----:B------:R-:W-:-:S03]  /*0390*/  IADD3 R54, R41, 0x30, RZ ;  /* 0x0000003029367810 */ /* 0x000fc60007ffe0ff */
[----:B------:R-:W-:Y:S01]  /*03a0*/  IMAD.WIDE.U32 R12, R6, c[0x0][0x1a0], R10 ;  /* 0x00006800060c7a25 */ /* 0x000fe200078e000a */
[----:B------:R-:W-:-:S03]  /*03b0*/  @P4 IADD3 R17, P3, R8, 0x10, RZ ;  /* 0x0000001008114810 */ /* 0x000fc60007f7e0ff */
[----:B------:R-:W-:Y:S01]  /*03c0*/  IMAD R11, R43, c[0x0][0x188], RZ ;  /* 0x000062002b0b7a24 */ /* 0x000fe200078e02ff */
[----:B------:R-:W-:Y:S01]  /*03d0*/  IADD3 R13, R13, R15, RZ ;  /* 0x0000000f0d0d7210 */ /* 0x000fe20007ffe0ff */
[----:B------:R-:W-:Y:S02]  /*03e0*/  IMAD R15, R43, c[0x0][0x1a8], RZ ;  /* 0x00006a002b0f7a24 */ /* 0x000fe400078e02ff */
[C---:B------:R-:W-:Y:S02]  /*03f0*/  IMAD R11, R50.reuse, c[0x0][0x18c], R11 ;  /* 0x00006300320b7a24 */ /* 0x040fe400078e020b */
[----:B------:R-:W-:-:S04]  /*0400*/  IMAD.WIDE.U32 R28, R50, c[0x0][0x188], R28 ;  /* 0x00006200321c7a25 */ /* 0x000fc800078e001c */
[----:B------:R-:W-:Y:S01]  /*0410*/  @P4 IMAD.X R10, RZ, RZ, R9, P3 ;  /* 0x000000ffff0a4224 */ /* 0x000fe200018e0609 */
[----:B------:R-:W-:Y:S01]  /*0420*/  IADD3 R29, R29, R11, RZ ;  /* 0x0000000b1d1d7210 */ /* 0x000fe20007ffe0ff */
[----:B------:R-:W-:Y:S01]  /*0430*/  IMAD R19, R50, c[0x0][0x1ac], R15 ;  /* 0x00006b0032137a24 */ /* 0x000fe200078e020f */
[----:B------:R-:W-:Y:S01]  /*0440*/  @P4 IADD3 R16, P3, R8, 0x10, RZ ;  /* 0x0000001008104810 */ /* 0x000fe20007f7e0ff */
[----:B------:R-:W-:Y:S01]  /*0450*/  IMAD.WIDE.U32 R30, R50, c[0x0][0x1a8], R12 ;  /* 0x00006a00321e7a25 */ /* 0x000fe200078e000c */
[----:B------:R-:W-:Y:S02]  /*0460*/  @P4 MOV R11, R29 ;  /* 0x0000001d000b4202 */ /* 0x000fe40000000f00 */
[----:B------:R-:W-:Y:S01]  /*0470*/  @P4 IADD3.X R18, RZ, R9, RZ, P3, !PT ;  /* 0x00000009ff124210 */ /* 0x000fe20001ffe4ff */
[----:B------:R-:W-:Y:S01]  /*0480*/  @P4 IMAD R10, R10, c[0x0][0x178], RZ ;  /* 0x00005e000a0a4a24 */ /* 0x000fe200078e02ff */
[----:B------:R-:W-:Y:S01]  /*0490*/  IADD3 R31, R31, R19, RZ ;  /* 0x000000131f1f7210 */ /* 0x000fe20007ffe0ff */
[----:B------:R-:W-:-:S02]  /*04a0*/  @P5 IMAD R13, R9, c[0x0][0x198], RZ ;  /* 0x00006600090d5a24 */ /* 0x000fc400078e02ff */
[----:B------:R-:W-:Y:S02]  /*04b0*/  @P5 IMAD R15, R9, c[0x0][0x178], RZ ;  /* 0x00005e00090f5a24 */ /* 0x000fe400078e02ff */
[----:B------:R-:W-:Y:S02]  /*04c0*/  @P4 IMAD R21, R17, c[0x0][0x17c], R10 ;  /* 0x00005f0011154a24 */ /* 0x000fe400078e020a */
[C---:B------:R-:W-:Y:S02]  /*04d0*/  @P5 IMAD R23, R8.reuse, c[0x0][0x19c], R13 ;  /* 0x0000670008175a24 */ /* 0x040fe400078e020d */
[--C-:B------:R-:W-:Y:S02]  /*04e0*/  @P4 IMAD.MOV.U32 R10, RZ, RZ, R28.reuse ;  /* 0x000000ffff0a4224 */ /* 0x100fe400078e001c */
[C---:B------:R-:W-:Y:S02]  /*04f0*/  @P5 IMAD R19, R8.reuse, c[0x0][0x17c], R15 ;  /* 0x00005f0008135a24 */ /* 0x040fe400078e020f */
[----:B------:R-:W-:-:S04]  /*0500*/  @P5 IMAD.WIDE.U32 R12, R8, c[0x0][0x178], R28 ;  /* 0x00005e00080c5a25 */ /* 0x000fc800078e001c */
[----:B------:R-:W-:Y:S01]  /*0510*/  @P5 IMAD.WIDE.U32 R14, R8, c[0x0][0x198], R30 ;  /* 0x00006600080e5a25 */ /* 0x000fe200078e001e */
[----:B------:R-:W-:-:S03]  /*0520*/  @P5 LEA R26, P3, R12, c[0x0][0x160], 0x1 ;  /* 0x000058000c1a5a11 */ /* 0x000fc600078608ff */
[----:B------:R-:W-:Y:S01]  /*0530*/  @P4 IMAD.WIDE.U32 R10, R17, c[0x0][0x178], R10 ;  /* 0x00005e00110a4a25 */ /* 0x000fe200078e000a */
[----:B------:R-:W-:-:S03]  /*0540*/  @P5 LEA R24, P6, R14, c[0x0][0x190], 0x1 ;  /* 0x000064000e185a11 */ /* 0x000fc600078c08ff */
[----:B------:R-:W-:Y:S01]  /*0550*/  @P5 IMAD.IADD R17, R13, 0x1, R19 ;  /* 0x000000010d115824 */ /* 0x000fe200078e0213 */
[----:B------:R-:W-:Y:S01]  /*0560*/  @P5 IADD3 R13, R15, R23, RZ ;  /* 0x000000170f0d5210 */ /* 0x000fe20007ffe0ff */
[----:B------:R-:W-:Y:S01]  /*0570*/  @P4 IMAD R15, R18, c[0x0][0x198], RZ ;  /* 0x00006600120f4a24 */ /* 0x000fe200078e02ff */
[----:B------:R-:W-:Y:S02]  /*0580*/  @P4 IADD3 R11, R11, R21, RZ ;  /* 0x000000150b0b4210 */ /* 0x000fe40007ffe0ff */
[----:B------:R-:W-:Y:S01]  /*0590*/  @P5 LEA.HI.X R27, R12, c[0x0][0x164], R17, 0x1, P3 ;  /* 0x000059000c1b5a11 */ /* 0x000fe200018f0c11 */
[----:B------:R-:W-:Y:S01]  /*05a0*/  @P4 IMAD R15, R16, c[0x0][0x19c], R15 ;  /* 0x00006700100f4a24 */ /* 0x000fe200078e020f */
[----:B------:R-:W-:Y:S01]  /*05b0*/  @P5 LEA.HI.X R25, R14, c[0x0][0x194], R13, 0x1, P6 ;  /* 0x000065000e195a11 */ /* 0x000fe200030f0c0d */
[----:B------:R-:W-:Y:S01]  /*05c0*/  @P4 IMAD.MOV.U32 R13, RZ, RZ, R31 ;  /* 0x000000ffff0d4224 */ /* 0x000fe200078e001f */
[----:B------:R-:W-:Y:S02]  /*05d0*/  @P4 MOV R12, R30 ;  /* 0x0000001e000c4202 */ /* 0x000fe40000000f00 */
[----:B------:R-:W-:-:S02]  /*05e0*/  ISETP.LT.AND P3, PT, R56, R51, !P1 ;  /* 0x000000333800720c */ /* 0x000fc40004f61270 */
[----:B------:R-:W-:Y:S01]  /*05f0*/  @P4 LEA R34, P6, R10, c[0x0][0x160], 0x1 ;  /* 0x000058000a224a11 */ /* 0x000fe200078c08ff */
[----:B------:R-:W-:Y:S01]  /*0600*/  @P4 IMAD.WIDE.U32 R12, R16, c[0x0][0x198], R12 ;  /* 0x00006600100c4a25 */ /* 0x000fe200078e000c */
[----:B------:R-:W-:Y:S02]  /*0610*/  ISETP.LT.AND P1, PT, R54, R51, !P1 ;  /* 0x000000333600720c */ /* 0x000fe40004f21270 */
[----:B------:R-:W-:Y:S02]  /*0620*/  @P4 LEA.HI.X R35, R10, c[0x0][0x164], R11, 0x1, P6 ;  /* 0x000059000a234a11 */ /* 0x000fe400030f0c0b */
[----:B------:R-:W-:Y:S02]  /*0630*/  @P4 IADD3 R11, R13, R15, RZ ;  /* 0x0000000f0d0b4210 */ /* 0x000fe40007ffe0ff */
[----:B------:R-:W-:Y:S01]  /*0640*/  @P4 LEA R32, P6, R12, c[0x0][0x190], 0x1 ;  /* 0x000064000c204a11 */ /* 0x000fe200078c08ff */
[----:B------:R-:W-:-:S03]  /*0650*/  CS2R R14, SRZ ;  /* 0x00000000000e7805 */ /* 0x000fc6000001ff00 */
[----:B------:R-:W-:Y:S02]  /*0660*/  @P4 LEA.HI.X R33, R12, c[0x0][0x194], R11, 0x1, P6 ;  /* 0x000065000c214a11 */ /* 0x000fe400030f0c0b */
[----:B------:R-:W-:Y:S01]  /*0670*/  @P3 IADD3 R47, P6, R8, 0x20, RZ ;  /* 0x00000020082f3810 */ /* 0x000fe20007fde0ff */
[----:B------:R-:W-:Y:S01]  /*0680*/  CS2R R10, SRZ ;  /* 0x00000000000a7805 */ /* 0x000fe2000001ff00 */
[----:B------:R-:W-:-:S03]  /*0690*/  CS2R R12, SRZ ;  /* 0x00000000000c7805 */ /* 0x000fc6000001ff00 */
[----:B------:R-:W-:Y:S01]  /*06a0*/  @P3 IMAD.X R48, RZ, RZ, R9, P6 ;  /* 0x000000ffff303224 */ /* 0x000fe200030e0609 */
[C---:B------:R-:W-:Y:S01]  /*06b0*/  @P3 IADD3 R39, P6, R8.reuse, 0x20, RZ ;  /* 0x0000002008273810 */ /* 0x040fe20007fde0ff */
[----:B------:R-:W-:Y:S01]  /*06c0*/  CS2R R16, SRZ ;  /* 0x0000000000107805 */ /* 0x000fe2000001ff00 */
[----:B------:R-:W-:Y:S01]  /*06d0*/  CS2R R18, SRZ ;  /* 0x0000000000127805 */ /* 0x000fe2000001ff00 */
[----:B------:R-:W-:Y:S01]  /*06e0*/  CS2R R20, SRZ ;  /* 0x0000000000147805 */ /* 0x000fe2000001ff00 */
[-C--:B------:R-:W-:Y:S01]  /*06f0*/  @P3 IADD3.X R49, RZ, R9.reuse, RZ, P6, !PT ;  /* 0x00000009ff313210 */ /* 0x080fe200037fe4ff */
[----:B------:R-:W-:Y:S01]  /*0700*/  CS2R R22, SRZ ;  /* 0x0000000000167805 */ /* 0x000fe2000001ff00 */
[C---:B------:R-:W-:Y:S01]  /*0710*/  @P1 IADD3 R37, P6, R8.reuse, 0x30, RZ ;  /* 0x0000003008251810 */ /* 0x040fe20007fde0ff */
[----:B------:R0:W2:Y:S03]  /*0720*/  @P5 LDG.E.128 R12, [R24.64] ;  /* 0x00000004180c5981 */ /* 0x0000a6000c1e1d00 */
[----:B------:R-:W-:Y:S01]  /*0730*/  @P1 IADD3.X R46, RZ, R9, RZ, P6, !PT ;  /* 0x00000009ff2e1210 */ /* 0x000fe200037fe4ff */
[----:B------:R1:W3:Y:S01]  /*0740*/  @P4 LDG.E.128 R16, [R34.64] ;  /* 0x0000000422104981 */ /* 0x0002e2000c1e1d00 */
[----:B------:R-:W-:-:S03]  /*0750*/  @P1 IADD3 R36, P6, R8, 0x30, RZ ;  /* 0x0000003008241810 */ /* 0x000fc60007fde0ff */
[----:B------:R4:W3:Y:S02]  /*0760*/  @P4 LDG.E.128 R20, [R32.64] ;  /* 0x0000000420144981 */ /* 0x0008e4000c1e1d00 */
[----:B------:R-:W-:Y:S02]  /*0770*/  @P1 IMAD.X R38, RZ, RZ, R9, P6 ;  /* 0x000000ffff261224 */ /* 0x000fe400030e0609 */
[----:B------:R-:W-:-:S06]  /*0780*/  CS2R R8, SRZ ;  /* 0x0000000000087805 */ /* 0x000fcc000001ff00 */
[----:B------:R1:W3:Y:S01]  /*0790*/  @P5 LDG.E.128 R8, [R26.64] ;  /* 0x000000041a085981 */ /* 0x0002e2000c1e1d00 */
[----:B------:R-:W-:Y:S02]  /*07a0*/  @P3 IMAD R48, R48, c[0x0][0x178], RZ ;  /* 0x00005e0030303a24 */ /* 0x000fe400078e02ff */
[----:B0-----:R-:W-:Y:S01]  /*07b0*/  @P3 IMAD R24, R49, c[0x0][0x198], RZ ;  /* 0x0000660031183a24 */ /* 0x001fe200078e02ff */
[----:B------:R-:W-:Y:S01]  /*07c0*/  @P3 MOV R25, R31 ;  /* 0x0000001f00193202 */ /* 0x000fe20000000f00 */
[----:B------:R-:W-:Y:S01]  /*07d0*/  @P3 IMAD R49, R47, c[0x0][0x17c], R48 ;  /* 0x00005f002f313a24 */ /* 0x000fe200078e0230 */
[----:B-1----:R-:W-:Y:S02]  /*07e0*/  @P3 MOV R26, R28 ;  /* 0x0000001c001a3202 */ /* 0x002fe40000000f00 */
[----:B------:R-:W-:Y:S01]  /*07f0*/  @P3 MOV R27, R29 ;  /* 0x0000001d001b3202 */ /* 0x000fe20000000f00 */
[----:B------:R-:W-:-:S04]  /*0800*/  @P1 IMAD R46, R46, c[0x0][0x178], RZ ;  /* 0x00005e002e2e1a24 */ /* 0x000fc800078e02ff */
[----:B------:R-:W-:-:S04]  /*0810*/  @P3 IMAD.WIDE.U32 R26, R47, c[0x0][0x178], R26 ;  /* 0x00005e002f1a3a25 */ /* 0x000fc800078e001a */
[C---:B------:R-:W-:Y:S02]  /*0820*/  @P3 IMAD R47, R39.reuse, c[0x0][0x19c], R24 ;  /* 0x00006700272f3a24 */ /* 0x040fe400078e0218 */
[----:B------:R-:W-:Y:S02]  /*0830*/  @P3 IMAD.MOV.U32 R24, RZ, RZ, R30 ;  /* 0x000000ffff183224 */ /* 0x000fe400078e001e */
[----:B------:R-:W-:Y:S02]  /*0840*/  @P1 IMAD R53, R38, c[0x0][0x198], RZ ;  /* 0x0000660026351a24 */ /* 0x000fe400078e02ff */
[----:B------:R-:W-:Y:S01]  /*0850*/  @P3 IMAD.WIDE.U32 R24, R39, c[0x0][0x198], R24 ;  /* 0x0000660027183a25 */ /* 0x000fe200078e0018 */
[----:B------:R-:W-:-:S03]  /*0860*/  @P3 IADD3 R49, R27, R49, RZ ;  /* 0x000000311b313210 */ /* 0x000fc60007ffe0ff */
[C---:B------:R-:W-:Y:S02]  /*0870*/  @P1 IMAD R39, R37.reuse, c[0x0][0x17c], R46 ;  /* 0x00005f0025271a24 */ /* 0x040fe400078e022e */
[----:B------:R-:W-:Y:S01]  /*0880*/  @P1 IMAD.WIDE.U32 R28, R37, c[0x0][0x178], R28 ;  /* 0x00005e00251c1a25 */ /* 0x000fe200078e001c */
[----:B------:R-:W-:Y:S02]  /*0890*/  @P3 LEA R60, P4, R26, c[0x0][0x160], 0x1 ;  /* 0x000058001a3c3a11 */ /* 0x000fe400078808ff */
[----:B------:R-:W-:Y:S01]  /*08a0*/  @P3 LEA R52, P6, R24, c[0x0][0x190], 0x1 ;  /* 0x0000640018343a11 */ /* 0x000fe200078c08ff */
[C---:B------:R-:W-:Y:S02]  /*08b0*/  @P1 IMAD R35, R36.reuse, c[0x0][0x19c], R53 ;  /* 0x0000670024231a24 */ /* 0x040fe400078e0235 */
[----:B------:R-:W-:Y:S02]  /*08c0*/  @P3 IMAD.IADD R47, R25, 0x1, R47 ;  /* 0x00000001192f3824 */ /* 0x000fe400078e022f */
[----:B----4-:R-:W-:Y:S01]  /*08d0*/  @P1 IMAD.WIDE.U32 R32, R36, c[0x0][0x198], R30 ;  /* 0x0000660024201a25 */ /* 0x010fe200078e001e */
[----:B------:R-:W-:-:S02]  /*08e0*/  @P1 IADD3 R25, R29, R39, RZ ;  /* 0x000000271d191210 */ /* 0x000fc40007ffe0ff */
[----:B------:R-:W-:Y:S02]  /*08f0*/  @P1 LEA R46, P5, R28, c[0x0][0x160], 0x1 ;  /* 0x000058001c2e1a11 */ /* 0x000fe400078a08ff */
[----:B------:R-:W-:Y:S02]  /*0900*/  @P3 LEA.HI.X R61, R26, c[0x0][0x164], R49, 0x1, P4 ;  /* 0x000059001a3d3a11 */ /* 0x000fe400020f0c31 */
[----:B------:R-:W-:Y:S02]  /*0910*/  @P3 LEA.HI.X R53, R24, c[0x0][0x194], R47, 0x1, P6 ;  /* 0x0000650018353a11 */ /* 0x000fe400030f0c2f */
[----:B------:R-:W-:Y:S02]  /*0920*/  @P1 IADD3 R35, R33, R35, RZ ;  /* 0x0000002321231210 */ /* 0x000fe40007ffe0ff */
[----:B------:R-:W-:Y:S01]  /*0930*/  @P1 LEA R48, P4, R32, c[0x0][0x190], 0x1 ;  /* 0x0000640020301a11 */ /* 0x000fe200078808ff */
[----:B------:R-:W-:Y:S01]  /*0940*/  CS2R R26, SRZ ;  /* 0x00000000001a7805 */ /* 0x000fe2000001ff00 */
[----:B------:R-:W-:Y:S01]  /*0950*/  @P1 LEA.HI.X R47, R28, c[0x0][0x164], R25, 0x1, P5 ;  /* 0x000059001c2f1a11 */ /* 0x000fe200028f0c19 */
[----:B------:R-:W-:Y:S01]  /*0960*/  CS2R R30, SRZ ;  /* 0x00000000001e7805 */ /* 0x000fe2000001ff00 */
[----:B------:R-:W-:Y:S01]  /*0970*/  CS2R R24, SRZ ;  /* 0x0000000000187805 */ /* 0x000fe2000001ff00 */
[----:B------:R-:W-:Y:S01]  /*0980*/  CS2R R28, SRZ ;  /* 0x00000000001c7805 */ /* 0x000fe2000001ff00 */
[----:B------:R-:W-:Y:S01]  /*0990*/  @P1 LEA.HI.X R49, R32, c[0x0][0x194], R35, 0x1, P4 ;  /* 0x0000650020311a11 */ /* 0x000fe200020f0c23 */
[----:B------:R-:W-:Y:S01]  /*09a0*/  CS2R R36, SRZ ;  /* 0x0000000000247805 */ /* 0x000fe2000001ff00 */
        /* <DEDUP_REMOVED lines=10> */
[--C-:B------:R-:W-:Y:S02]  /*0a50*/  @!P3 SHF.R.S32.HI R52, RZ, 0x1f, R4.reuse ;  /* 0x0000001fff34b819 */ /* 0x100fe40000011404 */
[----:B------:R-:W-:-:S04]  /*0a60*/  @!P3 IADD3 R44, P4, P5, R44, R7, R4 ;  /* 0x000000072c2cb210 */ /* 0x000fc80007d9e004 */
[----:B------:R-:W-:Y:S01]  /*0a70*/  @!P3 IADD3.X R45, R45, R53, R52, P4, P5 ;  /* 0x000000352d2db210 */ /* 0x000fe200027ea434 */
[----:B------:R-:W-:-:S04]  /*0a80*/  @!P3 IMAD R53, R40, c[0x0][0x1e0], RZ ;  /* 0x000078002835ba24 */ /* 0x000fc800078e02ff */
[----:B------:R-:W-:-:S04]  /*0a90*/  @!P3 IMAD.WIDE.U32 R44, R6, c[0x0][0x1e0], R44 ;  /* 0x00007800062cba25 */ /* 0x000fc800078e002c */
[----:B------:R-:W-:Y:S01]  /*0aa0*/  @!P3 IMAD R53, R6, c[0x0][0x1e4], R53 ;  /* 0x000079000635ba24 */ /* 0x000fe200078e0235 */
[----:B-1----:R-:W-:-:S03]  /*0ab0*/  @!P3 MOV R46, R44 ;  /* 0x0000002c002eb202 */ /* 0x002fc60000000f00 */
[----:B------:R-:W-:Y:S02]  /*0ac0*/  @!P3 IMAD.IADD R47, R45, 0x1, R53 ;  /* 0x000000012d2fb824 */ /* 0x000fe400078e0235 */
[----:B------:R-:W-:Y:S02]  /*0ad0*/  @!P3 IMAD R45, R43, c[0x0][0x1e8], RZ ;  /* 0x00007a002b2dba24 */ /* 0x000fe400078e02ff */
[----:B------:R-:W-:-:S04]  /*0ae0*/  @!P3 IMAD.WIDE.U32 R46, R50, c[0x0][0x1e8], R46 ;  /* 0x00007a00322eba25 */ /* 0x000fc800078e002e */
[----:B------:R-:W-:Y:S01]  /*0af0*/  @!P3 IMAD R45, R50, c[0x0][0x1ec], R45 ;  /* 0x00007b00322dba24 */ /* 0x000fe200078e022d */
[----:B------:R-:W-:-:S04]  /*0b00*/  @!P3 LEA R44, P4, R46, c[0x0][0x1d8], 0x2 ;  /* 0x000076002e2cba11 */ /* 0x000fc800078810ff */
[----:B------:R-:W-:-:S04]  /*0b10*/  @!P3 IADD3 R45, R47, R45, RZ ;  /* 0x0000002d2f2db210 */ /* 0x000fc80007ffe0ff */
[----:B------:R-:W-:Y:S01]  /*0b20*/  @!P3 LEA.HI.X R45, R46, c[0x0][0x1dc], R45, 0x2, P4 ;  /* 0x000077002e2dba11 */ /* 0x000fe200020f142d */
[----:B------:R-:W-:-:S06]  /*0b30*/  IMAD.MOV.U32 R52, RZ, RZ, 0x7f800000 ;  /* 0x7f800000ff347424 */ /* 0x000fcc00078e00ff */
[----:B------:R0:W5:Y:S01]  /*0b40*/  @!P3 LDG.E R52, [R44.64] ;  /* 0x000000042c34b981 */ /* 0x000162000c1e1900 */
[--C-:B--2---:R-:W-:Y:S02]  /*0b50*/  HADD2.F32 R59, -RZ, R12.reuse.H1_H1 ;  /* 0x3000000cff3b7230 */ /* 0x104fe40000004100 */
[----:B------:R-:W-:Y:S02]  /*0b60*/  HADD2.F32 R53, -RZ, R12.H0_H0 ;  /* 0x2000000cff357230 */ /* 0x000fe40000004100 */
[----:B---3--:R-:W-:Y:S02]  /*0b70*/  HADD2.F32 R61, -RZ, R16.H1_H1 ;  /* 0x30000010ff3d7230 */ /* 0x008fe40000004100 */
[----:B------:R-:W-:Y:S02]  /*0b80*/  HADD2.F32 R60, -RZ, R20.H1_H1 ;  /* 0x30000014ff3c7230 */ /* 0x000fe40000004100 */
[----:B------:R-:W-:Y:S02]  /*0b90*/  HADD2.F32 R16, -RZ, R16.H0_H0 ;  /* 0x20000010ff107230 */ /* 0x000fe40000004100 */
[----:B------:R-:W-:-:S02]  /*0ba0*/  HADD2.F32 R46, -RZ, R8.H0_H0 ;  /* 0x20000008ff2e7230 */ /* 0x000fc40000004100 */
[----:B------:R-:W-:Y:S01]  /*0bb0*/  HADD2.F32 R8, -RZ, R8.H1_H1 ;  /* 0x30000008ff087230 */ /* 0x000fe20000004100 */
[----:B------:R-:W-:Y:S01]  /*0bc0*/  FMUL.FTZ R60, R61, R60 ;  /* 0x0000003c3d3c7220 */ /* 0x000fe20000410000 */
[----:B------:R-:W-:-:S03]  /*0bd0*/  HADD2.F32 R47, -RZ, R9.H0_H0 ;  /* 0x20000009ff2f7230 */ /* 0x000fc60000004100 */
[----:B------:R-:W-:Y:S01]  /*0be0*/  FMUL.FTZ R8, R8, R59 ;  /* 0x0000003b08087220 */ /* 0x000fe20000410000 */
[----:B------:R-:W-:Y:S02]  /*0bf0*/  HADD2.F32 R59, -RZ, R20.H0_H0 ;  /* 0x20000014ff3b7230 */ /* 0x000fe40000004100 */
[----:B------:R-:W-:Y:S01]  /*0c00*/  HADD2.F32 R12, -RZ, R13.H0_H0 ;  /* 0x2000000dff0c7230 */ /* 0x000fe20000004100 */
[----:B------:R-:W-:Y:S01]  /*0c10*/  FFMA.FTZ R46, R46, R53, R8 ;  /* 0x000000352e2e7223 */ /* 0x000fe20000010008 */
[----:B------:R-:W-:Y:S01]  /*0c20*/  HADD2.F32 R8, -RZ, R17.H0_H0 ;  /* 0x20000011ff087230 */ /* 0x000fe20000004100 */
[----:B------:R-:W-:Y:S01]  /*0c30*/  FFMA.FTZ R16, R16, R59, R60 ;  /* 0x0000003b10107223 */ /* 0x000fe2000001003c */
[----:B------:R-:W-:Y:S01]  /*0c40*/  HADD2.F32 R53, -RZ, R21.H0_H0 ;  /* 0x20000015ff357230 */ /* 0x000fe20000004100 */
[----:B------:R-:W-:Y:S01]  /*0c50*/  FFMA.FTZ R46, R47, R12, R46 ;  /* 0x0000000c2f2e7223 */ /* 0x000fe2000001002e */
[----:B------:R-:W-:Y:S02]  /*0c60*/  HADD2.F32 R48, -RZ, R9.H1_H1 ;  /* 0x30000009ff307230 */ /* 0x000fe40000004100 */
[----:B------:R-:W-:Y:S01]  /*0c70*/  HADD2.F32 R13, -RZ, R13.H1_H1 ;  /* 0x3000000dff0d7230 */ /* 0x000fe20000004100 */
[----:B------:R-:W-:Y:S01]  /*0c80*/  FFMA.FTZ R16, R8, R53, R16 ;  /* 0x0000003508107223 */ /* 0x000fe20000010010 */
[----:B------:R-:W-:-:S02]  /*0c90*/  HADD2.F32 R17, -RZ, R17.H1_H1 ;  /* 0x30000011ff117230 */ /* 0x000fc40000004100 */
[----:B------:R-:W-:Y:S01]  /*0ca0*/  HADD2.F32 R12, -RZ, R21.H1_H1 ;  /* 0x30000015ff0c7230 */ /* 0x000fe20000004100 */
[----:B------:R-:W-:Y:S01]  /*0cb0*/  FFMA.FTZ R46, R48, R13, R46 ;  /* 0x0000000d302e7223 */ /* 0x000fe2000001002e */
[----:B------:R-:W-:Y:S02]  /*0cc0*/  HADD2.F32 R9, -RZ, R10.H0_H0 ;  /* 0x2000000aff097230 */ /* 0x000fe40000004100 */
[----:B0-----:R-:W-:Y:S01]  /*0cd0*/  HADD2.F32 R44, -RZ, R14.H0_H0 ;  /* 0x2000000eff2c7230 */ /* 0x001fe20000004100 */
[----:B------:R-:W-:Y:S01]  /*0ce0*/  FFMA.FTZ R12, R17, R12, R16 ;  /* 0x0000000c110c7223 */ /* 0x000fe20000010010 */
[----:B------:R-:W-:Y:S02]  /*0cf0*/  HADD2.F32 R8, -RZ, R18.H0_H0 ;  /* 0x20000012ff087230 */ /* 0x000fe40000004100 */
[----:B------:R-:W-:Y:S01]  /*0d00*/  HADD2.F32 R13, -RZ, R22.H0_H0 ;  /* 0x20000016ff0d7230 */ /* 0x000fe20000004100 */
[----:B------:R-:W-:Y:S01]  /*0d10*/  FFMA.FTZ R44, R9, R44, R46 ;  /* 0x0000002c092c7223 */ /* 0x000fe2000001002e */
[----:B------:R-:W-:-:S02]  /*0d20*/  HADD2.F32 R49, -RZ, R10.H1_H1 ;  /* 0x3000000aff317230 */ /* 0x000fc40000004100 */
[----:B------:R-:W-:Y:S01]  /*0d30*/  HADD2.F32 R14, -RZ, R14.H1_H1 ;  /* 0x3000000eff0e7230 */ /* 0x000fe20000004100 */
[----:B------:R-:W-:Y:S01]  /*0d40*/  FFMA.FTZ R12, R8, R13, R12 ;  /* 0x0000000d080c7223 */ /* 0x000fe2000001000c */
[----:B------:R-:W-:Y:S02]  /*0d50*/  HADD2.F32 R18, -RZ, R18.H1_H1 ;  /* 0x30000012ff127230 */ /* 0x000fe40000004100 */
[----:B------:R-:W-:Y:S01]  /*0d60*/  HADD2.F32 R9, -RZ, R22.H1_H1 ;  /* 0x30000016ff097230 */ /* 0x000fe20000004100 */
[----:B------:R-:W-:Y:S01]  /*0d70*/  FFMA.FTZ R14, R49, R14, R44 ;  /* 0x0000000e310e7223 */ /* 0x000fe2000001002c */
[----:B------:R-:W-:Y:S02]  /*0d80*/  HADD2.F32 R10, -RZ, R11.H0_H0 ;  /* 0x2000000bff0a7230 */ /* 0x000fe40000004100 */
[----:B------:R-:W-:Y:S01]  /*0d90*/  HADD2.F32 R45, -RZ, R15.H0_H0 ;  /* 0x2000000fff2d7230 */ /* 0x000fe20000004100 */
[----:B------:R-:W-:Y:S01]  /*0da0*/  FFMA.FTZ R9, R18, R9, R12 ;  /* 0x0000000912097223 */ /* 0x000fe2000001000c */
[----:B------:R-:W-:-:S02]  /*0db0*/  HADD2.F32 R8, -RZ, R19.H0_H0 ;  /* 0x20000013ff087230 */ /* 0x000fc40000004100 */
[----:B------:R-:W-:Y:S01]  /*0dc0*/  HADD2.F32 R13, -RZ, R23.H0_H0 ;  /* 0x20000017ff0d7230 */ /* 0x000fe20000004100 */
[----:B------:R-:W-:Y:S01]  /*0dd0*/  FFMA.FTZ R14, R10, R45, R14 ;  /* 0x0000002d0a0e7223 */ /* 0x000fe2000001000e */
[----:B------:R-:W-:Y:S02]  /*0de0*/  HADD2.F32 R19, -RZ, R19.H1_H1 ;  /* 0x30000013ff137230 */ /* 0x000fe40000004100 */
[----:B------:R-:W-:Y:S01]  /*0df0*/  HADD2.F32 R10, -RZ, R23.H1_H1 ;  /* 0x30000017ff0a7230 */ /* 0x000fe20000004100 */
[----:B------:R-:W-:-:S04]  /*0e00*/  FFMA.FTZ R8, R8, R13, R9 ;  /* 0x0000000d08087223 */ /* 0x000fc80000010009 */
[----:B------:R-:W-:Y:S01]  /*0e10*/  FFMA.FTZ R8, R19, R10, R8 ;  /* 0x0000000a13087223 */ /* 0x000fe20000010008 */
[--C-:B----4-:R-:W-:Y:S02]  /*0e20*/  HADD2.F32 R17, -RZ, R24.reuse.H0_H0 ;  /* 0x20000018ff117230 */ /* 0x110fe40000004100 */
[----:B------:R-:W-:Y:S02]  /*0e30*/  HADD2.F32 R24, -RZ, R24.H1_H1 ;  /* 0x30000018ff187230 */ /* 0x000fe40000004100 */
[--C-:B------:R-:W-:Y:S02]  /*0e40*/  HADD2.F32 R19, -RZ, R28.reuse.H1_H1 ;  /* 0x3000001cff137230 */ /* 0x100fe40000004100 */
[----:B------:R-:W-:Y:S02]  /*0e50*/  HADD2.F32 R20, -RZ, R28.H0_H0 ;  /* 0x2000001cff147230 */ /* 0x000fe40000004100 */
[----:B------:R-:W-:Y:S01]  /*0e60*/  HADD2.F32 R18, -RZ, R32.H1_H1 ;  /* 0x30000020ff127230 */ /* 0x000fe20000004100 */
[----:B------:R-:W-:Y:S01]  /*0e70*/  FMUL.FTZ R24, R24, R19 ;  /* 0x0000001318187220 */ /* 0x000fe20000410000 */
[----:B------:R-:W-:-:S02]  /*0e80*/  HADD2.F32 R21, -RZ, R36.H1_H1 ;  /* 0x30000024ff157230 */ /* 0x000fc40000004100 */
[----:B------:R-:W-:Y:S02]  /*0e90*/  HADD2.F32 R32, -RZ, R32.H0_H0 ;  /* 0x20000020ff207230 */ /* 0x000fe40000004100 */
[----:B------:R-:W-:Y:S01]  /*0ea0*/  HADD2.F32 R19, -RZ, R36.H0_H0 ;  /* 0x20000024ff137230 */ /* 0x000fe20000004100 */
[----:B------:R-:W-:Y:S01]  /*0eb0*/  FMUL.FTZ R21, R18, R21 ;  /* 0x0000001512157220 */ /* 0x000fe20000410000 */
[----:B------:R-:W-:Y:S01]  /*0ec0*/  HADD2.F32 R16, -RZ, R25.H0_H0 ;  /* 0x20000019ff107230 */ /* 0x000fe20000004100 */
[----:B------:R-:W-:Y:S01]  /*0ed0*/  FFMA.FTZ R20, R17, R20, R24 ;  /* 0x0000001411147223 */ /* 0x000fe20000010018 */
[----:B------:R-:W-:Y:S01]  /*0ee0*/  HADD2.F32 R23, -RZ, R29.H0_H0 ;  /* 0x2000001dff177230 */ /* 0x000fe20000004100 */
[----:B------:R-:W-:Y:S01]  /*0ef0*/  FFMA.FTZ R19, R32, R19, R21 ;  /* 0x0000001320137223 */ /* 0x000fe20000010015 */
[----:B------:R-:W-:Y:S02]  /*0f00*/  HADD2.F32 R11, -RZ, R11.H1_H1 ;  /* 0x3000000bff0b7230 */ /* 0x000fe40000004100 */
[----:B------:R-:W-:-:S02]  /*0f10*/  HADD2.F32 R15, -RZ, R15.H1_H1 ;  /* 0x3000000fff0f7230 */ /* 0x000fc40000004100 */
        /* <DEDUP_REMOVED lines=23> */
[----:B------:R-:W-:Y:S01]  /*1090*/  HADD2.F32 R14, -RZ, R31.H0_H0 ;  /* 0x2000001fff0e7230 */ /* 0x000fe20000004100 */
        /* <DEDUP_REMOVED lines=9> */
[----:B------:R-:W-:Y:S02]  /*1130*/  FFMA.FTZ R27, R27, R10, R9 ;  /* 0x0000000a1b1b7223 */ /* 0x000fe40000010009 */
[----:B------:R-:W0:Y:S02]  /*1140*/  SHFL.BFLY PT, R10, R11, 0x8, 0x1f ;  /* 0x0d001f000b0a7f89 */ /* 0x000e2400000e0000 */
[----:B------:R-:W-:Y:S02]  /*1150*/  FFMA.FTZ R35, R35, R14, R12 ;  /* 0x0000000e23237223 */ /* 0x000fe4000001000c */
[----:B------:R-:W1:Y:S04]  /*1160*/  SHFL.BFLY PT, R9, R8, 0x8, 0x1f ;  /* 0x0d001f0008097f89 */ /* 0x000e6800000e0000 */
[----:B------:R-:W2:Y:S04]  /*1170*/  SHFL.BFLY PT, R12, R27, 0x8, 0x1f ;  /* 0x0d001f001b0c7f89 */ /* 0x000ea800000e0000 */
[----:B------:R-:W3:Y:S01]  /*1180*/  SHFL.BFLY PT, R14, R35, 0x8, 0x1f ;  /* 0x0d001f00230e7f89 */ /* 0x000ee200000e0000 */
[----:B0-----:R-:W-:-:S02]  /*1190*/  FADD.FTZ R10, R11, R10 ;  /* 0x0000000a0b0a7221 */ /* 0x001fc40000010000 */
[----:B-1----:R-:W-:-:S03]  /*11a0*/  FADD.FTZ R13, R8, R9 ;  /* 0x00000009080d7221 */ /* 0x002fc60000010000 */
[----:B------:R-:W0:Y:S01]  /*11b0*/  SHFL.BFLY PT, R9, R10, 0x4, 0x1f ;  /* 0x0c801f000a097f89 */ /* 0x000e2200000e0000 */
[----:B--2---:R-:W-:Y:S02]  /*11c0*/  FADD.FTZ R15, R27, R12 ;  /* 0x0000000c1b0f7221 */ /* 0x004fe40000010000 */
[----:B---3--:R-:W-:Y:S01]  /*11d0*/  FADD.FTZ R18, R35, R14 ;  /* 0x0000000e23127221 */ /* 0x008fe20000010000 */
        /* <DEDUP_REMOVED lines=11> */
[----:B------:R-:W-:-:S04]  /*1290*/  @P0 LEA R57, R0, R57, 0x6 ;  /* 0x0000003900390211 */ /* 0x000fc800078e30ff */
[----:B------:R-:W-:Y:S01]  /*12a0*/  @P0 SHF.R.S32.HI R8, RZ, 0x1f, R57 ;  /* 0x0000001fff080819 */ /* 0x000fe20000011439 */
[----:B0-----:R-:W-:-:S03]  /*12b0*/  FADD.FTZ R12, R9, R12 ;  /* 0x0000000c090c7221 */ /* 0x001fc60000010000 */
[----:B------:R-:W-:Y:S01]  /*12c0*/  @P0 LEA.HI R57, R8, R57, RZ, 0x6 ;  /* 0x0000003908390211 */ /* 0x000fe200078f30ff */
[----:B------:R-:W-:Y:S01]  /*12d0*/  HFMA2.MMA R8, -RZ, RZ, 0, 0 ;  /* 0x00000000ff087435 */ /* 0x000fe200000001ff */
[----:B------:R-:W0:Y:S01]  /*12e0*/  SHFL.BFLY PT, R9, R12, 0x1, 0x1f ;  /* 0x0c201f000c097f89 */ /* 0x000e2200000e0000 */
[----:B-1----:R-:W-:Y:S02]  /*12f0*/  FADD.FTZ R14, R11, R14 ;  /* 0x0000000e0b0e7221 */ /* 0x002fe40000010000 */
[----:B--2---:R-:W-:Y:S02]  /*1300*/  FADD.FTZ R17, R16, R17 ;  /* 0x0000001110117221 */ /* 0x004fe40000010000 */
[----:B---3--:R-:W-:Y:S01]  /*1310*/  FADD.FTZ R15, R19, R10 ;  /* 0x0000000a130f7221 */ /* 0x008fe20000010000 */
[----:B------:R-:W1:Y:S01]  /*1320*/  SHFL.BFLY PT, R13, R14, 0x1, 0x1f ;  /* 0x0c201f000e0d7f89 */ /* 0x000e6200000e0000 */
[----:B------:R-:W-:-:S03]  /*1330*/  @P0 LOP3.LUT R8, R57, 0xffffffc0, RZ, 0xc0, !PT ;  /* 0xffffffc039080812 */ /* 0x000fc600078ec0ff */
[----:B------:R-:W2:Y:S04]  /*1340*/  SHFL.BFLY PT, R16, R17, 0x1, 0x1f ;  /* 0x0c201f0011107f89 */ /* 0x000ea800000e0000 */
[----:B------:R-:W3:Y:S01]  /*1350*/  SHFL.BFLY PT, R18, R15, 0x1, 0x1f ;  /* 0x0c201f000f127f89 */ /* 0x000ee200000e0000 */
[----:B------:R-:W-:Y:S01]  /*1360*/  IMAD.SHL.U32 R10, R8, 0x80, RZ ;  /* 0x00000080080a7824 */ /* 0x000fe200078e00ff */
[----:B------:R-:W-:Y:S02]  /*1370*/  SHF.L.U32 R11, R5, 0xd, RZ ;  /* 0x0000000d050b7819 */ /* 0x000fe400000006ff */
[----:B------:R-:W-:Y:S02]  /*1380*/  SHF.L.U32 R19, R4, 0x2, RZ ;  /* 0x0000000204137819 */ /* 0x000fe400000006ff */
[----:B------:R-:W-:-:S02]  /*1390*/  ISETP.NE.AND P5, PT, R55, RZ, PT ;  /* 0x000000ff3700720c */ /* 0x000fc40003fa5270 */
[----:B------:R-:W-:Y:S02]  /*13a0*/  SHF.R.S32.HI R20, RZ, 0x1f, R10 ;  /* 0x0000001fff147819 */ /* 0x000fe4000001140a */
[--C-:B------:R-:W-:Y:S02]  /*13b0*/  IADD3 R10, P0, P3, R10, R19, R11.reuse ;  /* 0x000000130a0a7210 */ /* 0x100fe40007b1e00b */
[----:B------:R-:W-:Y:S02]  /*13c0*/  SHF.R.S32.HI R11, RZ, 0x1f, R11 ;  /* 0x0000001fff0b7819 */ /* 0x000fe4000001140b */
[----:B------:R-:W-:Y:S01]  /*13d0*/  SHF.R.S32.HI R19, RZ, 0x1f, R19 ;  /* 0x0000001fff137819 */ /* 0x000fe20000011413 */
[----:B------:R-:W-:Y:S03]  /*13e0*/  BSSY B0, `(.L_x_2280) ;  /* 0x0000023000007945 */ /* 0x000fe60003800000 */
[----:B------:R-:W-:Y:S01]  /*13f0*/  IADD3.X R11, R20, R19, R11, P0, P3 ;  /* 0x00000013140b7210 */ /* 0x000fe200007e640b */
[----:B0-----:R-:W-:-:S02]  /*1400*/  FADD.FTZ R19, R12, R9 ;  /* 0x000000090c137221 */ /* 0x001fc40000010000 */
[----:B------:R-:W-:Y:S01]  /*1410*/  IMAD R9, R40, c[0x0][0x220], RZ ;  /* 0x0000880028097a24 */ /* 0x000fe200078e02ff */
[-C--:B------:R-:W-:Y:S01]  /*1420*/  ISETP.GE.AND P4, PT, R58, R51.reuse, PT ;  /* 0x000000333a00720c */ /* 0x080fe20003f86270 */
[----:B-1----:R-:W-:Y:S01]  /*1430*/  FADD.FTZ R20, R14, R13 ;  /* 0x0000000d0e147221 */ /* 0x002fe20000010000 */
[-C--:B------:R-:W-:Y:S01]  /*1440*/  ISETP.GE.AND P3, PT, R56, R51.reuse, PT ;  /* 0x000000333800720c */ /* 0x080fe20003f66270 */
[----:B--2---:R-:W-:Y:S01]  /*1450*/  FADD.FTZ R17, R17, R16 ;  /* 0x0000001011117221 */ /* 0x004fe20000010000 */
[----:B------:R-:W-:Y:S01]  /*1460*/  ISETP.GE.AND P0, PT, R54, R51, PT ;  /* 0x000000333600720c */ /* 0x000fe20003f06270 */
[C---:B------:R-:W-:Y:S02]  /*1470*/  IMAD R21, R6.reuse, c[0x0][0x224], R9 ;  /* 0x0000890006157a24 */ /* 0x040fe400078e0209 */
[----:B------:R-:W-:-:S04]  /*1480*/  IMAD.WIDE.U32 R10, R6, c[0x0][0x220], R10 ;  /* 0x00008800060a7a25 */ /* 0x000fc800078e000a */
[----:B---3--:R-:W-:Y:S01]  /*1490*/  FADD.FTZ R18, R15, R18 ;  /* 0x000000120f127221 */ /* 0x008fe20000010000 */
[----:B------:R-:W-:Y:S05]  /*14a0*/  @P5 BRA `(.L_x_2281) ;  /* 0x0000016000005947 */ /* 0x000fea0003800000 */
[----:B------:R-:W-:Y:S01]  /*14b0*/  SHF.R.S32.HI R14, RZ, 0x1f, R8 ;  /* 0x0000001fff0e7819 */ /* 0x000fe20000011408 */
[----:B------:R-:W-:Y:S01]  /*14c0*/  IMAD R9, R40, c[0x0][0x1c8], RZ ;  /* 0x0000720028097a24 */ /* 0x000fe200078e02ff */
[C---:B------:R-:W-:Y:S02]  /*14d0*/  IADD3 R12, P5, R7.reuse, R8, RZ ;  /* 0x00000008070c7210 */ /* 0x040fe40007fbe0ff */
[----:B------:R-:W-:Y:S01]  /*14e0*/  FSEL R15, R20, RZ, !P4 ;  /* 0x000000ff140f7208 */ /* 0x000fe20006000000 */
[----:B------:R-:W-:Y:S01]  /*14f0*/  IMAD R9, R6, c[0x0][0x1cc], R9 ;  /* 0x0000730006097a24 */ /* 0x000fe200078e0209 */
[----:B------:R-:W-:Y:S02]  /*1500*/  LEA.HI.X.SX32 R13, R7, R14, 0x1, P5 ;  /* 0x0000000e070d7211 */ /* 0x000fe400028f0eff */
[----:B------:R-:W-:-:S03]  /*1510*/  FSEL R17, R17, RZ, !P3 ;  /* 0x000000ff11117208 */ /* 0x000fc60005800000 */
[----:B------:R-:W-:-:S04]  /*1520*/  IMAD.WIDE.U32 R12, R6, c[0x0][0x1c8], R12 ;  /* 0x00007200060c7a25 */ /* 0x000fc800078e000c */
[----:B------:R-:W-:Y:S02]  /*1530*/  IMAD.IADD R13, R13, 0x1, R9 ;  /* 0x000000010d0d7824 */ /* 0x000fe400078e0209 */
[----:B------:R-:W-:Y:S02]  /*1540*/  IMAD R9, R43, c[0x0][0x1d0], RZ ;  /* 0x000074002b097a24 */ /* 0x000fe400078e02ff */
[----:B------:R-:W-:-:S04]  /*1550*/  IMAD.WIDE.U32 R12, R50, c[0x0][0x1d0], R12 ;  /* 0x00007400320c7a25 */ /* 0x000fc800078e000c */
[----:B------:R-:W-:Y:S01]  /*1560*/  IMAD R9, R50, c[0x0][0x1d4], R9 ;  /* 0x0000750032097a24 */ /* 0x000fe200078e0209 */
[----:B------:R-:W-:-:S04]  /*1570*/  IADD3 R41, P5, R41, R12, RZ ;  /* 0x0000000c29297210 */ /* 0x000fc80007fbe0ff */
[----:B------:R-:W-:Y:S02]  /*1580*/  IADD3.X R42, R42, R13, R9, P5, !PT ;  /* 0x0000000d2a2a7210 */ /* 0x000fe40002ffe409 */
[----:B------:R-:W-:Y:S02]  /*1590*/  LEA R12, P5, R41, c[0x0][0x1b0], 0x2 ;  /* 0x00006c00290c7a11 */ /* 0x000fe400078a10ff */
[----:B------:R-:W-:Y:S02]  /*15a0*/  FSEL R9, R19, RZ, !P2 ;  /* 0x000000ff13097208 */ /* 0x000fe40005000000 */
[----:B------:R-:W-:Y:S02]  /*15b0*/  LEA.HI.X R13, R41, c[0x0][0x1b4], R42, 0x2, P5 ;  /* 0x00006d00290d7a11 */ /* 0x000fe400028f142a */
[----:B------:R-:W-:-:S03]  /*15c0*/  FSEL R19, R18, RZ, !P0 ;  /* 0x000000ff12137208 */ /* 0x000fc60004000000 */
[----:B------:R0:W-:Y:S04]  /*15d0*/  STG.E [R12.64], R9 ;  /* 0x000000090c007986 */ /* 0x0001e8000c101904 */
[----:B------:R0:W-:Y:S04]  /*15e0*/  STG.E [R12.64+0x40], R15 ;  /* 0x0000400f0c007986 */ /* 0x0001e8000c101904 */
[----:B------:R0:W-:Y:S04]  /*15f0*/  STG.E [R12.64+0x80], R17 ;  /* 0x000080110c007986 */ /* 0x0001e8000c101904 */
[----:B------:R0:W-:Y:S02]  /*1600*/  STG.E [R12.64+0xc0], R19 ;  /* 0x0000c0130c007986 */ /* 0x0001e4000c101904 */
.L_x_2281:
[----:B------:R-:W-:Y:S05]  /*1610*/  BSYNC B0 ;  /* 0x0000000000007941 */ /* 0x000fea0003800000 */
.L_x_2280:
[----:B------:R-:W-:Y:S01]  /*1620*/  IADD3 R2, R2, 0x3f, RZ ;  /* 0x0000003f02027810 */ /* 0x000fe20007ffe0ff */
[----:B0-----:R-:W-:Y:S01]  /*1630*/  IMAD R13, R43, c[0x0][0x228], RZ ;  /* 0x00008a002b0d7a24 */ /* 0x001fe200078e02ff */
[----:B------:R-:W-:Y:S01]  /*1640*/  IADD3 R11, R11, R21, RZ ;  /* 0x000000150b0b7210 */ /* 0x000fe20007ffe0ff */
[----:B------:R-:W-:Y:S01]  /*1650*/  BSSY B0, `(.L_x_2282) ;  /* 0x0000022000007945 */ /* 0x000fe20003800000 */
[----:B------:R-:W-:Y:S01]  /*1660*/  SHF.R.S32.HI R9, RZ, 0x1f, R2 ;  /* 0x0000001fff097819 */ /* 0x000fe20000011402 */
[C---:B------:R-:W-:Y:S01]  /*1670*/  IMAD R13, R50.reuse, c[0x0][0x22c], R13 ;  /* 0x00008b00320d7a24 */ /* 0x040fe200078e020d */
[----:B------:R-:W-:Y:S01]  /*1680*/  ISETP.NE.U32.AND P0, PT, RZ, c[0x0][0x238], PT ;  /* 0x00008e00ff007a0c */ /* 0x000fe20003f05070 */
[----:B------:R-:W-:Y:S01]  /*1690*/  IMAD.WIDE.U32 R10, R50, c[0x0][0x228], R10 ;  /* 0x00008a00320a7a25 */ /* 0x000fe200078e000a */
[----:B------:R-:W-:-:S02]  /*16a0*/  LEA.HI R9, R9, R2, RZ, 0x6 ;  /* 0x0000000209097211 */ /* 0x000fc400078f30ff */
[----:B------:R-:W-:Y:S01]  /*16b0*/  ISETP.NE.AND.EX P0, PT, RZ, c[0x0][0x23c], PT, P0 ;  /* 0x00008f00ff007a0c */ /* 0x000fe20003f05300 */
[----:B------:R-:W-:Y:S01]  /*16c0*/  IMAD.IADD R11, R11, 0x1, R13 ;  /* 0x000000010b0b7824 */ /* 0x000fe200078e020d */
[----:B------:R-:W-:Y:S02]  /*16d0*/  LOP3.LUT R2, R9, 0xffffffc0, RZ, 0xc0, !PT ;  /* 0xffffffc009027812 */ /* 0x000fe400078ec0ff */
[----:B------:R-:W-:Y:S02]  /*16e0*/  LEA R12, P2, R10, c[0x0][0x208], 0x2 ;  /* 0x000082000a0c7a11 */ /* 0x000fe400078410ff */
[----:B------:R-:W-:Y:S02]  /*16f0*/  IADD3 R9, -R7, R2, RZ ;  /* 0x0000000207097210 */ /* 0x000fe40007ffe1ff */
[C---:B------:R-:W-:Y:S02]  /*1700*/  ISETP.NE.OR P0, PT, R4.reuse, RZ, !P0 ;  /* 0x000000ff0400720c */ /* 0x040fe40004705670 */
[----:B------:R-:W-:-:S02]  /*1710*/  ISETP.GE.OR P1, PT, R4, R9, P1 ;  /* 0x000000090400720c */ /* 0x000fc40000f26670 */
[----:B------:R-:W-:-:S11]  /*1720*/  LEA.HI.X R13, R10, c[0x0][0x20c], R11, 0x2, P2 ;  /* 0x000083000a0d7a11 */ /* 0x000fd600010f140b */
[----:B------:R-:W-:Y:S05]  /*1730*/  @P1 BRA `(.L_x_2283) ;  /* 0x0000013000001947 */ /* 0x000fea0003800000 */
[--C-:B------:R-:W-:Y:S01]  /*1740*/  IADD3 R10, P1, P2, R8, R7, R4.reuse ;  /* 0x00000007080a7210 */ /* 0x100fe20007a3e004 */
[----:B------:R-:W-:Y:S01]  /*1750*/  IMAD R43, R43, c[0x0][0x200], RZ ;  /* 0x000080002b2b7a24 */ /* 0x000fe200078e02ff */
[----:B------:R-:W-:Y:S01]  /*1760*/  SHF.R.S32.HI R2, RZ, 0x1f, R7 ;  /* 0x0000001fff027819 */ /* 0x000fe20000011407 */
[----:B------:R-:W-:Y:S01]  /*1770*/  IMAD R7, R40, c[0x0][0x1f8], RZ ;  /* 0x00007e0028077a24 */ /* 0x000fe200078e02ff */
[----:B------:R-:W-:Y:S02]  /*1780*/  SHF.R.S32.HI R9, RZ, 0x1f, R4 ;  /* 0x0000001fff097819 */ /* 0x000fe40000011404 */
[----:B------:R-:W-:Y:S01]  /*1790*/  SHF.R.S32.HI R8, RZ, 0x1f, R8 ;  /* 0x0000001fff087819 */ /* 0x000fe20000011408 */
[----:B------:R-:W-:-:S03]  /*17a0*/  IMAD R7, R6, c[0x0][0x1fc], R7 ;  /* 0x00007f0006077a24 */ /* 0x000fc600078e0207 */
[----:B------:R-:W-:Y:S01]  /*17b0*/  IADD3.X R11, R8, R2, R9, P1, P2 ;  /* 0x00000002080b7210 */ /* 0x000fe20000fe4409 */
[C---:B-----5:R-:W-:Y:S01]  /*17c0*/  FMUL.FTZ R2, R52.reuse, 1.4426950216293334961 ;  /* 0x3fb8aa3b34027820 */ /* 0x060fe20000410000 */
[----:B------:R-:W-:-:S03]  /*17d0*/  FSETP.NEU.FTZ.AND P1, PT, R52, -INF , PT ;  /* 0xff8000003400780b */ /* 0x000fc60003f3d000 */
[----:B------:R-:W-:-:S05]  /*17e0*/  IMAD.WIDE.U32 R8, R6, c[0x0][0x1f8], R10 ;  /* 0x00007e0006087a25 */ /* 0x000fca00078e000a */
[----:B------:R-:W-:Y:S01]  /*17f0*/  IADD3 R9, R9, R7, RZ ;  /* 0x0000000709097210 */ /* 0x000fe20007ffe0ff */
[----:B------:R-:W-:-:S04]  /*1800*/  IMAD R7, R50, c[0x0][0x204], R43 ;  /* 0x0000810032077a24 */ /* 0x000fc800078e022b */
[----:B------:R-:W-:-:S05]  /*1810*/  IMAD.WIDE.U32 R50, R50, c[0x0][0x200], R8 ;  /* 0x0000800032327a25 */ /* 0x000fca00078e0008 */
[----:B------:R-:W-:Y:S02]  /*1820*/  IADD3 R7, R51, R7, RZ ;  /* 0x0000000733077210 */ /* 0x000fe40007ffe0ff */
[----:B------:R-:W-:-:S04]  /*1830*/  LEA R8, P2, R50, c[0x0][0x1f0], 0x2 ;  /* 0x00007c0032087a11 */ /* 0x000fc800078410ff */
[----:B------:R-:W-:Y:S02]  /*1840*/  LEA.HI.X R9, R50, c[0x0][0x1f4], R7, 0x2, P2 ;  /* 0x00007d0032097a11 */ /* 0x000fe400010f1407 */
[----:B------:R-:W-:-:S05]  /*1850*/  FSEL R7, R2, RZ, P1 ;  /* 0x000000ff02077208 */ /* 0x000fca0000800000 */
[----:B------:R0:W-:Y:S02]  /*1860*/  STG.E [R8.64], R7 ;  /* 0x0000000708007986 */ /* 0x0001e4000c101904 */
.L_x_2283:
[----:B------:R-:W-:Y:S05]  /*1870*/  BSYNC B0 ;  /* 0x0000000000007941 */ /* 0x000fea0003800000 */
.L_x_2282:
        /* <DEDUP_REMOVED lines=9> */
[----:B------:R-:W-:-:S04]  /*1910*/  IMAD R5, R5, c[0x0][0x230], R0 ;  /* 0x00008c0005057a24 */ /* 0x000fc800078e0200 */
[----:B------:R-:W-:-:S04]  /*1920*/  IMAD R2, R5, c[0x0][0x170], R6 ;  /* 0x00005c0005027a24 */ /* 0x000fc800078e0206 */
[----:B------:R-:W-:-:S05]  /*1930*/  IMAD.WIDE R2, R2, R3, c[0x0][0x238] ;  /* 0x00008e0002027625 */ /* 0x000fca00078e0203 */
[----:B------:R-:W-:Y:S01]  /*1940*/  STG.E [R2.64], RZ ;  /* 0x000000ff02007986 */ /* 0x000fe2000c101904 */
[----:B------:R-:W-:Y:S05]  /*1950*/  EXIT ;  /* 0x000000000000794d */ /* 0x000fea0003800000 */
.L_x_2284:
        /* <DEDUP_REMOVED lines=10> */
.L_x_2349:


//--------------------- .nv.shared._ZN7cutlass13device_kernelIN5flash19enable_sm80_to_sm89INS1_16FlashAttnBwdSm80INS1_25CollectiveMainloopBwdSm80ILi2ELi1EN4cute5tupleIJNS5_1CILi64EEENS7_ILi96EEENS7_ILi128EEEEEENS_6half_tEfNS_4arch4Sm80ELb0ELb0ELb0ELb0ELb0ELb0ELb0ELb0ELi2ELi2ELi2ELi2ELb1EEENS1_21CollectiveEpilogueBwdISB_SC_SE_Li256ELb0ELb0ELi4EEENS1_19SingleTileSchedulerILb0ELb0ELb0ELi96EEEEEEEEEvNT_6ParamsE --------------------------
	.section	.nv.shared._ZN7cutlass13device_kernelIN5flash19enable_sm80_to_sm89INS1_16FlashAttnBwdSm80INS1_25CollectiveMainloopBwdSm80ILi2ELi1EN4cute5tupleIJNS5_1CILi64EEENS7_ILi96EEENS7_ILi128EEEEEENS_6half_tEfNS_4arch4Sm80ELb0ELb0ELb0ELb0ELb0ELb0ELb0ELb0ELi2ELi2ELi2ELi2ELb1EEENS1_21CollectiveEpilogueBwdISB_SC_SE_Li256ELb0ELb0ELi4EEENS1_19SingleTileSchedulerILb0ELb0ELb0ELi96EEEEEEEEEvNT_6ParamsE,"aw",@nobits
	.sectionflags	@""
	.align	16


//--------------------- .nv.global                --------------------------
	.section	.nv.global,"aw",@nobits
.nv.global:
	.type		_ZN66_INTERNAL_6fb7e682_30_flash_bwd_hdim128_fp16_sm80_cu_1f2e7571_27484cute1_E,@object
	.size		_ZN66_INTERNAL_6fb7e682_30_flash_bwd_hdim128_fp16_sm80_cu_1f2e7571_27484cute1_E,(_ZN66_INTERNAL_6fb7e682_30_flash_bwd_hdim128_fp16_sm80_cu_1f2e7571_27484cuda3std3__45__cpo6cbeginE - _ZN66_INTERNAL_6fb7e682_30_flash_bwd_hdim128_fp16_sm80_cu_1f2e7571_27484cute1_E)
_ZN66_INTERNAL_6fb7e682_30_flash_bwd_hdim128_fp16_sm80_cu_1f2e7571_27484cute1_E:
	.zero		1
	.type		_ZN66_INTERNAL_6fb7e682_30_flash_bwd_hdim128_fp16_sm80_cu_1f2e7571_27484cuda3std3__45__cpo6cbeginE,@object
	.size		_ZN66_INTERNAL_6fb7e682_30_flash_bwd_hdim128_fp16_sm80_cu_1f2e7571_27484cuda3std3__45__cpo6cbeginE,(_ZN66_INTERNAL_6fb7e682_30_flash_bwd_hdim128_fp16_sm80_cu_1f2e7571_27484cuda3std3__48in_placeE - _ZN66_INTERNAL_6fb7e682_30_flash_bwd_hdim128_fp16_sm80_cu_1f2e7571_27484cuda3std3__45__cpo6cbeginE)
_ZN66_INTERNAL_6fb7e682_30_flash_bwd_hdim128_fp16_sm80_cu_1f2e7571_27484cuda3std3__45__cpo6cbeginE:
	.zero		1
	.type		_ZN66_INTERNAL_6fb7e682_30_flash_bwd_hdim128_fp16_sm80_cu_1f2e7571_27484cuda3std3__48in_placeE,@object
	.size		_ZN66_INTERNAL_6fb7e682_30_flash_bwd_hdim128_fp16_sm80_cu_1f2e7571_27484cuda3std3__48in_placeE,(_ZN66_INTERNAL_6fb7e682_30_flash_bwd_hdim128_fp16_sm80_cu_1f2e7571_27484cuda3std6ranges3__45__cpo9iter_moveE - _ZN66_INTERNAL_6fb7e682_30_flash_bwd_hdim128_fp16_sm80_cu_1f2e7571_27484cuda3std3__48in_placeE)
_ZN66_INTERNAL_6fb7e682_30_flash_bwd_hdim128_fp16_sm80_cu_1f2e7571_27484cuda3std3__48in_placeE:
	.zero		1
	.type		_ZN66_INTERNAL_6fb7e682_30_flash_bwd_hdim128_fp16_sm80_cu_1f2e7571_27484cuda3std6ranges3__45__cpo9iter_moveE,@object
	.size		_ZN66_INTERNAL_6fb7e682_30_flash_bwd_hdim128_fp16_sm80_cu_1f2e7571_27484cuda3std6ranges3__45__cpo9iter_moveE,(_ZN66_INTERNAL_6fb7e682_30_flash_bwd_hdim128_fp16_sm80_cu_1f2e7571_27484cuda3std3__45__cpo5beginE - _ZN66_INTERNAL_6fb7e682_30_flash_bwd_hdim128_fp16_sm80_cu_1f2e7571_27484cuda3std6ranges3__45__cpo9iter_moveE)
_ZN66_INTERNAL_6fb7e682_30_flash_bwd_hdim128_fp16_sm80_cu_1f2e7571_27484cuda3std6ranges3__45__cpo9iter_moveE:
	.zero		1
	.type		_ZN66_INTERNAL_6fb7e682_30_flash_bwd_hdim128_fp16_sm80_cu_1f2e7571_27484cuda3std3__45__cpo5beginE,@object
	.size		_ZN66_INTERNAL_6fb7e682_30_flash_bwd_hdim128_fp16_sm80_cu_1f2e7571_27484cuda3std3__45__cpo5beginE,(_ZN66_INTERNAL_6fb7e682_30_flash_bwd_hdim128_fp16_sm80_cu_1f2e7571_27484cuda3std3__468_GLOBAL__N__6fb7e682_30_flash_bwd_hdim128_fp16_sm80_cu_1f2e7571_27486ignoreE - _ZN66_INTERNAL_6fb7e682_30_flash_bwd_hdim128_fp16_sm80_cu_1f2e7571_27484cuda3std3__45__cpo5beginE)
_ZN66_INTERNAL_6fb7e682_30_flash_bwd_hdim128_fp16_sm80_cu_1f2e7571_27484cuda3std3__45__cpo5beginE:
	.zero		1
	.type		_ZN66_INTERNAL_6fb7e682_30_flash_bwd_hdim128_fp16_sm80_cu_1f2e7571_27484cuda3std3__468_GLOBAL__N__6fb7e682_30_flash_bwd_hdim128_fp16_sm80_cu_1f2e7571_27486ignoreE,@object
	.size		_ZN66_INTERNAL_6fb7e682_30_flash_bwd_hdim128_fp16_sm80_cu_1f2e7571_27484cuda3std3__468_GLOBAL__N__6fb7e682_30_flash_bwd_hdim128_fp16_sm80_cu_1f2e7571_27486ignoreE,(_ZN66_INTERNAL_6fb7e682_30_flash_bwd_hdim128_fp16_sm80_cu_1f2e7571_27484cute7productE - _ZN66_INTERNAL_6fb7e682_30_flash_bwd_hdim128_fp16_sm80_cu_1f2e7571_27484cuda3std3__468_GLOBAL__N__6fb7e682_30_flash_bwd_hdim128_fp16_sm80_cu_1f2e7571_27486ignoreE)
_ZN66_INTERNAL_6fb7e682_30_flash_bwd_hdim128_fp16_sm80_cu_1f2e7571_27484cuda3std3__468_GLOBAL__N__6fb7e682_30_flash_bwd_hdim128_fp16_sm80_cu_1f2e7571_27486ignoreE:
	.zero		1
	.type		_ZN66_INTERNAL_6fb7e682_30_flash_bwd_hdim128_fp16_sm80_cu_1f2e7571_27484cute7productE,@object
	.size		_ZN66_INTERNAL_6fb7e682_30_flash_bwd_hdim128_fp16_sm80_cu_1f2e7571_27484cute7productE,(_ZN66_INTERNAL_6fb7e682_30_flash_bwd_hdim128_fp16_sm80_cu_1f2e7571_27484cuda3std3__45__cpo3endE - _ZN66_INTERNAL_6fb7e682_30_flash_bwd_hdim128_fp16_sm80_cu_1f2e7571_27484cute7productE)
_ZN66_INTERNAL_6fb7e682_30_flash_bwd_hdim128_fp16_sm80_cu_1f2e7571_27484cute7productE:
	.zero		1
	.type		_ZN66_INTERNAL_6fb7e682_30_flash_bwd_hdim128_fp16_sm80_cu_1f2e7571_27484cuda3std3__45__cpo3endE,@object
	.size		_ZN66_INTERNAL_6fb7e682_30_flash_bwd_hdim128_fp16_sm80_cu_1f2e7571_27484cuda3std3__45__cpo3endE,(_ZN66_INTERNAL_6fb7e682_30_flash_bwd_hdim128_fp16_sm80_cu_1f2e7571_27484cuda3std3__419piecewise_constructE - _ZN66_INTERNAL_6fb7e682_30_flash_bwd_hdim128_fp16_sm80_cu_1f2e7571_27484cuda3std3__45__cpo3endE)
_ZN66_INTERNAL_6fb7e682_30_flash_bwd_hdim128_fp16_sm80_cu_1f2e7571_27484cuda3std3__45__cpo3endE:
	.zero		1
	.type		_ZN66_INTERNAL_6fb7e682_30_flash_bwd_hdim128_fp16_sm80_cu_1f2e7571_27484cuda3std3__419piecewise_constructE,@object
	.size		_ZN66_INTERNAL_6fb7e682_30_flash_bwd_hdim128_fp16_sm80_cu_1f2e7571_27484cuda3std3__419piecewise_constructE,(_ZN66_INTERNAL_6fb7e682_30_flash_bwd_hdim128_fp16_sm80_cu_1f2e7571_27484cuda3std3__45__cpo4cendE - _ZN66_INTERNAL_6fb7e682_30_flash_bwd_hdim128_fp16_sm80_cu_1f2e7571_27484cuda3std3__419piecewise_constructE)
_ZN66_INTERNAL_6fb7e682_30_flash_bwd_hdim128_fp16_sm80_cu_1f2e7571_27484cuda3std3__419piecewise_constructE:
	.zero		1
	.type		_ZN66_INTERNAL_6fb7e682_30_flash_bwd_hdim128_fp16_sm80_cu_1f2e7571_27484cuda3std3__45__cpo4cendE,@object
	.size		_ZN66_INTERNAL_6fb7e682_30_flash_bwd_hdim128_fp16_sm80_cu_1f2e7571_27484cuda3std3__45__cpo4cendE,(_ZN66_INTERNAL_6fb7e682_30_flash_bwd_hdim128_fp16_sm80_cu_1f2e7571_27484cuda3std6ranges3__45__cpo4swapE - _ZN66_INTERNAL_6fb7e682_30_flash_bwd_hdim128_fp16_sm80_cu_1f2e7571_27484cuda3std3__45__cpo4cendE)
_ZN66_INTERNAL_6fb7e682_30_flash_bwd_hdim128_fp16_sm80_cu_1f2e7571_27484cuda3std3__45__cpo4cendE:
	.zero		1
	.type		_ZN66_INTERNAL_6fb7e682_30_flash_bwd_hdim128_fp16_sm80_cu_1f2e7571_27484cuda3std6ranges3__45__cpo4swapE,@object
	.size		_ZN66_INTERNAL_6fb7e682_30_flash_bwd_hdim128_fp16_sm80_cu_1f2e7571_27484cuda3std6ranges3__45__cpo4swapE,(.L_7 - _ZN66_INTERNAL_6fb7e682_30_flash_bwd_hdim128_fp16_sm80_cu_1f2e7571_27484cuda3std6ranges3__45__cpo4swapE)
_ZN66_INTERNAL_6fb7e682_30_flash_bwd_hdim128_fp16_sm80_cu_1f2e7571_27484cuda3std6ranges3__45__cpo4swapE:
	.zero		1
.L_7:


//--------------------- .nv.shared._ZN7cutlass13device_kernelIN5flash19enable_sm80_to_sm89INS1_16FlashAttnBwdSm80INS1_25CollectiveMainloopBwdSm80ILi2ELi1EN4cute5tupleIJNS5_1CILi64EEENS7_ILi96EEENS7_ILi128EEEEEENS_6half_tEfNS_4arch4Sm80ELb0ELb0ELb0ELb0ELb1ELb0ELb0ELb0ELi2ELi2ELi2ELi2ELb1EEENS1_21CollectiveEpilogueBwdISB_SC_SE_Li256ELb0ELb0ELi4EEENS1_19SingleTileSchedulerILb0ELb0ELb0ELi96EEEEEEEEEvNT_6ParamsE --------------------------
	.section	.nv.shared._ZN7cutlass13device_kernelIN5flash19enable_sm80_to_sm89INS1_16FlashAttnBwdSm80INS1_25CollectiveMainloopBwdSm80ILi2ELi1EN4cute5tupleIJNS5_1CILi64EEENS7_ILi96EEENS7_ILi128EEEEEENS_6half_tEfNS_4arch4Sm80ELb0ELb0ELb0ELb0ELb1ELb0ELb0ELb0ELi2ELi2ELi2ELi2ELb1EEENS1_21CollectiveEpilogueBwdISB_SC_SE_Li256ELb0ELb0ELi4EEENS1_19SingleTileSchedulerILb0ELb0ELb0ELi96EEEEEEEEEvNT_6ParamsE,"aw",@nobits
	.sectionflags	@""
	.align	16


//--------------------- .nv.shared._ZN7cutlass13device_kernelIN5flash19enable_sm80_to_sm89INS1_16FlashAttnBwdSm80INS1_25CollectiveMainloopBwdSm80ILi2ELi1EN4cute5tupleIJNS5_1CILi64EEENS7_ILi96EEENS7_ILi128EEEEEENS_6half_tEfNS_4arch4Sm80ELb0ELb0ELb0ELb0ELb0ELb0ELb0ELb0ELi2ELi2ELi2ELi2ELb1EEENS1_24CollectiveEpilogueBwdGQAISB_fSE_Li256ELb0ELb0EEENS1_19SingleTileSchedulerILb0ELb0ELb0ELi96EEEEEEEEEvNT_6ParamsE --------------------------
	.section	.nv.shared._ZN7cutlass13device_kernelIN5flash19enable_sm80_to_sm89INS1_16FlashAttnBwdSm80INS1_25CollectiveMainloopBwdSm80ILi2ELi1EN4cute5tupleIJNS5_1CILi64EEENS7_ILi96EEENS7_ILi128EEEEEENS_6half_tEfNS_4arch4Sm80ELb0ELb0ELb0ELb0ELb0ELb0ELb0ELb0ELi2ELi2ELi2ELi2ELb1EEENS1_24CollectiveEpilogueBwdGQAISB_fSE_Li256ELb0ELb0EEENS1_19SingleTileSchedulerILb0ELb0ELb0ELi96EEEEEEEEEvNT_6ParamsE,"aw",@nobits
	.sectionflags	@""
	.align	16


//--------------------- .nv.shared._ZN7cutlass13device_kernelIN5flash19enable_sm80_to_sm89INS1_16FlashAttnBwdSm80INS1_25CollectiveMainloopBwdSm80ILi2ELi1EN4cute5tupleIJNS5_1CILi64EEENS7_ILi96EEENS7_ILi128EEEEEENS_6half_tEfNS_4arch4Sm80ELb0ELb0ELb0ELb0ELb1ELb0ELb0ELb0ELi2ELi2ELi2ELi2ELb1EEENS1_24CollectiveEpilogueBwdGQAISB_fSE_Li256ELb0ELb1EEENS1_19SingleTileSchedulerILb0ELb0ELb0ELi96EEEEEEEEEvNT_6ParamsE --------------------------
	.section	.nv.shared._ZN7cutlass13device_kernelIN5flash19enable_sm80_to_sm89INS1_16FlashAttnBwdSm80INS1_25CollectiveMainloopBwdSm80ILi2ELi1EN4cute5tupleIJNS5_1CILi64EEENS7_ILi96EEENS7_ILi128EEEEEENS_6half_tEfNS_4arch4Sm80ELb0ELb0ELb0ELb0ELb1ELb0ELb0ELb0ELi2ELi2ELi2ELi2ELb1EEENS1_24CollectiveEpilogueBwdGQAISB_fSE_Li256ELb0ELb1EEENS1_19SingleTileSchedulerILb0ELb0ELb0ELi96EEEEEEEEEvNT_6ParamsE,"aw",@nobits
	.sectionflags	@""
	.align	16


//--------------------- .nv.shared._ZN7cutlass13device_kernelIN5flash19enable_sm80_to_sm89INS1_16FlashAttnBwdSm80INS1_25CollectiveMainloopBwdSm80ILi2ELi1EN4cute5tupleIJNS5_1CILi64EEENS7_ILi96EEENS7_ILi128EEEEEENS_6half_tEfNS_4arch4Sm80ELb0ELb0ELb0ELb1ELb0ELb0ELb0ELb0ELi2ELi2ELi2ELi2ELb1EEENS1_21CollectiveEpilogueBwdISB_SC_SE_Li256ELb1ELb0ELi4EEENS1_19SingleTileSchedulerILb1ELb0ELb0ELi96EEEEEEEEEvNT_6ParamsE --------------------------
	.section	.nv.shared._ZN7cutlass13device_kernelIN5flash19enable_sm80_to_sm89INS1_16FlashAttnBwdSm80INS1_25CollectiveMainloopBwdSm80ILi2ELi1EN4cute5tupleIJNS5_1CILi64EEENS7_ILi96EEENS7_ILi128EEEEEENS_6half_tEfNS_4arch4Sm80ELb0ELb0ELb0ELb1ELb0ELb0ELb0ELb0ELi2ELi2ELi2ELi2ELb1EEENS1_21CollectiveEpilogueBwdISB_SC_SE_Li256ELb1ELb0ELi4EEENS1_19SingleTileSchedulerILb1ELb0ELb0ELi96EEEEEEEEEvNT_6ParamsE,"aw",@nobits
	.sectionflags	@""
	.align	16


//--------------------- .nv.shared._ZN7cutlass13device_kernelIN5flash19enable_sm80_to_sm89INS1_16FlashAttnBwdSm80INS1_25CollectiveMainloopBwdSm80ILi2ELi1EN4cute5tupleIJNS5_1CILi64EEENS7_ILi96EEENS7_ILi128EEEEEENS_6half_tEfNS_4arch4Sm80ELb0ELb0ELb0ELb1ELb1ELb0ELb0ELb0ELi2ELi2ELi2ELi2ELb1EEENS1_21CollectiveEpilogueBwdISB_SC_SE_Li256ELb1ELb0ELi4EEENS1_19SingleTileSchedulerILb1ELb0ELb0ELi96EEEEEEEEEvNT_6ParamsE --------------------------
	.section	.nv.shared._ZN7cutlass13device_kernelIN5flash19enable_sm80_to_sm89INS1_16FlashAttnBwdSm80INS1_25CollectiveMainloopBwdSm80ILi2ELi1EN4cute5tupleIJNS5_1CILi64EEENS7_ILi96EEENS7_ILi128EEEEEENS_6half_tEfNS_4arch4Sm80ELb0ELb0ELb0ELb1ELb1ELb0ELb0ELb0ELi2ELi2ELi2ELi2ELb1EEENS1_21CollectiveEpilogueBwdISB_SC_SE_Li256ELb1ELb0ELi4EEENS1_19SingleTileSchedulerILb1ELb0ELb0ELi96EEEEEEEEEvNT_6ParamsE,"aw",@nobits
	.sectionflags	@""
	.align	16


//--------------------- .nv.shared._ZN7cutlass13device_kernelIN5flash19enable_sm80_to_sm89INS1_16FlashAttnBwdSm80INS1_25CollectiveMainloopBwdSm80ILi2ELi1EN4cute5tupleIJNS5_1CILi64EEENS7_ILi96EEENS7_ILi128EEEEEENS_6half_tEfNS_4arch4Sm80ELb0ELb0ELb0ELb1ELb0ELb0ELb0ELb0ELi2ELi2ELi2ELi2ELb1EEENS1_24CollectiveEpilogueBwdGQAISB_fSE_Li256ELb1ELb0EEENS1_19SingleTileSchedulerILb1ELb0ELb0ELi96EEEEEEEEEvNT_6ParamsE --------------------------
	.section	.nv.shared._ZN7cutlass13device_kernelIN5flash19enable_sm80_to_sm89INS1_16FlashAttnBwdSm80INS1_25CollectiveMainloopBwdSm80ILi2ELi1EN4cute5tupleIJNS5_1CILi64EEENS7_ILi96EEENS7_ILi128EEEEEENS_6half_tEfNS_4arch4Sm80ELb0ELb0ELb0ELb1ELb0ELb0ELb0ELb0ELi2ELi2ELi2ELi2ELb1EEENS1_24CollectiveEpilogueBwdGQAISB_fSE_Li256ELb1ELb0EEENS1_19SingleTileSchedulerILb1ELb0ELb0ELi96EEEEEEEEEvNT_6ParamsE,"aw",@nobits
	.sectionflags	@""
	.align	16


//--------------------- .nv.shared._ZN7cutlass13device_kernelIN5flash19enable_sm80_to_sm89INS1_16FlashAttnBwdSm80INS1_25CollectiveMainloopBwdSm80ILi2ELi1EN4cute5tupleIJNS5_1CILi64EEENS7_ILi96EEENS7_ILi128EEEEEENS_6half_tEfNS_4arch4Sm80ELb0ELb0ELb0ELb1ELb1ELb0ELb0ELb0ELi2ELi2ELi2ELi2ELb1EEENS1_24CollectiveEpilogueBwdGQAISB_fSE_Li256ELb1ELb1EEENS1_19SingleTileSchedulerILb1ELb0ELb0ELi96EEEEEEEEEvNT_6ParamsE --------------------------
	.section	.nv.shared._ZN7cutlass13device_kernelIN5flash19enable_sm80_to_sm89INS1_16FlashAttnBwdSm80INS1_25CollectiveMainloopBwdSm80ILi2ELi1EN4cute5tupleIJNS5_1CILi64EEENS7_ILi96EEENS7_ILi128EEEEEENS_6half_tEfNS_4arch4Sm80ELb0ELb0ELb0ELb1ELb1ELb0ELb0ELb0ELi2ELi2ELi2ELi2ELb1EEENS1_24CollectiveEpilogueBwdGQAISB_fSE_Li256ELb1ELb1EEENS1_19SingleTileSchedulerILb1ELb0ELb0ELi96EEEEEEEEEvNT_6ParamsE,"aw",@nobits
	.sectionflags	@""
	.align	16


//--------------------- .nv.shared._ZN7cutlass13device_kernelIN5flash19enable_sm80_to_sm89INS1_16FlashAttnBwdSm80INS1_25CollectiveMainloopBwdSm80ILi2ELi1EN4cute5tupleIJNS5_1CILi64EEENS7_ILi96EEENS7_ILi128EEEEEENS_6half_tEfNS_4arch4Sm80ELb0ELb1ELb0ELb0ELb0ELb0ELb0ELb0ELi2ELi2ELi2ELi2ELb1EEENS1_21CollectiveEpilogueBwdISB_SC_SE_Li256ELb0ELb0ELi4EEENS1_19SingleTileSchedulerILb0ELb0ELb0ELi96EEEEEEEEEvNT_6ParamsE --------------------------
	.section	.nv.shared._ZN7cutlass13device_kernelIN5flash19enable_sm80_to_sm89INS1_16FlashAttnBwdSm80INS1_25CollectiveMainloopBwdSm80ILi2ELi1EN4cute5tupleIJNS5_1CILi64EEENS7_ILi96EEENS7_ILi128EEEEEENS_6half_tEfNS_4arch4Sm80ELb0ELb1ELb0ELb0ELb0ELb0ELb0ELb0ELi2ELi2ELi2ELi2ELb1EEENS1_21CollectiveEpilogueBwdISB_SC_SE_Li256ELb0ELb0ELi4EEENS1_19SingleTileSchedulerILb0ELb0ELb0ELi96EEEEEEEEEvNT_6ParamsE,"aw",@nobits
	.sectionflags	@""
	.align	16


//--------------------- .nv.shared._ZN7cutlass13device_kernelIN5flash19enable_sm80_to_sm89INS1_16FlashAttnBwdSm80INS1_25CollectiveMainloopBwdSm80ILi2ELi1EN4cute5tupleIJNS5_1CILi64EEENS7_ILi96EEENS7_ILi128EEEEEENS_6half_tEfNS_4arch4Sm80ELb0ELb1ELb0ELb0ELb1ELb0ELb0ELb0ELi2ELi2ELi2ELi2ELb1EEENS1_21CollectiveEpilogueBwdISB_SC_SE_Li256ELb0ELb0ELi4EEENS1_19SingleTileSchedulerILb0ELb0ELb0ELi96EEEEEEEEEvNT_6ParamsE --------------------------
	.section	.nv.shared._ZN7cutlass13device_kernelIN5flash19enable_sm80_to_sm89INS1_16FlashAttnBwdSm80INS1_25CollectiveMainloopBwdSm80ILi2ELi1EN4cute5tupleIJNS5_1CILi64EEENS7_ILi96EEENS7_ILi128EEEEEENS_6half_tEfNS_4arch4Sm80ELb0ELb1ELb0ELb0ELb1ELb0ELb0ELb0ELi2ELi2ELi2ELi2ELb1EEENS1_21CollectiveEpilogueBwdISB_SC_SE_Li256ELb0ELb0ELi4EEENS1_19SingleTileSchedulerILb0ELb0ELb0ELi96EEEEEEEEEvNT_6ParamsE,"aw",@nobits
	.sectionflags	@""
	.align	16


//--------------------- .nv.shared._ZN7cutlass13device_kernelIN5flash19enable_sm80_to_sm89INS1_16FlashAttnBwdSm80INS1_25CollectiveMainloopBwdSm80ILi2ELi1EN4cute5tupleIJNS5_1CILi64EEENS7_ILi96EEENS7_ILi128EEEEEENS_6half_tEfNS_4arch4Sm80ELb0ELb1ELb0ELb0ELb0ELb0ELb0ELb0ELi2ELi2ELi2ELi2ELb1EEENS1_24CollectiveEpilogueBwdGQAISB_fSE_Li256ELb0ELb0EEENS1_19SingleTileSchedulerILb0ELb0ELb0ELi96EEEEEEEEEvNT_6ParamsE --------------------------
	.section	.nv.shared._ZN7cutlass13device_kernelIN5flash19enable_sm80_to_sm89INS1_16FlashAttnBwdSm80INS1_25CollectiveMainloopBwdSm80ILi2ELi1EN4cute5tupleIJNS5_1CILi64EEENS7_ILi96EEENS7_ILi128EEEEEENS_6half_tEfNS_4arch4Sm80ELb0ELb1ELb0ELb0ELb0ELb0ELb0ELb0ELi2ELi2ELi2ELi2ELb1EEENS1_24CollectiveEpilogueBwdGQAISB_fSE_Li256ELb0ELb0EEENS1_19SingleTileSchedulerILb0ELb0ELb0ELi96EEEEEEEEEvNT_6ParamsE,"aw",@nobits
	.sectionflags	@""
	.align	16


//--------------------- .nv.shared._ZN7cutlass13device_kernelIN5flash19enable_sm80_to_sm89INS1_16FlashAttnBwdSm80INS1_25CollectiveMainloopBwdSm80ILi2ELi1EN4cute5tupleIJNS5_1CILi64EEENS7_ILi96EEENS7_ILi128EEEEEENS_6half_tEfNS_4arch4Sm80ELb0ELb1ELb0ELb0ELb1ELb0ELb0ELb0ELi2ELi2ELi2ELi2ELb1EEENS1_24CollectiveEpilogueBwdGQAISB_fSE_Li256ELb0ELb1EEENS1_19SingleTileSchedulerILb0ELb0ELb0ELi96EEEEEEEEEvNT_6ParamsE --------------------------
	.section	.nv.shared._ZN7cutlass13device_kernelIN5flash19enable_sm80_to_sm89INS1_16FlashAttnBwdSm80INS1_25CollectiveMainloopBwdSm80ILi2ELi1EN4cute5tupleIJNS5_1CILi64EEENS7_ILi96EEENS7_ILi128EEEEEENS_6half_tEfNS_4arch4Sm80ELb0ELb1ELb0ELb0ELb1ELb0ELb0ELb0ELi2ELi2ELi2ELi2ELb1EEENS1_24CollectiveEpilogueBwdGQAISB_fSE_Li256ELb0ELb1EEENS1_19SingleTileSchedulerILb0ELb0ELb0ELi96EEEEEEEEEvNT_6ParamsE,"aw",@nobits
	.sectionflags	@""
	.align	16


//--------------------- .nv.shared._ZN7cutlass13device_kernelIN5flash19enable_sm80_to_sm89INS1_16FlashAttnBwdSm80INS1_25CollectiveMainloopBwdSm80ILi2ELi1EN4cute5tupleIJNS5_1CILi64EEENS7_ILi96EEENS7_ILi128EEEEEENS_6half_tEfNS_4arch4Sm80ELb0ELb1ELb0ELb1ELb0ELb0ELb0ELb0ELi2ELi2ELi2ELi2ELb1EEENS1_21CollectiveEpilogueBwdISB_SC_SE_Li256ELb1ELb0ELi4EEENS1_19SingleTileSchedulerILb1ELb0ELb0ELi96EEEEEEEEEvNT_6ParamsE --------------------------
	.section	.nv.shared._ZN7cutlass13device_kernelIN5flash19enable_sm80_to_sm89INS1_16FlashAttnBwdSm80INS1_25CollectiveMainloopBwdSm80ILi2ELi1EN4cute5tupleIJNS5_1CILi64EEENS7_ILi96EEENS7_ILi128EEEEEENS_6half_tEfNS_4arch4Sm80ELb0ELb1ELb0ELb1ELb0ELb0ELb0ELb0ELi2ELi2ELi2ELi2ELb1EEENS1_21CollectiveEpilogueBwdISB_SC_SE_Li256ELb1ELb0ELi4EEENS1_19SingleTileSchedulerILb1ELb0ELb0ELi96EEEEEEEEEvNT_6ParamsE,"aw",@nobits
	.sectionflags	@""
	.align	16


//--------------------- .nv.shared._ZN7cutlass13device_kernelIN5flash19enable_sm80_to_sm89INS1_16FlashAttnBwdSm80INS1_25CollectiveMainloopBwdSm80ILi2ELi1EN4cute5tupleIJNS5_1CILi64EEENS7_ILi96EEENS7_ILi128EEEEEENS_6half_tEfNS_4arch4Sm80ELb0ELb1ELb0ELb1ELb1ELb0ELb0ELb0ELi2ELi2ELi2ELi2ELb1EEENS1_21CollectiveEpilogueBwdISB_SC_SE_Li256ELb1ELb0ELi4EEENS1_19SingleTileSchedulerILb1ELb0ELb0ELi96EEEEEEEEEvNT_6ParamsE --------------------------
	.section	.nv.shared._ZN7cutlass13device_kernelIN5flash19enable_sm80_to_sm89INS1_16FlashAttnBwdSm80INS1_25CollectiveMainloopBwdSm80ILi2ELi1EN4cute5tupleIJNS5_1CILi64EEENS7_ILi96EEENS7_ILi128EEEEEENS_6half_tEfNS_4arch4Sm80ELb0ELb1ELb0ELb1ELb1ELb0ELb0ELb0ELi2ELi2ELi2ELi2ELb1EEENS1_21CollectiveEpilogueBwdISB_SC_SE_Li256ELb1ELb0ELi4EEENS1_19SingleTileSchedulerILb1ELb0ELb0ELi96EEEEEEEEEvNT_6ParamsE,"aw",@nobits
	.sectionflags	@""
	.align	16


//--------------------- .nv.shared._ZN7cutlass13device_kernelIN5flash19enable_sm80_to_sm89INS1_16FlashAttnBwdSm80INS1_25CollectiveMainloopBwdSm80ILi2ELi1EN4cute5tupleIJNS5_1CILi64EEENS7_ILi96EEENS7_ILi128EEEEEENS_6half_tEfNS_4arch4Sm80ELb0ELb1ELb0ELb1ELb0ELb0ELb0ELb0ELi2ELi2ELi2ELi2ELb1EEENS1_24CollectiveEpilogueBwdGQAISB_fSE_Li256ELb1ELb0EEENS1_19SingleTileSchedulerILb1ELb0ELb0ELi96EEEEEEEEEvNT_6ParamsE --------------------------
	.section	.nv.shared._ZN7cutlass13device_kernelIN5flash19enable_sm80_to_sm89INS1_16FlashAttnBwdSm80INS1_25CollectiveMainloopBwdSm80ILi2ELi1EN4cute5tupleIJNS5_1CILi64EEENS7_ILi96EEENS7_ILi128EEEEEENS_6half_tEfNS_4arch4Sm80ELb0ELb1ELb0ELb1ELb0ELb0ELb0ELb0ELi2ELi2ELi2ELi2ELb1EEENS1_24CollectiveEpilogueBwdGQAISB_fSE_Li256ELb1ELb0EEENS1_19SingleTileSchedulerILb1ELb0ELb0ELi96EEEEEEEEEvNT_6ParamsE,"aw",@nobits
	.sectionflags	@""
	.align	16


//--------------------- .nv.shared._ZN7cutlass13device_kernelIN5flash19enable_sm80_to_sm89INS1_16FlashAttnBwdSm80INS1_25CollectiveMainloopBwdSm80ILi2ELi1EN4cute5tupleIJNS5_1CILi64EEENS7_ILi96EEENS7_ILi128EEEEEENS_6half_tEfNS_4arch4Sm80ELb0ELb1ELb0ELb1ELb1ELb0ELb0ELb0ELi2ELi2ELi2ELi2ELb1EEENS1_24CollectiveEpilogueBwdGQAISB_fSE_Li256ELb1ELb1EEENS1_19SingleTileSchedulerILb1ELb0ELb0ELi96EEEEEEEEEvNT_6ParamsE --------------------------
	.section	.nv.shared._ZN7cutlass13device_kernelIN5flash19enable_sm80_to_sm89INS1_16FlashAttnBwdSm80INS1_25CollectiveMainloopBwdSm80ILi2ELi1EN4cute5tupleIJNS5_1CILi64EEENS7_ILi96EEENS7_ILi128EEEEEENS_6half_tEfNS_4arch4Sm80ELb0ELb1ELb0ELb1ELb1ELb0ELb0ELb0ELi2ELi2ELi2ELi2ELb1EEENS1_24CollectiveEpilogueBwdGQAISB_fSE_Li256ELb1ELb1EEENS1_19SingleTileSchedulerILb1ELb0ELb0ELi96EEEEEEEEEvNT_6ParamsE,"aw",@nobits
	.sectionflags	@""
	.align	16


//--------------------- .nv.shared._ZN7cutlass13device_kernelIN5flash19enable_sm80_to_sm89INS1_16FlashAttnBwdSm80INS1_25CollectiveMainloopBwdSm80ILi2ELi1EN4cute5tupleIJNS5_1CILi64EEENS7_ILi96EEENS7_ILi128EEEEEENS_6half_tEfNS_4arch4Sm80ELb1ELb0ELb0ELb0ELb0ELb0ELb0ELb0ELi2ELi2ELi2ELi2ELb1EEENS1_21CollectiveEpilogueBwdISB_SC_SE_Li256ELb0ELb0ELi4EEENS1_25SingleTileBwdLPTSchedulerILb0ELi96ELb0EEEEEEEEEvNT_6ParamsE --------------------------
	.section	.nv.shared._ZN7cutlass13device_kernelIN5flash19enable_sm80_to_sm89INS1_16FlashAttnBwdSm80INS1_25CollectiveMainloopBwdSm80ILi2ELi1EN4cute5tupleIJNS5_1CILi64EEENS7_ILi96EEENS7_ILi128EEEEEENS_6half_tEfNS_4arch4Sm80ELb1ELb0ELb0ELb0ELb0ELb0ELb0ELb0ELi2ELi2ELi2ELi2ELb1EEENS1_21CollectiveEpilogueBwdISB_SC_SE_Li256ELb0ELb0ELi4EEENS1_25SingleTileBwdLPTSchedulerILb0ELi96ELb0EEEEEEEEEvNT_6ParamsE,"aw",@nobits
	.sectionflags	@""
	.align	16


//--------------------- .nv.shared._ZN7cutlass13device_kernelIN5flash19enable_sm80_to_sm89INS1_16FlashAttnBwdSm80INS1_25CollectiveMainloopBwdSm80ILi2ELi1EN4cute5tupleIJNS5_1CILi64EEENS7_ILi96EEENS7_ILi128EEEEEENS_6half_tEfNS_4arch4Sm80ELb1ELb0ELb0ELb0ELb1ELb0ELb0ELb0ELi2ELi2ELi2ELi2ELb1EEENS1_21CollectiveEpilogueBwdISB_SC_SE_Li256ELb0ELb0ELi4EEENS1_25SingleTileBwdLPTSchedulerILb0ELi96ELb1EEEEEEEEEvNT_6ParamsE --------------------------
	.section	.nv.shared._ZN7cutlass13device_kernelIN5flash19enable_sm80_to_sm89INS1_16FlashAttnBwdSm80INS1_25CollectiveMainloopBwdSm80ILi2ELi1EN4cute5tupleIJNS5_1CILi64EEENS7_ILi96EEENS7_ILi128EEEEEENS_6half_tEfNS_4arch4Sm80ELb1ELb0ELb0ELb0ELb1ELb0ELb0ELb0ELi2ELi2ELi2ELi2ELb1EEENS1_21CollectiveEpilogueBwdISB_SC_SE_Li256ELb0ELb0ELi4EEENS1_25SingleTileBwdLPTSchedulerILb0ELi96ELb1EEEEEEEEEvNT_6ParamsE,"aw",@nobits
	.sectionflags	@""
	.align	16


//--------------------- .nv.shared._ZN7cutlass13device_kernelIN5flash19enable_sm80_to_sm89INS1_16FlashAttnBwdSm80INS1_25CollectiveMainloopBwdSm80ILi2ELi1EN4cute5tupleIJNS5_1CILi64EEENS7_ILi96EEENS7_ILi128EEEEEENS_6half_tEfNS_4arch4Sm80ELb1ELb0ELb0ELb0ELb0ELb0ELb0ELb0ELi2ELi2ELi2ELi2ELb1EEENS1_24CollectiveEpilogueBwdGQAISB_fSE_Li256ELb0ELb0EEENS1_25SingleTileBwdLPTSchedulerILb0ELi96ELb0EEEEEEEEEvNT_6ParamsE --------------------------
	.section	.nv.shared._ZN7cutlass13device_kernelIN5flash19enable_sm80_to_sm89INS1_16FlashAttnBwdSm80INS1_25CollectiveMainloopBwdSm80ILi2ELi1EN4cute5tupleIJNS5_1CILi64EEENS7_ILi96EEENS7_ILi128EEEEEENS_6half_tEfNS_4arch4Sm80ELb1ELb0ELb0ELb0ELb0ELb0ELb0ELb0ELi2ELi2ELi2ELi2ELb1EEENS1_24CollectiveEpilogueBwdGQAISB_fSE_Li256ELb0ELb0EEENS1_25SingleTileBwdLPTSchedulerILb0ELi96ELb0EEEEEEEEEvNT_6ParamsE,"aw",@nobits
	.sectionflags	@""
	.align	16


//--------------------- .nv.shared._ZN7cutlass13device_kernelIN5flash19enable_sm80_to_sm89INS1_16FlashAttnBwdSm80INS1_25CollectiveMainloopBwdSm80ILi2ELi1EN4cute5tupleIJNS5_1CILi64EEENS7_ILi96EEENS7_ILi128EEEEEENS_6half_tEfNS_4arch4Sm80ELb1ELb0ELb0ELb0ELb1ELb0ELb0ELb0ELi2ELi2ELi2ELi2ELb1EEENS1_24CollectiveEpilogueBwdGQAISB_fSE_Li256ELb0ELb1EEENS1_25SingleTileBwdLPTSchedulerILb0ELi96ELb1EEEEEEEEEvNT_6ParamsE --------------------------
	.section	.nv.shared._ZN7cutlass13device_kernelIN5flash19enable_sm80_to_sm89INS1_16FlashAttnBwdSm80INS1_25CollectiveMainloopBwdSm80ILi2ELi1EN4cute5tupleIJNS5_1CILi64EEENS7_ILi96EEENS7_ILi128EEEEEENS_6half_tEfNS_4arch4Sm80ELb1ELb0ELb0ELb0ELb1ELb0ELb0ELb0ELi2ELi2ELi2ELi2ELb1EEENS1_24CollectiveEpilogueBwdGQAISB_fSE_Li256ELb0ELb1EEENS1_25SingleTileBwdLPTSchedulerILb0ELi96ELb1EEEEEEEEEvNT_6ParamsE,"aw",@nobits
	.sectionflags	@""
	.align	16


//--------------------- .nv.shared._ZN7cutlass13device_kernelIN5flash19enable_sm80_to_sm89INS1_16FlashAttnBwdSm80INS1_25CollectiveMainloopBwdSm80ILi2ELi1EN4cute5tupleIJNS5_1CILi64EEENS7_ILi96EEENS7_ILi128EEEEEENS_6half_tEfNS_4arch4Sm80ELb1ELb0ELb0ELb1ELb0ELb0ELb0ELb0ELi2ELi2ELi2ELi2ELb1EEENS1_21CollectiveEpilogueBwdISB_SC_SE_Li256ELb1ELb0ELi4EEENS1_25SingleTileBwdLPTSchedulerILb1ELi96ELb0EEEEEEEEEvNT_6ParamsE --------------------------
	.section	.nv.shared._ZN7cutlass13device_kernelIN5flash19enable_sm80_to_sm89INS1_16FlashAttnBwdSm80INS1_25CollectiveMainloopBwdSm80ILi2ELi1EN4cute5tupleIJNS5_1CILi64EEENS7_ILi96EEENS7_ILi128EEEEEENS_6half_tEfNS_4arch4Sm80ELb1ELb0ELb0ELb1ELb0ELb0ELb0ELb0ELi2ELi2ELi2ELi2ELb1EEENS1_21CollectiveEpilogueBwdISB_SC_SE_Li256ELb1ELb0ELi4EEENS1_25SingleTileBwdLPTSchedulerILb1ELi96ELb0EEEEEEEEEvNT_6ParamsE,"aw",@nobits
	.sectionflags	@""
	.align	16


//--------------------- .nv.shared._ZN7cutlass13device_kernelIN5flash19enable_sm80_to_sm89INS1_16FlashAttnBwdSm80INS1_25CollectiveMainloopBwdSm80ILi2ELi1EN4cute5tupleIJNS5_1CILi64EEENS7_ILi96EEENS7_ILi128EEEEEENS_6half_tEfNS_4arch4Sm80ELb1ELb0ELb0ELb1ELb1ELb0ELb0ELb0ELi2ELi2ELi2ELi2ELb1EEENS1_21CollectiveEpilogueBwdISB_SC_SE_Li256ELb1ELb0ELi4EEENS1_25SingleTileBwdLPTSchedulerILb1ELi96ELb1EEEEEEEEEvNT_6ParamsE --------------------------
	.section	.nv.shared._ZN7cutlass13device_kernelIN5flash19enable_sm80_to_sm89INS1_16FlashAttnBwdSm80INS1_25CollectiveMainloopBwdSm80ILi2ELi1EN4cute5tupleIJNS5_1CILi64EEENS7_ILi96EEENS7_ILi128EEEEEENS_6half_tEfNS_4arch4Sm80ELb1ELb0ELb0ELb1ELb1ELb0ELb0ELb0ELi2ELi2ELi2ELi2ELb1EEENS1_21CollectiveEpilogueBwdISB_SC_SE_Li256ELb1ELb0ELi4EEENS1_25SingleTileBwdLPTSchedulerILb1ELi96ELb1EEEEEEEEEvNT_6ParamsE,"aw",@nobits
	.sectionflags	@""
	.align	16


//--------------------- .nv.shared._ZN7cutlass13device_kernelIN5flash19enable_sm80_to_sm89INS1_16FlashAttnBwdSm80INS1_25CollectiveMainloopBwdSm80ILi2ELi1EN4cute5tupleIJNS5_1CILi64EEENS7_ILi96EEENS7_ILi128EEEEEENS_6half_tEfNS_4arch4Sm80ELb1ELb0ELb0ELb1ELb0ELb0ELb0ELb0ELi2ELi2ELi2ELi2ELb1EEENS1_24CollectiveEpilogueBwdGQAISB_fSE_Li256ELb1ELb0EEENS1_25SingleTileBwdLPTSchedulerILb1ELi96ELb0EEEEEEEEEvNT_6ParamsE --------------------------
	.section	.nv.shared._ZN7cutlass13device_kernelIN5flash19enable_sm80_to_sm89INS1_16FlashAttnBwdSm80INS1_25CollectiveMainloopBwdSm80ILi2ELi1EN4cute5tupleIJNS5_1CILi64EEENS7_ILi96EEENS7_ILi128EEEEEENS_6half_tEfNS_4arch4Sm80ELb1ELb0ELb0ELb1ELb0ELb0ELb0ELb0ELi2ELi2ELi2ELi2ELb1EEENS1_24CollectiveEpilogueBwdGQAISB_fSE_Li256ELb1ELb0EEENS1_25SingleTileBwdLPTSchedulerILb1ELi96ELb0EEEEEEEEEvNT_6ParamsE,"aw",@nobits
	.sectionflags	@""
	.align	16


//--------------------- .nv.shared._ZN7cutlass13device_kernelIN5flash32FlashAttnBwdPostprocessConvertdQIN4cute5tupleIJNS3_1CILi96EEENS5_ILi128EEEEEENS_6half_tEfNS_4arch4Sm80ELi256ENS3_8TiledMMAINS3_8MMA_AtomIJNS3_28SM80_16x8x16_F32F16F16F32_TNEEEENS3_6LayoutINS4_IJNS5_ILi2EEENS5_ILi4EEENS5_ILi1EEEEEENS4_IJSJ_SH_NS5_ILi0EEEEEEEENS4_IJNS5_ILi32EEENS5_ILi64EEENS5_ILi16EEEEEEEELb0EEEEEvNT_6ParamsE --------------------------
	.section	.nv.shared._ZN7cutlass13device_kernelIN5flash32FlashAttnBwdPostprocessConvertdQIN4cute5tupleIJNS3_1CILi96EEENS5_ILi128EEEEEENS_6half_tEfNS_4arch4Sm80ELi256ENS3_8TiledMMAINS3_8MMA_AtomIJNS3_28SM80_16x8x16_F32F16F16F32_TNEEEENS3_6LayoutINS4_IJNS5_ILi2EEENS5_ILi4EEENS5_ILi1EEEEEENS4_IJSJ_SH_NS5_ILi0EEEEEEEENS4_IJNS5_ILi32EEENS5_ILi64EEENS5_ILi16EEEEEEEELb0EEEEEvNT_6ParamsE,"aw",@nobits
	.sectionflags	@""
	.align	16


//--------------------- .nv.shared._ZN7cutlass13device_kernelIN5flash19enable_sm80_to_sm89INS1_16FlashAttnBwdSm80INS1_25CollectiveMainloopBwdSm80ILi2ELi1EN4cute5tupleIJNS5_1CILi64EEENS7_ILi96EEENS7_ILi128EEEEEENS_6half_tEfNS_4arch4Sm80ELb1ELb0ELb0ELb1ELb1ELb0ELb0ELb0ELi2ELi2ELi2ELi2ELb1EEENS1_24CollectiveEpilogueBwdGQAISB_fSE_Li256ELb1ELb1EEENS1_25SingleTileBwdLPTSchedulerILb1ELi96ELb1EEEEEEEEEvNT_6ParamsE --------------------------
	.section	.nv.shared._ZN7cutlass13device_kernelIN5flash19enable_sm80_to_sm89INS1_16FlashAttnBwdSm80INS1_25CollectiveMainloopBwdSm80ILi2ELi1EN4cute5tupleIJNS5_1CILi64EEENS7_ILi96EEENS7_ILi128EEEEEENS_6half_tEfNS_4arch4Sm80ELb1ELb0ELb0ELb1ELb1ELb0ELb0ELb0ELi2ELi2ELi2ELi2ELb1EEENS1_24CollectiveEpilogueBwdGQAISB_fSE_Li256ELb1ELb1EEENS1_25SingleTileBwdLPTSchedulerILb1ELi96ELb1EEEEEEEEEvNT_6ParamsE,"aw",@nobits
	.sectionflags	@""
	.align	16


//--------------------- .nv.shared._ZN7cutlass13device_kernelIN5flash19enable_sm80_to_sm89INS1_16FlashAttnBwdSm80INS1_25CollectiveMainloopBwdSm80ILi2ELi2EN4cute5tupleIJNS5_1CILi64EEENS7_ILi128EEES9_EEENS_6half_tEfNS_4arch4Sm80ELb0ELb0ELb0ELb0ELb0ELb0ELb0ELb0ELi2ELi2ELi2ELi2ELb0EEENS1_21CollectiveEpilogueBwdISA_SB_SD_Li256ELb0ELb0ELi4EEENS1_19SingleTileSchedulerILb0ELb0ELb0ELi128EEEEEEEEEvNT_6ParamsE --------------------------
	.section	.nv.shared._ZN7cutlass13device_kernelIN5flash19enable_sm80_to_sm89INS1_16FlashAttnBwdSm80INS1_25CollectiveMainloopBwdSm80ILi2ELi2EN4cute5tupleIJNS5_1CILi64EEENS7_ILi128EEES9_EEENS_6half_tEfNS_4arch4Sm80ELb0ELb0ELb0ELb0ELb0ELb0ELb0ELb0ELi2ELi2ELi2ELi2ELb0EEENS1_21CollectiveEpilogueBwdISA_SB_SD_Li256ELb0ELb0ELi4EEENS1_19SingleTileSchedulerILb0ELb0ELb0ELi128EEEEEEEEEvNT_6ParamsE,"aw",@nobits
	.sectionflags	@""
	.align	16


//--------------------- .nv.shared._ZN7cutlass13device_kernelIN5flash19enable_sm80_to_sm89INS1_16FlashAttnBwdSm80INS1_25CollectiveMainloopBwdSm80ILi2ELi2EN4cute5tupleIJNS5_1CILi64EEENS7_ILi128EEES9_EEENS_6half_tEfNS_4arch4Sm80ELb0ELb0ELb0ELb0ELb1ELb0ELb0ELb0ELi2ELi2ELi2ELi2ELb0EEENS1_21CollectiveEpilogueBwdISA_SB_SD_Li256ELb0ELb0ELi4EEENS1_19SingleTileSchedulerILb0ELb0ELb0ELi128EEEEEEEEEvNT_6ParamsE --------------------------
	.section	.nv.shared._ZN7cutlass13device_kernelIN5flash19enable_sm80_to_sm89INS1_16FlashAttnBwdSm80INS1_25CollectiveMainloopBwdSm80ILi2ELi2EN4cute5tupleIJNS5_1CILi64EEENS7_ILi128EEES9_EEENS_6half_tEfNS_4arch4Sm80ELb0ELb0ELb0ELb0ELb1ELb0ELb0ELb0ELi2ELi2ELi2ELi2ELb0EEENS1_21CollectiveEpilogueBwdISA_SB_SD_Li256ELb0ELb0ELi4EEENS1_19SingleTileSchedulerILb0ELb0ELb0ELi128EEEEEEEEEvNT_6ParamsE,"aw",@nobits
	.sectionflags	@""
	.align	16


//--------------------- .nv.shared._ZN7cutlass13device_kernelIN5flash19enable_sm80_to_sm89INS1_16FlashAttnBwdSm80INS1_25CollectiveMainloopBwdSm80ILi2ELi2EN4cute5tupleIJNS5_1CILi64EEENS7_ILi128EEES9_EEENS_6half_tEfNS_4arch4Sm80ELb0ELb0ELb0ELb0ELb0ELb0ELb0ELb0ELi2ELi2ELi2ELi2ELb0EEENS1_24CollectiveEpilogueBwdGQAISA_fSD_Li256ELb0ELb0EEENS1_19SingleTileSchedulerILb0ELb0ELb0ELi128EEEEEEEEEvNT_6ParamsE --------------------------
	.section	.nv.shared._ZN7cutlass13device_kernelIN5flash19enable_sm80_to_sm89INS1_16FlashAttnBwdSm80INS1_25CollectiveMainloopBwdSm80ILi2ELi2EN4cute5tupleIJNS5_1CILi64EEENS7_ILi128EEES9_EEENS_6half_tEfNS_4arch4Sm80ELb0ELb0ELb0ELb0ELb0ELb0ELb0ELb0ELi2ELi2ELi2ELi2ELb0EEENS1_24CollectiveEpilogueBwdGQAISA_fSD_Li256ELb0ELb0EEENS1_19SingleTileSchedulerILb0ELb0ELb0ELi128EEEEEEEEEvNT_6ParamsE,"aw",@nobits
	.sectionflags	@""
	.align	16


//--------------------- .nv.shared._ZN7cutlass13device_kernelIN5flash19enable_sm80_to_sm89INS1_16FlashAttnBwdSm80INS1_25CollectiveMainloopBwdSm80ILi2ELi2EN4cute5tupleIJNS5_1CILi64EEENS7_ILi128EEES9_EEENS_6half_tEfNS_4arch4Sm80ELb0ELb0ELb0ELb0ELb1ELb0ELb0ELb0ELi2ELi2ELi2ELi2ELb0EEENS1_24CollectiveEpilogueBwdGQAISA_fSD_Li256ELb0ELb1EEENS1_19SingleTileSchedulerILb0ELb0ELb0ELi128EEEEEEEEEvNT_6ParamsE --------------------------
	.section	.nv.shared._ZN7cutlass13device_kernelIN5flash19enable_sm80_to_sm89INS1_16FlashAttnBwdSm80INS1_25CollectiveMainloopBwdSm80ILi2ELi2EN4cute5tupleIJNS5_1CILi64EEENS7_ILi128EEES9_EEENS_6half_tEfNS_4arch4Sm80ELb0ELb0ELb0ELb0ELb1ELb0ELb0ELb0ELi2ELi2ELi2ELi2ELb0EEENS1_24CollectiveEpilogueBwdGQAISA_fSD_Li256ELb0ELb1EEENS1_19SingleTileSchedulerILb0ELb0ELb0ELi128EEEEEEEEEvNT_6ParamsE,"aw",@nobits
	.sectionflags	@""
	.align	16


//--------------------- .nv.shared._ZN7cutlass13device_kernelIN5flash19enable_sm80_to_sm89INS1_16FlashAttnBwdSm80INS1_25CollectiveMainloopBwdSm80ILi2ELi2EN4cute5tupleIJNS5_1CILi64EEENS7_ILi128EEES9_EEENS_6half_tEfNS_4arch4Sm80ELb0ELb0ELb0ELb1ELb0ELb0ELb0ELb0ELi2ELi2ELi2ELi2ELb0EEENS1_21CollectiveEpilogueBwdISA_SB_SD_Li256ELb1ELb0ELi4EEENS1_19SingleTileSchedulerILb1ELb0ELb0ELi128EEEEEEEEEvNT_6ParamsE --------------------------
	.section	.nv.shared._ZN7cutlass13device_kernelIN5flash19enable_sm80_to_sm89INS1_16FlashAttnBwdSm80INS1_25CollectiveMainloopBwdSm80ILi2ELi2EN4cute5tupleIJNS5_1CILi64EEENS7_ILi128EEES9_EEENS_6half_tEfNS_4arch4Sm80ELb0ELb0ELb0ELb1ELb0ELb0ELb0ELb0ELi2ELi2ELi2ELi2ELb0EEENS1_21CollectiveEpilogueBwdISA_SB_SD_Li256ELb1ELb0ELi4EEENS1_19SingleTileSchedulerILb1ELb0ELb0ELi128EEEEEEEEEvNT_6ParamsE,"aw",@nobits
	.sectionflags	@""
	.align	16


//--------------------- .nv.shared._ZN7cutlass13device_kernelIN5flash19enable_sm80_to_sm89INS1_16FlashAttnBwdSm80INS1_25CollectiveMainloopBwdSm80ILi2ELi2EN4cute5tupleIJNS5_1CILi64EEENS7_ILi128EEES9_EEENS_6half_tEfNS_4arch4Sm80ELb0ELb0ELb0ELb1ELb1ELb0ELb0ELb0ELi2ELi2ELi2ELi2ELb0EEENS1_21CollectiveEpilogueBwdISA_SB_SD_Li256ELb1ELb0ELi4EEENS1_19SingleTileSchedulerILb1ELb0ELb0ELi128EEEEEEEEEvNT_6ParamsE --------------------------
	.section	.nv.shared._ZN7cutlass13device_kernelIN5flash19enable_sm80_to_sm89INS1_16FlashAttnBwdSm80INS1_25CollectiveMainloopBwdSm80ILi2ELi2EN4cute5tupleIJNS5_1CILi64EEENS7_ILi128EEES9_EEENS_6half_tEfNS_4arch4Sm80ELb0ELb0ELb0ELb1ELb1ELb0ELb0ELb0ELi2ELi2ELi2ELi2ELb0EEENS1_21CollectiveEpilogueBwdISA_SB_SD_Li256ELb1ELb0ELi4EEENS1_19SingleTileSchedulerILb1ELb0ELb0ELi128EEEEEEEEEvNT_6ParamsE,"aw",@nobits
	.sectionflags	@""
	.align	16


//--------------------- .nv.shared._ZN7cutlass13device_kernelIN5flash19enable_sm80_to_sm89INS1_16FlashAttnBwdSm80INS1_25CollectiveMainloopBwdSm80ILi2ELi2EN4cute5tupleIJNS5_1CILi64EEENS7_ILi128EEES9_EEENS_6half_tEfNS_4arch4Sm80ELb0ELb0ELb0ELb1ELb0ELb0ELb0ELb0ELi2ELi2ELi2ELi2ELb0EEENS1_24CollectiveEpilogueBwdGQAISA_fSD_Li256ELb1ELb0EEENS1_19SingleTileSchedulerILb1ELb0ELb0ELi128EEEEEEEEEvNT_6ParamsE --------------------------
	.section	.nv.shared._ZN7cutlass13device_kernelIN5flash19enable_sm80_to_sm89INS1_16FlashAttnBwdSm80INS1_25CollectiveMainloopBwdSm80ILi2ELi2EN4cute5tupleIJNS5_1CILi64EEENS7_ILi128EEES9_EEENS_6half_tEfNS_4arch4Sm80ELb0ELb0ELb0ELb1ELb0ELb0ELb0ELb0ELi2ELi2ELi2ELi2ELb0EEENS1_24CollectiveEpilogueBwdGQAISA_fSD_Li256ELb1ELb0EEENS1_19SingleTileSchedulerILb1ELb0ELb0ELi128EEEEEEEEEvNT_6ParamsE,"aw",@nobits
	.sectionflags	@""
	.align	16


//--------------------- .nv.shared._ZN7cutlass13device_kernelIN5flash19enable_sm80_to_sm89INS1_16FlashAttnBwdSm80INS1_25CollectiveMainloopBwdSm80ILi2ELi2EN4cute5tupleIJNS5_1CILi64EEENS7_ILi128EEES9_EEENS_6half_tEfNS_4arch4Sm80ELb0ELb0ELb0ELb1ELb1ELb0ELb0ELb0ELi2ELi2ELi2ELi2ELb0EEENS1_24CollectiveEpilogueBwdGQAISA_fSD_Li256ELb1ELb1EEENS1_19SingleTileSchedulerILb1ELb0ELb0ELi128EEEEEEEEEvNT_6ParamsE --------------------------
	.section	.nv.shared._ZN7cutlass13device_kernelIN5flash19enable_sm80_to_sm89INS1_16FlashAttnBwdSm80INS1_25CollectiveMainloopBwdSm80ILi2ELi2EN4cute5tupleIJNS5_1CILi64EEENS7_ILi128EEES9_EEENS_6half_tEfNS_4arch4Sm80ELb0ELb0ELb0ELb1ELb1ELb0ELb0ELb0ELi2ELi2ELi2ELi2ELb0EEENS1_24CollectiveEpilogueBwdGQAISA_fSD_Li256ELb1ELb1EEENS1_19SingleTileSchedulerILb1ELb0ELb0ELi128EEEEEEEEEvNT_6ParamsE,"aw",@nobits
	.sectionflags	@""
	.align	16


//--------------------- .nv.shared._ZN7cutlass13device_kernelIN5flash19enable_sm80_to_sm89INS1_16FlashAttnBwdSm80INS1_25CollectiveMainloopBwdSm80ILi2ELi2EN4cute5tupleIJNS5_1CILi64EEENS7_ILi128EEES9_EEENS_6half_tEfNS_4arch4Sm80ELb0ELb1ELb0ELb0ELb0ELb0ELb0ELb0ELi2ELi2ELi2ELi2ELb0EEENS1_21CollectiveEpilogueBwdISA_SB_SD_Li256ELb0ELb0ELi4EEENS1_19SingleTileSchedulerILb0ELb0ELb0ELi128EEEEEEEEEvNT_6ParamsE --------------------------
	.section	.nv.shared._ZN7cutlass13device_kernelIN5flash19enable_sm80_to_sm89INS1_16FlashAttnBwdSm80INS1_25CollectiveMainloopBwdSm80ILi2ELi2EN4cute5tupleIJNS5_1CILi64EEENS7_ILi128EEES9_EEENS_6half_tEfNS_4arch4Sm80ELb0ELb1ELb0ELb0ELb0ELb0ELb0ELb0ELi2ELi2ELi2ELi2ELb0EEENS1_21CollectiveEpilogueBwdISA_SB_SD_Li256ELb0ELb0ELi4EEENS1_19SingleTileSchedulerILb0ELb0ELb0ELi128EEEEEEEEEvNT_6ParamsE,"aw",@nobits
	.sectionflags	@""
	.align	16


//--------------------- .nv.shared._ZN7cutlass13device_kernelIN5flash19enable_sm80_to_sm89INS1_16FlashAttnBwdSm80INS1_25CollectiveMainloopBwdSm80ILi2ELi2EN4cute5tupleIJNS5_1CILi64EEENS7_ILi128EEES9_EEENS_6half_tEfNS_4arch4Sm80ELb0ELb1ELb0ELb0ELb1ELb0ELb0ELb0ELi2ELi2ELi2ELi2ELb0EEENS1_21CollectiveEpilogueBwdISA_SB_SD_Li256ELb0ELb0ELi4EEENS1_19SingleTileSchedulerILb0ELb0ELb0ELi128EEEEEEEEEvNT_6ParamsE --------------------------
	.section	.nv.shared._ZN7cutlass13device_kernelIN5flash19enable_sm80_to_sm89INS1_16FlashAttnBwdSm80INS1_25CollectiveMainloopBwdSm80ILi2ELi2EN4cute5tupleIJNS5_1CILi64EEENS7_ILi128EEES9_EEENS_6half_tEfNS_4arch4Sm80ELb0ELb1ELb0ELb0ELb1ELb0ELb0ELb0ELi2ELi2ELi2ELi2ELb0EEENS1_21CollectiveEpilogueBwdISA_SB_SD_Li256ELb0ELb0ELi4EEENS1_19SingleTileSchedulerILb0ELb0ELb0ELi128EEEEEEEEEvNT_6ParamsE,"aw",@nobits
	.sectionflags	@""
	.align	16


//--------------------- .nv.shared._ZN7cutlass13device_kernelIN5flash19enable_sm80_to_sm89INS1_16FlashAttnBwdSm80INS1_25CollectiveMainloopBwdSm80ILi2ELi2EN4cute5tupleIJNS5_1CILi64EEENS7_ILi128EEES9_EEENS_6half_tEfNS_4arch4Sm80ELb0ELb1ELb0ELb0ELb0ELb0ELb0ELb0ELi2ELi2ELi2ELi2ELb0EEENS1_24CollectiveEpilogueBwdGQAISA_fSD_Li256ELb0ELb0EEENS1_19SingleTileSchedulerILb0ELb0ELb0ELi128EEEEEEEEEvNT_6ParamsE --------------------------
	.section	.nv.shared._ZN7cutlass13device_kernelIN5flash19enable_sm80_to_sm89INS1_16FlashAttnBwdSm80INS1_25CollectiveMainloopBwdSm80ILi2ELi2EN4cute5tupleIJNS5_1CILi64EEENS7_ILi128EEES9_EEENS_6half_tEfNS_4arch4Sm80ELb0ELb1ELb0ELb0ELb0ELb0ELb0ELb0ELi2ELi2ELi2ELi2ELb0EEENS1_24CollectiveEpilogueBwdGQAISA_fSD_Li256ELb0ELb0EEENS1_19SingleTileSchedulerILb0ELb0ELb0ELi128EEEEEEEEEvNT_6ParamsE,"aw",@nobits
	.sectionflags	@""
	.align	16


//--------------------- .nv.shared._ZN7cutlass13device_kernelIN5flash19enable_sm80_to_sm89INS1_16FlashAttnBwdSm80INS1_25CollectiveMainloopBwdSm80ILi2ELi2EN4cute5tupleIJNS5_1CILi64EEENS7_ILi128EEES9_EEENS_6half_tEfNS_4arch4Sm80ELb0ELb1ELb0ELb0ELb1ELb0ELb0ELb0ELi2ELi2ELi2ELi2ELb0EEENS1_24CollectiveEpilogueBwdGQAISA_fSD_Li256ELb0ELb1EEENS1_19SingleTileSchedulerILb0ELb0ELb0ELi128EEEEEEEEEvNT_6ParamsE --------------------------
	.section	.nv.shared._ZN7cutlass13device_kernelIN5flash19enable_sm80_to_sm89INS1_16FlashAttnBwdSm80INS1_25CollectiveMainloopBwdSm80ILi2ELi2EN4cute5tupleIJNS5_1CILi64EEENS7_ILi128EEES9_EEENS_6half_tEfNS_4arch4Sm80ELb0ELb1ELb0ELb0ELb1ELb0ELb0ELb0ELi2ELi2ELi2ELi2ELb0EEENS1_24CollectiveEpilogueBwdGQAISA_fSD_Li256ELb0ELb1EEENS1_19SingleTileSchedulerILb0ELb0ELb0ELi128EEEEEEEEEvNT_6ParamsE,"aw",@nobits
	.sectionflags	@""
	.align	16


//--------------------- .nv.shared._ZN7cutlass13device_kernelIN5flash19enable_sm80_to_sm89INS1_16FlashAttnBwdSm80INS1_25CollectiveMainloopBwdSm80ILi2ELi2EN4cute5tupleIJNS5_1CILi64EEENS7_ILi128EEES9_EEENS_6half_tEfNS_4arch4Sm80ELb0ELb1ELb0ELb1ELb0ELb0ELb0ELb0ELi2ELi2ELi2ELi2ELb0EEENS1_21CollectiveEpilogueBwdISA_SB_SD_Li256ELb1ELb0ELi4EEENS1_19SingleTileSchedulerILb1ELb0ELb0ELi128EEEEEEEEEvNT_6ParamsE --------------------------
	.section	.nv.shared._ZN7cutlass13device_kernelIN5flash19enable_sm80_to_sm89INS1_16FlashAttnBwdSm80INS1_25CollectiveMainloopBwdSm80ILi2ELi2EN4cute5tupleIJNS5_1CILi64EEENS7_ILi128EEES9_EEENS_6half_tEfNS_4arch4Sm80ELb0ELb1ELb0ELb1ELb0ELb0ELb0ELb0ELi2ELi2ELi2ELi2ELb0EEENS1_21CollectiveEpilogueBwdISA_SB_SD_Li256ELb1ELb0ELi4EEENS1_19SingleTileSchedulerILb1ELb0ELb0ELi128EEEEEEEEEvNT_6ParamsE,"aw",@nobits
	.sectionflags	@""
	.align	16


//--------------------- .nv.shared._ZN7cutlass13device_kernelIN5flash19enable_sm80_to_sm89INS1_16FlashAttnBwdSm80INS1_25CollectiveMainloopBwdSm80ILi2ELi2EN4cute5tupleIJNS5_1CILi64EEENS7_ILi128EEES9_EEENS_6half_tEfNS_4arch4Sm80ELb0ELb1ELb0ELb1ELb1ELb0ELb0ELb0ELi2ELi2ELi2ELi2ELb0EEENS1_21CollectiveEpilogueBwdISA_SB_SD_Li256ELb1ELb0ELi4EEENS1_19SingleTileSchedulerILb1ELb0ELb0ELi128EEEEEEEEEvNT_6ParamsE --------------------------
	.section	.nv.shared._ZN7cutlass13device_kernelIN5flash19enable_sm80_to_sm89INS1_16FlashAttnBwdSm80INS1_25CollectiveMainloopBwdSm80ILi2ELi2EN4cute5tupleIJNS5_1CILi64EEENS7_ILi128EEES9_EEENS_6half_tEfNS_4arch4Sm80ELb0ELb1ELb0ELb1ELb1ELb0ELb0ELb0ELi2ELi2ELi2ELi2ELb0EEENS1_21CollectiveEpilogueBwdISA_SB_SD_Li256ELb1ELb0ELi4EEENS1_19SingleTileSchedulerILb1ELb0ELb0ELi128EEEEEEEEEvNT_6ParamsE,"aw",@nobits
	.sectionflags	@""
	.align	16


//--------------------- .nv.shared._ZN7cutlass13device_kernelIN5flash19enable_sm80_to_sm89INS1_16FlashAttnBwdSm80INS1_25CollectiveMainloopBwdSm80ILi2ELi2EN4cute5tupleIJNS5_1CILi64EEENS7_ILi128EEES9_EEENS_6half_tEfNS_4arch4Sm80ELb0ELb1ELb0ELb1ELb0ELb0ELb0ELb0ELi2ELi2ELi2ELi2ELb0EEENS1_24CollectiveEpilogueBwdGQAISA_fSD_Li256ELb1ELb0EEENS1_19SingleTileSchedulerILb1ELb0ELb0ELi128EEEEEEEEEvNT_6ParamsE --------------------------
	.section	.nv.shared._ZN7cutlass13device_kernelIN5flash19enable_sm80_to_sm89INS1_16FlashAttnBwdSm80INS1_25CollectiveMainloopBwdSm80ILi2ELi2EN4cute5tupleIJNS5_1CILi64EEENS7_ILi128EEES9_EEENS_6half_tEfNS_4arch4Sm80ELb0ELb1ELb0ELb1ELb0ELb0ELb0ELb0ELi2ELi2ELi2ELi2ELb0EEENS1_24CollectiveEpilogueBwdGQAISA_fSD_Li256ELb1ELb0EEENS1_19SingleTileSchedulerILb1ELb0ELb0ELi128EEEEEEEEEvNT_6ParamsE,"aw",@nobits
	.sectionflags	@""
	.align	16


//--------------------- .nv.shared._ZN7cutlass13device_kernelIN5flash19enable_sm80_to_sm89INS1_16FlashAttnBwdSm80INS1_25CollectiveMainloopBwdSm80ILi2ELi2EN4cute5tupleIJNS5_1CILi64EEENS7_ILi128EEES9_EEENS_6half_tEfNS_4arch4Sm80ELb0ELb1ELb0ELb1ELb1ELb0ELb0ELb0ELi2ELi2ELi2ELi2ELb0EEENS1_24CollectiveEpilogueBwdGQAISA_fSD_Li256ELb1ELb1EEENS1_19SingleTileSchedulerILb1ELb0ELb0ELi128EEEEEEEEEvNT_6ParamsE --------------------------
	.section	.nv.shared._ZN7cutlass13device_kernelIN5flash19enable_sm80_to_sm89INS1_16FlashAttnBwdSm80INS1_25CollectiveMainloopBwdSm80ILi2ELi2EN4cute5tupleIJNS5_1CILi64EEENS7_ILi128EEES9_EEENS_6half_tEfNS_4arch4Sm80ELb0ELb1ELb0ELb1ELb1ELb0ELb0ELb0ELi2ELi2ELi2ELi2ELb0EEENS1_24CollectiveEpilogueBwdGQAISA_fSD_Li256ELb1ELb1EEENS1_19SingleTileSchedulerILb1ELb0ELb0ELi128EEEEEEEEEvNT_6ParamsE,"aw",@nobits
	.sectionflags	@""
	.align	16


//--------------------- .nv.shared._ZN7cutlass13device_kernelIN5flash19enable_sm80_to_sm89INS1_16FlashAttnBwdSm80INS1_25CollectiveMainloopBwdSm80ILi2ELi2EN4cute5tupleIJNS5_1CILi64EEENS7_ILi128EEES9_EEENS_6half_tEfNS_4arch4Sm80ELb1ELb0ELb0ELb0ELb0ELb0ELb0ELb0ELi2ELi2ELi2ELi2ELb0EEENS1_21CollectiveEpilogueBwdISA_SB_SD_Li256ELb0ELb0ELi4EEENS1_25SingleTileBwdLPTSchedulerILb0ELi128ELb0EEEEEEEEEvNT_6ParamsE --------------------------
	.section	.nv.shared._ZN7cutlass13device_kernelIN5flash19enable_sm80_to_sm89INS1_16FlashAttnBwdSm80INS1_25CollectiveMainloopBwdSm80ILi2ELi2EN4cute5tupleIJNS5_1CILi64EEENS7_ILi128EEES9_EEENS_6half_tEfNS_4arch4Sm80ELb1ELb0ELb0ELb0ELb0ELb0ELb0ELb0ELi2ELi2ELi2ELi2ELb0EEENS1_21CollectiveEpilogueBwdISA_SB_SD_Li256ELb0ELb0ELi4EEENS1_25SingleTileBwdLPTSchedulerILb0ELi128ELb0EEEEEEEEEvNT_6ParamsE,"aw",@nobits
	.sectionflags	@""
	.align	16


//--------------------- .nv.shared._ZN7cutlass13device_kernelIN5flash19enable_sm80_to_sm89INS1_16FlashAttnBwdSm80INS1_25CollectiveMainloopBwdSm80ILi2ELi2EN4cute5tupleIJNS5_1CILi64EEENS7_ILi128EEES9_EEENS_6half_tEfNS_4arch4Sm80ELb1ELb0ELb0ELb0ELb1ELb0ELb0ELb0ELi2ELi2ELi2ELi2ELb0EEENS1_21CollectiveEpilogueBwdISA_SB_SD_Li256ELb0ELb0ELi4EEENS1_25SingleTileBwdLPTSchedulerILb0ELi128ELb1EEEEEEEEEvNT_6ParamsE --------------------------
	.section	.nv.shared._ZN7cutlass13device_kernelIN5flash19enable_sm80_to_sm89INS1_16FlashAttnBwdSm80INS1_25CollectiveMainloopBwdSm80ILi2ELi2EN4cute5tupleIJNS5_1CILi64EEENS7_ILi128EEES9_EEENS_6half_tEfNS_4arch4Sm80ELb1ELb0ELb0ELb0ELb1ELb0ELb0ELb0ELi2ELi2ELi2ELi2ELb0EEENS1_21CollectiveEpilogueBwdISA_SB_SD_Li256ELb0ELb0ELi4EEENS1_25SingleTileBwdLPTSchedulerILb0ELi128ELb1EEEEEEEEEvNT_6ParamsE,"aw",@nobits
	.sectionflags	@""
	.align	16


//--------------------- .nv.shared._ZN7cutlass13device_kernelIN5flash19enable_sm80_to_sm89INS1_16FlashAttnBwdSm80INS1_25CollectiveMainloopBwdSm80ILi2ELi2EN4cute5tupleIJNS5_1CILi64EEENS7_ILi128EEES9_EEENS_6half_tEfNS_4arch4Sm80ELb1ELb0ELb0ELb0ELb0ELb0ELb0ELb0ELi2ELi2ELi2ELi2ELb0EEENS1_24CollectiveEpilogueBwdGQAISA_fSD_Li256ELb0ELb0EEENS1_25SingleTileBwdLPTSchedulerILb0ELi128ELb0EEEEEEEEEvNT_6ParamsE --------------------------
	.section	.nv.shared._ZN7cutlass13device_kernelIN5flash19enable_sm80_to_sm89INS1_16FlashAttnBwdSm80INS1_25CollectiveMainloopBwdSm80ILi2ELi2EN4cute5tupleIJNS5_1CILi64EEENS7_ILi128EEES9_EEENS_6half_tEfNS_4arch4Sm80ELb1ELb0ELb0ELb0ELb0ELb0ELb0ELb0ELi2ELi2ELi2ELi2ELb0EEENS1_24CollectiveEpilogueBwdGQAISA_fSD_Li256ELb0ELb0EEENS1_25SingleTileBwdLPTSchedulerILb0ELi128ELb0EEEEEEEEEvNT_6ParamsE,"aw",@nobits
	.sectionflags	@""
	.align	16


//--------------------- .nv.shared._ZN7cutlass13device_kernelIN5flash19enable_sm80_to_sm89INS1_16FlashAttnBwdSm80INS1_25CollectiveMainloopBwdSm80ILi2ELi2EN4cute5tupleIJNS5_1CILi64EEENS7_ILi128EEES9_EEENS_6half_tEfNS_4arch4Sm80ELb1ELb0ELb0ELb0ELb1ELb0ELb0ELb0ELi2ELi2ELi2ELi2ELb0EEENS1_24CollectiveEpilogueBwdGQAISA_fSD_Li256ELb0ELb1EEENS1_25SingleTileBwdLPTSchedulerILb0ELi128ELb1EEEEEEEEEvNT_6ParamsE --------------------------
	.section	.nv.shared._ZN7cutlass13device_kernelIN5flash19enable_sm80_to_sm89INS1_16FlashAttnBwdSm80INS1_25CollectiveMainloopBwdSm80ILi2ELi2EN4cute5tupleIJNS5_1CILi64EEENS7_ILi128EEES9_EEENS_6half_tEfNS_4arch4Sm80ELb1ELb0ELb0ELb0ELb1ELb0ELb0ELb0ELi2ELi2ELi2ELi2ELb0EEENS1_24CollectiveEpilogueBwdGQAISA_fSD_Li256ELb0ELb1EEENS1_25SingleTileBwdLPTSchedulerILb0ELi128ELb1EEEEEEEEEvNT_6ParamsE,"aw",@nobits
	.sectionflags	@""
	.align	16


//--------------------- .nv.shared._ZN7cutlass13device_kernelIN5flash22FlashAttnBwdPreprocessIN4cute5tupleIJNS3_1CILi64EEENS5_ILi128EEEEEENS_6half_tEfNS_4arch4Sm80ELb1ELb0EEEEEvNT_6ParamsE --------------------------
	.section	.nv.shared._ZN7cutlass13device_kernelIN5flash22FlashAttnBwdPreprocessIN4cute5tupleIJNS3_1CILi64EEENS5_ILi128EEEEEENS_6half_tEfNS_4arch4Sm80ELb1ELb0EEEEEvNT_6ParamsE,"aw",@nobits
	.sectionflags	@""
	.align	16


//--------------------- .nv.shared._ZN7cutlass13device_kernelIN5flash19enable_sm80_to_sm89INS1_16FlashAttnBwdSm80INS1_25CollectiveMainloopBwdSm80ILi2ELi2EN4cute5tupleIJNS5_1CILi64EEENS7_ILi128EEES9_EEENS_6half_tEfNS_4arch4Sm80ELb1ELb0ELb0ELb1ELb0ELb0ELb0ELb0ELi2ELi2ELi2ELi2ELb0EEENS1_21CollectiveEpilogueBwdISA_SB_SD_Li256ELb1ELb0ELi4EEENS1_25SingleTileBwdLPTSchedulerILb1ELi128ELb0EEEEEEEEEvNT_6ParamsE --------------------------
	.section	.nv.shared._ZN7cutlass13device_kernelIN5flash19enable_sm80_to_sm89INS1_16FlashAttnBwdSm80INS1_25CollectiveMainloopBwdSm80ILi2ELi2EN4cute5tupleIJNS5_1CILi64EEENS7_ILi128EEES9_EEENS_6half_tEfNS_4arch4Sm80ELb1ELb0ELb0ELb1ELb0ELb0ELb0ELb0ELi2ELi2ELi2ELi2ELb0EEENS1_21CollectiveEpilogueBwdISA_SB_SD_Li256ELb1ELb0ELi4EEENS1_25SingleTileBwdLPTSchedulerILb1ELi128ELb0EEEEEEEEEvNT_6ParamsE,"aw",@nobits
	.sectionflags	@""
	.align	16


//--------------------- .nv.shared._ZN7cutlass13device_kernelIN5flash19enable_sm80_to_sm89INS1_16FlashAttnBwdSm80INS1_25CollectiveMainloopBwdSm80ILi2ELi2EN4cute5tupleIJNS5_1CILi64EEENS7_ILi128EEES9_EEENS_6half_tEfNS_4arch4Sm80ELb1ELb0ELb0ELb1ELb1ELb0ELb0ELb0ELi2ELi2ELi2ELi2ELb0EEENS1_21CollectiveEpilogueBwdISA_SB_SD_Li256ELb1ELb0ELi4EEENS1_25SingleTileBwdLPTSchedulerILb1ELi128ELb1EEEEEEEEEvNT_6ParamsE --------------------------
	.section	.nv.shared._ZN7cutlass13device_kernelIN5flash19enable_sm80_to_sm89INS1_16FlashAttnBwdSm80INS1_25CollectiveMainloopBwdSm80ILi2ELi2EN4cute5tupleIJNS5_1CILi64EEENS7_ILi128EEES9_EEENS_6half_tEfNS_4arch4Sm80ELb1ELb0ELb0ELb1ELb1ELb0ELb0ELb0ELi2ELi2ELi2ELi2ELb0EEENS1_21CollectiveEpilogueBwdISA_SB_SD_Li256ELb1ELb0ELi4EEENS1_25SingleTileBwdLPTSchedulerILb1ELi128ELb1EEEEEEEEEvNT_6ParamsE,"aw",@nobits
	.sectionflags	@""
	.align	16


//--------------------- .nv.shared._ZN7cutlass13device_kernelIN5flash19enable_sm80_to_sm89INS1_16FlashAttnBwdSm80INS1_25CollectiveMainloopBwdSm80ILi2ELi2EN4cute5tupleIJNS5_1CILi64EEENS7_ILi128EEES9_EEENS_6half_tEfNS_4arch4Sm80ELb1ELb0ELb0ELb1ELb0ELb0ELb0ELb0ELi2ELi2ELi2ELi2ELb0EEENS1_24CollectiveEpilogueBwdGQAISA_fSD_Li256ELb1ELb0EEENS1_25SingleTileBwdLPTSchedulerILb1ELi128ELb0EEEEEEEEEvNT_6ParamsE --------------------------
	.section	.nv.shared._ZN7cutlass13device_kernelIN5flash19enable_sm80_to_sm89INS1_16FlashAttnBwdSm80INS1_25CollectiveMainloopBwdSm80ILi2ELi2EN4cute5tupleIJNS5_1CILi64EEENS7_ILi128EEES9_EEENS_6half_tEfNS_4arch4Sm80ELb1ELb0ELb0ELb1ELb0ELb0ELb0ELb0ELi2ELi2ELi2ELi2ELb0EEENS1_24CollectiveEpilogueBwdGQAISA_fSD_Li256ELb1ELb0EEENS1_25SingleTileBwdLPTSchedulerILb1ELi128ELb0EEEEEEEEEvNT_6ParamsE,"aw",@nobits
	.sectionflags	@""
	.align	16


//--------------------- .nv.shared._ZN7cutlass13device_kernelIN5flash32FlashAttnBwdPostprocessConvertdQIN4cute5tupleIJNS3_1CILi128EEES6_EEENS_6half_tEfNS_4arch4Sm80ELi256ENS3_8TiledMMAINS3_8MMA_AtomIJNS3_28SM80_16x8x16_F32F16F16F32_TNEEEENS3_6LayoutINS4_IJNS5_ILi2EEENS5_ILi4EEENS5_ILi1EEEEEENS4_IJSI_SG_NS5_ILi0EEEEEEEENS4_IJNS5_ILi32EEENS5_ILi64EEENS5_ILi16EEEEEEEELb0EEEEEvNT_6ParamsE --------------------------
	.section	.nv.shared._ZN7cutlass13device_kernelIN5flash32FlashAttnBwdPostprocessConvertdQIN4cute5tupleIJNS3_1CILi128EEES6_EEENS_6half_tEfNS_4arch4Sm80ELi256ENS3_8TiledMMAINS3_8MMA_AtomIJNS3_28SM80_16x8x16_F32F16F16F32_TNEEEENS3_6LayoutINS4_IJNS5_ILi2EEENS5_ILi4EEENS5_ILi1EEEEEENS4_IJSI_SG_NS5_ILi0EEEEEEEENS4_IJNS5_ILi32EEENS5_ILi64EEENS5_ILi16EEEEEEEELb0EEEEEvNT_6ParamsE,"aw",@nobits
	.sectionflags	@""
	.align	16


//--------------------- .nv.shared._ZN7cutlass13device_kernelIN5flash32FlashAttnBwdPostprocessConvertdQIN4cute5tupleIJNS3_1CILi64EEENS5_ILi128EEEEEENS_6half_tEfNS_4arch4Sm80ELi256ENS3_8TiledMMAINS3_8MMA_AtomIJNS3_28SM80_16x8x16_F32F16F16F32_TNEEEENS3_6LayoutINS4_IJNS5_ILi2EEENS5_ILi4EEENS5_ILi1EEEEEENS4_IJSJ_SH_NS5_ILi0EEEEEEEENS4_IJNS5_ILi32EEES6_NS5_ILi16EEEEEEEELb0EEEEEvNT_6ParamsE --------------------------
	.section	.nv.shared._ZN7cutlass13device_kernelIN5flash32FlashAttnBwdPostprocessConvertdQIN4cute5tupleIJNS3_1CILi64EEENS5_ILi128EEEEEENS_6half_tEfNS_4arch4Sm80ELi256ENS3_8TiledMMAINS3_8MMA_AtomIJNS3_28SM80_16x8x16_F32F16F16F32_TNEEEENS3_6LayoutINS4_IJNS5_ILi2EEENS5_ILi4EEENS5_ILi1EEEEEENS4_IJSJ_SH_NS5_ILi0EEEEEEEENS4_IJNS5_ILi32EEES6_NS5_ILi16EEEEEEEELb0EEEEEvNT_6ParamsE,"aw",@nobits
	.sectionflags	@""
	.align	16


//--------------------- .nv.shared._ZN7cutlass13device_kernelIN5flash19enable_sm80_to_sm89INS1_16FlashAttnBwdSm80INS1_25CollectiveMainloopBwdSm80ILi2ELi2EN4cute5tupleIJNS5_1CILi64EEENS7_ILi128EEES9_EEENS_6half_tEfNS_4arch4Sm80ELb1ELb0ELb0ELb1ELb1ELb0ELb0ELb0ELi2ELi2ELi2ELi2ELb0EEENS1_24CollectiveEpilogueBwdGQAISA_fSD_Li256ELb1ELb1EEENS1_25SingleTileBwdLPTSchedulerILb1ELi128ELb1EEEEEEEEEvNT_6ParamsE --------------------------
	.section	.nv.shared._ZN7cutlass13device_kernelIN5flash19enable_sm80_to_sm89INS1_16FlashAttnBwdSm80INS1_25CollectiveMainloopBwdSm80ILi2ELi2EN4cute5tupleIJNS5_1CILi64EEENS7_ILi128EEES9_EEENS_6half_tEfNS_4arch4Sm80ELb1ELb0ELb0ELb1ELb1ELb0ELb0ELb0ELi2ELi2ELi2ELi2ELb0EEENS1_24CollectiveEpilogueBwdGQAISA_fSD_Li256ELb1ELb1EEENS1_25SingleTileBwdLPTSchedulerILb1ELi128ELb1EEEEEEEEEvNT_6ParamsE,"aw",@nobits
	.sectionflags	@""
	.align	16


//--------------------- .nv.shared._ZN7cutlass13device_kernelIN5flash22FlashAttnBwdPreprocessIN4cute5tupleIJNS3_1CILi64EEENS5_ILi128EEEEEENS_6half_tEfNS_4arch4Sm80ELb1ELb1EEEEEvNT_6ParamsE --------------------------
	.section	.nv.shared._ZN7cutlass13device_kernelIN5flash22FlashAttnBwdPreprocessIN4cute5tupleIJNS3_1CILi64EEENS5_ILi128EEEEEENS_6half_tEfNS_4arch4Sm80ELb1ELb1EEEEEvNT_6ParamsE,"aw",@nobits
	.sectionflags	@""
	.align	16
